//
// Generated by NVIDIA NVVM Compiler
//
// Compiler Build ID: CL-36424714
// Cuda compilation tools, release 13.0, V13.0.88
// Based on NVVM 20.0.0
//

.version 9.0
.target sm_100
.address_size 64

.const .align 8 .b8 SECP256K1_P[32] = {47, 252, 255, 255, 254, 255, 255, 255, 255, 255, 255, 255, 255, 255, 255, 255, 255, 255, 255, 255, 255, 255, 255, 255, 255, 255, 255, 255, 255, 255, 255, 255};
.const .align 8 .b8 SECP256K1_N[32] = {65, 65, 54, 208, 140, 94, 210, 191, 59, 160, 72, 175, 230, 220, 174, 186, 254, 255, 255, 255, 255, 255, 255, 255, 255, 255, 255, 255, 255, 255, 255, 255};
.const .align 8 .b8 SECP256K1_GX[32] = {152, 23, 248, 22, 91, 129, 242, 89, 217, 40, 206, 45, 219, 252, 155, 2, 7, 11, 135, 206, 149, 98, 160, 85, 172, 187, 220, 249, 126, 102, 190, 121};
.const .align 8 .b8 SECP256K1_GY[32] = {184, 212, 16, 251, 143, 208, 71, 156, 25, 84, 133, 166, 72, 180, 23, 253, 168, 8, 17, 14, 252, 251, 164, 93, 101, 196, 163, 38, 119, 218, 58, 72};

.func _Z9point_addP7ECPointPKS_S2_(
	.param .b64 _Z9point_addP7ECPointPKS_S2__param_0,
	.param .b64 _Z9point_addP7ECPointPKS_S2__param_1,
	.param .b64 _Z9point_addP7ECPointPKS_S2__param_2
)
{
	.reg .pred 	%p<3518>;
	.reg .b32 	%r<915>;
	.reg .b64 	%rd<8886>;

	ld.param.u64 	%rd985, [_Z9point_addP7ECPointPKS_S2__param_0];
	ld.param.u64 	%rd986, [_Z9point_addP7ECPointPKS_S2__param_1];
	ld.param.u64 	%rd987, [_Z9point_addP7ECPointPKS_S2__param_2];
	cvta.to.local.u64 	%rd1, %rd985;
	cvta.to.local.u64 	%rd2, %rd987;
	cvta.to.local.u64 	%rd3, %rd986;
	ld.local.u64 	%rd4, [%rd3+64];
	ld.local.u64 	%rd5, [%rd3+72];
	or.b64  	%rd988, %rd5, %rd4;
	ld.local.u64 	%rd6, [%rd3+80];
	or.b64  	%rd989, %rd988, %rd6;
	ld.local.u64 	%rd7, [%rd3+88];
	or.b64  	%rd990, %rd989, %rd7;
	setp.ne.s64 	%p1, %rd990, 0;
	@%p1 bra 	$L__BB0_2;
	ld.local.u64 	%rd8607, [%rd2];
	ld.local.u64 	%rd8608, [%rd2+8];
	ld.local.u64 	%rd8609, [%rd2+16];
	ld.local.u64 	%rd8610, [%rd2+24];
	ld.local.u64 	%rd8611, [%rd2+32];
	ld.local.u64 	%rd8612, [%rd2+40];
	ld.local.u64 	%rd8613, [%rd2+48];
	ld.local.u64 	%rd8614, [%rd2+56];
	ld.local.u64 	%rd8615, [%rd2+64];
	ld.local.u64 	%rd8616, [%rd2+72];
	ld.local.u64 	%rd8617, [%rd2+80];
	ld.local.u64 	%rd8618, [%rd2+88];
	st.local.u64 	[%rd1], %rd8607;
	st.local.u64 	[%rd1+8], %rd8608;
	st.local.u64 	[%rd1+16], %rd8609;
	st.local.u64 	[%rd1+24], %rd8610;
	st.local.u64 	[%rd1+32], %rd8611;
	st.local.u64 	[%rd1+40], %rd8612;
	st.local.u64 	[%rd1+48], %rd8613;
	st.local.u64 	[%rd1+56], %rd8614;
	st.local.u64 	[%rd1+64], %rd8615;
	st.local.u64 	[%rd1+72], %rd8616;
	st.local.u64 	[%rd1+80], %rd8617;
	st.local.u64 	[%rd1+88], %rd8618;
	bra.uni 	$L__BB0_327;
$L__BB0_2:
	ld.local.u64 	%rd8, [%rd2+64];
	ld.local.u64 	%rd9, [%rd2+72];
	or.b64  	%rd991, %rd9, %rd8;
	ld.local.u64 	%rd10, [%rd2+80];
	or.b64  	%rd992, %rd991, %rd10;
	ld.local.u64 	%rd11, [%rd2+88];
	or.b64  	%rd993, %rd992, %rd11;
	setp.ne.s64 	%p2, %rd993, 0;
	@%p2 bra 	$L__BB0_4;
	ld.local.u64 	%rd8599, [%rd3];
	ld.local.u64 	%rd8600, [%rd3+8];
	ld.local.u64 	%rd8601, [%rd3+16];
	ld.local.u64 	%rd8602, [%rd3+24];
	ld.local.u64 	%rd8603, [%rd3+32];
	ld.local.u64 	%rd8604, [%rd3+40];
	ld.local.u64 	%rd8605, [%rd3+48];
	ld.local.u64 	%rd8606, [%rd3+56];
	st.local.u64 	[%rd1], %rd8599;
	st.local.u64 	[%rd1+8], %rd8600;
	st.local.u64 	[%rd1+16], %rd8601;
	st.local.u64 	[%rd1+24], %rd8602;
	st.local.u64 	[%rd1+32], %rd8603;
	st.local.u64 	[%rd1+40], %rd8604;
	st.local.u64 	[%rd1+48], %rd8605;
	st.local.u64 	[%rd1+56], %rd8606;
	st.local.u64 	[%rd1+64], %rd4;
	st.local.u64 	[%rd1+72], %rd5;
	st.local.u64 	[%rd1+80], %rd6;
	st.local.u64 	[%rd1+88], %rd7;
	bra.uni 	$L__BB0_327;
$L__BB0_4:
	and.b64  	%rd12, %rd4, 4294967295;
	shr.u64 	%rd13, %rd4, 32;
	mul.lo.s64 	%rd994, %rd13, %rd12;
	shr.u64 	%rd995, %rd994, 31;
	and.b64  	%rd996, %rd995, 4294967296;
	shl.b64 	%rd997, %rd994, 33;
	mad.lo.s64 	%rd998, %rd12, %rd12, %rd997;
	setp.lt.u64 	%p3, %rd998, %rd997;
	and.b64  	%rd999, %rd995, 4294967295;
	mad.lo.s64 	%rd1000, %rd13, %rd13, %rd999;
	add.s64 	%rd1001, %rd1000, %rd996;
	selp.u64 	%rd1002, 1, 0, %p3;
	add.s64 	%rd1003, %rd1001, %rd1002;
	and.b64  	%rd14, %rd5, 4294967295;
	shr.u64 	%rd15, %rd5, 32;
	mul.lo.s64 	%rd1004, %rd15, %rd12;
	mul.lo.s64 	%rd1005, %rd14, %rd13;
	add.s64 	%rd1006, %rd1004, %rd1005;
	setp.lt.u64 	%p4, %rd1006, %rd1004;
	selp.b64 	%rd1007, 4294967296, 0, %p4;
	shl.b64 	%rd1008, %rd1006, 32;
	mad.lo.s64 	%rd1009, %rd14, %rd12, %rd1008;
	setp.lt.u64 	%p5, %rd1009, %rd1008;
	shr.u64 	%rd1010, %rd1006, 32;
	mad.lo.s64 	%rd1011, %rd15, %rd13, %rd1010;
	add.s64 	%rd1012, %rd1011, %rd1007;
	selp.u64 	%rd1013, 1, 0, %p5;
	add.s64 	%rd1014, %rd1012, %rd1013;
	add.s64 	%rd1015, %rd1003, %rd1009;
	setp.lt.u64 	%p6, %rd1015, %rd1003;
	selp.u64 	%rd1016, 1, 0, %p6;
	add.s64 	%rd1017, %rd1014, %rd1016;
	and.b64  	%rd16, %rd6, 4294967295;
	shr.u64 	%rd17, %rd6, 32;
	mul.lo.s64 	%rd1018, %rd17, %rd12;
	mul.lo.s64 	%rd1019, %rd16, %rd13;
	add.s64 	%rd1020, %rd1018, %rd1019;
	setp.lt.u64 	%p7, %rd1020, %rd1018;
	selp.b64 	%rd1021, 4294967296, 0, %p7;
	shl.b64 	%rd1022, %rd1020, 32;
	mad.lo.s64 	%rd1023, %rd16, %rd12, %rd1022;
	setp.lt.u64 	%p8, %rd1023, %rd1022;
	shr.u64 	%rd1024, %rd1020, 32;
	mad.lo.s64 	%rd1025, %rd17, %rd13, %rd1024;
	add.s64 	%rd1026, %rd1025, %rd1021;
	selp.u64 	%rd1027, 1, 0, %p8;
	add.s64 	%rd1028, %rd1026, %rd1027;
	add.s64 	%rd1029, %rd1017, %rd1023;
	setp.lt.u64 	%p9, %rd1029, %rd1017;
	selp.u64 	%rd1031, 1, 0, %p9;
	add.s64 	%rd1032, %rd1028, %rd1031;
	and.b64  	%rd18, %rd7, 4294967295;
	shr.u64 	%rd19, %rd7, 32;
	mul.lo.s64 	%rd1033, %rd19, %rd12;
	mul.lo.s64 	%rd1034, %rd18, %rd13;
	add.s64 	%rd1035, %rd1033, %rd1034;
	setp.lt.u64 	%p10, %rd1035, %rd1033;
	selp.b64 	%rd1036, 4294967296, 0, %p10;
	shl.b64 	%rd1037, %rd1035, 32;
	mad.lo.s64 	%rd1038, %rd18, %rd12, %rd1037;
	setp.lt.u64 	%p11, %rd1038, %rd1037;
	shr.u64 	%rd1039, %rd1035, 32;
	mad.lo.s64 	%rd1040, %rd19, %rd13, %rd1039;
	add.s64 	%rd1041, %rd1040, %rd1036;
	selp.u64 	%rd1042, 1, 0, %p11;
	add.s64 	%rd1043, %rd1041, %rd1042;
	add.s64 	%rd1044, %rd1032, %rd1038;
	setp.lt.u64 	%p12, %rd1044, %rd1032;
	selp.u64 	%rd1046, 1, 0, %p12;
	add.s64 	%rd1047, %rd1043, %rd1046;
	setp.lt.u64 	%p13, %rd1006, %rd1005;
	selp.b64 	%rd1049, 4294967296, 0, %p13;
	add.s64 	%rd1050, %rd1011, %rd1049;
	add.s64 	%rd1051, %rd1050, %rd1013;
	add.s64 	%rd1052, %rd1015, %rd1009;
	setp.lt.u64 	%p14, %rd1052, %rd1015;
	selp.u64 	%rd1053, 1, 0, %p14;
	add.s64 	%rd1054, %rd1051, %rd1053;
	setp.ne.s64 	%p15, %rd1054, 0;
	add.s64 	%rd1056, %rd1029, %rd1054;
	setp.lt.u64 	%p16, %rd1056, %rd1029;
	and.pred  	%p17, %p15, %p16;
	selp.u64 	%rd1057, 1, 0, %p17;
	mul.lo.s64 	%rd1058, %rd15, %rd14;
	shr.u64 	%rd1059, %rd1058, 31;
	and.b64  	%rd1060, %rd1059, 4294967296;
	shl.b64 	%rd1061, %rd1058, 33;
	mad.lo.s64 	%rd1062, %rd14, %rd14, %rd1061;
	setp.lt.u64 	%p18, %rd1062, %rd1061;
	and.b64  	%rd1063, %rd1059, 4294967295;
	mad.lo.s64 	%rd1064, %rd15, %rd15, %rd1063;
	add.s64 	%rd1065, %rd1064, %rd1060;
	selp.u64 	%rd1066, 1, 0, %p18;
	add.s64 	%rd1067, %rd1065, %rd1066;
	add.s64 	%rd1068, %rd1056, %rd1057;
	add.s64 	%rd1069, %rd1068, %rd1062;
	max.u64 	%rd1070, %rd1056, %rd1068;
	setp.gt.u64 	%p19, %rd1070, %rd1069;
	selp.u64 	%rd1071, 1, 0, %p19;
	add.s64 	%rd1072, %rd1067, %rd1071;
	setp.ne.s64 	%p20, %rd1072, 0;
	add.s64 	%rd1074, %rd1044, %rd1072;
	setp.lt.u64 	%p21, %rd1074, %rd1044;
	and.pred  	%p22, %p20, %p21;
	selp.u64 	%rd1075, 1, 0, %p22;
	mul.lo.s64 	%rd1076, %rd17, %rd14;
	mul.lo.s64 	%rd1077, %rd16, %rd15;
	add.s64 	%rd1078, %rd1076, %rd1077;
	setp.lt.u64 	%p23, %rd1078, %rd1076;
	selp.b64 	%rd1079, 4294967296, 0, %p23;
	shl.b64 	%rd1080, %rd1078, 32;
	mad.lo.s64 	%rd1081, %rd16, %rd14, %rd1080;
	setp.lt.u64 	%p24, %rd1081, %rd1080;
	shr.u64 	%rd1082, %rd1078, 32;
	mad.lo.s64 	%rd1083, %rd17, %rd15, %rd1082;
	add.s64 	%rd1084, %rd1083, %rd1079;
	selp.u64 	%rd1085, 1, 0, %p24;
	add.s64 	%rd1086, %rd1084, %rd1085;
	add.s64 	%rd1087, %rd1074, %rd1075;
	add.s64 	%rd1088, %rd1087, %rd1081;
	max.u64 	%rd1090, %rd1074, %rd1087;
	setp.gt.u64 	%p25, %rd1090, %rd1088;
	selp.u64 	%rd1091, 1, 0, %p25;
	add.s64 	%rd1092, %rd1086, %rd1091;
	setp.ne.s64 	%p26, %rd1092, 0;
	add.s64 	%rd1094, %rd1047, %rd1092;
	setp.lt.u64 	%p27, %rd1094, %rd1047;
	and.pred  	%p28, %p26, %p27;
	selp.u64 	%rd1095, 1, 0, %p28;
	mul.lo.s64 	%rd1096, %rd19, %rd14;
	mul.lo.s64 	%rd1097, %rd18, %rd15;
	add.s64 	%rd1098, %rd1096, %rd1097;
	setp.lt.u64 	%p29, %rd1098, %rd1096;
	selp.b64 	%rd1099, 4294967296, 0, %p29;
	shl.b64 	%rd1100, %rd1098, 32;
	mad.lo.s64 	%rd1101, %rd18, %rd14, %rd1100;
	setp.lt.u64 	%p30, %rd1101, %rd1100;
	shr.u64 	%rd1102, %rd1098, 32;
	mad.lo.s64 	%rd1103, %rd19, %rd15, %rd1102;
	add.s64 	%rd1104, %rd1103, %rd1099;
	selp.u64 	%rd1105, 1, 0, %p30;
	add.s64 	%rd1106, %rd1104, %rd1105;
	add.s64 	%rd1107, %rd1094, %rd1095;
	add.s64 	%rd1108, %rd1107, %rd1101;
	max.u64 	%rd1110, %rd1094, %rd1107;
	setp.gt.u64 	%p31, %rd1110, %rd1108;
	selp.u64 	%rd1111, 1, 0, %p31;
	add.s64 	%rd1112, %rd1106, %rd1111;
	setp.lt.u64 	%p32, %rd1020, %rd1019;
	selp.b64 	%rd1114, 4294967296, 0, %p32;
	add.s64 	%rd1115, %rd1025, %rd1114;
	add.s64 	%rd1116, %rd1115, %rd1027;
	add.s64 	%rd1117, %rd1069, %rd1023;
	setp.lt.u64 	%p33, %rd1117, %rd1069;
	selp.u64 	%rd1118, 1, 0, %p33;
	add.s64 	%rd1119, %rd1116, %rd1118;
	setp.ne.s64 	%p34, %rd1119, 0;
	add.s64 	%rd1121, %rd1088, %rd1119;
	setp.lt.u64 	%p35, %rd1121, %rd1088;
	and.pred  	%p36, %p34, %p35;
	selp.u64 	%rd1122, 1, 0, %p36;
	setp.lt.u64 	%p37, %rd1078, %rd1077;
	selp.b64 	%rd1123, 4294967296, 0, %p37;
	add.s64 	%rd1124, %rd1083, %rd1123;
	add.s64 	%rd1125, %rd1124, %rd1085;
	add.s64 	%rd1126, %rd1121, %rd1122;
	add.s64 	%rd1127, %rd1126, %rd1081;
	max.u64 	%rd1128, %rd1121, %rd1126;
	setp.gt.u64 	%p38, %rd1128, %rd1127;
	selp.u64 	%rd1129, 1, 0, %p38;
	add.s64 	%rd1130, %rd1125, %rd1129;
	setp.ne.s64 	%p39, %rd1130, 0;
	add.s64 	%rd1132, %rd1108, %rd1130;
	setp.lt.u64 	%p40, %rd1132, %rd1108;
	and.pred  	%p41, %p39, %p40;
	selp.u64 	%rd1133, 1, 0, %p41;
	mul.lo.s64 	%rd1134, %rd17, %rd16;
	shr.u64 	%rd1135, %rd1134, 31;
	and.b64  	%rd1136, %rd1135, 4294967296;
	shl.b64 	%rd1137, %rd1134, 33;
	mad.lo.s64 	%rd1138, %rd16, %rd16, %rd1137;
	setp.lt.u64 	%p42, %rd1138, %rd1137;
	and.b64  	%rd1139, %rd1135, 4294967295;
	mad.lo.s64 	%rd1140, %rd17, %rd17, %rd1139;
	add.s64 	%rd1141, %rd1140, %rd1136;
	selp.u64 	%rd1142, 1, 0, %p42;
	add.s64 	%rd1143, %rd1141, %rd1142;
	add.s64 	%rd1144, %rd1132, %rd1133;
	add.s64 	%rd1145, %rd1144, %rd1138;
	max.u64 	%rd1147, %rd1132, %rd1144;
	setp.gt.u64 	%p43, %rd1147, %rd1145;
	selp.u64 	%rd1148, 1, 0, %p43;
	add.s64 	%rd1149, %rd1143, %rd1148;
	setp.ne.s64 	%p44, %rd1149, 0;
	add.s64 	%rd1151, %rd1112, %rd1149;
	setp.lt.u64 	%p45, %rd1151, %rd1112;
	and.pred  	%p46, %p44, %p45;
	selp.u64 	%rd1152, 1, 0, %p46;
	mul.lo.s64 	%rd1153, %rd19, %rd16;
	mul.lo.s64 	%rd1154, %rd18, %rd17;
	add.s64 	%rd1155, %rd1153, %rd1154;
	setp.lt.u64 	%p47, %rd1155, %rd1153;
	selp.b64 	%rd1156, 4294967296, 0, %p47;
	shl.b64 	%rd1157, %rd1155, 32;
	mad.lo.s64 	%rd1158, %rd18, %rd16, %rd1157;
	setp.lt.u64 	%p48, %rd1158, %rd1157;
	shr.u64 	%rd1159, %rd1155, 32;
	mad.lo.s64 	%rd1160, %rd19, %rd17, %rd1159;
	add.s64 	%rd1161, %rd1160, %rd1156;
	selp.u64 	%rd1162, 1, 0, %p48;
	add.s64 	%rd1163, %rd1161, %rd1162;
	add.s64 	%rd1164, %rd1151, %rd1152;
	add.s64 	%rd1165, %rd1164, %rd1158;
	max.u64 	%rd1167, %rd1151, %rd1164;
	setp.gt.u64 	%p49, %rd1167, %rd1165;
	selp.u64 	%rd1168, 1, 0, %p49;
	add.s64 	%rd1169, %rd1163, %rd1168;
	setp.lt.u64 	%p50, %rd1035, %rd1034;
	selp.b64 	%rd1171, 4294967296, 0, %p50;
	add.s64 	%rd1172, %rd1040, %rd1171;
	add.s64 	%rd1173, %rd1172, %rd1042;
	add.s64 	%rd1174, %rd1127, %rd1038;
	setp.lt.u64 	%p51, %rd1174, %rd1127;
	selp.u64 	%rd1175, 1, 0, %p51;
	add.s64 	%rd1176, %rd1173, %rd1175;
	setp.ne.s64 	%p52, %rd1176, 0;
	add.s64 	%rd1178, %rd1145, %rd1176;
	setp.lt.u64 	%p53, %rd1178, %rd1145;
	and.pred  	%p54, %p52, %p53;
	selp.u64 	%rd1179, 1, 0, %p54;
	setp.lt.u64 	%p55, %rd1098, %rd1097;
	selp.b64 	%rd1180, 4294967296, 0, %p55;
	add.s64 	%rd1181, %rd1103, %rd1180;
	add.s64 	%rd1182, %rd1181, %rd1105;
	add.s64 	%rd1183, %rd1178, %rd1179;
	add.s64 	%rd20, %rd1183, %rd1101;
	max.u64 	%rd1184, %rd1178, %rd1183;
	setp.gt.u64 	%p56, %rd1184, %rd20;
	selp.u64 	%rd1185, 1, 0, %p56;
	add.s64 	%rd1186, %rd1182, %rd1185;
	setp.ne.s64 	%p57, %rd1186, 0;
	add.s64 	%rd1188, %rd1165, %rd1186;
	setp.lt.u64 	%p58, %rd1188, %rd1165;
	and.pred  	%p59, %p57, %p58;
	selp.u64 	%rd1189, 1, 0, %p59;
	setp.lt.u64 	%p60, %rd1155, %rd1154;
	selp.b64 	%rd1190, 4294967296, 0, %p60;
	add.s64 	%rd1191, %rd1160, %rd1190;
	add.s64 	%rd1192, %rd1191, %rd1162;
	add.s64 	%rd1193, %rd1188, %rd1189;
	add.s64 	%rd21, %rd1193, %rd1158;
	max.u64 	%rd1194, %rd1188, %rd1193;
	setp.gt.u64 	%p61, %rd1194, %rd21;
	selp.u64 	%rd1195, 1, 0, %p61;
	add.s64 	%rd1196, %rd1192, %rd1195;
	setp.ne.s64 	%p62, %rd1196, 0;
	add.s64 	%rd1198, %rd1169, %rd1196;
	setp.lt.u64 	%p63, %rd1198, %rd1169;
	and.pred  	%p64, %p62, %p63;
	selp.u64 	%rd1199, 1, 0, %p64;
	mul.lo.s64 	%rd1200, %rd19, %rd18;
	shr.u64 	%rd1201, %rd1200, 31;
	and.b64  	%rd1202, %rd1201, 4294967296;
	shl.b64 	%rd1203, %rd1200, 33;
	mad.lo.s64 	%rd1204, %rd18, %rd18, %rd1203;
	setp.lt.u64 	%p65, %rd1204, %rd1203;
	and.b64  	%rd1205, %rd1201, 4294967295;
	mad.lo.s64 	%rd1206, %rd19, %rd19, %rd1205;
	add.s64 	%rd1207, %rd1206, %rd1202;
	selp.u64 	%rd1208, 1, 0, %p65;
	add.s64 	%rd1209, %rd1207, %rd1208;
	add.s64 	%rd1210, %rd1198, %rd1199;
	add.s64 	%rd22, %rd1210, %rd1204;
	max.u64 	%rd1211, %rd1198, %rd1210;
	setp.gt.u64 	%p66, %rd1211, %rd22;
	selp.u64 	%rd1212, 1, 0, %p66;
	add.s64 	%rd23, %rd1209, %rd1212;
	mov.b64 	{%r1, %r2}, %rd20;
	mov.b64 	{%r3, %r4}, %rd21;
	mov.b64 	%rd1213, {%r4, %r1};
	mov.b64 	{%r5, %r6}, %rd22;
	mov.b64 	%rd1214, {%r6, %r3};
	mov.b64 	{%r7, %r8}, %rd23;
	mov.b64 	%rd1215, {%r8, %r5};
	shl.b64 	%rd1216, %rd23, 32;
	add.s64 	%rd24, %rd1213, %rd998;
	setp.lt.u64 	%p67, %rd24, %rd1213;
	selp.u64 	%rd1217, 1, 0, %p67;
	add.s64 	%rd1218, %rd1214, %rd1052;
	add.s64 	%rd25, %rd1218, %rd1217;
	max.u64 	%rd1219, %rd1052, %rd1218;
	setp.gt.u64 	%p68, %rd1219, %rd25;
	selp.u64 	%rd1220, 1, 0, %p68;
	add.s64 	%rd1221, %rd1215, %rd1117;
	add.s64 	%rd26, %rd1221, %rd1220;
	max.u64 	%rd1222, %rd1117, %rd1221;
	setp.gt.u64 	%p69, %rd1222, %rd26;
	selp.u64 	%rd1223, 1, 0, %p69;
	add.s64 	%rd1224, %rd1216, %rd1174;
	add.s64 	%rd8631, %rd1224, %rd1223;
	ld.const.u64 	%rd28, [SECP256K1_P+24];
	setp.le.u64 	%p70, %rd8631, %rd28;
	@%p70 bra 	$L__BB0_6;
	ld.const.u64 	%rd8626, [SECP256K1_P+8];
	ld.const.u64 	%rd8627, [SECP256K1_P+16];
	bra.uni 	$L__BB0_9;
$L__BB0_6:
	setp.eq.s64 	%p71, %rd8631, %rd28;
	ld.const.u64 	%rd8629, [SECP256K1_P+16];
	setp.gt.u64 	%p72, %rd26, %rd8629;
	and.pred  	%p73, %p71, %p72;
	ld.const.u64 	%rd8628, [SECP256K1_P+8];
	mov.u64 	%rd8626, %rd8628;
	mov.u64 	%rd8627, %rd8629;
	@%p73 bra 	$L__BB0_9;
	setp.eq.s64 	%p74, %rd8631, %rd28;
	setp.eq.s64 	%p75, %rd26, %rd8629;
	and.pred  	%p76, %p74, %p75;
	setp.gt.u64 	%p77, %rd25, %rd8628;
	and.pred  	%p78, %p76, %p77;
	mov.u64 	%rd8626, %rd8628;
	mov.u64 	%rd8627, %rd26;
	@%p78 bra 	$L__BB0_9;
	setp.ne.s64 	%p79, %rd8631, %rd28;
	setp.ne.s64 	%p80, %rd26, %rd8629;
	or.pred  	%p81, %p79, %p80;
	setp.ne.s64 	%p82, %rd25, %rd8628;
	or.pred  	%p83, %p81, %p82;
	ld.const.u64 	%rd8630, [SECP256K1_P];
	setp.lt.u64 	%p84, %rd24, %rd8630;
	or.pred  	%p85, %p83, %p84;
	mov.u64 	%rd8626, %rd25;
	mov.u64 	%rd8627, %rd26;
	mov.u64 	%rd8632, %rd26;
	mov.u64 	%rd8633, %rd25;
	mov.u64 	%rd8634, %rd24;
	@%p85 bra 	$L__BB0_10;
$L__BB0_9:
	ld.const.u64 	%rd8630, [SECP256K1_P];
	sub.s64 	%rd8634, %rd24, %rd8630;
	setp.lt.u64 	%p86, %rd24, %rd8630;
	selp.u64 	%rd1227, 1, 0, %p86;
	add.s64 	%rd1228, %rd8626, %rd1227;
	sub.s64 	%rd8633, %rd25, %rd1228;
	setp.ge.u64 	%p87, %rd25, %rd1228;
	setp.lt.u64 	%p88, %rd25, %rd1228;
	setp.eq.s64 	%p89, %rd1228, 0;
	selp.u32 	%r9, -1, 0, %p88;
	selp.u32 	%r10, -1, 0, %p89;
	selp.b32 	%r11, %r10, %r9, %p87;
	selp.b32 	%r12, %r11, %r9, %p86;
	and.b32  	%r13, %r12, 1;
	setp.eq.b32 	%p90, %r13, 1;
	cvt.u64.u32 	%rd1229, %r12;
	and.b64  	%rd1230, %rd1229, 1;
	add.s64 	%rd1231, %rd8627, %rd1230;
	sub.s64 	%rd8632, %rd26, %rd1231;
	setp.ge.u64 	%p91, %rd26, %rd1231;
	setp.lt.u64 	%p92, %rd26, %rd1231;
	setp.eq.s64 	%p93, %rd1231, 0;
	selp.u32 	%r14, -1, 0, %p92;
	selp.u32 	%r15, -1, 0, %p93;
	selp.b32 	%r16, %r15, %r14, %p91;
	selp.b32 	%r17, %r16, %r14, %p90;
	and.b32  	%r18, %r17, 1;
	setp.eq.b32 	%p94, %r18, 1;
	selp.s64 	%rd1232, -1, 0, %p94;
	sub.s64 	%rd1233, %rd8631, %rd28;
	add.s64 	%rd8631, %rd1233, %rd1232;
	mov.u64 	%rd8628, %rd8626;
	mov.u64 	%rd8629, %rd8627;
$L__BB0_10:
	shr.u64 	%rd1234, %rd20, 32;
	mul.lo.s64 	%rd1235, %rd1234, 4196183048192;
	and.b64  	%rd1236, %rd20, 4294967295;
	mad.lo.s64 	%rd1237, %rd1236, 977, %rd1235;
	setp.lt.u64 	%p95, %rd1237, %rd1235;
	shr.u64 	%rd1238, %rd21, 32;
	mul.lo.s64 	%rd1239, %rd1238, 4196183048192;
	and.b64  	%rd1240, %rd21, 4294967295;
	mad.lo.s64 	%rd1241, %rd1240, 977, %rd1239;
	setp.lt.u64 	%p96, %rd1241, %rd1239;
	selp.u64 	%rd1242, 1, 0, %p95;
	mul.lo.s64 	%rd1243, %rd1234, 977;
	shr.u64 	%rd1244, %rd1243, 32;
	add.s64 	%rd1245, %rd1244, %rd1242;
	add.s64 	%rd1246, %rd1245, %rd1241;
	setp.lt.u64 	%p97, %rd1246, %rd1245;
	shr.u64 	%rd1247, %rd22, 32;
	mul.lo.s64 	%rd1248, %rd1247, 4196183048192;
	and.b64  	%rd1249, %rd22, 4294967295;
	mad.lo.s64 	%rd1250, %rd1249, 977, %rd1248;
	setp.lt.u64 	%p98, %rd1250, %rd1248;
	selp.u64 	%rd1251, 1, 0, %p97;
	selp.u64 	%rd1252, 1, 0, %p96;
	mul.lo.s64 	%rd1253, %rd1238, 977;
	shr.u64 	%rd1254, %rd1253, 32;
	add.s64 	%rd1255, %rd1254, %rd1252;
	add.s64 	%rd1256, %rd1255, %rd1251;
	add.s64 	%rd1257, %rd1256, %rd1250;
	setp.lt.u64 	%p99, %rd1257, %rd1256;
	add.s64 	%rd48, %rd8634, %rd1237;
	setp.lt.u64 	%p100, %rd48, %rd8634;
	selp.u64 	%rd1258, 1, 0, %p100;
	add.s64 	%rd1259, %rd8633, %rd1246;
	add.s64 	%rd49, %rd1259, %rd1258;
	max.u64 	%rd1260, %rd8633, %rd1259;
	setp.gt.u64 	%p101, %rd1260, %rd49;
	selp.u64 	%rd1261, 1, 0, %p101;
	add.s64 	%rd1262, %rd8632, %rd1257;
	add.s64 	%rd50, %rd1262, %rd1261;
	max.u64 	%rd1263, %rd8632, %rd1262;
	setp.gt.u64 	%p102, %rd1263, %rd50;
	selp.u64 	%rd1264, 1, 0, %p102;
	shr.u64 	%rd1265, %rd23, 32;
	and.b64  	%rd1266, %rd23, 4294967295;
	mul.lo.s64 	%rd1267, %rd1266, 977;
	mad.lo.s64 	%rd1268, %rd1265, 4196183048192, %rd1267;
	selp.u64 	%rd1269, 1, 0, %p99;
	selp.u64 	%rd1270, 1, 0, %p98;
	mul.lo.s64 	%rd1271, %rd1247, 977;
	shr.u64 	%rd1272, %rd1271, 32;
	add.s64 	%rd1273, %rd1272, %rd1270;
	add.s64 	%rd1274, %rd1273, %rd1269;
	add.s64 	%rd1275, %rd1274, %rd1268;
	add.s64 	%rd1276, %rd8631, %rd1275;
	add.s64 	%rd8638, %rd1276, %rd1264;
	setp.gt.u64 	%p103, %rd8638, %rd28;
	@%p103 bra 	$L__BB0_14;
	setp.eq.s64 	%p104, %rd8638, %rd28;
	setp.gt.u64 	%p105, %rd50, %rd8629;
	and.pred  	%p106, %p104, %p105;
	@%p106 bra 	$L__BB0_14;
	setp.eq.s64 	%p107, %rd8638, %rd28;
	setp.eq.s64 	%p108, %rd50, %rd8629;
	and.pred  	%p109, %p107, %p108;
	setp.gt.u64 	%p110, %rd49, %rd8628;
	and.pred  	%p111, %p109, %p110;
	@%p111 bra 	$L__BB0_14;
	setp.ne.s64 	%p112, %rd8638, %rd28;
	setp.ne.s64 	%p113, %rd50, %rd8629;
	or.pred  	%p114, %p112, %p113;
	setp.ne.s64 	%p115, %rd49, %rd8628;
	or.pred  	%p116, %p114, %p115;
	setp.lt.u64 	%p117, %rd48, %rd8630;
	or.pred  	%p118, %p116, %p117;
	mov.u64 	%rd8635, %rd50;
	mov.u64 	%rd8636, %rd49;
	mov.u64 	%rd8637, %rd48;
	@%p118 bra 	$L__BB0_15;
$L__BB0_14:
	sub.s64 	%rd8637, %rd48, %rd8630;
	setp.lt.u64 	%p119, %rd48, %rd8630;
	selp.u64 	%rd1277, 1, 0, %p119;
	add.s64 	%rd1278, %rd8628, %rd1277;
	sub.s64 	%rd8636, %rd49, %rd1278;
	setp.ge.u64 	%p120, %rd49, %rd1278;
	setp.lt.u64 	%p121, %rd49, %rd1278;
	setp.eq.s64 	%p122, %rd1278, 0;
	selp.u32 	%r19, -1, 0, %p121;
	selp.u32 	%r20, -1, 0, %p122;
	selp.b32 	%r21, %r20, %r19, %p120;
	selp.b32 	%r22, %r21, %r19, %p119;
	and.b32  	%r23, %r22, 1;
	setp.eq.b32 	%p123, %r23, 1;
	cvt.u64.u32 	%rd1279, %r22;
	and.b64  	%rd1280, %rd1279, 1;
	add.s64 	%rd1281, %rd8629, %rd1280;
	sub.s64 	%rd8635, %rd50, %rd1281;
	setp.ge.u64 	%p124, %rd50, %rd1281;
	setp.lt.u64 	%p125, %rd50, %rd1281;
	setp.eq.s64 	%p126, %rd1281, 0;
	selp.u32 	%r24, -1, 0, %p125;
	selp.u32 	%r25, -1, 0, %p126;
	selp.b32 	%r26, %r25, %r24, %p124;
	selp.b32 	%r27, %r26, %r24, %p123;
	and.b32  	%r28, %r27, 1;
	setp.eq.b32 	%p127, %r28, 1;
	selp.s64 	%rd1282, -1, 0, %p127;
	sub.s64 	%rd1283, %rd8638, %rd28;
	add.s64 	%rd8638, %rd1283, %rd1282;
$L__BB0_15:
	and.b64  	%rd60, %rd8, 4294967295;
	shr.u64 	%rd61, %rd8, 32;
	mul.lo.s64 	%rd1284, %rd61, %rd60;
	shr.u64 	%rd1285, %rd1284, 31;
	and.b64  	%rd1286, %rd1285, 4294967296;
	shl.b64 	%rd1287, %rd1284, 33;
	mad.lo.s64 	%rd1288, %rd60, %rd60, %rd1287;
	setp.lt.u64 	%p128, %rd1288, %rd1287;
	and.b64  	%rd1289, %rd1285, 4294967295;
	mad.lo.s64 	%rd1290, %rd61, %rd61, %rd1289;
	add.s64 	%rd1291, %rd1290, %rd1286;
	selp.u64 	%rd1292, 1, 0, %p128;
	add.s64 	%rd1293, %rd1291, %rd1292;
	and.b64  	%rd62, %rd9, 4294967295;
	shr.u64 	%rd63, %rd9, 32;
	mul.lo.s64 	%rd1294, %rd63, %rd60;
	mul.lo.s64 	%rd1295, %rd62, %rd61;
	add.s64 	%rd1296, %rd1294, %rd1295;
	setp.lt.u64 	%p129, %rd1296, %rd1294;
	selp.b64 	%rd1297, 4294967296, 0, %p129;
	shl.b64 	%rd1298, %rd1296, 32;
	mad.lo.s64 	%rd1299, %rd62, %rd60, %rd1298;
	setp.lt.u64 	%p130, %rd1299, %rd1298;
	shr.u64 	%rd1300, %rd1296, 32;
	mad.lo.s64 	%rd1301, %rd63, %rd61, %rd1300;
	add.s64 	%rd1302, %rd1301, %rd1297;
	selp.u64 	%rd1303, 1, 0, %p130;
	add.s64 	%rd1304, %rd1302, %rd1303;
	add.s64 	%rd1305, %rd1293, %rd1299;
	setp.lt.u64 	%p131, %rd1305, %rd1293;
	selp.u64 	%rd1306, 1, 0, %p131;
	add.s64 	%rd1307, %rd1304, %rd1306;
	and.b64  	%rd64, %rd10, 4294967295;
	shr.u64 	%rd65, %rd10, 32;
	mul.lo.s64 	%rd1308, %rd65, %rd60;
	mul.lo.s64 	%rd1309, %rd64, %rd61;
	add.s64 	%rd1310, %rd1308, %rd1309;
	setp.lt.u64 	%p132, %rd1310, %rd1308;
	selp.b64 	%rd1311, 4294967296, 0, %p132;
	shl.b64 	%rd1312, %rd1310, 32;
	mad.lo.s64 	%rd1313, %rd64, %rd60, %rd1312;
	setp.lt.u64 	%p133, %rd1313, %rd1312;
	shr.u64 	%rd1314, %rd1310, 32;
	mad.lo.s64 	%rd1315, %rd65, %rd61, %rd1314;
	add.s64 	%rd1316, %rd1315, %rd1311;
	selp.u64 	%rd1317, 1, 0, %p133;
	add.s64 	%rd1318, %rd1316, %rd1317;
	add.s64 	%rd1319, %rd1307, %rd1313;
	setp.lt.u64 	%p134, %rd1319, %rd1307;
	selp.u64 	%rd1321, 1, 0, %p134;
	add.s64 	%rd1322, %rd1318, %rd1321;
	and.b64  	%rd66, %rd11, 4294967295;
	shr.u64 	%rd67, %rd11, 32;
	mul.lo.s64 	%rd1323, %rd67, %rd60;
	mul.lo.s64 	%rd1324, %rd66, %rd61;
	add.s64 	%rd1325, %rd1323, %rd1324;
	setp.lt.u64 	%p135, %rd1325, %rd1323;
	selp.b64 	%rd1326, 4294967296, 0, %p135;
	shl.b64 	%rd1327, %rd1325, 32;
	mad.lo.s64 	%rd1328, %rd66, %rd60, %rd1327;
	setp.lt.u64 	%p136, %rd1328, %rd1327;
	shr.u64 	%rd1329, %rd1325, 32;
	mad.lo.s64 	%rd1330, %rd67, %rd61, %rd1329;
	add.s64 	%rd1331, %rd1330, %rd1326;
	selp.u64 	%rd1332, 1, 0, %p136;
	add.s64 	%rd1333, %rd1331, %rd1332;
	add.s64 	%rd1334, %rd1322, %rd1328;
	setp.lt.u64 	%p137, %rd1334, %rd1322;
	selp.u64 	%rd1336, 1, 0, %p137;
	add.s64 	%rd1337, %rd1333, %rd1336;
	setp.lt.u64 	%p138, %rd1296, %rd1295;
	selp.b64 	%rd1339, 4294967296, 0, %p138;
	add.s64 	%rd1340, %rd1301, %rd1339;
	add.s64 	%rd1341, %rd1340, %rd1303;
	add.s64 	%rd1342, %rd1305, %rd1299;
	setp.lt.u64 	%p139, %rd1342, %rd1305;
	selp.u64 	%rd1343, 1, 0, %p139;
	add.s64 	%rd1344, %rd1341, %rd1343;
	setp.ne.s64 	%p140, %rd1344, 0;
	add.s64 	%rd1346, %rd1319, %rd1344;
	setp.lt.u64 	%p141, %rd1346, %rd1319;
	and.pred  	%p142, %p140, %p141;
	selp.u64 	%rd1347, 1, 0, %p142;
	mul.lo.s64 	%rd1348, %rd63, %rd62;
	shr.u64 	%rd1349, %rd1348, 31;
	and.b64  	%rd1350, %rd1349, 4294967296;
	shl.b64 	%rd1351, %rd1348, 33;
	mad.lo.s64 	%rd1352, %rd62, %rd62, %rd1351;
	setp.lt.u64 	%p143, %rd1352, %rd1351;
	and.b64  	%rd1353, %rd1349, 4294967295;
	mad.lo.s64 	%rd1354, %rd63, %rd63, %rd1353;
	add.s64 	%rd1355, %rd1354, %rd1350;
	selp.u64 	%rd1356, 1, 0, %p143;
	add.s64 	%rd1357, %rd1355, %rd1356;
	add.s64 	%rd1358, %rd1346, %rd1347;
	add.s64 	%rd1359, %rd1358, %rd1352;
	max.u64 	%rd1360, %rd1346, %rd1358;
	setp.gt.u64 	%p144, %rd1360, %rd1359;
	selp.u64 	%rd1361, 1, 0, %p144;
	add.s64 	%rd1362, %rd1357, %rd1361;
	setp.ne.s64 	%p145, %rd1362, 0;
	add.s64 	%rd1364, %rd1334, %rd1362;
	setp.lt.u64 	%p146, %rd1364, %rd1334;
	and.pred  	%p147, %p145, %p146;
	selp.u64 	%rd1365, 1, 0, %p147;
	mul.lo.s64 	%rd1366, %rd65, %rd62;
	mul.lo.s64 	%rd1367, %rd64, %rd63;
	add.s64 	%rd1368, %rd1366, %rd1367;
	setp.lt.u64 	%p148, %rd1368, %rd1366;
	selp.b64 	%rd1369, 4294967296, 0, %p148;
	shl.b64 	%rd1370, %rd1368, 32;
	mad.lo.s64 	%rd1371, %rd64, %rd62, %rd1370;
	setp.lt.u64 	%p149, %rd1371, %rd1370;
	shr.u64 	%rd1372, %rd1368, 32;
	mad.lo.s64 	%rd1373, %rd65, %rd63, %rd1372;
	add.s64 	%rd1374, %rd1373, %rd1369;
	selp.u64 	%rd1375, 1, 0, %p149;
	add.s64 	%rd1376, %rd1374, %rd1375;
	add.s64 	%rd1377, %rd1364, %rd1365;
	add.s64 	%rd1378, %rd1377, %rd1371;
	max.u64 	%rd1380, %rd1364, %rd1377;
	setp.gt.u64 	%p150, %rd1380, %rd1378;
	selp.u64 	%rd1381, 1, 0, %p150;
	add.s64 	%rd1382, %rd1376, %rd1381;
	setp.ne.s64 	%p151, %rd1382, 0;
	add.s64 	%rd1384, %rd1337, %rd1382;
	setp.lt.u64 	%p152, %rd1384, %rd1337;
	and.pred  	%p153, %p151, %p152;
	selp.u64 	%rd1385, 1, 0, %p153;
	mul.lo.s64 	%rd1386, %rd67, %rd62;
	mul.lo.s64 	%rd1387, %rd66, %rd63;
	add.s64 	%rd1388, %rd1386, %rd1387;
	setp.lt.u64 	%p154, %rd1388, %rd1386;
	selp.b64 	%rd1389, 4294967296, 0, %p154;
	shl.b64 	%rd1390, %rd1388, 32;
	mad.lo.s64 	%rd1391, %rd66, %rd62, %rd1390;
	setp.lt.u64 	%p155, %rd1391, %rd1390;
	shr.u64 	%rd1392, %rd1388, 32;
	mad.lo.s64 	%rd1393, %rd67, %rd63, %rd1392;
	add.s64 	%rd1394, %rd1393, %rd1389;
	selp.u64 	%rd1395, 1, 0, %p155;
	add.s64 	%rd1396, %rd1394, %rd1395;
	add.s64 	%rd1397, %rd1384, %rd1385;
	add.s64 	%rd1398, %rd1397, %rd1391;
	max.u64 	%rd1400, %rd1384, %rd1397;
	setp.gt.u64 	%p156, %rd1400, %rd1398;
	selp.u64 	%rd1401, 1, 0, %p156;
	add.s64 	%rd1402, %rd1396, %rd1401;
	setp.lt.u64 	%p157, %rd1310, %rd1309;
	selp.b64 	%rd1404, 4294967296, 0, %p157;
	add.s64 	%rd1405, %rd1315, %rd1404;
	add.s64 	%rd1406, %rd1405, %rd1317;
	add.s64 	%rd1407, %rd1359, %rd1313;
	setp.lt.u64 	%p158, %rd1407, %rd1359;
	selp.u64 	%rd1408, 1, 0, %p158;
	add.s64 	%rd1409, %rd1406, %rd1408;
	setp.ne.s64 	%p159, %rd1409, 0;
	add.s64 	%rd1411, %rd1378, %rd1409;
	setp.lt.u64 	%p160, %rd1411, %rd1378;
	and.pred  	%p161, %p159, %p160;
	selp.u64 	%rd1412, 1, 0, %p161;
	setp.lt.u64 	%p162, %rd1368, %rd1367;
	selp.b64 	%rd1413, 4294967296, 0, %p162;
	add.s64 	%rd1414, %rd1373, %rd1413;
	add.s64 	%rd1415, %rd1414, %rd1375;
	add.s64 	%rd1416, %rd1411, %rd1412;
	add.s64 	%rd1417, %rd1416, %rd1371;
	max.u64 	%rd1418, %rd1411, %rd1416;
	setp.gt.u64 	%p163, %rd1418, %rd1417;
	selp.u64 	%rd1419, 1, 0, %p163;
	add.s64 	%rd1420, %rd1415, %rd1419;
	setp.ne.s64 	%p164, %rd1420, 0;
	add.s64 	%rd1422, %rd1398, %rd1420;
	setp.lt.u64 	%p165, %rd1422, %rd1398;
	and.pred  	%p166, %p164, %p165;
	selp.u64 	%rd1423, 1, 0, %p166;
	mul.lo.s64 	%rd1424, %rd65, %rd64;
	shr.u64 	%rd1425, %rd1424, 31;
	and.b64  	%rd1426, %rd1425, 4294967296;
	shl.b64 	%rd1427, %rd1424, 33;
	mad.lo.s64 	%rd1428, %rd64, %rd64, %rd1427;
	setp.lt.u64 	%p167, %rd1428, %rd1427;
	and.b64  	%rd1429, %rd1425, 4294967295;
	mad.lo.s64 	%rd1430, %rd65, %rd65, %rd1429;
	add.s64 	%rd1431, %rd1430, %rd1426;
	selp.u64 	%rd1432, 1, 0, %p167;
	add.s64 	%rd1433, %rd1431, %rd1432;
	add.s64 	%rd1434, %rd1422, %rd1423;
	add.s64 	%rd1435, %rd1434, %rd1428;
	max.u64 	%rd1437, %rd1422, %rd1434;
	setp.gt.u64 	%p168, %rd1437, %rd1435;
	selp.u64 	%rd1438, 1, 0, %p168;
	add.s64 	%rd1439, %rd1433, %rd1438;
	setp.ne.s64 	%p169, %rd1439, 0;
	add.s64 	%rd1441, %rd1402, %rd1439;
	setp.lt.u64 	%p170, %rd1441, %rd1402;
	and.pred  	%p171, %p169, %p170;
	selp.u64 	%rd1442, 1, 0, %p171;
	mul.lo.s64 	%rd1443, %rd67, %rd64;
	mul.lo.s64 	%rd1444, %rd66, %rd65;
	add.s64 	%rd1445, %rd1443, %rd1444;
	setp.lt.u64 	%p172, %rd1445, %rd1443;
	selp.b64 	%rd1446, 4294967296, 0, %p172;
	shl.b64 	%rd1447, %rd1445, 32;
	mad.lo.s64 	%rd1448, %rd66, %rd64, %rd1447;
	setp.lt.u64 	%p173, %rd1448, %rd1447;
	shr.u64 	%rd1449, %rd1445, 32;
	mad.lo.s64 	%rd1450, %rd67, %rd65, %rd1449;
	add.s64 	%rd1451, %rd1450, %rd1446;
	selp.u64 	%rd1452, 1, 0, %p173;
	add.s64 	%rd1453, %rd1451, %rd1452;
	add.s64 	%rd1454, %rd1441, %rd1442;
	add.s64 	%rd1455, %rd1454, %rd1448;
	max.u64 	%rd1457, %rd1441, %rd1454;
	setp.gt.u64 	%p174, %rd1457, %rd1455;
	selp.u64 	%rd1458, 1, 0, %p174;
	add.s64 	%rd1459, %rd1453, %rd1458;
	setp.lt.u64 	%p175, %rd1325, %rd1324;
	selp.b64 	%rd1461, 4294967296, 0, %p175;
	add.s64 	%rd1462, %rd1330, %rd1461;
	add.s64 	%rd1463, %rd1462, %rd1332;
	add.s64 	%rd1464, %rd1417, %rd1328;
	setp.lt.u64 	%p176, %rd1464, %rd1417;
	selp.u64 	%rd1465, 1, 0, %p176;
	add.s64 	%rd1466, %rd1463, %rd1465;
	setp.ne.s64 	%p177, %rd1466, 0;
	add.s64 	%rd1468, %rd1435, %rd1466;
	setp.lt.u64 	%p178, %rd1468, %rd1435;
	and.pred  	%p179, %p177, %p178;
	selp.u64 	%rd1469, 1, 0, %p179;
	setp.lt.u64 	%p180, %rd1388, %rd1387;
	selp.b64 	%rd1470, 4294967296, 0, %p180;
	add.s64 	%rd1471, %rd1393, %rd1470;
	add.s64 	%rd1472, %rd1471, %rd1395;
	add.s64 	%rd1473, %rd1468, %rd1469;
	add.s64 	%rd68, %rd1473, %rd1391;
	max.u64 	%rd1474, %rd1468, %rd1473;
	setp.gt.u64 	%p181, %rd1474, %rd68;
	selp.u64 	%rd1475, 1, 0, %p181;
	add.s64 	%rd1476, %rd1472, %rd1475;
	setp.ne.s64 	%p182, %rd1476, 0;
	add.s64 	%rd1478, %rd1455, %rd1476;
	setp.lt.u64 	%p183, %rd1478, %rd1455;
	and.pred  	%p184, %p182, %p183;
	selp.u64 	%rd1479, 1, 0, %p184;
	setp.lt.u64 	%p185, %rd1445, %rd1444;
	selp.b64 	%rd1480, 4294967296, 0, %p185;
	add.s64 	%rd1481, %rd1450, %rd1480;
	add.s64 	%rd1482, %rd1481, %rd1452;
	add.s64 	%rd1483, %rd1478, %rd1479;
	add.s64 	%rd69, %rd1483, %rd1448;
	max.u64 	%rd1484, %rd1478, %rd1483;
	setp.gt.u64 	%p186, %rd1484, %rd69;
	selp.u64 	%rd1485, 1, 0, %p186;
	add.s64 	%rd1486, %rd1482, %rd1485;
	setp.ne.s64 	%p187, %rd1486, 0;
	add.s64 	%rd1488, %rd1459, %rd1486;
	setp.lt.u64 	%p188, %rd1488, %rd1459;
	and.pred  	%p189, %p187, %p188;
	selp.u64 	%rd1489, 1, 0, %p189;
	mul.lo.s64 	%rd1490, %rd67, %rd66;
	shr.u64 	%rd1491, %rd1490, 31;
	and.b64  	%rd1492, %rd1491, 4294967296;
	shl.b64 	%rd1493, %rd1490, 33;
	mad.lo.s64 	%rd1494, %rd66, %rd66, %rd1493;
	setp.lt.u64 	%p190, %rd1494, %rd1493;
	and.b64  	%rd1495, %rd1491, 4294967295;
	mad.lo.s64 	%rd1496, %rd67, %rd67, %rd1495;
	add.s64 	%rd1497, %rd1496, %rd1492;
	selp.u64 	%rd1498, 1, 0, %p190;
	add.s64 	%rd1499, %rd1497, %rd1498;
	add.s64 	%rd1500, %rd1488, %rd1489;
	add.s64 	%rd70, %rd1500, %rd1494;
	max.u64 	%rd1501, %rd1488, %rd1500;
	setp.gt.u64 	%p191, %rd1501, %rd70;
	selp.u64 	%rd1502, 1, 0, %p191;
	add.s64 	%rd71, %rd1499, %rd1502;
	mov.b64 	{%r29, %r30}, %rd68;
	mov.b64 	{%r31, %r32}, %rd69;
	mov.b64 	%rd1503, {%r32, %r29};
	mov.b64 	{%r33, %r34}, %rd70;
	mov.b64 	%rd1504, {%r34, %r31};
	mov.b64 	{%r35, %r36}, %rd71;
	mov.b64 	%rd1505, {%r36, %r33};
	shl.b64 	%rd1506, %rd71, 32;
	add.s64 	%rd72, %rd1503, %rd1288;
	setp.lt.u64 	%p192, %rd72, %rd1503;
	selp.u64 	%rd1507, 1, 0, %p192;
	add.s64 	%rd1508, %rd1504, %rd1342;
	add.s64 	%rd73, %rd1508, %rd1507;
	max.u64 	%rd1509, %rd1342, %rd1508;
	setp.gt.u64 	%p193, %rd1509, %rd73;
	selp.u64 	%rd1510, 1, 0, %p193;
	add.s64 	%rd1511, %rd1505, %rd1407;
	add.s64 	%rd74, %rd1511, %rd1510;
	max.u64 	%rd1512, %rd1407, %rd1511;
	setp.gt.u64 	%p194, %rd1512, %rd74;
	selp.u64 	%rd1513, 1, 0, %p194;
	add.s64 	%rd1514, %rd1506, %rd1464;
	add.s64 	%rd8639, %rd1514, %rd1513;
	setp.gt.u64 	%p195, %rd8639, %rd28;
	@%p195 bra 	$L__BB0_19;
	setp.eq.s64 	%p196, %rd8639, %rd28;
	setp.gt.u64 	%p197, %rd74, %rd8629;
	and.pred  	%p198, %p196, %p197;
	@%p198 bra 	$L__BB0_19;
	setp.eq.s64 	%p199, %rd8639, %rd28;
	setp.eq.s64 	%p200, %rd74, %rd8629;
	and.pred  	%p201, %p199, %p200;
	setp.gt.u64 	%p202, %rd73, %rd8628;
	and.pred  	%p203, %p201, %p202;
	@%p203 bra 	$L__BB0_19;
	setp.ne.s64 	%p204, %rd8639, %rd28;
	setp.ne.s64 	%p205, %rd74, %rd8629;
	or.pred  	%p206, %p204, %p205;
	setp.ne.s64 	%p207, %rd73, %rd8628;
	or.pred  	%p208, %p206, %p207;
	setp.lt.u64 	%p209, %rd72, %rd8630;
	or.pred  	%p210, %p208, %p209;
	mov.u64 	%rd8640, %rd74;
	mov.u64 	%rd8641, %rd73;
	mov.u64 	%rd8642, %rd72;
	@%p210 bra 	$L__BB0_20;
$L__BB0_19:
	sub.s64 	%rd8642, %rd72, %rd8630;
	setp.lt.u64 	%p211, %rd72, %rd8630;
	selp.u64 	%rd1515, 1, 0, %p211;
	add.s64 	%rd1516, %rd8628, %rd1515;
	sub.s64 	%rd8641, %rd73, %rd1516;
	setp.ge.u64 	%p212, %rd73, %rd1516;
	setp.lt.u64 	%p213, %rd73, %rd1516;
	setp.eq.s64 	%p214, %rd1516, 0;
	selp.u32 	%r37, -1, 0, %p213;
	selp.u32 	%r38, -1, 0, %p214;
	selp.b32 	%r39, %r38, %r37, %p212;
	selp.b32 	%r40, %r39, %r37, %p211;
	and.b32  	%r41, %r40, 1;
	setp.eq.b32 	%p215, %r41, 1;
	cvt.u64.u32 	%rd1517, %r40;
	and.b64  	%rd1518, %rd1517, 1;
	add.s64 	%rd1519, %rd8629, %rd1518;
	sub.s64 	%rd8640, %rd74, %rd1519;
	setp.ge.u64 	%p216, %rd74, %rd1519;
	setp.lt.u64 	%p217, %rd74, %rd1519;
	setp.eq.s64 	%p218, %rd1519, 0;
	selp.u32 	%r42, -1, 0, %p217;
	selp.u32 	%r43, -1, 0, %p218;
	selp.b32 	%r44, %r43, %r42, %p216;
	selp.b32 	%r45, %r44, %r42, %p215;
	and.b32  	%r46, %r45, 1;
	setp.eq.b32 	%p219, %r46, 1;
	selp.s64 	%rd1520, -1, 0, %p219;
	sub.s64 	%rd1521, %rd8639, %rd28;
	add.s64 	%rd8639, %rd1521, %rd1520;
$L__BB0_20:
	shr.u64 	%rd1522, %rd68, 32;
	mul.lo.s64 	%rd1523, %rd1522, 4196183048192;
	and.b64  	%rd1524, %rd68, 4294967295;
	mad.lo.s64 	%rd1525, %rd1524, 977, %rd1523;
	setp.lt.u64 	%p220, %rd1525, %rd1523;
	shr.u64 	%rd1526, %rd69, 32;
	mul.lo.s64 	%rd1527, %rd1526, 4196183048192;
	and.b64  	%rd1528, %rd69, 4294967295;
	mad.lo.s64 	%rd1529, %rd1528, 977, %rd1527;
	setp.lt.u64 	%p221, %rd1529, %rd1527;
	selp.u64 	%rd1530, 1, 0, %p220;
	mul.lo.s64 	%rd1531, %rd1522, 977;
	shr.u64 	%rd1532, %rd1531, 32;
	add.s64 	%rd1533, %rd1532, %rd1530;
	add.s64 	%rd1534, %rd1533, %rd1529;
	setp.lt.u64 	%p222, %rd1534, %rd1533;
	shr.u64 	%rd1535, %rd70, 32;
	mul.lo.s64 	%rd1536, %rd1535, 4196183048192;
	and.b64  	%rd1537, %rd70, 4294967295;
	mad.lo.s64 	%rd1538, %rd1537, 977, %rd1536;
	setp.lt.u64 	%p223, %rd1538, %rd1536;
	selp.u64 	%rd1539, 1, 0, %p222;
	selp.u64 	%rd1540, 1, 0, %p221;
	mul.lo.s64 	%rd1541, %rd1526, 977;
	shr.u64 	%rd1542, %rd1541, 32;
	add.s64 	%rd1543, %rd1542, %rd1540;
	add.s64 	%rd1544, %rd1543, %rd1539;
	add.s64 	%rd1545, %rd1544, %rd1538;
	setp.lt.u64 	%p224, %rd1545, %rd1544;
	add.s64 	%rd84, %rd8642, %rd1525;
	setp.lt.u64 	%p225, %rd84, %rd8642;
	selp.u64 	%rd1546, 1, 0, %p225;
	add.s64 	%rd1547, %rd8641, %rd1534;
	add.s64 	%rd85, %rd1547, %rd1546;
	max.u64 	%rd1548, %rd8641, %rd1547;
	setp.gt.u64 	%p226, %rd1548, %rd85;
	selp.u64 	%rd1549, 1, 0, %p226;
	add.s64 	%rd1550, %rd8640, %rd1545;
	add.s64 	%rd86, %rd1550, %rd1549;
	max.u64 	%rd1551, %rd8640, %rd1550;
	setp.gt.u64 	%p227, %rd1551, %rd86;
	selp.u64 	%rd1552, 1, 0, %p227;
	shr.u64 	%rd1553, %rd71, 32;
	and.b64  	%rd1554, %rd71, 4294967295;
	mul.lo.s64 	%rd1555, %rd1554, 977;
	mad.lo.s64 	%rd1556, %rd1553, 4196183048192, %rd1555;
	selp.u64 	%rd1557, 1, 0, %p224;
	selp.u64 	%rd1558, 1, 0, %p223;
	mul.lo.s64 	%rd1559, %rd1535, 977;
	shr.u64 	%rd1560, %rd1559, 32;
	add.s64 	%rd1561, %rd1560, %rd1558;
	add.s64 	%rd1562, %rd1561, %rd1557;
	add.s64 	%rd1563, %rd1562, %rd1556;
	add.s64 	%rd1564, %rd8639, %rd1563;
	add.s64 	%rd8646, %rd1564, %rd1552;
	setp.gt.u64 	%p228, %rd8646, %rd28;
	@%p228 bra 	$L__BB0_24;
	setp.eq.s64 	%p229, %rd8646, %rd28;
	setp.gt.u64 	%p230, %rd86, %rd8629;
	and.pred  	%p231, %p229, %p230;
	@%p231 bra 	$L__BB0_24;
	setp.eq.s64 	%p232, %rd8646, %rd28;
	setp.eq.s64 	%p233, %rd86, %rd8629;
	and.pred  	%p234, %p232, %p233;
	setp.gt.u64 	%p235, %rd85, %rd8628;
	and.pred  	%p236, %p234, %p235;
	@%p236 bra 	$L__BB0_24;
	setp.ne.s64 	%p237, %rd8646, %rd28;
	setp.ne.s64 	%p238, %rd86, %rd8629;
	or.pred  	%p239, %p237, %p238;
	setp.ne.s64 	%p240, %rd85, %rd8628;
	or.pred  	%p241, %p239, %p240;
	setp.lt.u64 	%p242, %rd84, %rd8630;
	or.pred  	%p243, %p241, %p242;
	mov.u64 	%rd8643, %rd86;
	mov.u64 	%rd8644, %rd85;
	mov.u64 	%rd8645, %rd84;
	@%p243 bra 	$L__BB0_25;
$L__BB0_24:
	sub.s64 	%rd8645, %rd84, %rd8630;
	setp.lt.u64 	%p244, %rd84, %rd8630;
	selp.u64 	%rd1565, 1, 0, %p244;
	add.s64 	%rd1566, %rd8628, %rd1565;
	sub.s64 	%rd8644, %rd85, %rd1566;
	setp.ge.u64 	%p245, %rd85, %rd1566;
	setp.lt.u64 	%p246, %rd85, %rd1566;
	setp.eq.s64 	%p247, %rd1566, 0;
	selp.u32 	%r47, -1, 0, %p246;
	selp.u32 	%r48, -1, 0, %p247;
	selp.b32 	%r49, %r48, %r47, %p245;
	selp.b32 	%r50, %r49, %r47, %p244;
	and.b32  	%r51, %r50, 1;
	setp.eq.b32 	%p248, %r51, 1;
	cvt.u64.u32 	%rd1567, %r50;
	and.b64  	%rd1568, %rd1567, 1;
	add.s64 	%rd1569, %rd8629, %rd1568;
	sub.s64 	%rd8643, %rd86, %rd1569;
	setp.ge.u64 	%p249, %rd86, %rd1569;
	setp.lt.u64 	%p250, %rd86, %rd1569;
	setp.eq.s64 	%p251, %rd1569, 0;
	selp.u32 	%r52, -1, 0, %p250;
	selp.u32 	%r53, -1, 0, %p251;
	selp.b32 	%r54, %r53, %r52, %p249;
	selp.b32 	%r55, %r54, %r52, %p248;
	and.b32  	%r56, %r55, 1;
	setp.eq.b32 	%p252, %r56, 1;
	selp.s64 	%rd1570, -1, 0, %p252;
	sub.s64 	%rd1571, %rd8646, %rd28;
	add.s64 	%rd8646, %rd1571, %rd1570;
$L__BB0_25:
	ld.local.u64 	%rd1572, [%rd3];
	and.b64  	%rd96, %rd1572, 4294967295;
	shr.u64 	%rd97, %rd1572, 32;
	and.b64  	%rd98, %rd8645, 4294967295;
	shr.u64 	%rd99, %rd8645, 32;
	mul.lo.s64 	%rd1573, %rd99, %rd96;
	mad.lo.s64 	%rd1574, %rd98, %rd97, %rd1573;
	setp.lt.u64 	%p253, %rd1574, %rd1573;
	selp.b64 	%rd1575, 4294967296, 0, %p253;
	shl.b64 	%rd1576, %rd1574, 32;
	mad.lo.s64 	%rd1577, %rd98, %rd96, %rd1576;
	setp.lt.u64 	%p254, %rd1577, %rd1576;
	shr.u64 	%rd1578, %rd1574, 32;
	mad.lo.s64 	%rd1579, %rd99, %rd97, %rd1578;
	add.s64 	%rd1580, %rd1579, %rd1575;
	selp.u64 	%rd1581, 1, 0, %p254;
	add.s64 	%rd1582, %rd1580, %rd1581;
	and.b64  	%rd100, %rd8644, 4294967295;
	shr.u64 	%rd101, %rd8644, 32;
	mul.lo.s64 	%rd1583, %rd101, %rd96;
	mad.lo.s64 	%rd1584, %rd100, %rd97, %rd1583;
	setp.lt.u64 	%p255, %rd1584, %rd1583;
	selp.b64 	%rd1585, 4294967296, 0, %p255;
	shl.b64 	%rd1586, %rd1584, 32;
	mad.lo.s64 	%rd1587, %rd100, %rd96, %rd1586;
	setp.lt.u64 	%p256, %rd1587, %rd1586;
	shr.u64 	%rd1588, %rd1584, 32;
	mad.lo.s64 	%rd1589, %rd101, %rd97, %rd1588;
	add.s64 	%rd1590, %rd1589, %rd1585;
	selp.u64 	%rd1591, 1, 0, %p256;
	add.s64 	%rd1592, %rd1590, %rd1591;
	add.s64 	%rd1593, %rd1582, %rd1587;
	setp.lt.u64 	%p257, %rd1593, %rd1582;
	selp.u64 	%rd1594, 1, 0, %p257;
	add.s64 	%rd1595, %rd1592, %rd1594;
	and.b64  	%rd102, %rd8643, 4294967295;
	shr.u64 	%rd103, %rd8643, 32;
	mul.lo.s64 	%rd1596, %rd103, %rd96;
	mad.lo.s64 	%rd1597, %rd102, %rd97, %rd1596;
	setp.lt.u64 	%p258, %rd1597, %rd1596;
	selp.b64 	%rd1598, 4294967296, 0, %p258;
	shl.b64 	%rd1599, %rd1597, 32;
	mad.lo.s64 	%rd1600, %rd102, %rd96, %rd1599;
	setp.lt.u64 	%p259, %rd1600, %rd1599;
	shr.u64 	%rd1601, %rd1597, 32;
	mad.lo.s64 	%rd1602, %rd103, %rd97, %rd1601;
	add.s64 	%rd1603, %rd1602, %rd1598;
	selp.u64 	%rd1604, 1, 0, %p259;
	add.s64 	%rd1605, %rd1603, %rd1604;
	add.s64 	%rd1606, %rd1595, %rd1600;
	setp.lt.u64 	%p260, %rd1606, %rd1595;
	selp.u64 	%rd1608, 1, 0, %p260;
	add.s64 	%rd1609, %rd1605, %rd1608;
	and.b64  	%rd104, %rd8646, 4294967295;
	shr.u64 	%rd105, %rd8646, 32;
	mul.lo.s64 	%rd1610, %rd105, %rd96;
	mad.lo.s64 	%rd1611, %rd104, %rd97, %rd1610;
	setp.lt.u64 	%p261, %rd1611, %rd1610;
	selp.b64 	%rd1612, 4294967296, 0, %p261;
	shl.b64 	%rd1613, %rd1611, 32;
	mad.lo.s64 	%rd1614, %rd104, %rd96, %rd1613;
	setp.lt.u64 	%p262, %rd1614, %rd1613;
	shr.u64 	%rd1615, %rd1611, 32;
	mad.lo.s64 	%rd1616, %rd105, %rd97, %rd1615;
	add.s64 	%rd1617, %rd1616, %rd1612;
	selp.u64 	%rd1618, 1, 0, %p262;
	add.s64 	%rd1619, %rd1617, %rd1618;
	add.s64 	%rd1620, %rd1609, %rd1614;
	setp.lt.u64 	%p263, %rd1620, %rd1609;
	selp.u64 	%rd1622, 1, 0, %p263;
	add.s64 	%rd1623, %rd1619, %rd1622;
	ld.local.u64 	%rd1625, [%rd3+8];
	and.b64  	%rd106, %rd1625, 4294967295;
	shr.u64 	%rd107, %rd1625, 32;
	mul.lo.s64 	%rd1626, %rd99, %rd106;
	mad.lo.s64 	%rd1627, %rd98, %rd107, %rd1626;
	setp.lt.u64 	%p264, %rd1627, %rd1626;
	selp.b64 	%rd1628, 4294967296, 0, %p264;
	shl.b64 	%rd1629, %rd1627, 32;
	mad.lo.s64 	%rd1630, %rd98, %rd106, %rd1629;
	setp.lt.u64 	%p265, %rd1630, %rd1629;
	shr.u64 	%rd1631, %rd1627, 32;
	mad.lo.s64 	%rd1632, %rd99, %rd107, %rd1631;
	add.s64 	%rd1633, %rd1632, %rd1628;
	selp.u64 	%rd1634, 1, 0, %p265;
	add.s64 	%rd1635, %rd1633, %rd1634;
	add.s64 	%rd1636, %rd1593, %rd1630;
	setp.lt.u64 	%p266, %rd1636, %rd1593;
	selp.u64 	%rd1637, 1, 0, %p266;
	add.s64 	%rd1638, %rd1635, %rd1637;
	setp.ne.s64 	%p267, %rd1638, 0;
	add.s64 	%rd1640, %rd1606, %rd1638;
	setp.lt.u64 	%p268, %rd1640, %rd1606;
	and.pred  	%p269, %p267, %p268;
	selp.u64 	%rd1641, 1, 0, %p269;
	mul.lo.s64 	%rd1642, %rd101, %rd106;
	mad.lo.s64 	%rd1643, %rd100, %rd107, %rd1642;
	setp.lt.u64 	%p270, %rd1643, %rd1642;
	selp.b64 	%rd1644, 4294967296, 0, %p270;
	shl.b64 	%rd1645, %rd1643, 32;
	mad.lo.s64 	%rd1646, %rd100, %rd106, %rd1645;
	setp.lt.u64 	%p271, %rd1646, %rd1645;
	shr.u64 	%rd1647, %rd1643, 32;
	mad.lo.s64 	%rd1648, %rd101, %rd107, %rd1647;
	add.s64 	%rd1649, %rd1648, %rd1644;
	selp.u64 	%rd1650, 1, 0, %p271;
	add.s64 	%rd1651, %rd1649, %rd1650;
	add.s64 	%rd1652, %rd1640, %rd1641;
	add.s64 	%rd1653, %rd1652, %rd1646;
	max.u64 	%rd1654, %rd1640, %rd1652;
	setp.gt.u64 	%p272, %rd1654, %rd1653;
	selp.u64 	%rd1655, 1, 0, %p272;
	add.s64 	%rd1656, %rd1651, %rd1655;
	setp.ne.s64 	%p273, %rd1656, 0;
	add.s64 	%rd1658, %rd1620, %rd1656;
	setp.lt.u64 	%p274, %rd1658, %rd1620;
	and.pred  	%p275, %p273, %p274;
	selp.u64 	%rd1659, 1, 0, %p275;
	mul.lo.s64 	%rd1660, %rd103, %rd106;
	mad.lo.s64 	%rd1661, %rd102, %rd107, %rd1660;
	setp.lt.u64 	%p276, %rd1661, %rd1660;
	selp.b64 	%rd1662, 4294967296, 0, %p276;
	shl.b64 	%rd1663, %rd1661, 32;
	mad.lo.s64 	%rd1664, %rd102, %rd106, %rd1663;
	setp.lt.u64 	%p277, %rd1664, %rd1663;
	shr.u64 	%rd1665, %rd1661, 32;
	mad.lo.s64 	%rd1666, %rd103, %rd107, %rd1665;
	add.s64 	%rd1667, %rd1666, %rd1662;
	selp.u64 	%rd1668, 1, 0, %p277;
	add.s64 	%rd1669, %rd1667, %rd1668;
	add.s64 	%rd1670, %rd1658, %rd1659;
	add.s64 	%rd1671, %rd1670, %rd1664;
	max.u64 	%rd1673, %rd1658, %rd1670;
	setp.gt.u64 	%p278, %rd1673, %rd1671;
	selp.u64 	%rd1674, 1, 0, %p278;
	add.s64 	%rd1675, %rd1669, %rd1674;
	setp.ne.s64 	%p279, %rd1675, 0;
	add.s64 	%rd1677, %rd1623, %rd1675;
	setp.lt.u64 	%p280, %rd1677, %rd1623;
	and.pred  	%p281, %p279, %p280;
	selp.u64 	%rd1678, 1, 0, %p281;
	mul.lo.s64 	%rd1679, %rd105, %rd106;
	mad.lo.s64 	%rd1680, %rd104, %rd107, %rd1679;
	setp.lt.u64 	%p282, %rd1680, %rd1679;
	selp.b64 	%rd1681, 4294967296, 0, %p282;
	shl.b64 	%rd1682, %rd1680, 32;
	mad.lo.s64 	%rd1683, %rd104, %rd106, %rd1682;
	setp.lt.u64 	%p283, %rd1683, %rd1682;
	shr.u64 	%rd1684, %rd1680, 32;
	mad.lo.s64 	%rd1685, %rd105, %rd107, %rd1684;
	add.s64 	%rd1686, %rd1685, %rd1681;
	selp.u64 	%rd1687, 1, 0, %p283;
	add.s64 	%rd1688, %rd1686, %rd1687;
	add.s64 	%rd1689, %rd1677, %rd1678;
	add.s64 	%rd1690, %rd1689, %rd1683;
	max.u64 	%rd1692, %rd1677, %rd1689;
	setp.gt.u64 	%p284, %rd1692, %rd1690;
	selp.u64 	%rd1693, 1, 0, %p284;
	add.s64 	%rd1694, %rd1688, %rd1693;
	ld.local.u64 	%rd1696, [%rd3+16];
	and.b64  	%rd108, %rd1696, 4294967295;
	shr.u64 	%rd109, %rd1696, 32;
	mul.lo.s64 	%rd1697, %rd99, %rd108;
	mad.lo.s64 	%rd1698, %rd98, %rd109, %rd1697;
	setp.lt.u64 	%p285, %rd1698, %rd1697;
	selp.b64 	%rd1699, 4294967296, 0, %p285;
	shl.b64 	%rd1700, %rd1698, 32;
	mad.lo.s64 	%rd1701, %rd98, %rd108, %rd1700;
	setp.lt.u64 	%p286, %rd1701, %rd1700;
	shr.u64 	%rd1702, %rd1698, 32;
	mad.lo.s64 	%rd1703, %rd99, %rd109, %rd1702;
	add.s64 	%rd1704, %rd1703, %rd1699;
	selp.u64 	%rd1705, 1, 0, %p286;
	add.s64 	%rd1706, %rd1704, %rd1705;
	add.s64 	%rd1707, %rd1653, %rd1701;
	setp.lt.u64 	%p287, %rd1707, %rd1653;
	selp.u64 	%rd1708, 1, 0, %p287;
	add.s64 	%rd1709, %rd1706, %rd1708;
	setp.ne.s64 	%p288, %rd1709, 0;
	add.s64 	%rd1711, %rd1671, %rd1709;
	setp.lt.u64 	%p289, %rd1711, %rd1671;
	and.pred  	%p290, %p288, %p289;
	selp.u64 	%rd1712, 1, 0, %p290;
	mul.lo.s64 	%rd1713, %rd101, %rd108;
	mad.lo.s64 	%rd1714, %rd100, %rd109, %rd1713;
	setp.lt.u64 	%p291, %rd1714, %rd1713;
	selp.b64 	%rd1715, 4294967296, 0, %p291;
	shl.b64 	%rd1716, %rd1714, 32;
	mad.lo.s64 	%rd1717, %rd100, %rd108, %rd1716;
	setp.lt.u64 	%p292, %rd1717, %rd1716;
	shr.u64 	%rd1718, %rd1714, 32;
	mad.lo.s64 	%rd1719, %rd101, %rd109, %rd1718;
	add.s64 	%rd1720, %rd1719, %rd1715;
	selp.u64 	%rd1721, 1, 0, %p292;
	add.s64 	%rd1722, %rd1720, %rd1721;
	add.s64 	%rd1723, %rd1711, %rd1712;
	add.s64 	%rd1724, %rd1723, %rd1717;
	max.u64 	%rd1725, %rd1711, %rd1723;
	setp.gt.u64 	%p293, %rd1725, %rd1724;
	selp.u64 	%rd1726, 1, 0, %p293;
	add.s64 	%rd1727, %rd1722, %rd1726;
	setp.ne.s64 	%p294, %rd1727, 0;
	add.s64 	%rd1729, %rd1690, %rd1727;
	setp.lt.u64 	%p295, %rd1729, %rd1690;
	and.pred  	%p296, %p294, %p295;
	selp.u64 	%rd1730, 1, 0, %p296;
	mul.lo.s64 	%rd1731, %rd103, %rd108;
	mad.lo.s64 	%rd1732, %rd102, %rd109, %rd1731;
	setp.lt.u64 	%p297, %rd1732, %rd1731;
	selp.b64 	%rd1733, 4294967296, 0, %p297;
	shl.b64 	%rd1734, %rd1732, 32;
	mad.lo.s64 	%rd1735, %rd102, %rd108, %rd1734;
	setp.lt.u64 	%p298, %rd1735, %rd1734;
	shr.u64 	%rd1736, %rd1732, 32;
	mad.lo.s64 	%rd1737, %rd103, %rd109, %rd1736;
	add.s64 	%rd1738, %rd1737, %rd1733;
	selp.u64 	%rd1739, 1, 0, %p298;
	add.s64 	%rd1740, %rd1738, %rd1739;
	add.s64 	%rd1741, %rd1729, %rd1730;
	add.s64 	%rd1742, %rd1741, %rd1735;
	max.u64 	%rd1744, %rd1729, %rd1741;
	setp.gt.u64 	%p299, %rd1744, %rd1742;
	selp.u64 	%rd1745, 1, 0, %p299;
	add.s64 	%rd1746, %rd1740, %rd1745;
	setp.ne.s64 	%p300, %rd1746, 0;
	add.s64 	%rd1748, %rd1694, %rd1746;
	setp.lt.u64 	%p301, %rd1748, %rd1694;
	and.pred  	%p302, %p300, %p301;
	selp.u64 	%rd1749, 1, 0, %p302;
	mul.lo.s64 	%rd1750, %rd105, %rd108;
	mad.lo.s64 	%rd1751, %rd104, %rd109, %rd1750;
	setp.lt.u64 	%p303, %rd1751, %rd1750;
	selp.b64 	%rd1752, 4294967296, 0, %p303;
	shl.b64 	%rd1753, %rd1751, 32;
	mad.lo.s64 	%rd1754, %rd104, %rd108, %rd1753;
	setp.lt.u64 	%p304, %rd1754, %rd1753;
	shr.u64 	%rd1755, %rd1751, 32;
	mad.lo.s64 	%rd1756, %rd105, %rd109, %rd1755;
	add.s64 	%rd1757, %rd1756, %rd1752;
	selp.u64 	%rd1758, 1, 0, %p304;
	add.s64 	%rd1759, %rd1757, %rd1758;
	add.s64 	%rd1760, %rd1748, %rd1749;
	add.s64 	%rd1761, %rd1760, %rd1754;
	max.u64 	%rd1763, %rd1748, %rd1760;
	setp.gt.u64 	%p305, %rd1763, %rd1761;
	selp.u64 	%rd1764, 1, 0, %p305;
	add.s64 	%rd1765, %rd1759, %rd1764;
	ld.local.u64 	%rd1767, [%rd3+24];
	and.b64  	%rd110, %rd1767, 4294967295;
	shr.u64 	%rd111, %rd1767, 32;
	mul.lo.s64 	%rd1768, %rd99, %rd110;
	mad.lo.s64 	%rd1769, %rd98, %rd111, %rd1768;
	setp.lt.u64 	%p306, %rd1769, %rd1768;
	selp.b64 	%rd1770, 4294967296, 0, %p306;
	shl.b64 	%rd1771, %rd1769, 32;
	mad.lo.s64 	%rd1772, %rd98, %rd110, %rd1771;
	setp.lt.u64 	%p307, %rd1772, %rd1771;
	shr.u64 	%rd1773, %rd1769, 32;
	mad.lo.s64 	%rd1774, %rd99, %rd111, %rd1773;
	add.s64 	%rd1775, %rd1774, %rd1770;
	selp.u64 	%rd1776, 1, 0, %p307;
	add.s64 	%rd1777, %rd1775, %rd1776;
	add.s64 	%rd1778, %rd1724, %rd1772;
	setp.lt.u64 	%p308, %rd1778, %rd1724;
	selp.u64 	%rd1779, 1, 0, %p308;
	add.s64 	%rd1780, %rd1777, %rd1779;
	setp.ne.s64 	%p309, %rd1780, 0;
	add.s64 	%rd1782, %rd1742, %rd1780;
	setp.lt.u64 	%p310, %rd1782, %rd1742;
	and.pred  	%p311, %p309, %p310;
	selp.u64 	%rd1783, 1, 0, %p311;
	mul.lo.s64 	%rd1784, %rd101, %rd110;
	mad.lo.s64 	%rd1785, %rd100, %rd111, %rd1784;
	setp.lt.u64 	%p312, %rd1785, %rd1784;
	selp.b64 	%rd1786, 4294967296, 0, %p312;
	shl.b64 	%rd1787, %rd1785, 32;
	mad.lo.s64 	%rd1788, %rd100, %rd110, %rd1787;
	setp.lt.u64 	%p313, %rd1788, %rd1787;
	shr.u64 	%rd1789, %rd1785, 32;
	mad.lo.s64 	%rd1790, %rd101, %rd111, %rd1789;
	add.s64 	%rd1791, %rd1790, %rd1786;
	selp.u64 	%rd1792, 1, 0, %p313;
	add.s64 	%rd1793, %rd1791, %rd1792;
	add.s64 	%rd1794, %rd1782, %rd1783;
	add.s64 	%rd112, %rd1794, %rd1788;
	max.u64 	%rd1795, %rd1782, %rd1794;
	setp.gt.u64 	%p314, %rd1795, %rd112;
	selp.u64 	%rd1796, 1, 0, %p314;
	add.s64 	%rd1797, %rd1793, %rd1796;
	setp.ne.s64 	%p315, %rd1797, 0;
	add.s64 	%rd1799, %rd1761, %rd1797;
	setp.lt.u64 	%p316, %rd1799, %rd1761;
	and.pred  	%p317, %p315, %p316;
	selp.u64 	%rd1800, 1, 0, %p317;
	mul.lo.s64 	%rd1801, %rd103, %rd110;
	mad.lo.s64 	%rd1802, %rd102, %rd111, %rd1801;
	setp.lt.u64 	%p318, %rd1802, %rd1801;
	selp.b64 	%rd1803, 4294967296, 0, %p318;
	shl.b64 	%rd1804, %rd1802, 32;
	mad.lo.s64 	%rd1805, %rd102, %rd110, %rd1804;
	setp.lt.u64 	%p319, %rd1805, %rd1804;
	shr.u64 	%rd1806, %rd1802, 32;
	mad.lo.s64 	%rd1807, %rd103, %rd111, %rd1806;
	add.s64 	%rd1808, %rd1807, %rd1803;
	selp.u64 	%rd1809, 1, 0, %p319;
	add.s64 	%rd1810, %rd1808, %rd1809;
	add.s64 	%rd1811, %rd1799, %rd1800;
	add.s64 	%rd113, %rd1811, %rd1805;
	max.u64 	%rd1812, %rd1799, %rd1811;
	setp.gt.u64 	%p320, %rd1812, %rd113;
	selp.u64 	%rd1813, 1, 0, %p320;
	add.s64 	%rd1814, %rd1810, %rd1813;
	setp.ne.s64 	%p321, %rd1814, 0;
	add.s64 	%rd1816, %rd1765, %rd1814;
	setp.lt.u64 	%p322, %rd1816, %rd1765;
	and.pred  	%p323, %p321, %p322;
	selp.u64 	%rd1817, 1, 0, %p323;
	mul.lo.s64 	%rd1818, %rd105, %rd110;
	mad.lo.s64 	%rd1819, %rd104, %rd111, %rd1818;
	setp.lt.u64 	%p324, %rd1819, %rd1818;
	selp.b64 	%rd1820, 4294967296, 0, %p324;
	shl.b64 	%rd1821, %rd1819, 32;
	mad.lo.s64 	%rd1822, %rd104, %rd110, %rd1821;
	setp.lt.u64 	%p325, %rd1822, %rd1821;
	shr.u64 	%rd1823, %rd1819, 32;
	mad.lo.s64 	%rd1824, %rd105, %rd111, %rd1823;
	add.s64 	%rd1825, %rd1824, %rd1820;
	selp.u64 	%rd1826, 1, 0, %p325;
	add.s64 	%rd1827, %rd1825, %rd1826;
	add.s64 	%rd1828, %rd1816, %rd1817;
	add.s64 	%rd114, %rd1828, %rd1822;
	max.u64 	%rd1829, %rd1816, %rd1828;
	setp.gt.u64 	%p326, %rd1829, %rd114;
	selp.u64 	%rd1830, 1, 0, %p326;
	add.s64 	%rd115, %rd1827, %rd1830;
	mov.b64 	{%r57, %r58}, %rd112;
	mov.b64 	{%r59, %r60}, %rd113;
	mov.b64 	%rd1831, {%r60, %r57};
	mov.b64 	{%r61, %r62}, %rd114;
	mov.b64 	%rd1832, {%r62, %r59};
	mov.b64 	{%r63, %r64}, %rd115;
	mov.b64 	%rd1833, {%r64, %r61};
	shl.b64 	%rd1834, %rd115, 32;
	add.s64 	%rd116, %rd1831, %rd1577;
	setp.lt.u64 	%p327, %rd116, %rd1831;
	selp.u64 	%rd1835, 1, 0, %p327;
	add.s64 	%rd1836, %rd1832, %rd1636;
	add.s64 	%rd117, %rd1836, %rd1835;
	max.u64 	%rd1837, %rd1636, %rd1836;
	setp.gt.u64 	%p328, %rd1837, %rd117;
	selp.u64 	%rd1838, 1, 0, %p328;
	add.s64 	%rd1839, %rd1833, %rd1707;
	add.s64 	%rd118, %rd1839, %rd1838;
	max.u64 	%rd1840, %rd1707, %rd1839;
	setp.gt.u64 	%p329, %rd1840, %rd118;
	selp.u64 	%rd1841, 1, 0, %p329;
	add.s64 	%rd1842, %rd1834, %rd1778;
	add.s64 	%rd8647, %rd1842, %rd1841;
	setp.gt.u64 	%p330, %rd8647, %rd28;
	@%p330 bra 	$L__BB0_29;
	setp.eq.s64 	%p331, %rd8647, %rd28;
	setp.gt.u64 	%p332, %rd118, %rd8629;
	and.pred  	%p333, %p331, %p332;
	@%p333 bra 	$L__BB0_29;
	setp.eq.s64 	%p334, %rd8647, %rd28;
	setp.eq.s64 	%p335, %rd118, %rd8629;
	and.pred  	%p336, %p334, %p335;
	setp.gt.u64 	%p337, %rd117, %rd8628;
	and.pred  	%p338, %p336, %p337;
	@%p338 bra 	$L__BB0_29;
	setp.ne.s64 	%p339, %rd8647, %rd28;
	setp.ne.s64 	%p340, %rd118, %rd8629;
	or.pred  	%p341, %p339, %p340;
	setp.ne.s64 	%p342, %rd117, %rd8628;
	or.pred  	%p343, %p341, %p342;
	setp.lt.u64 	%p344, %rd116, %rd8630;
	or.pred  	%p345, %p343, %p344;
	mov.u64 	%rd8648, %rd118;
	mov.u64 	%rd8649, %rd117;
	mov.u64 	%rd8650, %rd116;
	@%p345 bra 	$L__BB0_30;
$L__BB0_29:
	sub.s64 	%rd8650, %rd116, %rd8630;
	setp.lt.u64 	%p346, %rd116, %rd8630;
	selp.u64 	%rd1843, 1, 0, %p346;
	add.s64 	%rd1844, %rd8628, %rd1843;
	sub.s64 	%rd8649, %rd117, %rd1844;
	setp.ge.u64 	%p347, %rd117, %rd1844;
	setp.lt.u64 	%p348, %rd117, %rd1844;
	setp.eq.s64 	%p349, %rd1844, 0;
	selp.u32 	%r65, -1, 0, %p348;
	selp.u32 	%r66, -1, 0, %p349;
	selp.b32 	%r67, %r66, %r65, %p347;
	selp.b32 	%r68, %r67, %r65, %p346;
	and.b32  	%r69, %r68, 1;
	setp.eq.b32 	%p350, %r69, 1;
	cvt.u64.u32 	%rd1845, %r68;
	and.b64  	%rd1846, %rd1845, 1;
	add.s64 	%rd1847, %rd8629, %rd1846;
	sub.s64 	%rd8648, %rd118, %rd1847;
	setp.ge.u64 	%p351, %rd118, %rd1847;
	setp.lt.u64 	%p352, %rd118, %rd1847;
	setp.eq.s64 	%p353, %rd1847, 0;
	selp.u32 	%r70, -1, 0, %p352;
	selp.u32 	%r71, -1, 0, %p353;
	selp.b32 	%r72, %r71, %r70, %p351;
	selp.b32 	%r73, %r72, %r70, %p350;
	and.b32  	%r74, %r73, 1;
	setp.eq.b32 	%p354, %r74, 1;
	selp.s64 	%rd1848, -1, 0, %p354;
	sub.s64 	%rd1849, %rd8647, %rd28;
	add.s64 	%rd8647, %rd1849, %rd1848;
$L__BB0_30:
	shr.u64 	%rd1850, %rd112, 32;
	mul.lo.s64 	%rd1851, %rd1850, 4196183048192;
	and.b64  	%rd1852, %rd112, 4294967295;
	mad.lo.s64 	%rd1853, %rd1852, 977, %rd1851;
	setp.lt.u64 	%p355, %rd1853, %rd1851;
	shr.u64 	%rd1854, %rd113, 32;
	mul.lo.s64 	%rd1855, %rd1854, 4196183048192;
	and.b64  	%rd1856, %rd113, 4294967295;
	mad.lo.s64 	%rd1857, %rd1856, 977, %rd1855;
	setp.lt.u64 	%p356, %rd1857, %rd1855;
	selp.u64 	%rd1858, 1, 0, %p355;
	mul.lo.s64 	%rd1859, %rd1850, 977;
	shr.u64 	%rd1860, %rd1859, 32;
	add.s64 	%rd1861, %rd1860, %rd1858;
	add.s64 	%rd1862, %rd1861, %rd1857;
	setp.lt.u64 	%p357, %rd1862, %rd1861;
	shr.u64 	%rd1863, %rd114, 32;
	mul.lo.s64 	%rd1864, %rd1863, 4196183048192;
	and.b64  	%rd1865, %rd114, 4294967295;
	mad.lo.s64 	%rd1866, %rd1865, 977, %rd1864;
	setp.lt.u64 	%p358, %rd1866, %rd1864;
	selp.u64 	%rd1867, 1, 0, %p357;
	selp.u64 	%rd1868, 1, 0, %p356;
	mul.lo.s64 	%rd1869, %rd1854, 977;
	shr.u64 	%rd1870, %rd1869, 32;
	add.s64 	%rd1871, %rd1870, %rd1868;
	add.s64 	%rd1872, %rd1871, %rd1867;
	add.s64 	%rd1873, %rd1872, %rd1866;
	setp.lt.u64 	%p359, %rd1873, %rd1872;
	add.s64 	%rd128, %rd8650, %rd1853;
	setp.lt.u64 	%p360, %rd128, %rd8650;
	selp.u64 	%rd1874, 1, 0, %p360;
	add.s64 	%rd1875, %rd8649, %rd1862;
	add.s64 	%rd129, %rd1875, %rd1874;
	max.u64 	%rd1876, %rd8649, %rd1875;
	setp.gt.u64 	%p361, %rd1876, %rd129;
	selp.u64 	%rd1877, 1, 0, %p361;
	add.s64 	%rd1878, %rd8648, %rd1873;
	add.s64 	%rd130, %rd1878, %rd1877;
	max.u64 	%rd1879, %rd8648, %rd1878;
	setp.gt.u64 	%p362, %rd1879, %rd130;
	selp.u64 	%rd1880, 1, 0, %p362;
	shr.u64 	%rd1881, %rd115, 32;
	and.b64  	%rd1882, %rd115, 4294967295;
	mul.lo.s64 	%rd1883, %rd1882, 977;
	mad.lo.s64 	%rd1884, %rd1881, 4196183048192, %rd1883;
	selp.u64 	%rd1885, 1, 0, %p359;
	selp.u64 	%rd1886, 1, 0, %p358;
	mul.lo.s64 	%rd1887, %rd1863, 977;
	shr.u64 	%rd1888, %rd1887, 32;
	add.s64 	%rd1889, %rd1888, %rd1886;
	add.s64 	%rd1890, %rd1889, %rd1885;
	add.s64 	%rd1891, %rd1890, %rd1884;
	add.s64 	%rd1892, %rd8647, %rd1891;
	add.s64 	%rd8654, %rd1892, %rd1880;
	setp.gt.u64 	%p363, %rd8654, %rd28;
	@%p363 bra 	$L__BB0_34;
	setp.eq.s64 	%p364, %rd8654, %rd28;
	setp.gt.u64 	%p365, %rd130, %rd8629;
	and.pred  	%p366, %p364, %p365;
	@%p366 bra 	$L__BB0_34;
	setp.eq.s64 	%p367, %rd8654, %rd28;
	setp.eq.s64 	%p368, %rd130, %rd8629;
	and.pred  	%p369, %p367, %p368;
	setp.gt.u64 	%p370, %rd129, %rd8628;
	and.pred  	%p371, %p369, %p370;
	@%p371 bra 	$L__BB0_34;
	setp.ne.s64 	%p372, %rd8654, %rd28;
	setp.ne.s64 	%p373, %rd130, %rd8629;
	or.pred  	%p374, %p372, %p373;
	setp.ne.s64 	%p375, %rd129, %rd8628;
	or.pred  	%p376, %p374, %p375;
	setp.lt.u64 	%p377, %rd128, %rd8630;
	or.pred  	%p378, %p376, %p377;
	mov.u64 	%rd8651, %rd130;
	mov.u64 	%rd8652, %rd129;
	mov.u64 	%rd8653, %rd128;
	@%p378 bra 	$L__BB0_35;
$L__BB0_34:
	sub.s64 	%rd8653, %rd128, %rd8630;
	setp.lt.u64 	%p379, %rd128, %rd8630;
	selp.u64 	%rd1893, 1, 0, %p379;
	add.s64 	%rd1894, %rd8628, %rd1893;
	sub.s64 	%rd8652, %rd129, %rd1894;
	setp.ge.u64 	%p380, %rd129, %rd1894;
	setp.lt.u64 	%p381, %rd129, %rd1894;
	setp.eq.s64 	%p382, %rd1894, 0;
	selp.u32 	%r75, -1, 0, %p381;
	selp.u32 	%r76, -1, 0, %p382;
	selp.b32 	%r77, %r76, %r75, %p380;
	selp.b32 	%r78, %r77, %r75, %p379;
	and.b32  	%r79, %r78, 1;
	setp.eq.b32 	%p383, %r79, 1;
	cvt.u64.u32 	%rd1895, %r78;
	and.b64  	%rd1896, %rd1895, 1;
	add.s64 	%rd1897, %rd8629, %rd1896;
	sub.s64 	%rd8651, %rd130, %rd1897;
	setp.ge.u64 	%p384, %rd130, %rd1897;
	setp.lt.u64 	%p385, %rd130, %rd1897;
	setp.eq.s64 	%p386, %rd1897, 0;
	selp.u32 	%r80, -1, 0, %p385;
	selp.u32 	%r81, -1, 0, %p386;
	selp.b32 	%r82, %r81, %r80, %p384;
	selp.b32 	%r83, %r82, %r80, %p383;
	and.b32  	%r84, %r83, 1;
	setp.eq.b32 	%p387, %r84, 1;
	selp.s64 	%rd1898, -1, 0, %p387;
	sub.s64 	%rd1899, %rd8654, %rd28;
	add.s64 	%rd8654, %rd1899, %rd1898;
$L__BB0_35:
	ld.param.u64 	%rd8623, [_Z9point_addP7ECPointPKS_S2__param_2];
	cvta.to.local.u64 	%rd1900, %rd8623;
	ld.local.u64 	%rd1901, [%rd1900];
	and.b64  	%rd1902, %rd1901, 4294967295;
	shr.u64 	%rd1903, %rd1901, 32;
	and.b64  	%rd140, %rd8637, 4294967295;
	shr.u64 	%rd141, %rd8637, 32;
	mul.lo.s64 	%rd1904, %rd141, %rd1902;
	mad.lo.s64 	%rd1905, %rd140, %rd1903, %rd1904;
	setp.lt.u64 	%p388, %rd1905, %rd1904;
	selp.b64 	%rd1906, 4294967296, 0, %p388;
	shl.b64 	%rd1907, %rd1905, 32;
	mad.lo.s64 	%rd1908, %rd140, %rd1902, %rd1907;
	setp.lt.u64 	%p389, %rd1908, %rd1907;
	shr.u64 	%rd1909, %rd1905, 32;
	mad.lo.s64 	%rd1910, %rd141, %rd1903, %rd1909;
	add.s64 	%rd1911, %rd1910, %rd1906;
	selp.u64 	%rd1912, 1, 0, %p389;
	add.s64 	%rd1913, %rd1911, %rd1912;
	and.b64  	%rd142, %rd8636, 4294967295;
	shr.u64 	%rd143, %rd8636, 32;
	mul.lo.s64 	%rd1914, %rd143, %rd1902;
	mad.lo.s64 	%rd1915, %rd142, %rd1903, %rd1914;
	setp.lt.u64 	%p390, %rd1915, %rd1914;
	selp.b64 	%rd1916, 4294967296, 0, %p390;
	shl.b64 	%rd1917, %rd1915, 32;
	mad.lo.s64 	%rd1918, %rd142, %rd1902, %rd1917;
	setp.lt.u64 	%p391, %rd1918, %rd1917;
	shr.u64 	%rd1919, %rd1915, 32;
	mad.lo.s64 	%rd1920, %rd143, %rd1903, %rd1919;
	add.s64 	%rd1921, %rd1920, %rd1916;
	selp.u64 	%rd1922, 1, 0, %p391;
	add.s64 	%rd1923, %rd1921, %rd1922;
	add.s64 	%rd1924, %rd1913, %rd1918;
	setp.lt.u64 	%p392, %rd1924, %rd1913;
	selp.u64 	%rd1925, 1, 0, %p392;
	add.s64 	%rd1926, %rd1923, %rd1925;
	and.b64  	%rd144, %rd8635, 4294967295;
	shr.u64 	%rd145, %rd8635, 32;
	mul.lo.s64 	%rd1927, %rd145, %rd1902;
	mad.lo.s64 	%rd1928, %rd144, %rd1903, %rd1927;
	setp.lt.u64 	%p393, %rd1928, %rd1927;
	selp.b64 	%rd1929, 4294967296, 0, %p393;
	shl.b64 	%rd1930, %rd1928, 32;
	mad.lo.s64 	%rd1931, %rd144, %rd1902, %rd1930;
	setp.lt.u64 	%p394, %rd1931, %rd1930;
	shr.u64 	%rd1932, %rd1928, 32;
	mad.lo.s64 	%rd1933, %rd145, %rd1903, %rd1932;
	add.s64 	%rd1934, %rd1933, %rd1929;
	selp.u64 	%rd1935, 1, 0, %p394;
	add.s64 	%rd1936, %rd1934, %rd1935;
	add.s64 	%rd1937, %rd1926, %rd1931;
	setp.lt.u64 	%p395, %rd1937, %rd1926;
	selp.u64 	%rd1939, 1, 0, %p395;
	add.s64 	%rd1940, %rd1936, %rd1939;
	and.b64  	%rd146, %rd8638, 4294967295;
	shr.u64 	%rd147, %rd8638, 32;
	mul.lo.s64 	%rd1941, %rd147, %rd1902;
	mad.lo.s64 	%rd1942, %rd146, %rd1903, %rd1941;
	setp.lt.u64 	%p396, %rd1942, %rd1941;
	selp.b64 	%rd1943, 4294967296, 0, %p396;
	shl.b64 	%rd1944, %rd1942, 32;
	mad.lo.s64 	%rd1945, %rd146, %rd1902, %rd1944;
	setp.lt.u64 	%p397, %rd1945, %rd1944;
	shr.u64 	%rd1946, %rd1942, 32;
	mad.lo.s64 	%rd1947, %rd147, %rd1903, %rd1946;
	add.s64 	%rd1948, %rd1947, %rd1943;
	selp.u64 	%rd1949, 1, 0, %p397;
	add.s64 	%rd1950, %rd1948, %rd1949;
	add.s64 	%rd1951, %rd1940, %rd1945;
	setp.lt.u64 	%p398, %rd1951, %rd1940;
	selp.u64 	%rd1953, 1, 0, %p398;
	add.s64 	%rd1954, %rd1950, %rd1953;
	ld.local.u64 	%rd1956, [%rd1900+8];
	and.b64  	%rd1957, %rd1956, 4294967295;
	shr.u64 	%rd1958, %rd1956, 32;
	mul.lo.s64 	%rd1959, %rd141, %rd1957;
	mad.lo.s64 	%rd1960, %rd140, %rd1958, %rd1959;
	setp.lt.u64 	%p399, %rd1960, %rd1959;
	selp.b64 	%rd1961, 4294967296, 0, %p399;
	shl.b64 	%rd1962, %rd1960, 32;
	mad.lo.s64 	%rd1963, %rd140, %rd1957, %rd1962;
	setp.lt.u64 	%p400, %rd1963, %rd1962;
	shr.u64 	%rd1964, %rd1960, 32;
	mad.lo.s64 	%rd1965, %rd141, %rd1958, %rd1964;
	add.s64 	%rd1966, %rd1965, %rd1961;
	selp.u64 	%rd1967, 1, 0, %p400;
	add.s64 	%rd1968, %rd1966, %rd1967;
	add.s64 	%rd1969, %rd1924, %rd1963;
	setp.lt.u64 	%p401, %rd1969, %rd1924;
	selp.u64 	%rd1970, 1, 0, %p401;
	add.s64 	%rd1971, %rd1968, %rd1970;
	setp.ne.s64 	%p402, %rd1971, 0;
	add.s64 	%rd1973, %rd1937, %rd1971;
	setp.lt.u64 	%p403, %rd1973, %rd1937;
	and.pred  	%p404, %p402, %p403;
	selp.u64 	%rd1974, 1, 0, %p404;
	mul.lo.s64 	%rd1975, %rd143, %rd1957;
	mad.lo.s64 	%rd1976, %rd142, %rd1958, %rd1975;
	setp.lt.u64 	%p405, %rd1976, %rd1975;
	selp.b64 	%rd1977, 4294967296, 0, %p405;
	shl.b64 	%rd1978, %rd1976, 32;
	mad.lo.s64 	%rd1979, %rd142, %rd1957, %rd1978;
	setp.lt.u64 	%p406, %rd1979, %rd1978;
	shr.u64 	%rd1980, %rd1976, 32;
	mad.lo.s64 	%rd1981, %rd143, %rd1958, %rd1980;
	add.s64 	%rd1982, %rd1981, %rd1977;
	selp.u64 	%rd1983, 1, 0, %p406;
	add.s64 	%rd1984, %rd1982, %rd1983;
	add.s64 	%rd1985, %rd1973, %rd1974;
	add.s64 	%rd1986, %rd1985, %rd1979;
	max.u64 	%rd1987, %rd1973, %rd1985;
	setp.gt.u64 	%p407, %rd1987, %rd1986;
	selp.u64 	%rd1988, 1, 0, %p407;
	add.s64 	%rd1989, %rd1984, %rd1988;
	setp.ne.s64 	%p408, %rd1989, 0;
	add.s64 	%rd1991, %rd1951, %rd1989;
	setp.lt.u64 	%p409, %rd1991, %rd1951;
	and.pred  	%p410, %p408, %p409;
	selp.u64 	%rd1992, 1, 0, %p410;
	mul.lo.s64 	%rd1993, %rd145, %rd1957;
	mad.lo.s64 	%rd1994, %rd144, %rd1958, %rd1993;
	setp.lt.u64 	%p411, %rd1994, %rd1993;
	selp.b64 	%rd1995, 4294967296, 0, %p411;
	shl.b64 	%rd1996, %rd1994, 32;
	mad.lo.s64 	%rd1997, %rd144, %rd1957, %rd1996;
	setp.lt.u64 	%p412, %rd1997, %rd1996;
	shr.u64 	%rd1998, %rd1994, 32;
	mad.lo.s64 	%rd1999, %rd145, %rd1958, %rd1998;
	add.s64 	%rd2000, %rd1999, %rd1995;
	selp.u64 	%rd2001, 1, 0, %p412;
	add.s64 	%rd2002, %rd2000, %rd2001;
	add.s64 	%rd2003, %rd1991, %rd1992;
	add.s64 	%rd2004, %rd2003, %rd1997;
	max.u64 	%rd2006, %rd1991, %rd2003;
	setp.gt.u64 	%p413, %rd2006, %rd2004;
	selp.u64 	%rd2007, 1, 0, %p413;
	add.s64 	%rd2008, %rd2002, %rd2007;
	setp.ne.s64 	%p414, %rd2008, 0;
	add.s64 	%rd2010, %rd1954, %rd2008;
	setp.lt.u64 	%p415, %rd2010, %rd1954;
	and.pred  	%p416, %p414, %p415;
	selp.u64 	%rd2011, 1, 0, %p416;
	mul.lo.s64 	%rd2012, %rd147, %rd1957;
	mad.lo.s64 	%rd2013, %rd146, %rd1958, %rd2012;
	setp.lt.u64 	%p417, %rd2013, %rd2012;
	selp.b64 	%rd2014, 4294967296, 0, %p417;
	shl.b64 	%rd2015, %rd2013, 32;
	mad.lo.s64 	%rd2016, %rd146, %rd1957, %rd2015;
	setp.lt.u64 	%p418, %rd2016, %rd2015;
	shr.u64 	%rd2017, %rd2013, 32;
	mad.lo.s64 	%rd2018, %rd147, %rd1958, %rd2017;
	add.s64 	%rd2019, %rd2018, %rd2014;
	selp.u64 	%rd2020, 1, 0, %p418;
	add.s64 	%rd2021, %rd2019, %rd2020;
	add.s64 	%rd2022, %rd2010, %rd2011;
	add.s64 	%rd2023, %rd2022, %rd2016;
	max.u64 	%rd2025, %rd2010, %rd2022;
	setp.gt.u64 	%p419, %rd2025, %rd2023;
	selp.u64 	%rd2026, 1, 0, %p419;
	add.s64 	%rd2027, %rd2021, %rd2026;
	ld.local.u64 	%rd2029, [%rd1900+16];
	and.b64  	%rd2030, %rd2029, 4294967295;
	shr.u64 	%rd2031, %rd2029, 32;
	mul.lo.s64 	%rd2032, %rd141, %rd2030;
	mad.lo.s64 	%rd2033, %rd140, %rd2031, %rd2032;
	setp.lt.u64 	%p420, %rd2033, %rd2032;
	selp.b64 	%rd2034, 4294967296, 0, %p420;
	shl.b64 	%rd2035, %rd2033, 32;
	mad.lo.s64 	%rd2036, %rd140, %rd2030, %rd2035;
	setp.lt.u64 	%p421, %rd2036, %rd2035;
	shr.u64 	%rd2037, %rd2033, 32;
	mad.lo.s64 	%rd2038, %rd141, %rd2031, %rd2037;
	add.s64 	%rd2039, %rd2038, %rd2034;
	selp.u64 	%rd2040, 1, 0, %p421;
	add.s64 	%rd2041, %rd2039, %rd2040;
	add.s64 	%rd2042, %rd1986, %rd2036;
	setp.lt.u64 	%p422, %rd2042, %rd1986;
	selp.u64 	%rd2043, 1, 0, %p422;
	add.s64 	%rd2044, %rd2041, %rd2043;
	setp.ne.s64 	%p423, %rd2044, 0;
	add.s64 	%rd2046, %rd2004, %rd2044;
	setp.lt.u64 	%p424, %rd2046, %rd2004;
	and.pred  	%p425, %p423, %p424;
	selp.u64 	%rd2047, 1, 0, %p425;
	mul.lo.s64 	%rd2048, %rd143, %rd2030;
	mad.lo.s64 	%rd2049, %rd142, %rd2031, %rd2048;
	setp.lt.u64 	%p426, %rd2049, %rd2048;
	selp.b64 	%rd2050, 4294967296, 0, %p426;
	shl.b64 	%rd2051, %rd2049, 32;
	mad.lo.s64 	%rd2052, %rd142, %rd2030, %rd2051;
	setp.lt.u64 	%p427, %rd2052, %rd2051;
	shr.u64 	%rd2053, %rd2049, 32;
	mad.lo.s64 	%rd2054, %rd143, %rd2031, %rd2053;
	add.s64 	%rd2055, %rd2054, %rd2050;
	selp.u64 	%rd2056, 1, 0, %p427;
	add.s64 	%rd2057, %rd2055, %rd2056;
	add.s64 	%rd2058, %rd2046, %rd2047;
	add.s64 	%rd2059, %rd2058, %rd2052;
	max.u64 	%rd2060, %rd2046, %rd2058;
	setp.gt.u64 	%p428, %rd2060, %rd2059;
	selp.u64 	%rd2061, 1, 0, %p428;
	add.s64 	%rd2062, %rd2057, %rd2061;
	setp.ne.s64 	%p429, %rd2062, 0;
	add.s64 	%rd2064, %rd2023, %rd2062;
	setp.lt.u64 	%p430, %rd2064, %rd2023;
	and.pred  	%p431, %p429, %p430;
	selp.u64 	%rd2065, 1, 0, %p431;
	mul.lo.s64 	%rd2066, %rd145, %rd2030;
	mad.lo.s64 	%rd2067, %rd144, %rd2031, %rd2066;
	setp.lt.u64 	%p432, %rd2067, %rd2066;
	selp.b64 	%rd2068, 4294967296, 0, %p432;
	shl.b64 	%rd2069, %rd2067, 32;
	mad.lo.s64 	%rd2070, %rd144, %rd2030, %rd2069;
	setp.lt.u64 	%p433, %rd2070, %rd2069;
	shr.u64 	%rd2071, %rd2067, 32;
	mad.lo.s64 	%rd2072, %rd145, %rd2031, %rd2071;
	add.s64 	%rd2073, %rd2072, %rd2068;
	selp.u64 	%rd2074, 1, 0, %p433;
	add.s64 	%rd2075, %rd2073, %rd2074;
	add.s64 	%rd2076, %rd2064, %rd2065;
	add.s64 	%rd2077, %rd2076, %rd2070;
	max.u64 	%rd2079, %rd2064, %rd2076;
	setp.gt.u64 	%p434, %rd2079, %rd2077;
	selp.u64 	%rd2080, 1, 0, %p434;
	add.s64 	%rd2081, %rd2075, %rd2080;
	setp.ne.s64 	%p435, %rd2081, 0;
	add.s64 	%rd2083, %rd2027, %rd2081;
	setp.lt.u64 	%p436, %rd2083, %rd2027;
	and.pred  	%p437, %p435, %p436;
	selp.u64 	%rd2084, 1, 0, %p437;
	mul.lo.s64 	%rd2085, %rd147, %rd2030;
	mad.lo.s64 	%rd2086, %rd146, %rd2031, %rd2085;
	setp.lt.u64 	%p438, %rd2086, %rd2085;
	selp.b64 	%rd2087, 4294967296, 0, %p438;
	shl.b64 	%rd2088, %rd2086, 32;
	mad.lo.s64 	%rd2089, %rd146, %rd2030, %rd2088;
	setp.lt.u64 	%p439, %rd2089, %rd2088;
	shr.u64 	%rd2090, %rd2086, 32;
	mad.lo.s64 	%rd2091, %rd147, %rd2031, %rd2090;
	add.s64 	%rd2092, %rd2091, %rd2087;
	selp.u64 	%rd2093, 1, 0, %p439;
	add.s64 	%rd2094, %rd2092, %rd2093;
	add.s64 	%rd2095, %rd2083, %rd2084;
	add.s64 	%rd2096, %rd2095, %rd2089;
	max.u64 	%rd2098, %rd2083, %rd2095;
	setp.gt.u64 	%p440, %rd2098, %rd2096;
	selp.u64 	%rd2099, 1, 0, %p440;
	add.s64 	%rd2100, %rd2094, %rd2099;
	ld.local.u64 	%rd2102, [%rd1900+24];
	and.b64  	%rd2103, %rd2102, 4294967295;
	shr.u64 	%rd2104, %rd2102, 32;
	mul.lo.s64 	%rd2105, %rd141, %rd2103;
	mad.lo.s64 	%rd2106, %rd140, %rd2104, %rd2105;
	setp.lt.u64 	%p441, %rd2106, %rd2105;
	selp.b64 	%rd2107, 4294967296, 0, %p441;
	shl.b64 	%rd2108, %rd2106, 32;
	mad.lo.s64 	%rd2109, %rd140, %rd2103, %rd2108;
	setp.lt.u64 	%p442, %rd2109, %rd2108;
	shr.u64 	%rd2110, %rd2106, 32;
	mad.lo.s64 	%rd2111, %rd141, %rd2104, %rd2110;
	add.s64 	%rd2112, %rd2111, %rd2107;
	selp.u64 	%rd2113, 1, 0, %p442;
	add.s64 	%rd2114, %rd2112, %rd2113;
	add.s64 	%rd2115, %rd2059, %rd2109;
	setp.lt.u64 	%p443, %rd2115, %rd2059;
	selp.u64 	%rd2116, 1, 0, %p443;
	add.s64 	%rd2117, %rd2114, %rd2116;
	setp.ne.s64 	%p444, %rd2117, 0;
	add.s64 	%rd2119, %rd2077, %rd2117;
	setp.lt.u64 	%p445, %rd2119, %rd2077;
	and.pred  	%p446, %p444, %p445;
	selp.u64 	%rd2120, 1, 0, %p446;
	mul.lo.s64 	%rd2121, %rd143, %rd2103;
	mad.lo.s64 	%rd2122, %rd142, %rd2104, %rd2121;
	setp.lt.u64 	%p447, %rd2122, %rd2121;
	selp.b64 	%rd2123, 4294967296, 0, %p447;
	shl.b64 	%rd2124, %rd2122, 32;
	mad.lo.s64 	%rd2125, %rd142, %rd2103, %rd2124;
	setp.lt.u64 	%p448, %rd2125, %rd2124;
	shr.u64 	%rd2126, %rd2122, 32;
	mad.lo.s64 	%rd2127, %rd143, %rd2104, %rd2126;
	add.s64 	%rd2128, %rd2127, %rd2123;
	selp.u64 	%rd2129, 1, 0, %p448;
	add.s64 	%rd2130, %rd2128, %rd2129;
	add.s64 	%rd2131, %rd2119, %rd2120;
	add.s64 	%rd148, %rd2131, %rd2125;
	max.u64 	%rd2132, %rd2119, %rd2131;
	setp.gt.u64 	%p449, %rd2132, %rd148;
	selp.u64 	%rd2133, 1, 0, %p449;
	add.s64 	%rd2134, %rd2130, %rd2133;
	setp.ne.s64 	%p450, %rd2134, 0;
	add.s64 	%rd2136, %rd2096, %rd2134;
	setp.lt.u64 	%p451, %rd2136, %rd2096;
	and.pred  	%p452, %p450, %p451;
	selp.u64 	%rd2137, 1, 0, %p452;
	mul.lo.s64 	%rd2138, %rd145, %rd2103;
	mad.lo.s64 	%rd2139, %rd144, %rd2104, %rd2138;
	setp.lt.u64 	%p453, %rd2139, %rd2138;
	selp.b64 	%rd2140, 4294967296, 0, %p453;
	shl.b64 	%rd2141, %rd2139, 32;
	mad.lo.s64 	%rd2142, %rd144, %rd2103, %rd2141;
	setp.lt.u64 	%p454, %rd2142, %rd2141;
	shr.u64 	%rd2143, %rd2139, 32;
	mad.lo.s64 	%rd2144, %rd145, %rd2104, %rd2143;
	add.s64 	%rd2145, %rd2144, %rd2140;
	selp.u64 	%rd2146, 1, 0, %p454;
	add.s64 	%rd2147, %rd2145, %rd2146;
	add.s64 	%rd2148, %rd2136, %rd2137;
	add.s64 	%rd149, %rd2148, %rd2142;
	max.u64 	%rd2149, %rd2136, %rd2148;
	setp.gt.u64 	%p455, %rd2149, %rd149;
	selp.u64 	%rd2150, 1, 0, %p455;
	add.s64 	%rd2151, %rd2147, %rd2150;
	setp.ne.s64 	%p456, %rd2151, 0;
	add.s64 	%rd2153, %rd2100, %rd2151;
	setp.lt.u64 	%p457, %rd2153, %rd2100;
	and.pred  	%p458, %p456, %p457;
	selp.u64 	%rd2154, 1, 0, %p458;
	mul.lo.s64 	%rd2155, %rd147, %rd2103;
	mad.lo.s64 	%rd2156, %rd146, %rd2104, %rd2155;
	setp.lt.u64 	%p459, %rd2156, %rd2155;
	selp.b64 	%rd2157, 4294967296, 0, %p459;
	shl.b64 	%rd2158, %rd2156, 32;
	mad.lo.s64 	%rd2159, %rd146, %rd2103, %rd2158;
	setp.lt.u64 	%p460, %rd2159, %rd2158;
	shr.u64 	%rd2160, %rd2156, 32;
	mad.lo.s64 	%rd2161, %rd147, %rd2104, %rd2160;
	add.s64 	%rd2162, %rd2161, %rd2157;
	selp.u64 	%rd2163, 1, 0, %p460;
	add.s64 	%rd2164, %rd2162, %rd2163;
	add.s64 	%rd2165, %rd2153, %rd2154;
	add.s64 	%rd150, %rd2165, %rd2159;
	max.u64 	%rd2166, %rd2153, %rd2165;
	setp.gt.u64 	%p461, %rd2166, %rd150;
	selp.u64 	%rd2167, 1, 0, %p461;
	add.s64 	%rd151, %rd2164, %rd2167;
	mov.b64 	{%r85, %r86}, %rd148;
	mov.b64 	{%r87, %r88}, %rd149;
	mov.b64 	%rd2168, {%r88, %r85};
	mov.b64 	{%r89, %r90}, %rd150;
	mov.b64 	%rd2169, {%r90, %r87};
	mov.b64 	{%r91, %r92}, %rd151;
	mov.b64 	%rd2170, {%r92, %r89};
	shl.b64 	%rd2171, %rd151, 32;
	add.s64 	%rd152, %rd2168, %rd1908;
	setp.lt.u64 	%p462, %rd152, %rd2168;
	selp.u64 	%rd2172, 1, 0, %p462;
	add.s64 	%rd2173, %rd2169, %rd1969;
	add.s64 	%rd153, %rd2173, %rd2172;
	max.u64 	%rd2174, %rd1969, %rd2173;
	setp.gt.u64 	%p463, %rd2174, %rd153;
	selp.u64 	%rd2175, 1, 0, %p463;
	add.s64 	%rd2176, %rd2170, %rd2042;
	add.s64 	%rd154, %rd2176, %rd2175;
	max.u64 	%rd2177, %rd2042, %rd2176;
	setp.gt.u64 	%p464, %rd2177, %rd154;
	selp.u64 	%rd2178, 1, 0, %p464;
	add.s64 	%rd2179, %rd2171, %rd2115;
	add.s64 	%rd8655, %rd2179, %rd2178;
	setp.gt.u64 	%p465, %rd8655, %rd28;
	@%p465 bra 	$L__BB0_39;
	setp.eq.s64 	%p466, %rd8655, %rd28;
	setp.gt.u64 	%p467, %rd154, %rd8629;
	and.pred  	%p468, %p466, %p467;
	@%p468 bra 	$L__BB0_39;
	setp.eq.s64 	%p470, %rd154, %rd8629;
	and.pred  	%p471, %p466, %p470;
	setp.gt.u64 	%p472, %rd153, %rd8628;
	and.pred  	%p473, %p471, %p472;
	@%p473 bra 	$L__BB0_39;
	setp.ne.s64 	%p474, %rd8655, %rd28;
	setp.ne.s64 	%p475, %rd154, %rd8629;
	or.pred  	%p476, %p474, %p475;
	setp.ne.s64 	%p477, %rd153, %rd8628;
	or.pred  	%p478, %p476, %p477;
	setp.lt.u64 	%p479, %rd152, %rd8630;
	or.pred  	%p480, %p478, %p479;
	mov.u64 	%rd8656, %rd154;
	mov.u64 	%rd8657, %rd153;
	mov.u64 	%rd8658, %rd152;
	@%p480 bra 	$L__BB0_40;
$L__BB0_39:
	sub.s64 	%rd8658, %rd152, %rd8630;
	setp.lt.u64 	%p481, %rd152, %rd8630;
	selp.u64 	%rd2180, 1, 0, %p481;
	add.s64 	%rd2181, %rd8628, %rd2180;
	sub.s64 	%rd8657, %rd153, %rd2181;
	setp.ge.u64 	%p482, %rd153, %rd2181;
	setp.lt.u64 	%p483, %rd153, %rd2181;
	setp.eq.s64 	%p484, %rd2181, 0;
	selp.u32 	%r93, -1, 0, %p483;
	selp.u32 	%r94, -1, 0, %p484;
	selp.b32 	%r95, %r94, %r93, %p482;
	selp.b32 	%r96, %r95, %r93, %p481;
	and.b32  	%r97, %r96, 1;
	setp.eq.b32 	%p485, %r97, 1;
	cvt.u64.u32 	%rd2182, %r96;
	and.b64  	%rd2183, %rd2182, 1;
	add.s64 	%rd2184, %rd8629, %rd2183;
	sub.s64 	%rd8656, %rd154, %rd2184;
	setp.ge.u64 	%p486, %rd154, %rd2184;
	setp.lt.u64 	%p487, %rd154, %rd2184;
	setp.eq.s64 	%p488, %rd2184, 0;
	selp.u32 	%r98, -1, 0, %p487;
	selp.u32 	%r99, -1, 0, %p488;
	selp.b32 	%r100, %r99, %r98, %p486;
	selp.b32 	%r101, %r100, %r98, %p485;
	and.b32  	%r102, %r101, 1;
	setp.eq.b32 	%p489, %r102, 1;
	selp.s64 	%rd2185, -1, 0, %p489;
	sub.s64 	%rd2187, %rd8655, %rd28;
	add.s64 	%rd8655, %rd2187, %rd2185;
$L__BB0_40:
	shr.u64 	%rd2188, %rd148, 32;
	mul.lo.s64 	%rd2189, %rd2188, 4196183048192;
	and.b64  	%rd2190, %rd148, 4294967295;
	mad.lo.s64 	%rd2191, %rd2190, 977, %rd2189;
	setp.lt.u64 	%p490, %rd2191, %rd2189;
	shr.u64 	%rd2192, %rd149, 32;
	mul.lo.s64 	%rd2193, %rd2192, 4196183048192;
	and.b64  	%rd2194, %rd149, 4294967295;
	mad.lo.s64 	%rd2195, %rd2194, 977, %rd2193;
	setp.lt.u64 	%p491, %rd2195, %rd2193;
	selp.u64 	%rd2196, 1, 0, %p490;
	mul.lo.s64 	%rd2197, %rd2188, 977;
	shr.u64 	%rd2198, %rd2197, 32;
	add.s64 	%rd2199, %rd2198, %rd2196;
	add.s64 	%rd2200, %rd2199, %rd2195;
	setp.lt.u64 	%p492, %rd2200, %rd2199;
	shr.u64 	%rd2201, %rd150, 32;
	mul.lo.s64 	%rd2202, %rd2201, 4196183048192;
	and.b64  	%rd2203, %rd150, 4294967295;
	mad.lo.s64 	%rd2204, %rd2203, 977, %rd2202;
	setp.lt.u64 	%p493, %rd2204, %rd2202;
	selp.u64 	%rd2205, 1, 0, %p492;
	selp.u64 	%rd2206, 1, 0, %p491;
	mul.lo.s64 	%rd2207, %rd2192, 977;
	shr.u64 	%rd2208, %rd2207, 32;
	add.s64 	%rd2209, %rd2208, %rd2206;
	add.s64 	%rd2210, %rd2209, %rd2205;
	add.s64 	%rd2211, %rd2210, %rd2204;
	setp.lt.u64 	%p494, %rd2211, %rd2210;
	add.s64 	%rd165, %rd8658, %rd2191;
	setp.lt.u64 	%p495, %rd165, %rd8658;
	selp.u64 	%rd2212, 1, 0, %p495;
	add.s64 	%rd2213, %rd8657, %rd2200;
	add.s64 	%rd166, %rd2213, %rd2212;
	max.u64 	%rd2214, %rd8657, %rd2213;
	setp.gt.u64 	%p496, %rd2214, %rd166;
	selp.u64 	%rd2215, 1, 0, %p496;
	add.s64 	%rd2216, %rd8656, %rd2211;
	add.s64 	%rd167, %rd2216, %rd2215;
	max.u64 	%rd2217, %rd8656, %rd2216;
	setp.gt.u64 	%p497, %rd2217, %rd167;
	selp.u64 	%rd2218, 1, 0, %p497;
	shr.u64 	%rd2219, %rd151, 32;
	and.b64  	%rd2220, %rd151, 4294967295;
	mul.lo.s64 	%rd2221, %rd2220, 977;
	mad.lo.s64 	%rd2222, %rd2219, 4196183048192, %rd2221;
	selp.u64 	%rd2223, 1, 0, %p494;
	selp.u64 	%rd2224, 1, 0, %p493;
	mul.lo.s64 	%rd2225, %rd2201, 977;
	shr.u64 	%rd2226, %rd2225, 32;
	add.s64 	%rd2227, %rd2226, %rd2224;
	add.s64 	%rd2228, %rd2227, %rd2223;
	add.s64 	%rd2229, %rd2228, %rd2222;
	add.s64 	%rd2230, %rd8655, %rd2229;
	add.s64 	%rd8659, %rd2230, %rd2218;
	setp.gt.u64 	%p498, %rd8659, %rd28;
	@%p498 bra 	$L__BB0_44;
	setp.eq.s64 	%p499, %rd8659, %rd28;
	setp.gt.u64 	%p500, %rd167, %rd8629;
	and.pred  	%p501, %p499, %p500;
	@%p501 bra 	$L__BB0_44;
	setp.eq.s64 	%p503, %rd167, %rd8629;
	and.pred  	%p504, %p499, %p503;
	setp.gt.u64 	%p505, %rd166, %rd8628;
	and.pred  	%p506, %p504, %p505;
	@%p506 bra 	$L__BB0_44;
	setp.ne.s64 	%p507, %rd8659, %rd28;
	setp.ne.s64 	%p508, %rd167, %rd8629;
	or.pred  	%p509, %p507, %p508;
	setp.ne.s64 	%p510, %rd166, %rd8628;
	or.pred  	%p511, %p509, %p510;
	setp.lt.u64 	%p512, %rd165, %rd8630;
	or.pred  	%p513, %p511, %p512;
	mov.u64 	%rd8660, %rd167;
	mov.u64 	%rd8661, %rd166;
	mov.u64 	%rd8662, %rd165;
	@%p513 bra 	$L__BB0_45;
$L__BB0_44:
	sub.s64 	%rd8662, %rd165, %rd8630;
	setp.lt.u64 	%p514, %rd165, %rd8630;
	selp.u64 	%rd2231, 1, 0, %p514;
	add.s64 	%rd2232, %rd8628, %rd2231;
	sub.s64 	%rd8661, %rd166, %rd2232;
	setp.ge.u64 	%p515, %rd166, %rd2232;
	setp.lt.u64 	%p516, %rd166, %rd2232;
	setp.eq.s64 	%p517, %rd2232, 0;
	selp.u32 	%r103, -1, 0, %p516;
	selp.u32 	%r104, -1, 0, %p517;
	selp.b32 	%r105, %r104, %r103, %p515;
	selp.b32 	%r106, %r105, %r103, %p514;
	and.b32  	%r107, %r106, 1;
	setp.eq.b32 	%p518, %r107, 1;
	cvt.u64.u32 	%rd2233, %r106;
	and.b64  	%rd2234, %rd2233, 1;
	add.s64 	%rd2235, %rd8629, %rd2234;
	sub.s64 	%rd8660, %rd167, %rd2235;
	setp.ge.u64 	%p519, %rd167, %rd2235;
	setp.lt.u64 	%p520, %rd167, %rd2235;
	setp.eq.s64 	%p521, %rd2235, 0;
	selp.u32 	%r108, -1, 0, %p520;
	selp.u32 	%r109, -1, 0, %p521;
	selp.b32 	%r110, %r109, %r108, %p519;
	selp.b32 	%r111, %r110, %r108, %p518;
	and.b32  	%r112, %r111, 1;
	setp.eq.b32 	%p522, %r112, 1;
	selp.s64 	%rd2236, -1, 0, %p522;
	sub.s64 	%rd2237, %rd8659, %rd28;
	add.s64 	%rd8659, %rd2237, %rd2236;
$L__BB0_45:
	mul.lo.s64 	%rd2238, %rd13, %rd140;
	mad.lo.s64 	%rd2239, %rd12, %rd141, %rd2238;
	setp.lt.u64 	%p523, %rd2239, %rd2238;
	selp.b64 	%rd2240, 4294967296, 0, %p523;
	shl.b64 	%rd2241, %rd2239, 32;
	mad.lo.s64 	%rd2242, %rd12, %rd140, %rd2241;
	setp.lt.u64 	%p524, %rd2242, %rd2241;
	shr.u64 	%rd2243, %rd2239, 32;
	mad.lo.s64 	%rd2244, %rd13, %rd141, %rd2243;
	add.s64 	%rd2245, %rd2244, %rd2240;
	selp.u64 	%rd2246, 1, 0, %p524;
	add.s64 	%rd2247, %rd2245, %rd2246;
	mul.lo.s64 	%rd2248, %rd15, %rd140;
	mad.lo.s64 	%rd2249, %rd14, %rd141, %rd2248;
	setp.lt.u64 	%p525, %rd2249, %rd2248;
	selp.b64 	%rd2250, 4294967296, 0, %p525;
	shl.b64 	%rd2251, %rd2249, 32;
	mad.lo.s64 	%rd2252, %rd14, %rd140, %rd2251;
	setp.lt.u64 	%p526, %rd2252, %rd2251;
	shr.u64 	%rd2253, %rd2249, 32;
	mad.lo.s64 	%rd2254, %rd15, %rd141, %rd2253;
	add.s64 	%rd2255, %rd2254, %rd2250;
	selp.u64 	%rd2256, 1, 0, %p526;
	add.s64 	%rd2257, %rd2255, %rd2256;
	add.s64 	%rd2258, %rd2247, %rd2252;
	setp.lt.u64 	%p527, %rd2258, %rd2247;
	selp.u64 	%rd2259, 1, 0, %p527;
	add.s64 	%rd2260, %rd2257, %rd2259;
	mul.lo.s64 	%rd2261, %rd17, %rd140;
	mad.lo.s64 	%rd2262, %rd16, %rd141, %rd2261;
	setp.lt.u64 	%p528, %rd2262, %rd2261;
	selp.b64 	%rd2263, 4294967296, 0, %p528;
	shl.b64 	%rd2264, %rd2262, 32;
	mad.lo.s64 	%rd2265, %rd16, %rd140, %rd2264;
	setp.lt.u64 	%p529, %rd2265, %rd2264;
	shr.u64 	%rd2266, %rd2262, 32;
	mad.lo.s64 	%rd2267, %rd17, %rd141, %rd2266;
	add.s64 	%rd2268, %rd2267, %rd2263;
	selp.u64 	%rd2269, 1, 0, %p529;
	add.s64 	%rd2270, %rd2268, %rd2269;
	add.s64 	%rd2271, %rd2260, %rd2265;
	setp.lt.u64 	%p530, %rd2271, %rd2260;
	selp.u64 	%rd2273, 1, 0, %p530;
	add.s64 	%rd2274, %rd2270, %rd2273;
	mul.lo.s64 	%rd2275, %rd19, %rd140;
	mad.lo.s64 	%rd2276, %rd18, %rd141, %rd2275;
	setp.lt.u64 	%p531, %rd2276, %rd2275;
	selp.b64 	%rd2277, 4294967296, 0, %p531;
	shl.b64 	%rd2278, %rd2276, 32;
	mad.lo.s64 	%rd2279, %rd18, %rd140, %rd2278;
	setp.lt.u64 	%p532, %rd2279, %rd2278;
	shr.u64 	%rd2280, %rd2276, 32;
	mad.lo.s64 	%rd2281, %rd19, %rd141, %rd2280;
	add.s64 	%rd2282, %rd2281, %rd2277;
	selp.u64 	%rd2283, 1, 0, %p532;
	add.s64 	%rd2284, %rd2282, %rd2283;
	add.s64 	%rd2285, %rd2274, %rd2279;
	setp.lt.u64 	%p533, %rd2285, %rd2274;
	selp.u64 	%rd2287, 1, 0, %p533;
	add.s64 	%rd2288, %rd2284, %rd2287;
	mul.lo.s64 	%rd2290, %rd13, %rd142;
	mad.lo.s64 	%rd2291, %rd12, %rd143, %rd2290;
	setp.lt.u64 	%p534, %rd2291, %rd2290;
	selp.b64 	%rd2292, 4294967296, 0, %p534;
	shl.b64 	%rd2293, %rd2291, 32;
	mad.lo.s64 	%rd2294, %rd12, %rd142, %rd2293;
	setp.lt.u64 	%p535, %rd2294, %rd2293;
	shr.u64 	%rd2295, %rd2291, 32;
	mad.lo.s64 	%rd2296, %rd13, %rd143, %rd2295;
	add.s64 	%rd2297, %rd2296, %rd2292;
	selp.u64 	%rd2298, 1, 0, %p535;
	add.s64 	%rd2299, %rd2297, %rd2298;
	add.s64 	%rd2300, %rd2258, %rd2294;
	setp.lt.u64 	%p536, %rd2300, %rd2258;
	selp.u64 	%rd2301, 1, 0, %p536;
	add.s64 	%rd2302, %rd2299, %rd2301;
	setp.ne.s64 	%p537, %rd2302, 0;
	add.s64 	%rd2304, %rd2271, %rd2302;
	setp.lt.u64 	%p538, %rd2304, %rd2271;
	and.pred  	%p539, %p537, %p538;
	selp.u64 	%rd2305, 1, 0, %p539;
	mul.lo.s64 	%rd2306, %rd15, %rd142;
	mad.lo.s64 	%rd2307, %rd14, %rd143, %rd2306;
	setp.lt.u64 	%p540, %rd2307, %rd2306;
	selp.b64 	%rd2308, 4294967296, 0, %p540;
	shl.b64 	%rd2309, %rd2307, 32;
	mad.lo.s64 	%rd2310, %rd14, %rd142, %rd2309;
	setp.lt.u64 	%p541, %rd2310, %rd2309;
	shr.u64 	%rd2311, %rd2307, 32;
	mad.lo.s64 	%rd2312, %rd15, %rd143, %rd2311;
	add.s64 	%rd2313, %rd2312, %rd2308;
	selp.u64 	%rd2314, 1, 0, %p541;
	add.s64 	%rd2315, %rd2313, %rd2314;
	add.s64 	%rd2316, %rd2304, %rd2305;
	add.s64 	%rd2317, %rd2316, %rd2310;
	max.u64 	%rd2318, %rd2304, %rd2316;
	setp.gt.u64 	%p542, %rd2318, %rd2317;
	selp.u64 	%rd2319, 1, 0, %p542;
	add.s64 	%rd2320, %rd2315, %rd2319;
	setp.ne.s64 	%p543, %rd2320, 0;
	add.s64 	%rd2322, %rd2285, %rd2320;
	setp.lt.u64 	%p544, %rd2322, %rd2285;
	and.pred  	%p545, %p543, %p544;
	selp.u64 	%rd2323, 1, 0, %p545;
	mul.lo.s64 	%rd2324, %rd17, %rd142;
	mad.lo.s64 	%rd2325, %rd16, %rd143, %rd2324;
	setp.lt.u64 	%p546, %rd2325, %rd2324;
	selp.b64 	%rd2326, 4294967296, 0, %p546;
	shl.b64 	%rd2327, %rd2325, 32;
	mad.lo.s64 	%rd2328, %rd16, %rd142, %rd2327;
	setp.lt.u64 	%p547, %rd2328, %rd2327;
	shr.u64 	%rd2329, %rd2325, 32;
	mad.lo.s64 	%rd2330, %rd17, %rd143, %rd2329;
	add.s64 	%rd2331, %rd2330, %rd2326;
	selp.u64 	%rd2332, 1, 0, %p547;
	add.s64 	%rd2333, %rd2331, %rd2332;
	add.s64 	%rd2334, %rd2322, %rd2323;
	add.s64 	%rd2335, %rd2334, %rd2328;
	max.u64 	%rd2337, %rd2322, %rd2334;
	setp.gt.u64 	%p548, %rd2337, %rd2335;
	selp.u64 	%rd2338, 1, 0, %p548;
	add.s64 	%rd2339, %rd2333, %rd2338;
	setp.ne.s64 	%p549, %rd2339, 0;
	add.s64 	%rd2341, %rd2288, %rd2339;
	setp.lt.u64 	%p550, %rd2341, %rd2288;
	and.pred  	%p551, %p549, %p550;
	selp.u64 	%rd2342, 1, 0, %p551;
	mul.lo.s64 	%rd2343, %rd19, %rd142;
	mad.lo.s64 	%rd2344, %rd18, %rd143, %rd2343;
	setp.lt.u64 	%p552, %rd2344, %rd2343;
	selp.b64 	%rd2345, 4294967296, 0, %p552;
	shl.b64 	%rd2346, %rd2344, 32;
	mad.lo.s64 	%rd2347, %rd18, %rd142, %rd2346;
	setp.lt.u64 	%p553, %rd2347, %rd2346;
	shr.u64 	%rd2348, %rd2344, 32;
	mad.lo.s64 	%rd2349, %rd19, %rd143, %rd2348;
	add.s64 	%rd2350, %rd2349, %rd2345;
	selp.u64 	%rd2351, 1, 0, %p553;
	add.s64 	%rd2352, %rd2350, %rd2351;
	add.s64 	%rd2353, %rd2341, %rd2342;
	add.s64 	%rd2354, %rd2353, %rd2347;
	max.u64 	%rd2356, %rd2341, %rd2353;
	setp.gt.u64 	%p554, %rd2356, %rd2354;
	selp.u64 	%rd2357, 1, 0, %p554;
	add.s64 	%rd2358, %rd2352, %rd2357;
	mul.lo.s64 	%rd2360, %rd13, %rd144;
	mad.lo.s64 	%rd2361, %rd12, %rd145, %rd2360;
	setp.lt.u64 	%p555, %rd2361, %rd2360;
	selp.b64 	%rd2362, 4294967296, 0, %p555;
	shl.b64 	%rd2363, %rd2361, 32;
	mad.lo.s64 	%rd2364, %rd12, %rd144, %rd2363;
	setp.lt.u64 	%p556, %rd2364, %rd2363;
	shr.u64 	%rd2365, %rd2361, 32;
	mad.lo.s64 	%rd2366, %rd13, %rd145, %rd2365;
	add.s64 	%rd2367, %rd2366, %rd2362;
	selp.u64 	%rd2368, 1, 0, %p556;
	add.s64 	%rd2369, %rd2367, %rd2368;
	add.s64 	%rd2370, %rd2317, %rd2364;
	setp.lt.u64 	%p557, %rd2370, %rd2317;
	selp.u64 	%rd2371, 1, 0, %p557;
	add.s64 	%rd2372, %rd2369, %rd2371;
	setp.ne.s64 	%p558, %rd2372, 0;
	add.s64 	%rd2374, %rd2335, %rd2372;
	setp.lt.u64 	%p559, %rd2374, %rd2335;
	and.pred  	%p560, %p558, %p559;
	selp.u64 	%rd2375, 1, 0, %p560;
	mul.lo.s64 	%rd2376, %rd15, %rd144;
	mad.lo.s64 	%rd2377, %rd14, %rd145, %rd2376;
	setp.lt.u64 	%p561, %rd2377, %rd2376;
	selp.b64 	%rd2378, 4294967296, 0, %p561;
	shl.b64 	%rd2379, %rd2377, 32;
	mad.lo.s64 	%rd2380, %rd14, %rd144, %rd2379;
	setp.lt.u64 	%p562, %rd2380, %rd2379;
	shr.u64 	%rd2381, %rd2377, 32;
	mad.lo.s64 	%rd2382, %rd15, %rd145, %rd2381;
	add.s64 	%rd2383, %rd2382, %rd2378;
	selp.u64 	%rd2384, 1, 0, %p562;
	add.s64 	%rd2385, %rd2383, %rd2384;
	add.s64 	%rd2386, %rd2374, %rd2375;
	add.s64 	%rd2387, %rd2386, %rd2380;
	max.u64 	%rd2388, %rd2374, %rd2386;
	setp.gt.u64 	%p563, %rd2388, %rd2387;
	selp.u64 	%rd2389, 1, 0, %p563;
	add.s64 	%rd2390, %rd2385, %rd2389;
	setp.ne.s64 	%p564, %rd2390, 0;
	add.s64 	%rd2392, %rd2354, %rd2390;
	setp.lt.u64 	%p565, %rd2392, %rd2354;
	and.pred  	%p566, %p564, %p565;
	selp.u64 	%rd2393, 1, 0, %p566;
	mul.lo.s64 	%rd2394, %rd17, %rd144;
	mad.lo.s64 	%rd2395, %rd16, %rd145, %rd2394;
	setp.lt.u64 	%p567, %rd2395, %rd2394;
	selp.b64 	%rd2396, 4294967296, 0, %p567;
	shl.b64 	%rd2397, %rd2395, 32;
	mad.lo.s64 	%rd2398, %rd16, %rd144, %rd2397;
	setp.lt.u64 	%p568, %rd2398, %rd2397;
	shr.u64 	%rd2399, %rd2395, 32;
	mad.lo.s64 	%rd2400, %rd17, %rd145, %rd2399;
	add.s64 	%rd2401, %rd2400, %rd2396;
	selp.u64 	%rd2402, 1, 0, %p568;
	add.s64 	%rd2403, %rd2401, %rd2402;
	add.s64 	%rd2404, %rd2392, %rd2393;
	add.s64 	%rd2405, %rd2404, %rd2398;
	max.u64 	%rd2407, %rd2392, %rd2404;
	setp.gt.u64 	%p569, %rd2407, %rd2405;
	selp.u64 	%rd2408, 1, 0, %p569;
	add.s64 	%rd2409, %rd2403, %rd2408;
	setp.ne.s64 	%p570, %rd2409, 0;
	add.s64 	%rd2411, %rd2358, %rd2409;
	setp.lt.u64 	%p571, %rd2411, %rd2358;
	and.pred  	%p572, %p570, %p571;
	selp.u64 	%rd2412, 1, 0, %p572;
	mul.lo.s64 	%rd2413, %rd19, %rd144;
	mad.lo.s64 	%rd2414, %rd18, %rd145, %rd2413;
	setp.lt.u64 	%p573, %rd2414, %rd2413;
	selp.b64 	%rd2415, 4294967296, 0, %p573;
	shl.b64 	%rd2416, %rd2414, 32;
	mad.lo.s64 	%rd2417, %rd18, %rd144, %rd2416;
	setp.lt.u64 	%p574, %rd2417, %rd2416;
	shr.u64 	%rd2418, %rd2414, 32;
	mad.lo.s64 	%rd2419, %rd19, %rd145, %rd2418;
	add.s64 	%rd2420, %rd2419, %rd2415;
	selp.u64 	%rd2421, 1, 0, %p574;
	add.s64 	%rd2422, %rd2420, %rd2421;
	add.s64 	%rd2423, %rd2411, %rd2412;
	add.s64 	%rd2424, %rd2423, %rd2417;
	max.u64 	%rd2426, %rd2411, %rd2423;
	setp.gt.u64 	%p575, %rd2426, %rd2424;
	selp.u64 	%rd2427, 1, 0, %p575;
	add.s64 	%rd2428, %rd2422, %rd2427;
	mul.lo.s64 	%rd2430, %rd13, %rd146;
	mad.lo.s64 	%rd2431, %rd12, %rd147, %rd2430;
	setp.lt.u64 	%p576, %rd2431, %rd2430;
	selp.b64 	%rd2432, 4294967296, 0, %p576;
	shl.b64 	%rd2433, %rd2431, 32;
	mad.lo.s64 	%rd2434, %rd12, %rd146, %rd2433;
	setp.lt.u64 	%p577, %rd2434, %rd2433;
	shr.u64 	%rd2435, %rd2431, 32;
	mad.lo.s64 	%rd2436, %rd13, %rd147, %rd2435;
	add.s64 	%rd2437, %rd2436, %rd2432;
	selp.u64 	%rd2438, 1, 0, %p577;
	add.s64 	%rd2439, %rd2437, %rd2438;
	add.s64 	%rd2440, %rd2387, %rd2434;
	setp.lt.u64 	%p578, %rd2440, %rd2387;
	selp.u64 	%rd2441, 1, 0, %p578;
	add.s64 	%rd2442, %rd2439, %rd2441;
	setp.ne.s64 	%p579, %rd2442, 0;
	add.s64 	%rd2444, %rd2405, %rd2442;
	setp.lt.u64 	%p580, %rd2444, %rd2405;
	and.pred  	%p581, %p579, %p580;
	selp.u64 	%rd2445, 1, 0, %p581;
	mul.lo.s64 	%rd2446, %rd15, %rd146;
	mad.lo.s64 	%rd2447, %rd14, %rd147, %rd2446;
	setp.lt.u64 	%p582, %rd2447, %rd2446;
	selp.b64 	%rd2448, 4294967296, 0, %p582;
	shl.b64 	%rd2449, %rd2447, 32;
	mad.lo.s64 	%rd2450, %rd14, %rd146, %rd2449;
	setp.lt.u64 	%p583, %rd2450, %rd2449;
	shr.u64 	%rd2451, %rd2447, 32;
	mad.lo.s64 	%rd2452, %rd15, %rd147, %rd2451;
	add.s64 	%rd2453, %rd2452, %rd2448;
	selp.u64 	%rd2454, 1, 0, %p583;
	add.s64 	%rd2455, %rd2453, %rd2454;
	add.s64 	%rd2456, %rd2444, %rd2445;
	add.s64 	%rd178, %rd2456, %rd2450;
	max.u64 	%rd2457, %rd2444, %rd2456;
	setp.gt.u64 	%p584, %rd2457, %rd178;
	selp.u64 	%rd2458, 1, 0, %p584;
	add.s64 	%rd2459, %rd2455, %rd2458;
	setp.ne.s64 	%p585, %rd2459, 0;
	add.s64 	%rd2461, %rd2424, %rd2459;
	setp.lt.u64 	%p586, %rd2461, %rd2424;
	and.pred  	%p587, %p585, %p586;
	selp.u64 	%rd2462, 1, 0, %p587;
	mul.lo.s64 	%rd2463, %rd17, %rd146;
	mad.lo.s64 	%rd2464, %rd16, %rd147, %rd2463;
	setp.lt.u64 	%p588, %rd2464, %rd2463;
	selp.b64 	%rd2465, 4294967296, 0, %p588;
	shl.b64 	%rd2466, %rd2464, 32;
	mad.lo.s64 	%rd2467, %rd16, %rd146, %rd2466;
	setp.lt.u64 	%p589, %rd2467, %rd2466;
	shr.u64 	%rd2468, %rd2464, 32;
	mad.lo.s64 	%rd2469, %rd17, %rd147, %rd2468;
	add.s64 	%rd2470, %rd2469, %rd2465;
	selp.u64 	%rd2471, 1, 0, %p589;
	add.s64 	%rd2472, %rd2470, %rd2471;
	add.s64 	%rd2473, %rd2461, %rd2462;
	add.s64 	%rd179, %rd2473, %rd2467;
	max.u64 	%rd2474, %rd2461, %rd2473;
	setp.gt.u64 	%p590, %rd2474, %rd179;
	selp.u64 	%rd2475, 1, 0, %p590;
	add.s64 	%rd2476, %rd2472, %rd2475;
	setp.ne.s64 	%p591, %rd2476, 0;
	add.s64 	%rd2478, %rd2428, %rd2476;
	setp.lt.u64 	%p592, %rd2478, %rd2428;
	and.pred  	%p593, %p591, %p592;
	selp.u64 	%rd2479, 1, 0, %p593;
	mul.lo.s64 	%rd2480, %rd19, %rd146;
	mad.lo.s64 	%rd2481, %rd18, %rd147, %rd2480;
	setp.lt.u64 	%p594, %rd2481, %rd2480;
	selp.b64 	%rd2482, 4294967296, 0, %p594;
	shl.b64 	%rd2483, %rd2481, 32;
	mad.lo.s64 	%rd2484, %rd18, %rd146, %rd2483;
	setp.lt.u64 	%p595, %rd2484, %rd2483;
	shr.u64 	%rd2485, %rd2481, 32;
	mad.lo.s64 	%rd2486, %rd19, %rd147, %rd2485;
	add.s64 	%rd2487, %rd2486, %rd2482;
	selp.u64 	%rd2488, 1, 0, %p595;
	add.s64 	%rd2489, %rd2487, %rd2488;
	add.s64 	%rd2490, %rd2478, %rd2479;
	add.s64 	%rd180, %rd2490, %rd2484;
	max.u64 	%rd2491, %rd2478, %rd2490;
	setp.gt.u64 	%p596, %rd2491, %rd180;
	selp.u64 	%rd2492, 1, 0, %p596;
	add.s64 	%rd181, %rd2489, %rd2492;
	mov.b64 	{%r113, %r114}, %rd178;
	mov.b64 	{%r115, %r116}, %rd179;
	mov.b64 	%rd2493, {%r116, %r113};
	mov.b64 	{%r117, %r118}, %rd180;
	mov.b64 	%rd2494, {%r118, %r115};
	mov.b64 	{%r119, %r120}, %rd181;
	mov.b64 	%rd2495, {%r120, %r117};
	shl.b64 	%rd2496, %rd181, 32;
	add.s64 	%rd182, %rd2493, %rd2242;
	setp.lt.u64 	%p597, %rd182, %rd2493;
	selp.u64 	%rd2497, 1, 0, %p597;
	add.s64 	%rd2498, %rd2494, %rd2300;
	add.s64 	%rd183, %rd2498, %rd2497;
	max.u64 	%rd2499, %rd2300, %rd2498;
	setp.gt.u64 	%p598, %rd2499, %rd183;
	selp.u64 	%rd2500, 1, 0, %p598;
	add.s64 	%rd2501, %rd2495, %rd2370;
	add.s64 	%rd184, %rd2501, %rd2500;
	max.u64 	%rd2502, %rd2370, %rd2501;
	setp.gt.u64 	%p599, %rd2502, %rd184;
	selp.u64 	%rd2503, 1, 0, %p599;
	add.s64 	%rd2504, %rd2496, %rd2440;
	add.s64 	%rd8663, %rd2504, %rd2503;
	setp.gt.u64 	%p600, %rd8663, %rd28;
	@%p600 bra 	$L__BB0_49;
	setp.eq.s64 	%p601, %rd8663, %rd28;
	setp.gt.u64 	%p602, %rd184, %rd8629;
	and.pred  	%p603, %p601, %p602;
	@%p603 bra 	$L__BB0_49;
	setp.eq.s64 	%p604, %rd8663, %rd28;
	setp.eq.s64 	%p605, %rd184, %rd8629;
	and.pred  	%p606, %p604, %p605;
	setp.gt.u64 	%p607, %rd183, %rd8628;
	and.pred  	%p608, %p606, %p607;
	@%p608 bra 	$L__BB0_49;
	setp.ne.s64 	%p609, %rd8663, %rd28;
	setp.ne.s64 	%p610, %rd184, %rd8629;
	or.pred  	%p611, %p609, %p610;
	setp.ne.s64 	%p612, %rd183, %rd8628;
	or.pred  	%p613, %p611, %p612;
	setp.lt.u64 	%p614, %rd182, %rd8630;
	or.pred  	%p615, %p613, %p614;
	mov.u64 	%rd8664, %rd184;
	mov.u64 	%rd8665, %rd183;
	mov.u64 	%rd8666, %rd182;
	@%p615 bra 	$L__BB0_50;
$L__BB0_49:
	sub.s64 	%rd8666, %rd182, %rd8630;
	setp.lt.u64 	%p616, %rd182, %rd8630;
	selp.u64 	%rd2505, 1, 0, %p616;
	add.s64 	%rd2506, %rd8628, %rd2505;
	sub.s64 	%rd8665, %rd183, %rd2506;
	setp.ge.u64 	%p617, %rd183, %rd2506;
	setp.lt.u64 	%p618, %rd183, %rd2506;
	setp.eq.s64 	%p619, %rd2506, 0;
	selp.u32 	%r121, -1, 0, %p618;
	selp.u32 	%r122, -1, 0, %p619;
	selp.b32 	%r123, %r122, %r121, %p617;
	selp.b32 	%r124, %r123, %r121, %p616;
	and.b32  	%r125, %r124, 1;
	setp.eq.b32 	%p620, %r125, 1;
	cvt.u64.u32 	%rd2507, %r124;
	and.b64  	%rd2508, %rd2507, 1;
	add.s64 	%rd2509, %rd8629, %rd2508;
	sub.s64 	%rd8664, %rd184, %rd2509;
	setp.ge.u64 	%p621, %rd184, %rd2509;
	setp.lt.u64 	%p622, %rd184, %rd2509;
	setp.eq.s64 	%p623, %rd2509, 0;
	selp.u32 	%r126, -1, 0, %p622;
	selp.u32 	%r127, -1, 0, %p623;
	selp.b32 	%r128, %r127, %r126, %p621;
	selp.b32 	%r129, %r128, %r126, %p620;
	and.b32  	%r130, %r129, 1;
	setp.eq.b32 	%p624, %r130, 1;
	selp.s64 	%rd2510, -1, 0, %p624;
	sub.s64 	%rd2511, %rd8663, %rd28;
	add.s64 	%rd8663, %rd2511, %rd2510;
$L__BB0_50:
	shr.u64 	%rd2512, %rd178, 32;
	mul.lo.s64 	%rd2513, %rd2512, 4196183048192;
	and.b64  	%rd2514, %rd178, 4294967295;
	mad.lo.s64 	%rd2515, %rd2514, 977, %rd2513;
	setp.lt.u64 	%p625, %rd2515, %rd2513;
	shr.u64 	%rd2516, %rd179, 32;
	mul.lo.s64 	%rd2517, %rd2516, 4196183048192;
	and.b64  	%rd2518, %rd179, 4294967295;
	mad.lo.s64 	%rd2519, %rd2518, 977, %rd2517;
	setp.lt.u64 	%p626, %rd2519, %rd2517;
	selp.u64 	%rd2520, 1, 0, %p625;
	mul.lo.s64 	%rd2521, %rd2512, 977;
	shr.u64 	%rd2522, %rd2521, 32;
	add.s64 	%rd2523, %rd2522, %rd2520;
	add.s64 	%rd2524, %rd2523, %rd2519;
	setp.lt.u64 	%p627, %rd2524, %rd2523;
	shr.u64 	%rd2525, %rd180, 32;
	mul.lo.s64 	%rd2526, %rd2525, 4196183048192;
	and.b64  	%rd2527, %rd180, 4294967295;
	mad.lo.s64 	%rd2528, %rd2527, 977, %rd2526;
	setp.lt.u64 	%p628, %rd2528, %rd2526;
	selp.u64 	%rd2529, 1, 0, %p627;
	selp.u64 	%rd2530, 1, 0, %p626;
	mul.lo.s64 	%rd2531, %rd2516, 977;
	shr.u64 	%rd2532, %rd2531, 32;
	add.s64 	%rd2533, %rd2532, %rd2530;
	add.s64 	%rd2534, %rd2533, %rd2529;
	add.s64 	%rd2535, %rd2534, %rd2528;
	setp.lt.u64 	%p629, %rd2535, %rd2534;
	add.s64 	%rd195, %rd8666, %rd2515;
	setp.lt.u64 	%p630, %rd195, %rd8666;
	selp.u64 	%rd2536, 1, 0, %p630;
	add.s64 	%rd2537, %rd8665, %rd2524;
	add.s64 	%rd196, %rd2537, %rd2536;
	max.u64 	%rd2538, %rd8665, %rd2537;
	setp.gt.u64 	%p631, %rd2538, %rd196;
	selp.u64 	%rd2539, 1, 0, %p631;
	add.s64 	%rd2540, %rd8664, %rd2535;
	add.s64 	%rd197, %rd2540, %rd2539;
	max.u64 	%rd2541, %rd8664, %rd2540;
	setp.gt.u64 	%p632, %rd2541, %rd197;
	selp.u64 	%rd2542, 1, 0, %p632;
	shr.u64 	%rd2543, %rd181, 32;
	and.b64  	%rd2544, %rd181, 4294967295;
	mul.lo.s64 	%rd2545, %rd2544, 977;
	mad.lo.s64 	%rd2546, %rd2543, 4196183048192, %rd2545;
	selp.u64 	%rd2547, 1, 0, %p629;
	selp.u64 	%rd2548, 1, 0, %p628;
	mul.lo.s64 	%rd2549, %rd2525, 977;
	shr.u64 	%rd2550, %rd2549, 32;
	add.s64 	%rd2551, %rd2550, %rd2548;
	add.s64 	%rd2552, %rd2551, %rd2547;
	add.s64 	%rd2553, %rd2552, %rd2546;
	add.s64 	%rd2554, %rd8663, %rd2553;
	add.s64 	%rd8670, %rd2554, %rd2542;
	setp.gt.u64 	%p633, %rd8670, %rd28;
	@%p633 bra 	$L__BB0_54;
	setp.eq.s64 	%p634, %rd8670, %rd28;
	setp.gt.u64 	%p635, %rd197, %rd8629;
	and.pred  	%p636, %p634, %p635;
	@%p636 bra 	$L__BB0_54;
	setp.eq.s64 	%p637, %rd8670, %rd28;
	setp.eq.s64 	%p638, %rd197, %rd8629;
	and.pred  	%p639, %p637, %p638;
	setp.gt.u64 	%p640, %rd196, %rd8628;
	and.pred  	%p641, %p639, %p640;
	@%p641 bra 	$L__BB0_54;
	setp.ne.s64 	%p642, %rd8670, %rd28;
	setp.ne.s64 	%p643, %rd197, %rd8629;
	or.pred  	%p644, %p642, %p643;
	setp.ne.s64 	%p645, %rd196, %rd8628;
	or.pred  	%p646, %p644, %p645;
	setp.lt.u64 	%p647, %rd195, %rd8630;
	or.pred  	%p648, %p646, %p647;
	mov.u64 	%rd8667, %rd197;
	mov.u64 	%rd8668, %rd196;
	mov.u64 	%rd8669, %rd195;
	@%p648 bra 	$L__BB0_55;
$L__BB0_54:
	sub.s64 	%rd8669, %rd195, %rd8630;
	setp.lt.u64 	%p649, %rd195, %rd8630;
	selp.u64 	%rd2555, 1, 0, %p649;
	add.s64 	%rd2556, %rd8628, %rd2555;
	sub.s64 	%rd8668, %rd196, %rd2556;
	setp.ge.u64 	%p650, %rd196, %rd2556;
	setp.lt.u64 	%p651, %rd196, %rd2556;
	setp.eq.s64 	%p652, %rd2556, 0;
	selp.u32 	%r131, -1, 0, %p651;
	selp.u32 	%r132, -1, 0, %p652;
	selp.b32 	%r133, %r132, %r131, %p650;
	selp.b32 	%r134, %r133, %r131, %p649;
	and.b32  	%r135, %r134, 1;
	setp.eq.b32 	%p653, %r135, 1;
	cvt.u64.u32 	%rd2557, %r134;
	and.b64  	%rd2558, %rd2557, 1;
	add.s64 	%rd2559, %rd8629, %rd2558;
	sub.s64 	%rd8667, %rd197, %rd2559;
	setp.ge.u64 	%p654, %rd197, %rd2559;
	setp.lt.u64 	%p655, %rd197, %rd2559;
	setp.eq.s64 	%p656, %rd2559, 0;
	selp.u32 	%r136, -1, 0, %p655;
	selp.u32 	%r137, -1, 0, %p656;
	selp.b32 	%r138, %r137, %r136, %p654;
	selp.b32 	%r139, %r138, %r136, %p653;
	and.b32  	%r140, %r139, 1;
	setp.eq.b32 	%p657, %r140, 1;
	selp.s64 	%rd2560, -1, 0, %p657;
	sub.s64 	%rd2561, %rd8670, %rd28;
	add.s64 	%rd8670, %rd2561, %rd2560;
$L__BB0_55:
	mul.lo.s64 	%rd2562, %rd61, %rd98;
	mad.lo.s64 	%rd2563, %rd60, %rd99, %rd2562;
	setp.lt.u64 	%p658, %rd2563, %rd2562;
	selp.b64 	%rd2564, 4294967296, 0, %p658;
	shl.b64 	%rd2565, %rd2563, 32;
	mad.lo.s64 	%rd2566, %rd60, %rd98, %rd2565;
	setp.lt.u64 	%p659, %rd2566, %rd2565;
	shr.u64 	%rd2567, %rd2563, 32;
	mad.lo.s64 	%rd2568, %rd61, %rd99, %rd2567;
	add.s64 	%rd2569, %rd2568, %rd2564;
	selp.u64 	%rd2570, 1, 0, %p659;
	add.s64 	%rd2571, %rd2569, %rd2570;
	mul.lo.s64 	%rd2572, %rd63, %rd98;
	mad.lo.s64 	%rd2573, %rd62, %rd99, %rd2572;
	setp.lt.u64 	%p660, %rd2573, %rd2572;
	selp.b64 	%rd2574, 4294967296, 0, %p660;
	shl.b64 	%rd2575, %rd2573, 32;
	mad.lo.s64 	%rd2576, %rd62, %rd98, %rd2575;
	setp.lt.u64 	%p661, %rd2576, %rd2575;
	shr.u64 	%rd2577, %rd2573, 32;
	mad.lo.s64 	%rd2578, %rd63, %rd99, %rd2577;
	add.s64 	%rd2579, %rd2578, %rd2574;
	selp.u64 	%rd2580, 1, 0, %p661;
	add.s64 	%rd2581, %rd2579, %rd2580;
	add.s64 	%rd2582, %rd2571, %rd2576;
	setp.lt.u64 	%p662, %rd2582, %rd2571;
	selp.u64 	%rd2583, 1, 0, %p662;
	add.s64 	%rd2584, %rd2581, %rd2583;
	mul.lo.s64 	%rd2585, %rd65, %rd98;
	mad.lo.s64 	%rd2586, %rd64, %rd99, %rd2585;
	setp.lt.u64 	%p663, %rd2586, %rd2585;
	selp.b64 	%rd2587, 4294967296, 0, %p663;
	shl.b64 	%rd2588, %rd2586, 32;
	mad.lo.s64 	%rd2589, %rd64, %rd98, %rd2588;
	setp.lt.u64 	%p664, %rd2589, %rd2588;
	shr.u64 	%rd2590, %rd2586, 32;
	mad.lo.s64 	%rd2591, %rd65, %rd99, %rd2590;
	add.s64 	%rd2592, %rd2591, %rd2587;
	selp.u64 	%rd2593, 1, 0, %p664;
	add.s64 	%rd2594, %rd2592, %rd2593;
	add.s64 	%rd2595, %rd2584, %rd2589;
	setp.lt.u64 	%p665, %rd2595, %rd2584;
	selp.u64 	%rd2597, 1, 0, %p665;
	add.s64 	%rd2598, %rd2594, %rd2597;
	mul.lo.s64 	%rd2599, %rd67, %rd98;
	mad.lo.s64 	%rd2600, %rd66, %rd99, %rd2599;
	setp.lt.u64 	%p666, %rd2600, %rd2599;
	selp.b64 	%rd2601, 4294967296, 0, %p666;
	shl.b64 	%rd2602, %rd2600, 32;
	mad.lo.s64 	%rd2603, %rd66, %rd98, %rd2602;
	setp.lt.u64 	%p667, %rd2603, %rd2602;
	shr.u64 	%rd2604, %rd2600, 32;
	mad.lo.s64 	%rd2605, %rd67, %rd99, %rd2604;
	add.s64 	%rd2606, %rd2605, %rd2601;
	selp.u64 	%rd2607, 1, 0, %p667;
	add.s64 	%rd2608, %rd2606, %rd2607;
	add.s64 	%rd2609, %rd2598, %rd2603;
	setp.lt.u64 	%p668, %rd2609, %rd2598;
	selp.u64 	%rd2611, 1, 0, %p668;
	add.s64 	%rd2612, %rd2608, %rd2611;
	mul.lo.s64 	%rd2614, %rd61, %rd100;
	mad.lo.s64 	%rd2615, %rd60, %rd101, %rd2614;
	setp.lt.u64 	%p669, %rd2615, %rd2614;
	selp.b64 	%rd2616, 4294967296, 0, %p669;
	shl.b64 	%rd2617, %rd2615, 32;
	mad.lo.s64 	%rd2618, %rd60, %rd100, %rd2617;
	setp.lt.u64 	%p670, %rd2618, %rd2617;
	shr.u64 	%rd2619, %rd2615, 32;
	mad.lo.s64 	%rd2620, %rd61, %rd101, %rd2619;
	add.s64 	%rd2621, %rd2620, %rd2616;
	selp.u64 	%rd2622, 1, 0, %p670;
	add.s64 	%rd2623, %rd2621, %rd2622;
	add.s64 	%rd2624, %rd2582, %rd2618;
	setp.lt.u64 	%p671, %rd2624, %rd2582;
	selp.u64 	%rd2625, 1, 0, %p671;
	add.s64 	%rd2626, %rd2623, %rd2625;
	setp.ne.s64 	%p672, %rd2626, 0;
	add.s64 	%rd2628, %rd2595, %rd2626;
	setp.lt.u64 	%p673, %rd2628, %rd2595;
	and.pred  	%p674, %p672, %p673;
	selp.u64 	%rd2629, 1, 0, %p674;
	mul.lo.s64 	%rd2630, %rd63, %rd100;
	mad.lo.s64 	%rd2631, %rd62, %rd101, %rd2630;
	setp.lt.u64 	%p675, %rd2631, %rd2630;
	selp.b64 	%rd2632, 4294967296, 0, %p675;
	shl.b64 	%rd2633, %rd2631, 32;
	mad.lo.s64 	%rd2634, %rd62, %rd100, %rd2633;
	setp.lt.u64 	%p676, %rd2634, %rd2633;
	shr.u64 	%rd2635, %rd2631, 32;
	mad.lo.s64 	%rd2636, %rd63, %rd101, %rd2635;
	add.s64 	%rd2637, %rd2636, %rd2632;
	selp.u64 	%rd2638, 1, 0, %p676;
	add.s64 	%rd2639, %rd2637, %rd2638;
	add.s64 	%rd2640, %rd2628, %rd2629;
	add.s64 	%rd2641, %rd2640, %rd2634;
	max.u64 	%rd2642, %rd2628, %rd2640;
	setp.gt.u64 	%p677, %rd2642, %rd2641;
	selp.u64 	%rd2643, 1, 0, %p677;
	add.s64 	%rd2644, %rd2639, %rd2643;
	setp.ne.s64 	%p678, %rd2644, 0;
	add.s64 	%rd2646, %rd2609, %rd2644;
	setp.lt.u64 	%p679, %rd2646, %rd2609;
	and.pred  	%p680, %p678, %p679;
	selp.u64 	%rd2647, 1, 0, %p680;
	mul.lo.s64 	%rd2648, %rd65, %rd100;
	mad.lo.s64 	%rd2649, %rd64, %rd101, %rd2648;
	setp.lt.u64 	%p681, %rd2649, %rd2648;
	selp.b64 	%rd2650, 4294967296, 0, %p681;
	shl.b64 	%rd2651, %rd2649, 32;
	mad.lo.s64 	%rd2652, %rd64, %rd100, %rd2651;
	setp.lt.u64 	%p682, %rd2652, %rd2651;
	shr.u64 	%rd2653, %rd2649, 32;
	mad.lo.s64 	%rd2654, %rd65, %rd101, %rd2653;
	add.s64 	%rd2655, %rd2654, %rd2650;
	selp.u64 	%rd2656, 1, 0, %p682;
	add.s64 	%rd2657, %rd2655, %rd2656;
	add.s64 	%rd2658, %rd2646, %rd2647;
	add.s64 	%rd2659, %rd2658, %rd2652;
	max.u64 	%rd2661, %rd2646, %rd2658;
	setp.gt.u64 	%p683, %rd2661, %rd2659;
	selp.u64 	%rd2662, 1, 0, %p683;
	add.s64 	%rd2663, %rd2657, %rd2662;
	setp.ne.s64 	%p684, %rd2663, 0;
	add.s64 	%rd2665, %rd2612, %rd2663;
	setp.lt.u64 	%p685, %rd2665, %rd2612;
	and.pred  	%p686, %p684, %p685;
	selp.u64 	%rd2666, 1, 0, %p686;
	mul.lo.s64 	%rd2667, %rd67, %rd100;
	mad.lo.s64 	%rd2668, %rd66, %rd101, %rd2667;
	setp.lt.u64 	%p687, %rd2668, %rd2667;
	selp.b64 	%rd2669, 4294967296, 0, %p687;
	shl.b64 	%rd2670, %rd2668, 32;
	mad.lo.s64 	%rd2671, %rd66, %rd100, %rd2670;
	setp.lt.u64 	%p688, %rd2671, %rd2670;
	shr.u64 	%rd2672, %rd2668, 32;
	mad.lo.s64 	%rd2673, %rd67, %rd101, %rd2672;
	add.s64 	%rd2674, %rd2673, %rd2669;
	selp.u64 	%rd2675, 1, 0, %p688;
	add.s64 	%rd2676, %rd2674, %rd2675;
	add.s64 	%rd2677, %rd2665, %rd2666;
	add.s64 	%rd2678, %rd2677, %rd2671;
	max.u64 	%rd2680, %rd2665, %rd2677;
	setp.gt.u64 	%p689, %rd2680, %rd2678;
	selp.u64 	%rd2681, 1, 0, %p689;
	add.s64 	%rd2682, %rd2676, %rd2681;
	mul.lo.s64 	%rd2684, %rd61, %rd102;
	mad.lo.s64 	%rd2685, %rd60, %rd103, %rd2684;
	setp.lt.u64 	%p690, %rd2685, %rd2684;
	selp.b64 	%rd2686, 4294967296, 0, %p690;
	shl.b64 	%rd2687, %rd2685, 32;
	mad.lo.s64 	%rd2688, %rd60, %rd102, %rd2687;
	setp.lt.u64 	%p691, %rd2688, %rd2687;
	shr.u64 	%rd2689, %rd2685, 32;
	mad.lo.s64 	%rd2690, %rd61, %rd103, %rd2689;
	add.s64 	%rd2691, %rd2690, %rd2686;
	selp.u64 	%rd2692, 1, 0, %p691;
	add.s64 	%rd2693, %rd2691, %rd2692;
	add.s64 	%rd2694, %rd2641, %rd2688;
	setp.lt.u64 	%p692, %rd2694, %rd2641;
	selp.u64 	%rd2695, 1, 0, %p692;
	add.s64 	%rd2696, %rd2693, %rd2695;
	setp.ne.s64 	%p693, %rd2696, 0;
	add.s64 	%rd2698, %rd2659, %rd2696;
	setp.lt.u64 	%p694, %rd2698, %rd2659;
	and.pred  	%p695, %p693, %p694;
	selp.u64 	%rd2699, 1, 0, %p695;
	mul.lo.s64 	%rd2700, %rd63, %rd102;
	mad.lo.s64 	%rd2701, %rd62, %rd103, %rd2700;
	setp.lt.u64 	%p696, %rd2701, %rd2700;
	selp.b64 	%rd2702, 4294967296, 0, %p696;
	shl.b64 	%rd2703, %rd2701, 32;
	mad.lo.s64 	%rd2704, %rd62, %rd102, %rd2703;
	setp.lt.u64 	%p697, %rd2704, %rd2703;
	shr.u64 	%rd2705, %rd2701, 32;
	mad.lo.s64 	%rd2706, %rd63, %rd103, %rd2705;
	add.s64 	%rd2707, %rd2706, %rd2702;
	selp.u64 	%rd2708, 1, 0, %p697;
	add.s64 	%rd2709, %rd2707, %rd2708;
	add.s64 	%rd2710, %rd2698, %rd2699;
	add.s64 	%rd2711, %rd2710, %rd2704;
	max.u64 	%rd2712, %rd2698, %rd2710;
	setp.gt.u64 	%p698, %rd2712, %rd2711;
	selp.u64 	%rd2713, 1, 0, %p698;
	add.s64 	%rd2714, %rd2709, %rd2713;
	setp.ne.s64 	%p699, %rd2714, 0;
	add.s64 	%rd2716, %rd2678, %rd2714;
	setp.lt.u64 	%p700, %rd2716, %rd2678;
	and.pred  	%p701, %p699, %p700;
	selp.u64 	%rd2717, 1, 0, %p701;
	mul.lo.s64 	%rd2718, %rd65, %rd102;
	mad.lo.s64 	%rd2719, %rd64, %rd103, %rd2718;
	setp.lt.u64 	%p702, %rd2719, %rd2718;
	selp.b64 	%rd2720, 4294967296, 0, %p702;
	shl.b64 	%rd2721, %rd2719, 32;
	mad.lo.s64 	%rd2722, %rd64, %rd102, %rd2721;
	setp.lt.u64 	%p703, %rd2722, %rd2721;
	shr.u64 	%rd2723, %rd2719, 32;
	mad.lo.s64 	%rd2724, %rd65, %rd103, %rd2723;
	add.s64 	%rd2725, %rd2724, %rd2720;
	selp.u64 	%rd2726, 1, 0, %p703;
	add.s64 	%rd2727, %rd2725, %rd2726;
	add.s64 	%rd2728, %rd2716, %rd2717;
	add.s64 	%rd2729, %rd2728, %rd2722;
	max.u64 	%rd2731, %rd2716, %rd2728;
	setp.gt.u64 	%p704, %rd2731, %rd2729;
	selp.u64 	%rd2732, 1, 0, %p704;
	add.s64 	%rd2733, %rd2727, %rd2732;
	setp.ne.s64 	%p705, %rd2733, 0;
	add.s64 	%rd2735, %rd2682, %rd2733;
	setp.lt.u64 	%p706, %rd2735, %rd2682;
	and.pred  	%p707, %p705, %p706;
	selp.u64 	%rd2736, 1, 0, %p707;
	mul.lo.s64 	%rd2737, %rd67, %rd102;
	mad.lo.s64 	%rd2738, %rd66, %rd103, %rd2737;
	setp.lt.u64 	%p708, %rd2738, %rd2737;
	selp.b64 	%rd2739, 4294967296, 0, %p708;
	shl.b64 	%rd2740, %rd2738, 32;
	mad.lo.s64 	%rd2741, %rd66, %rd102, %rd2740;
	setp.lt.u64 	%p709, %rd2741, %rd2740;
	shr.u64 	%rd2742, %rd2738, 32;
	mad.lo.s64 	%rd2743, %rd67, %rd103, %rd2742;
	add.s64 	%rd2744, %rd2743, %rd2739;
	selp.u64 	%rd2745, 1, 0, %p709;
	add.s64 	%rd2746, %rd2744, %rd2745;
	add.s64 	%rd2747, %rd2735, %rd2736;
	add.s64 	%rd2748, %rd2747, %rd2741;
	max.u64 	%rd2750, %rd2735, %rd2747;
	setp.gt.u64 	%p710, %rd2750, %rd2748;
	selp.u64 	%rd2751, 1, 0, %p710;
	add.s64 	%rd2752, %rd2746, %rd2751;
	mul.lo.s64 	%rd2754, %rd61, %rd104;
	mad.lo.s64 	%rd2755, %rd60, %rd105, %rd2754;
	setp.lt.u64 	%p711, %rd2755, %rd2754;
	selp.b64 	%rd2756, 4294967296, 0, %p711;
	shl.b64 	%rd2757, %rd2755, 32;
	mad.lo.s64 	%rd2758, %rd60, %rd104, %rd2757;
	setp.lt.u64 	%p712, %rd2758, %rd2757;
	shr.u64 	%rd2759, %rd2755, 32;
	mad.lo.s64 	%rd2760, %rd61, %rd105, %rd2759;
	add.s64 	%rd2761, %rd2760, %rd2756;
	selp.u64 	%rd2762, 1, 0, %p712;
	add.s64 	%rd2763, %rd2761, %rd2762;
	add.s64 	%rd2764, %rd2711, %rd2758;
	setp.lt.u64 	%p713, %rd2764, %rd2711;
	selp.u64 	%rd2765, 1, 0, %p713;
	add.s64 	%rd2766, %rd2763, %rd2765;
	setp.ne.s64 	%p714, %rd2766, 0;
	add.s64 	%rd2768, %rd2729, %rd2766;
	setp.lt.u64 	%p715, %rd2768, %rd2729;
	and.pred  	%p716, %p714, %p715;
	selp.u64 	%rd2769, 1, 0, %p716;
	mul.lo.s64 	%rd2770, %rd63, %rd104;
	mad.lo.s64 	%rd2771, %rd62, %rd105, %rd2770;
	setp.lt.u64 	%p717, %rd2771, %rd2770;
	selp.b64 	%rd2772, 4294967296, 0, %p717;
	shl.b64 	%rd2773, %rd2771, 32;
	mad.lo.s64 	%rd2774, %rd62, %rd104, %rd2773;
	setp.lt.u64 	%p718, %rd2774, %rd2773;
	shr.u64 	%rd2775, %rd2771, 32;
	mad.lo.s64 	%rd2776, %rd63, %rd105, %rd2775;
	add.s64 	%rd2777, %rd2776, %rd2772;
	selp.u64 	%rd2778, 1, 0, %p718;
	add.s64 	%rd2779, %rd2777, %rd2778;
	add.s64 	%rd2780, %rd2768, %rd2769;
	add.s64 	%rd207, %rd2780, %rd2774;
	max.u64 	%rd2781, %rd2768, %rd2780;
	setp.gt.u64 	%p719, %rd2781, %rd207;
	selp.u64 	%rd2782, 1, 0, %p719;
	add.s64 	%rd2783, %rd2779, %rd2782;
	setp.ne.s64 	%p720, %rd2783, 0;
	add.s64 	%rd2785, %rd2748, %rd2783;
	setp.lt.u64 	%p721, %rd2785, %rd2748;
	and.pred  	%p722, %p720, %p721;
	selp.u64 	%rd2786, 1, 0, %p722;
	mul.lo.s64 	%rd2787, %rd65, %rd104;
	mad.lo.s64 	%rd2788, %rd64, %rd105, %rd2787;
	setp.lt.u64 	%p723, %rd2788, %rd2787;
	selp.b64 	%rd2789, 4294967296, 0, %p723;
	shl.b64 	%rd2790, %rd2788, 32;
	mad.lo.s64 	%rd2791, %rd64, %rd104, %rd2790;
	setp.lt.u64 	%p724, %rd2791, %rd2790;
	shr.u64 	%rd2792, %rd2788, 32;
	mad.lo.s64 	%rd2793, %rd65, %rd105, %rd2792;
	add.s64 	%rd2794, %rd2793, %rd2789;
	selp.u64 	%rd2795, 1, 0, %p724;
	add.s64 	%rd2796, %rd2794, %rd2795;
	add.s64 	%rd2797, %rd2785, %rd2786;
	add.s64 	%rd208, %rd2797, %rd2791;
	max.u64 	%rd2798, %rd2785, %rd2797;
	setp.gt.u64 	%p725, %rd2798, %rd208;
	selp.u64 	%rd2799, 1, 0, %p725;
	add.s64 	%rd2800, %rd2796, %rd2799;
	setp.ne.s64 	%p726, %rd2800, 0;
	add.s64 	%rd2802, %rd2752, %rd2800;
	setp.lt.u64 	%p727, %rd2802, %rd2752;
	and.pred  	%p728, %p726, %p727;
	selp.u64 	%rd2803, 1, 0, %p728;
	mul.lo.s64 	%rd2804, %rd67, %rd104;
	mad.lo.s64 	%rd2805, %rd66, %rd105, %rd2804;
	setp.lt.u64 	%p729, %rd2805, %rd2804;
	selp.b64 	%rd2806, 4294967296, 0, %p729;
	shl.b64 	%rd2807, %rd2805, 32;
	mad.lo.s64 	%rd2808, %rd66, %rd104, %rd2807;
	setp.lt.u64 	%p730, %rd2808, %rd2807;
	shr.u64 	%rd2809, %rd2805, 32;
	mad.lo.s64 	%rd2810, %rd67, %rd105, %rd2809;
	add.s64 	%rd2811, %rd2810, %rd2806;
	selp.u64 	%rd2812, 1, 0, %p730;
	add.s64 	%rd2813, %rd2811, %rd2812;
	add.s64 	%rd2814, %rd2802, %rd2803;
	add.s64 	%rd209, %rd2814, %rd2808;
	max.u64 	%rd2815, %rd2802, %rd2814;
	setp.gt.u64 	%p731, %rd2815, %rd209;
	selp.u64 	%rd2816, 1, 0, %p731;
	add.s64 	%rd210, %rd2813, %rd2816;
	mov.b64 	{%r141, %r142}, %rd207;
	mov.b64 	{%r143, %r144}, %rd208;
	mov.b64 	%rd2817, {%r144, %r141};
	mov.b64 	{%r145, %r146}, %rd209;
	mov.b64 	%rd2818, {%r146, %r143};
	mov.b64 	{%r147, %r148}, %rd210;
	mov.b64 	%rd2819, {%r148, %r145};
	shl.b64 	%rd2820, %rd210, 32;
	add.s64 	%rd211, %rd2817, %rd2566;
	setp.lt.u64 	%p732, %rd211, %rd2817;
	selp.u64 	%rd2821, 1, 0, %p732;
	add.s64 	%rd2822, %rd2818, %rd2624;
	add.s64 	%rd212, %rd2822, %rd2821;
	max.u64 	%rd2823, %rd2624, %rd2822;
	setp.gt.u64 	%p733, %rd2823, %rd212;
	selp.u64 	%rd2824, 1, 0, %p733;
	add.s64 	%rd2825, %rd2819, %rd2694;
	add.s64 	%rd213, %rd2825, %rd2824;
	max.u64 	%rd2826, %rd2694, %rd2825;
	setp.gt.u64 	%p734, %rd2826, %rd213;
	selp.u64 	%rd2827, 1, 0, %p734;
	add.s64 	%rd2828, %rd2820, %rd2764;
	add.s64 	%rd8671, %rd2828, %rd2827;
	setp.gt.u64 	%p735, %rd8671, %rd28;
	@%p735 bra 	$L__BB0_59;
	setp.eq.s64 	%p736, %rd8671, %rd28;
	setp.gt.u64 	%p737, %rd213, %rd8629;
	and.pred  	%p738, %p736, %p737;
	@%p738 bra 	$L__BB0_59;
	setp.eq.s64 	%p739, %rd8671, %rd28;
	setp.eq.s64 	%p740, %rd213, %rd8629;
	and.pred  	%p741, %p739, %p740;
	setp.gt.u64 	%p742, %rd212, %rd8628;
	and.pred  	%p743, %p741, %p742;
	@%p743 bra 	$L__BB0_59;
	setp.ne.s64 	%p744, %rd8671, %rd28;
	setp.ne.s64 	%p745, %rd213, %rd8629;
	or.pred  	%p746, %p744, %p745;
	setp.ne.s64 	%p747, %rd212, %rd8628;
	or.pred  	%p748, %p746, %p747;
	setp.lt.u64 	%p749, %rd211, %rd8630;
	or.pred  	%p750, %p748, %p749;
	mov.u64 	%rd8672, %rd213;
	mov.u64 	%rd8673, %rd212;
	mov.u64 	%rd8674, %rd211;
	@%p750 bra 	$L__BB0_60;
$L__BB0_59:
	sub.s64 	%rd8674, %rd211, %rd8630;
	setp.lt.u64 	%p751, %rd211, %rd8630;
	selp.u64 	%rd2829, 1, 0, %p751;
	add.s64 	%rd2830, %rd8628, %rd2829;
	sub.s64 	%rd8673, %rd212, %rd2830;
	setp.ge.u64 	%p752, %rd212, %rd2830;
	setp.lt.u64 	%p753, %rd212, %rd2830;
	setp.eq.s64 	%p754, %rd2830, 0;
	selp.u32 	%r149, -1, 0, %p753;
	selp.u32 	%r150, -1, 0, %p754;
	selp.b32 	%r151, %r150, %r149, %p752;
	selp.b32 	%r152, %r151, %r149, %p751;
	and.b32  	%r153, %r152, 1;
	setp.eq.b32 	%p755, %r153, 1;
	cvt.u64.u32 	%rd2831, %r152;
	and.b64  	%rd2832, %rd2831, 1;
	add.s64 	%rd2833, %rd8629, %rd2832;
	sub.s64 	%rd8672, %rd213, %rd2833;
	setp.ge.u64 	%p756, %rd213, %rd2833;
	setp.lt.u64 	%p757, %rd213, %rd2833;
	setp.eq.s64 	%p758, %rd2833, 0;
	selp.u32 	%r154, -1, 0, %p757;
	selp.u32 	%r155, -1, 0, %p758;
	selp.b32 	%r156, %r155, %r154, %p756;
	selp.b32 	%r157, %r156, %r154, %p755;
	and.b32  	%r158, %r157, 1;
	setp.eq.b32 	%p759, %r158, 1;
	selp.s64 	%rd2834, -1, 0, %p759;
	sub.s64 	%rd2835, %rd8671, %rd28;
	add.s64 	%rd8671, %rd2835, %rd2834;
$L__BB0_60:
	shr.u64 	%rd2836, %rd207, 32;
	mul.lo.s64 	%rd2837, %rd2836, 4196183048192;
	and.b64  	%rd2838, %rd207, 4294967295;
	mad.lo.s64 	%rd2839, %rd2838, 977, %rd2837;
	setp.lt.u64 	%p760, %rd2839, %rd2837;
	shr.u64 	%rd2840, %rd208, 32;
	mul.lo.s64 	%rd2841, %rd2840, 4196183048192;
	and.b64  	%rd2842, %rd208, 4294967295;
	mad.lo.s64 	%rd2843, %rd2842, 977, %rd2841;
	setp.lt.u64 	%p761, %rd2843, %rd2841;
	selp.u64 	%rd2844, 1, 0, %p760;
	mul.lo.s64 	%rd2845, %rd2836, 977;
	shr.u64 	%rd2846, %rd2845, 32;
	add.s64 	%rd2847, %rd2846, %rd2844;
	add.s64 	%rd2848, %rd2847, %rd2843;
	setp.lt.u64 	%p762, %rd2848, %rd2847;
	shr.u64 	%rd2849, %rd209, 32;
	mul.lo.s64 	%rd2850, %rd2849, 4196183048192;
	and.b64  	%rd2851, %rd209, 4294967295;
	mad.lo.s64 	%rd2852, %rd2851, 977, %rd2850;
	setp.lt.u64 	%p763, %rd2852, %rd2850;
	selp.u64 	%rd2853, 1, 0, %p762;
	selp.u64 	%rd2854, 1, 0, %p761;
	mul.lo.s64 	%rd2855, %rd2840, 977;
	shr.u64 	%rd2856, %rd2855, 32;
	add.s64 	%rd2857, %rd2856, %rd2854;
	add.s64 	%rd2858, %rd2857, %rd2853;
	add.s64 	%rd2859, %rd2858, %rd2852;
	setp.lt.u64 	%p764, %rd2859, %rd2858;
	add.s64 	%rd223, %rd8674, %rd2839;
	setp.lt.u64 	%p765, %rd223, %rd8674;
	selp.u64 	%rd2860, 1, 0, %p765;
	add.s64 	%rd2861, %rd8673, %rd2848;
	add.s64 	%rd224, %rd2861, %rd2860;
	max.u64 	%rd2862, %rd8673, %rd2861;
	setp.gt.u64 	%p766, %rd2862, %rd224;
	selp.u64 	%rd2863, 1, 0, %p766;
	add.s64 	%rd2864, %rd8672, %rd2859;
	add.s64 	%rd225, %rd2864, %rd2863;
	max.u64 	%rd2865, %rd8672, %rd2864;
	setp.gt.u64 	%p767, %rd2865, %rd225;
	selp.u64 	%rd2866, 1, 0, %p767;
	shr.u64 	%rd2867, %rd210, 32;
	and.b64  	%rd2868, %rd210, 4294967295;
	mul.lo.s64 	%rd2869, %rd2868, 977;
	mad.lo.s64 	%rd2870, %rd2867, 4196183048192, %rd2869;
	selp.u64 	%rd2871, 1, 0, %p764;
	selp.u64 	%rd2872, 1, 0, %p763;
	mul.lo.s64 	%rd2873, %rd2849, 977;
	shr.u64 	%rd2874, %rd2873, 32;
	add.s64 	%rd2875, %rd2874, %rd2872;
	add.s64 	%rd2876, %rd2875, %rd2871;
	add.s64 	%rd2877, %rd2876, %rd2870;
	add.s64 	%rd2878, %rd8671, %rd2877;
	add.s64 	%rd8678, %rd2878, %rd2866;
	setp.gt.u64 	%p768, %rd8678, %rd28;
	@%p768 bra 	$L__BB0_64;
	setp.eq.s64 	%p769, %rd8678, %rd28;
	setp.gt.u64 	%p770, %rd225, %rd8629;
	and.pred  	%p771, %p769, %p770;
	@%p771 bra 	$L__BB0_64;
	setp.eq.s64 	%p772, %rd8678, %rd28;
	setp.eq.s64 	%p773, %rd225, %rd8629;
	and.pred  	%p774, %p772, %p773;
	setp.gt.u64 	%p775, %rd224, %rd8628;
	and.pred  	%p776, %p774, %p775;
	@%p776 bra 	$L__BB0_64;
	setp.ne.s64 	%p777, %rd8678, %rd28;
	setp.ne.s64 	%p778, %rd225, %rd8629;
	or.pred  	%p779, %p777, %p778;
	setp.ne.s64 	%p780, %rd224, %rd8628;
	or.pred  	%p781, %p779, %p780;
	setp.lt.u64 	%p782, %rd223, %rd8630;
	or.pred  	%p783, %p781, %p782;
	mov.u64 	%rd8675, %rd225;
	mov.u64 	%rd8676, %rd224;
	mov.u64 	%rd8677, %rd223;
	@%p783 bra 	$L__BB0_65;
$L__BB0_64:
	sub.s64 	%rd8677, %rd223, %rd8630;
	setp.lt.u64 	%p784, %rd223, %rd8630;
	selp.u64 	%rd2879, 1, 0, %p784;
	add.s64 	%rd2880, %rd8628, %rd2879;
	sub.s64 	%rd8676, %rd224, %rd2880;
	setp.ge.u64 	%p785, %rd224, %rd2880;
	setp.lt.u64 	%p786, %rd224, %rd2880;
	setp.eq.s64 	%p787, %rd2880, 0;
	selp.u32 	%r159, -1, 0, %p786;
	selp.u32 	%r160, -1, 0, %p787;
	selp.b32 	%r161, %r160, %r159, %p785;
	selp.b32 	%r162, %r161, %r159, %p784;
	and.b32  	%r163, %r162, 1;
	setp.eq.b32 	%p788, %r163, 1;
	cvt.u64.u32 	%rd2881, %r162;
	and.b64  	%rd2882, %rd2881, 1;
	add.s64 	%rd2883, %rd8629, %rd2882;
	sub.s64 	%rd8675, %rd225, %rd2883;
	setp.ge.u64 	%p789, %rd225, %rd2883;
	setp.lt.u64 	%p790, %rd225, %rd2883;
	setp.eq.s64 	%p791, %rd2883, 0;
	selp.u32 	%r164, -1, 0, %p790;
	selp.u32 	%r165, -1, 0, %p791;
	selp.b32 	%r166, %r165, %r164, %p789;
	selp.b32 	%r167, %r166, %r164, %p788;
	and.b32  	%r168, %r167, 1;
	setp.eq.b32 	%p792, %r168, 1;
	selp.s64 	%rd2884, -1, 0, %p792;
	sub.s64 	%rd2885, %rd8678, %rd28;
	add.s64 	%rd8678, %rd2885, %rd2884;
$L__BB0_65:
	ld.param.u64 	%rd8621, [_Z9point_addP7ECPointPKS_S2__param_1];
	cvta.to.local.u64 	%rd235, %rd8621;
	ld.local.u64 	%rd2886, [%rd235+32];
	and.b64  	%rd236, %rd2886, 4294967295;
	shr.u64 	%rd237, %rd2886, 32;
	and.b64  	%rd2887, %rd8677, 4294967295;
	shr.u64 	%rd2888, %rd8677, 32;
	mul.lo.s64 	%rd2889, %rd2888, %rd236;
	mad.lo.s64 	%rd2890, %rd2887, %rd237, %rd2889;
	setp.lt.u64 	%p793, %rd2890, %rd2889;
	selp.b64 	%rd2891, 4294967296, 0, %p793;
	shl.b64 	%rd2892, %rd2890, 32;
	mad.lo.s64 	%rd2893, %rd2887, %rd236, %rd2892;
	setp.lt.u64 	%p794, %rd2893, %rd2892;
	shr.u64 	%rd2894, %rd2890, 32;
	mad.lo.s64 	%rd2895, %rd2888, %rd237, %rd2894;
	add.s64 	%rd2896, %rd2895, %rd2891;
	selp.u64 	%rd2897, 1, 0, %p794;
	add.s64 	%rd2898, %rd2896, %rd2897;
	and.b64  	%rd2899, %rd8676, 4294967295;
	shr.u64 	%rd2900, %rd8676, 32;
	mul.lo.s64 	%rd2901, %rd2900, %rd236;
	mad.lo.s64 	%rd2902, %rd2899, %rd237, %rd2901;
	setp.lt.u64 	%p795, %rd2902, %rd2901;
	selp.b64 	%rd2903, 4294967296, 0, %p795;
	shl.b64 	%rd2904, %rd2902, 32;
	mad.lo.s64 	%rd2905, %rd2899, %rd236, %rd2904;
	setp.lt.u64 	%p796, %rd2905, %rd2904;
	shr.u64 	%rd2906, %rd2902, 32;
	mad.lo.s64 	%rd2907, %rd2900, %rd237, %rd2906;
	add.s64 	%rd2908, %rd2907, %rd2903;
	selp.u64 	%rd2909, 1, 0, %p796;
	add.s64 	%rd2910, %rd2908, %rd2909;
	add.s64 	%rd2911, %rd2898, %rd2905;
	setp.lt.u64 	%p797, %rd2911, %rd2898;
	selp.u64 	%rd2912, 1, 0, %p797;
	add.s64 	%rd2913, %rd2910, %rd2912;
	and.b64  	%rd2914, %rd8675, 4294967295;
	shr.u64 	%rd2915, %rd8675, 32;
	mul.lo.s64 	%rd2916, %rd2915, %rd236;
	mad.lo.s64 	%rd2917, %rd2914, %rd237, %rd2916;
	setp.lt.u64 	%p798, %rd2917, %rd2916;
	selp.b64 	%rd2918, 4294967296, 0, %p798;
	shl.b64 	%rd2919, %rd2917, 32;
	mad.lo.s64 	%rd2920, %rd2914, %rd236, %rd2919;
	setp.lt.u64 	%p799, %rd2920, %rd2919;
	shr.u64 	%rd2921, %rd2917, 32;
	mad.lo.s64 	%rd2922, %rd2915, %rd237, %rd2921;
	add.s64 	%rd2923, %rd2922, %rd2918;
	selp.u64 	%rd2924, 1, 0, %p799;
	add.s64 	%rd2925, %rd2923, %rd2924;
	add.s64 	%rd2926, %rd2913, %rd2920;
	setp.lt.u64 	%p800, %rd2926, %rd2913;
	selp.u64 	%rd2928, 1, 0, %p800;
	add.s64 	%rd2929, %rd2925, %rd2928;
	and.b64  	%rd2930, %rd8678, 4294967295;
	shr.u64 	%rd2931, %rd8678, 32;
	mul.lo.s64 	%rd2932, %rd2931, %rd236;
	mad.lo.s64 	%rd2933, %rd2930, %rd237, %rd2932;
	setp.lt.u64 	%p801, %rd2933, %rd2932;
	selp.b64 	%rd2934, 4294967296, 0, %p801;
	shl.b64 	%rd2935, %rd2933, 32;
	mad.lo.s64 	%rd2936, %rd2930, %rd236, %rd2935;
	setp.lt.u64 	%p802, %rd2936, %rd2935;
	shr.u64 	%rd2937, %rd2933, 32;
	mad.lo.s64 	%rd2938, %rd2931, %rd237, %rd2937;
	add.s64 	%rd2939, %rd2938, %rd2934;
	selp.u64 	%rd2940, 1, 0, %p802;
	add.s64 	%rd2941, %rd2939, %rd2940;
	add.s64 	%rd2942, %rd2929, %rd2936;
	setp.lt.u64 	%p803, %rd2942, %rd2929;
	selp.u64 	%rd2944, 1, 0, %p803;
	add.s64 	%rd2945, %rd2941, %rd2944;
	ld.local.u64 	%rd2947, [%rd235+40];
	and.b64  	%rd238, %rd2947, 4294967295;
	shr.u64 	%rd239, %rd2947, 32;
	mul.lo.s64 	%rd2948, %rd2888, %rd238;
	mad.lo.s64 	%rd2949, %rd2887, %rd239, %rd2948;
	setp.lt.u64 	%p804, %rd2949, %rd2948;
	selp.b64 	%rd2950, 4294967296, 0, %p804;
	shl.b64 	%rd2951, %rd2949, 32;
	mad.lo.s64 	%rd2952, %rd2887, %rd238, %rd2951;
	setp.lt.u64 	%p805, %rd2952, %rd2951;
	shr.u64 	%rd2953, %rd2949, 32;
	mad.lo.s64 	%rd2954, %rd2888, %rd239, %rd2953;
	add.s64 	%rd2955, %rd2954, %rd2950;
	selp.u64 	%rd2956, 1, 0, %p805;
	add.s64 	%rd2957, %rd2955, %rd2956;
	add.s64 	%rd2958, %rd2911, %rd2952;
	setp.lt.u64 	%p806, %rd2958, %rd2911;
	selp.u64 	%rd2959, 1, 0, %p806;
	add.s64 	%rd2960, %rd2957, %rd2959;
	setp.ne.s64 	%p807, %rd2960, 0;
	add.s64 	%rd2962, %rd2926, %rd2960;
	setp.lt.u64 	%p808, %rd2962, %rd2926;
	and.pred  	%p809, %p807, %p808;
	selp.u64 	%rd2963, 1, 0, %p809;
	mul.lo.s64 	%rd2964, %rd2900, %rd238;
	mad.lo.s64 	%rd2965, %rd2899, %rd239, %rd2964;
	setp.lt.u64 	%p810, %rd2965, %rd2964;
	selp.b64 	%rd2966, 4294967296, 0, %p810;
	shl.b64 	%rd2967, %rd2965, 32;
	mad.lo.s64 	%rd2968, %rd2899, %rd238, %rd2967;
	setp.lt.u64 	%p811, %rd2968, %rd2967;
	shr.u64 	%rd2969, %rd2965, 32;
	mad.lo.s64 	%rd2970, %rd2900, %rd239, %rd2969;
	add.s64 	%rd2971, %rd2970, %rd2966;
	selp.u64 	%rd2972, 1, 0, %p811;
	add.s64 	%rd2973, %rd2971, %rd2972;
	add.s64 	%rd2974, %rd2962, %rd2963;
	add.s64 	%rd2975, %rd2974, %rd2968;
	max.u64 	%rd2976, %rd2962, %rd2974;
	setp.gt.u64 	%p812, %rd2976, %rd2975;
	selp.u64 	%rd2977, 1, 0, %p812;
	add.s64 	%rd2978, %rd2973, %rd2977;
	setp.ne.s64 	%p813, %rd2978, 0;
	add.s64 	%rd2980, %rd2942, %rd2978;
	setp.lt.u64 	%p814, %rd2980, %rd2942;
	and.pred  	%p815, %p813, %p814;
	selp.u64 	%rd2981, 1, 0, %p815;
	mul.lo.s64 	%rd2982, %rd2915, %rd238;
	mad.lo.s64 	%rd2983, %rd2914, %rd239, %rd2982;
	setp.lt.u64 	%p816, %rd2983, %rd2982;
	selp.b64 	%rd2984, 4294967296, 0, %p816;
	shl.b64 	%rd2985, %rd2983, 32;
	mad.lo.s64 	%rd2986, %rd2914, %rd238, %rd2985;
	setp.lt.u64 	%p817, %rd2986, %rd2985;
	shr.u64 	%rd2987, %rd2983, 32;
	mad.lo.s64 	%rd2988, %rd2915, %rd239, %rd2987;
	add.s64 	%rd2989, %rd2988, %rd2984;
	selp.u64 	%rd2990, 1, 0, %p817;
	add.s64 	%rd2991, %rd2989, %rd2990;
	add.s64 	%rd2992, %rd2980, %rd2981;
	add.s64 	%rd2993, %rd2992, %rd2986;
	max.u64 	%rd2995, %rd2980, %rd2992;
	setp.gt.u64 	%p818, %rd2995, %rd2993;
	selp.u64 	%rd2996, 1, 0, %p818;
	add.s64 	%rd2997, %rd2991, %rd2996;
	setp.ne.s64 	%p819, %rd2997, 0;
	add.s64 	%rd2999, %rd2945, %rd2997;
	setp.lt.u64 	%p820, %rd2999, %rd2945;
	and.pred  	%p821, %p819, %p820;
	selp.u64 	%rd3000, 1, 0, %p821;
	mul.lo.s64 	%rd3001, %rd2931, %rd238;
	mad.lo.s64 	%rd3002, %rd2930, %rd239, %rd3001;
	setp.lt.u64 	%p822, %rd3002, %rd3001;
	selp.b64 	%rd3003, 4294967296, 0, %p822;
	shl.b64 	%rd3004, %rd3002, 32;
	mad.lo.s64 	%rd3005, %rd2930, %rd238, %rd3004;
	setp.lt.u64 	%p823, %rd3005, %rd3004;
	shr.u64 	%rd3006, %rd3002, 32;
	mad.lo.s64 	%rd3007, %rd2931, %rd239, %rd3006;
	add.s64 	%rd3008, %rd3007, %rd3003;
	selp.u64 	%rd3009, 1, 0, %p823;
	add.s64 	%rd3010, %rd3008, %rd3009;
	add.s64 	%rd3011, %rd2999, %rd3000;
	add.s64 	%rd3012, %rd3011, %rd3005;
	max.u64 	%rd3014, %rd2999, %rd3011;
	setp.gt.u64 	%p824, %rd3014, %rd3012;
	selp.u64 	%rd3015, 1, 0, %p824;
	add.s64 	%rd3016, %rd3010, %rd3015;
	ld.local.u64 	%rd3018, [%rd235+48];
	and.b64  	%rd240, %rd3018, 4294967295;
	shr.u64 	%rd241, %rd3018, 32;
	mul.lo.s64 	%rd3019, %rd2888, %rd240;
	mad.lo.s64 	%rd3020, %rd2887, %rd241, %rd3019;
	setp.lt.u64 	%p825, %rd3020, %rd3019;
	selp.b64 	%rd3021, 4294967296, 0, %p825;
	shl.b64 	%rd3022, %rd3020, 32;
	mad.lo.s64 	%rd3023, %rd2887, %rd240, %rd3022;
	setp.lt.u64 	%p826, %rd3023, %rd3022;
	shr.u64 	%rd3024, %rd3020, 32;
	mad.lo.s64 	%rd3025, %rd2888, %rd241, %rd3024;
	add.s64 	%rd3026, %rd3025, %rd3021;
	selp.u64 	%rd3027, 1, 0, %p826;
	add.s64 	%rd3028, %rd3026, %rd3027;
	add.s64 	%rd3029, %rd2975, %rd3023;
	setp.lt.u64 	%p827, %rd3029, %rd2975;
	selp.u64 	%rd3030, 1, 0, %p827;
	add.s64 	%rd3031, %rd3028, %rd3030;
	setp.ne.s64 	%p828, %rd3031, 0;
	add.s64 	%rd3033, %rd2993, %rd3031;
	setp.lt.u64 	%p829, %rd3033, %rd2993;
	and.pred  	%p830, %p828, %p829;
	selp.u64 	%rd3034, 1, 0, %p830;
	mul.lo.s64 	%rd3035, %rd2900, %rd240;
	mad.lo.s64 	%rd3036, %rd2899, %rd241, %rd3035;
	setp.lt.u64 	%p831, %rd3036, %rd3035;
	selp.b64 	%rd3037, 4294967296, 0, %p831;
	shl.b64 	%rd3038, %rd3036, 32;
	mad.lo.s64 	%rd3039, %rd2899, %rd240, %rd3038;
	setp.lt.u64 	%p832, %rd3039, %rd3038;
	shr.u64 	%rd3040, %rd3036, 32;
	mad.lo.s64 	%rd3041, %rd2900, %rd241, %rd3040;
	add.s64 	%rd3042, %rd3041, %rd3037;
	selp.u64 	%rd3043, 1, 0, %p832;
	add.s64 	%rd3044, %rd3042, %rd3043;
	add.s64 	%rd3045, %rd3033, %rd3034;
	add.s64 	%rd3046, %rd3045, %rd3039;
	max.u64 	%rd3047, %rd3033, %rd3045;
	setp.gt.u64 	%p833, %rd3047, %rd3046;
	selp.u64 	%rd3048, 1, 0, %p833;
	add.s64 	%rd3049, %rd3044, %rd3048;
	setp.ne.s64 	%p834, %rd3049, 0;
	add.s64 	%rd3051, %rd3012, %rd3049;
	setp.lt.u64 	%p835, %rd3051, %rd3012;
	and.pred  	%p836, %p834, %p835;
	selp.u64 	%rd3052, 1, 0, %p836;
	mul.lo.s64 	%rd3053, %rd2915, %rd240;
	mad.lo.s64 	%rd3054, %rd2914, %rd241, %rd3053;
	setp.lt.u64 	%p837, %rd3054, %rd3053;
	selp.b64 	%rd3055, 4294967296, 0, %p837;
	shl.b64 	%rd3056, %rd3054, 32;
	mad.lo.s64 	%rd3057, %rd2914, %rd240, %rd3056;
	setp.lt.u64 	%p838, %rd3057, %rd3056;
	shr.u64 	%rd3058, %rd3054, 32;
	mad.lo.s64 	%rd3059, %rd2915, %rd241, %rd3058;
	add.s64 	%rd3060, %rd3059, %rd3055;
	selp.u64 	%rd3061, 1, 0, %p838;
	add.s64 	%rd3062, %rd3060, %rd3061;
	add.s64 	%rd3063, %rd3051, %rd3052;
	add.s64 	%rd3064, %rd3063, %rd3057;
	max.u64 	%rd3066, %rd3051, %rd3063;
	setp.gt.u64 	%p839, %rd3066, %rd3064;
	selp.u64 	%rd3067, 1, 0, %p839;
	add.s64 	%rd3068, %rd3062, %rd3067;
	setp.ne.s64 	%p840, %rd3068, 0;
	add.s64 	%rd3070, %rd3016, %rd3068;
	setp.lt.u64 	%p841, %rd3070, %rd3016;
	and.pred  	%p842, %p840, %p841;
	selp.u64 	%rd3071, 1, 0, %p842;
	mul.lo.s64 	%rd3072, %rd2931, %rd240;
	mad.lo.s64 	%rd3073, %rd2930, %rd241, %rd3072;
	setp.lt.u64 	%p843, %rd3073, %rd3072;
	selp.b64 	%rd3074, 4294967296, 0, %p843;
	shl.b64 	%rd3075, %rd3073, 32;
	mad.lo.s64 	%rd3076, %rd2930, %rd240, %rd3075;
	setp.lt.u64 	%p844, %rd3076, %rd3075;
	shr.u64 	%rd3077, %rd3073, 32;
	mad.lo.s64 	%rd3078, %rd2931, %rd241, %rd3077;
	add.s64 	%rd3079, %rd3078, %rd3074;
	selp.u64 	%rd3080, 1, 0, %p844;
	add.s64 	%rd3081, %rd3079, %rd3080;
	add.s64 	%rd3082, %rd3070, %rd3071;
	add.s64 	%rd3083, %rd3082, %rd3076;
	max.u64 	%rd3085, %rd3070, %rd3082;
	setp.gt.u64 	%p845, %rd3085, %rd3083;
	selp.u64 	%rd3086, 1, 0, %p845;
	add.s64 	%rd3087, %rd3081, %rd3086;
	ld.local.u64 	%rd3089, [%rd235+56];
	and.b64  	%rd242, %rd3089, 4294967295;
	shr.u64 	%rd243, %rd3089, 32;
	mul.lo.s64 	%rd3090, %rd2888, %rd242;
	mad.lo.s64 	%rd3091, %rd2887, %rd243, %rd3090;
	setp.lt.u64 	%p846, %rd3091, %rd3090;
	selp.b64 	%rd3092, 4294967296, 0, %p846;
	shl.b64 	%rd3093, %rd3091, 32;
	mad.lo.s64 	%rd3094, %rd2887, %rd242, %rd3093;
	setp.lt.u64 	%p847, %rd3094, %rd3093;
	shr.u64 	%rd3095, %rd3091, 32;
	mad.lo.s64 	%rd3096, %rd2888, %rd243, %rd3095;
	add.s64 	%rd3097, %rd3096, %rd3092;
	selp.u64 	%rd3098, 1, 0, %p847;
	add.s64 	%rd3099, %rd3097, %rd3098;
	add.s64 	%rd3100, %rd3046, %rd3094;
	setp.lt.u64 	%p848, %rd3100, %rd3046;
	selp.u64 	%rd3101, 1, 0, %p848;
	add.s64 	%rd3102, %rd3099, %rd3101;
	setp.ne.s64 	%p849, %rd3102, 0;
	add.s64 	%rd3104, %rd3064, %rd3102;
	setp.lt.u64 	%p850, %rd3104, %rd3064;
	and.pred  	%p851, %p849, %p850;
	selp.u64 	%rd3105, 1, 0, %p851;
	mul.lo.s64 	%rd3106, %rd2900, %rd242;
	mad.lo.s64 	%rd3107, %rd2899, %rd243, %rd3106;
	setp.lt.u64 	%p852, %rd3107, %rd3106;
	selp.b64 	%rd3108, 4294967296, 0, %p852;
	shl.b64 	%rd3109, %rd3107, 32;
	mad.lo.s64 	%rd3110, %rd2899, %rd242, %rd3109;
	setp.lt.u64 	%p853, %rd3110, %rd3109;
	shr.u64 	%rd3111, %rd3107, 32;
	mad.lo.s64 	%rd3112, %rd2900, %rd243, %rd3111;
	add.s64 	%rd3113, %rd3112, %rd3108;
	selp.u64 	%rd3114, 1, 0, %p853;
	add.s64 	%rd3115, %rd3113, %rd3114;
	add.s64 	%rd3116, %rd3104, %rd3105;
	add.s64 	%rd244, %rd3116, %rd3110;
	max.u64 	%rd3117, %rd3104, %rd3116;
	setp.gt.u64 	%p854, %rd3117, %rd244;
	selp.u64 	%rd3118, 1, 0, %p854;
	add.s64 	%rd3119, %rd3115, %rd3118;
	setp.ne.s64 	%p855, %rd3119, 0;
	add.s64 	%rd3121, %rd3083, %rd3119;
	setp.lt.u64 	%p856, %rd3121, %rd3083;
	and.pred  	%p857, %p855, %p856;
	selp.u64 	%rd3122, 1, 0, %p857;
	mul.lo.s64 	%rd3123, %rd2915, %rd242;
	mad.lo.s64 	%rd3124, %rd2914, %rd243, %rd3123;
	setp.lt.u64 	%p858, %rd3124, %rd3123;
	selp.b64 	%rd3125, 4294967296, 0, %p858;
	shl.b64 	%rd3126, %rd3124, 32;
	mad.lo.s64 	%rd3127, %rd2914, %rd242, %rd3126;
	setp.lt.u64 	%p859, %rd3127, %rd3126;
	shr.u64 	%rd3128, %rd3124, 32;
	mad.lo.s64 	%rd3129, %rd2915, %rd243, %rd3128;
	add.s64 	%rd3130, %rd3129, %rd3125;
	selp.u64 	%rd3131, 1, 0, %p859;
	add.s64 	%rd3132, %rd3130, %rd3131;
	add.s64 	%rd3133, %rd3121, %rd3122;
	add.s64 	%rd245, %rd3133, %rd3127;
	max.u64 	%rd3134, %rd3121, %rd3133;
	setp.gt.u64 	%p860, %rd3134, %rd245;
	selp.u64 	%rd3135, 1, 0, %p860;
	add.s64 	%rd3136, %rd3132, %rd3135;
	setp.ne.s64 	%p861, %rd3136, 0;
	add.s64 	%rd3138, %rd3087, %rd3136;
	setp.lt.u64 	%p862, %rd3138, %rd3087;
	and.pred  	%p863, %p861, %p862;
	selp.u64 	%rd3139, 1, 0, %p863;
	mul.lo.s64 	%rd3140, %rd2931, %rd242;
	mad.lo.s64 	%rd3141, %rd2930, %rd243, %rd3140;
	setp.lt.u64 	%p864, %rd3141, %rd3140;
	selp.b64 	%rd3142, 4294967296, 0, %p864;
	shl.b64 	%rd3143, %rd3141, 32;
	mad.lo.s64 	%rd3144, %rd2930, %rd242, %rd3143;
	setp.lt.u64 	%p865, %rd3144, %rd3143;
	shr.u64 	%rd3145, %rd3141, 32;
	mad.lo.s64 	%rd3146, %rd2931, %rd243, %rd3145;
	add.s64 	%rd3147, %rd3146, %rd3142;
	selp.u64 	%rd3148, 1, 0, %p865;
	add.s64 	%rd3149, %rd3147, %rd3148;
	add.s64 	%rd3150, %rd3138, %rd3139;
	add.s64 	%rd246, %rd3150, %rd3144;
	max.u64 	%rd3151, %rd3138, %rd3150;
	setp.gt.u64 	%p866, %rd3151, %rd246;
	selp.u64 	%rd3152, 1, 0, %p866;
	add.s64 	%rd247, %rd3149, %rd3152;
	mov.b64 	{%r169, %r170}, %rd244;
	mov.b64 	{%r171, %r172}, %rd245;
	mov.b64 	%rd3153, {%r172, %r169};
	mov.b64 	{%r173, %r174}, %rd246;
	mov.b64 	%rd3154, {%r174, %r171};
	mov.b64 	{%r175, %r176}, %rd247;
	mov.b64 	%rd3155, {%r176, %r173};
	shl.b64 	%rd3156, %rd247, 32;
	add.s64 	%rd248, %rd3153, %rd2893;
	setp.lt.u64 	%p867, %rd248, %rd3153;
	selp.u64 	%rd3157, 1, 0, %p867;
	add.s64 	%rd3158, %rd3154, %rd2958;
	add.s64 	%rd249, %rd3158, %rd3157;
	max.u64 	%rd3159, %rd2958, %rd3158;
	setp.gt.u64 	%p868, %rd3159, %rd249;
	selp.u64 	%rd3160, 1, 0, %p868;
	add.s64 	%rd3161, %rd3155, %rd3029;
	add.s64 	%rd250, %rd3161, %rd3160;
	max.u64 	%rd3162, %rd3029, %rd3161;
	setp.gt.u64 	%p869, %rd3162, %rd250;
	selp.u64 	%rd3163, 1, 0, %p869;
	add.s64 	%rd3164, %rd3156, %rd3100;
	add.s64 	%rd8679, %rd3164, %rd3163;
	setp.gt.u64 	%p870, %rd8679, %rd28;
	@%p870 bra 	$L__BB0_69;
	setp.eq.s64 	%p871, %rd8679, %rd28;
	setp.gt.u64 	%p872, %rd250, %rd8629;
	and.pred  	%p873, %p871, %p872;
	@%p873 bra 	$L__BB0_69;
	setp.eq.s64 	%p874, %rd8679, %rd28;
	setp.eq.s64 	%p875, %rd250, %rd8629;
	and.pred  	%p876, %p874, %p875;
	setp.gt.u64 	%p877, %rd249, %rd8628;
	and.pred  	%p878, %p876, %p877;
	@%p878 bra 	$L__BB0_69;
	setp.ne.s64 	%p879, %rd8679, %rd28;
	setp.ne.s64 	%p880, %rd250, %rd8629;
	or.pred  	%p881, %p879, %p880;
	setp.ne.s64 	%p882, %rd249, %rd8628;
	or.pred  	%p883, %p881, %p882;
	setp.lt.u64 	%p884, %rd248, %rd8630;
	or.pred  	%p885, %p883, %p884;
	mov.u64 	%rd8680, %rd250;
	mov.u64 	%rd8681, %rd249;
	mov.u64 	%rd8682, %rd248;
	@%p885 bra 	$L__BB0_70;
$L__BB0_69:
	sub.s64 	%rd8682, %rd248, %rd8630;
	setp.lt.u64 	%p886, %rd248, %rd8630;
	selp.u64 	%rd3165, 1, 0, %p886;
	add.s64 	%rd3166, %rd8628, %rd3165;
	sub.s64 	%rd8681, %rd249, %rd3166;
	setp.ge.u64 	%p887, %rd249, %rd3166;
	setp.lt.u64 	%p888, %rd249, %rd3166;
	setp.eq.s64 	%p889, %rd3166, 0;
	selp.u32 	%r177, -1, 0, %p888;
	selp.u32 	%r178, -1, 0, %p889;
	selp.b32 	%r179, %r178, %r177, %p887;
	selp.b32 	%r180, %r179, %r177, %p886;
	and.b32  	%r181, %r180, 1;
	setp.eq.b32 	%p890, %r181, 1;
	cvt.u64.u32 	%rd3167, %r180;
	and.b64  	%rd3168, %rd3167, 1;
	add.s64 	%rd3169, %rd8629, %rd3168;
	sub.s64 	%rd8680, %rd250, %rd3169;
	setp.ge.u64 	%p891, %rd250, %rd3169;
	setp.lt.u64 	%p892, %rd250, %rd3169;
	setp.eq.s64 	%p893, %rd3169, 0;
	selp.u32 	%r182, -1, 0, %p892;
	selp.u32 	%r183, -1, 0, %p893;
	selp.b32 	%r184, %r183, %r182, %p891;
	selp.b32 	%r185, %r184, %r182, %p890;
	and.b32  	%r186, %r185, 1;
	setp.eq.b32 	%p894, %r186, 1;
	selp.s64 	%rd3170, -1, 0, %p894;
	sub.s64 	%rd3171, %rd8679, %rd28;
	add.s64 	%rd8679, %rd3171, %rd3170;
$L__BB0_70:
	shr.u64 	%rd3172, %rd244, 32;
	mul.lo.s64 	%rd3173, %rd3172, 4196183048192;
	and.b64  	%rd3174, %rd244, 4294967295;
	mad.lo.s64 	%rd3175, %rd3174, 977, %rd3173;
	setp.lt.u64 	%p895, %rd3175, %rd3173;
	shr.u64 	%rd3176, %rd245, 32;
	mul.lo.s64 	%rd3177, %rd3176, 4196183048192;
	and.b64  	%rd3178, %rd245, 4294967295;
	mad.lo.s64 	%rd3179, %rd3178, 977, %rd3177;
	setp.lt.u64 	%p896, %rd3179, %rd3177;
	selp.u64 	%rd3180, 1, 0, %p895;
	mul.lo.s64 	%rd3181, %rd3172, 977;
	shr.u64 	%rd3182, %rd3181, 32;
	add.s64 	%rd3183, %rd3182, %rd3180;
	add.s64 	%rd3184, %rd3183, %rd3179;
	setp.lt.u64 	%p897, %rd3184, %rd3183;
	shr.u64 	%rd3185, %rd246, 32;
	mul.lo.s64 	%rd3186, %rd3185, 4196183048192;
	and.b64  	%rd3187, %rd246, 4294967295;
	mad.lo.s64 	%rd3188, %rd3187, 977, %rd3186;
	setp.lt.u64 	%p898, %rd3188, %rd3186;
	selp.u64 	%rd3189, 1, 0, %p897;
	selp.u64 	%rd3190, 1, 0, %p896;
	mul.lo.s64 	%rd3191, %rd3176, 977;
	shr.u64 	%rd3192, %rd3191, 32;
	add.s64 	%rd3193, %rd3192, %rd3190;
	add.s64 	%rd3194, %rd3193, %rd3189;
	add.s64 	%rd3195, %rd3194, %rd3188;
	setp.lt.u64 	%p899, %rd3195, %rd3194;
	add.s64 	%rd260, %rd8682, %rd3175;
	setp.lt.u64 	%p900, %rd260, %rd8682;
	selp.u64 	%rd3196, 1, 0, %p900;
	add.s64 	%rd3197, %rd8681, %rd3184;
	add.s64 	%rd261, %rd3197, %rd3196;
	max.u64 	%rd3198, %rd8681, %rd3197;
	setp.gt.u64 	%p901, %rd3198, %rd261;
	selp.u64 	%rd3199, 1, 0, %p901;
	add.s64 	%rd3200, %rd8680, %rd3195;
	add.s64 	%rd262, %rd3200, %rd3199;
	max.u64 	%rd3201, %rd8680, %rd3200;
	setp.gt.u64 	%p902, %rd3201, %rd262;
	selp.u64 	%rd3202, 1, 0, %p902;
	shr.u64 	%rd3203, %rd247, 32;
	and.b64  	%rd3204, %rd247, 4294967295;
	mul.lo.s64 	%rd3205, %rd3204, 977;
	mad.lo.s64 	%rd3206, %rd3203, 4196183048192, %rd3205;
	selp.u64 	%rd3207, 1, 0, %p899;
	selp.u64 	%rd3208, 1, 0, %p898;
	mul.lo.s64 	%rd3209, %rd3185, 977;
	shr.u64 	%rd3210, %rd3209, 32;
	add.s64 	%rd3211, %rd3210, %rd3208;
	add.s64 	%rd3212, %rd3211, %rd3207;
	add.s64 	%rd3213, %rd3212, %rd3206;
	add.s64 	%rd3214, %rd8679, %rd3213;
	add.s64 	%rd8686, %rd3214, %rd3202;
	setp.gt.u64 	%p903, %rd8686, %rd28;
	@%p903 bra 	$L__BB0_74;
	setp.eq.s64 	%p904, %rd8686, %rd28;
	setp.gt.u64 	%p905, %rd262, %rd8629;
	and.pred  	%p906, %p904, %p905;
	@%p906 bra 	$L__BB0_74;
	setp.eq.s64 	%p907, %rd8686, %rd28;
	setp.eq.s64 	%p908, %rd262, %rd8629;
	and.pred  	%p909, %p907, %p908;
	setp.gt.u64 	%p910, %rd261, %rd8628;
	and.pred  	%p911, %p909, %p910;
	@%p911 bra 	$L__BB0_74;
	setp.ne.s64 	%p912, %rd8686, %rd28;
	setp.ne.s64 	%p913, %rd262, %rd8629;
	or.pred  	%p914, %p912, %p913;
	setp.ne.s64 	%p915, %rd261, %rd8628;
	or.pred  	%p916, %p914, %p915;
	setp.lt.u64 	%p917, %rd260, %rd8630;
	or.pred  	%p918, %p916, %p917;
	mov.u64 	%rd8683, %rd262;
	mov.u64 	%rd8684, %rd261;
	mov.u64 	%rd8685, %rd260;
	@%p918 bra 	$L__BB0_75;
$L__BB0_74:
	sub.s64 	%rd8685, %rd260, %rd8630;
	setp.lt.u64 	%p919, %rd260, %rd8630;
	selp.u64 	%rd3215, 1, 0, %p919;
	add.s64 	%rd3216, %rd8628, %rd3215;
	sub.s64 	%rd8684, %rd261, %rd3216;
	setp.ge.u64 	%p920, %rd261, %rd3216;
	setp.lt.u64 	%p921, %rd261, %rd3216;
	setp.eq.s64 	%p922, %rd3216, 0;
	selp.u32 	%r187, -1, 0, %p921;
	selp.u32 	%r188, -1, 0, %p922;
	selp.b32 	%r189, %r188, %r187, %p920;
	selp.b32 	%r190, %r189, %r187, %p919;
	and.b32  	%r191, %r190, 1;
	setp.eq.b32 	%p923, %r191, 1;
	cvt.u64.u32 	%rd3217, %r190;
	and.b64  	%rd3218, %rd3217, 1;
	add.s64 	%rd3219, %rd8629, %rd3218;
	sub.s64 	%rd8683, %rd262, %rd3219;
	setp.ge.u64 	%p924, %rd262, %rd3219;
	setp.lt.u64 	%p925, %rd262, %rd3219;
	setp.eq.s64 	%p926, %rd3219, 0;
	selp.u32 	%r192, -1, 0, %p925;
	selp.u32 	%r193, -1, 0, %p926;
	selp.b32 	%r194, %r193, %r192, %p924;
	selp.b32 	%r195, %r194, %r192, %p923;
	and.b32  	%r196, %r195, 1;
	setp.eq.b32 	%p927, %r196, 1;
	selp.s64 	%rd3220, -1, 0, %p927;
	sub.s64 	%rd3221, %rd8686, %rd28;
	add.s64 	%rd8686, %rd3221, %rd3220;
$L__BB0_75:
	ld.param.u64 	%rd8624, [_Z9point_addP7ECPointPKS_S2__param_2];
	cvta.to.local.u64 	%rd3222, %rd8624;
	ld.local.u64 	%rd3223, [%rd3222+32];
	and.b64  	%rd3224, %rd3223, 4294967295;
	shr.u64 	%rd3225, %rd3223, 32;
	and.b64  	%rd3226, %rd8669, 4294967295;
	shr.u64 	%rd3227, %rd8669, 32;
	mul.lo.s64 	%rd3228, %rd3227, %rd3224;
	mad.lo.s64 	%rd3229, %rd3226, %rd3225, %rd3228;
	setp.lt.u64 	%p928, %rd3229, %rd3228;
	selp.b64 	%rd3230, 4294967296, 0, %p928;
	shl.b64 	%rd3231, %rd3229, 32;
	mad.lo.s64 	%rd3232, %rd3226, %rd3224, %rd3231;
	setp.lt.u64 	%p929, %rd3232, %rd3231;
	shr.u64 	%rd3233, %rd3229, 32;
	mad.lo.s64 	%rd3234, %rd3227, %rd3225, %rd3233;
	add.s64 	%rd3235, %rd3234, %rd3230;
	selp.u64 	%rd3236, 1, 0, %p929;
	add.s64 	%rd3237, %rd3235, %rd3236;
	and.b64  	%rd3238, %rd8668, 4294967295;
	shr.u64 	%rd3239, %rd8668, 32;
	mul.lo.s64 	%rd3240, %rd3239, %rd3224;
	mad.lo.s64 	%rd3241, %rd3238, %rd3225, %rd3240;
	setp.lt.u64 	%p930, %rd3241, %rd3240;
	selp.b64 	%rd3242, 4294967296, 0, %p930;
	shl.b64 	%rd3243, %rd3241, 32;
	mad.lo.s64 	%rd3244, %rd3238, %rd3224, %rd3243;
	setp.lt.u64 	%p931, %rd3244, %rd3243;
	shr.u64 	%rd3245, %rd3241, 32;
	mad.lo.s64 	%rd3246, %rd3239, %rd3225, %rd3245;
	add.s64 	%rd3247, %rd3246, %rd3242;
	selp.u64 	%rd3248, 1, 0, %p931;
	add.s64 	%rd3249, %rd3247, %rd3248;
	add.s64 	%rd3250, %rd3237, %rd3244;
	setp.lt.u64 	%p932, %rd3250, %rd3237;
	selp.u64 	%rd3251, 1, 0, %p932;
	add.s64 	%rd3252, %rd3249, %rd3251;
	and.b64  	%rd3253, %rd8667, 4294967295;
	shr.u64 	%rd3254, %rd8667, 32;
	mul.lo.s64 	%rd3255, %rd3254, %rd3224;
	mad.lo.s64 	%rd3256, %rd3253, %rd3225, %rd3255;
	setp.lt.u64 	%p933, %rd3256, %rd3255;
	selp.b64 	%rd3257, 4294967296, 0, %p933;
	shl.b64 	%rd3258, %rd3256, 32;
	mad.lo.s64 	%rd3259, %rd3253, %rd3224, %rd3258;
	setp.lt.u64 	%p934, %rd3259, %rd3258;
	shr.u64 	%rd3260, %rd3256, 32;
	mad.lo.s64 	%rd3261, %rd3254, %rd3225, %rd3260;
	add.s64 	%rd3262, %rd3261, %rd3257;
	selp.u64 	%rd3263, 1, 0, %p934;
	add.s64 	%rd3264, %rd3262, %rd3263;
	add.s64 	%rd3265, %rd3252, %rd3259;
	setp.lt.u64 	%p935, %rd3265, %rd3252;
	selp.u64 	%rd3267, 1, 0, %p935;
	add.s64 	%rd3268, %rd3264, %rd3267;
	and.b64  	%rd3269, %rd8670, 4294967295;
	shr.u64 	%rd3270, %rd8670, 32;
	mul.lo.s64 	%rd3271, %rd3270, %rd3224;
	mad.lo.s64 	%rd3272, %rd3269, %rd3225, %rd3271;
	setp.lt.u64 	%p936, %rd3272, %rd3271;
	selp.b64 	%rd3273, 4294967296, 0, %p936;
	shl.b64 	%rd3274, %rd3272, 32;
	mad.lo.s64 	%rd3275, %rd3269, %rd3224, %rd3274;
	setp.lt.u64 	%p937, %rd3275, %rd3274;
	shr.u64 	%rd3276, %rd3272, 32;
	mad.lo.s64 	%rd3277, %rd3270, %rd3225, %rd3276;
	add.s64 	%rd3278, %rd3277, %rd3273;
	selp.u64 	%rd3279, 1, 0, %p937;
	add.s64 	%rd3280, %rd3278, %rd3279;
	add.s64 	%rd3281, %rd3268, %rd3275;
	setp.lt.u64 	%p938, %rd3281, %rd3268;
	selp.u64 	%rd3283, 1, 0, %p938;
	add.s64 	%rd3284, %rd3280, %rd3283;
	ld.local.u64 	%rd3286, [%rd3222+40];
	and.b64  	%rd3287, %rd3286, 4294967295;
	shr.u64 	%rd3288, %rd3286, 32;
	mul.lo.s64 	%rd3289, %rd3227, %rd3287;
	mad.lo.s64 	%rd3290, %rd3226, %rd3288, %rd3289;
	setp.lt.u64 	%p939, %rd3290, %rd3289;
	selp.b64 	%rd3291, 4294967296, 0, %p939;
	shl.b64 	%rd3292, %rd3290, 32;
	mad.lo.s64 	%rd3293, %rd3226, %rd3287, %rd3292;
	setp.lt.u64 	%p940, %rd3293, %rd3292;
	shr.u64 	%rd3294, %rd3290, 32;
	mad.lo.s64 	%rd3295, %rd3227, %rd3288, %rd3294;
	add.s64 	%rd3296, %rd3295, %rd3291;
	selp.u64 	%rd3297, 1, 0, %p940;
	add.s64 	%rd3298, %rd3296, %rd3297;
	add.s64 	%rd3299, %rd3250, %rd3293;
	setp.lt.u64 	%p941, %rd3299, %rd3250;
	selp.u64 	%rd3300, 1, 0, %p941;
	add.s64 	%rd3301, %rd3298, %rd3300;
	setp.ne.s64 	%p942, %rd3301, 0;
	add.s64 	%rd3303, %rd3265, %rd3301;
	setp.lt.u64 	%p943, %rd3303, %rd3265;
	and.pred  	%p944, %p942, %p943;
	selp.u64 	%rd3304, 1, 0, %p944;
	mul.lo.s64 	%rd3305, %rd3239, %rd3287;
	mad.lo.s64 	%rd3306, %rd3238, %rd3288, %rd3305;
	setp.lt.u64 	%p945, %rd3306, %rd3305;
	selp.b64 	%rd3307, 4294967296, 0, %p945;
	shl.b64 	%rd3308, %rd3306, 32;
	mad.lo.s64 	%rd3309, %rd3238, %rd3287, %rd3308;
	setp.lt.u64 	%p946, %rd3309, %rd3308;
	shr.u64 	%rd3310, %rd3306, 32;
	mad.lo.s64 	%rd3311, %rd3239, %rd3288, %rd3310;
	add.s64 	%rd3312, %rd3311, %rd3307;
	selp.u64 	%rd3313, 1, 0, %p946;
	add.s64 	%rd3314, %rd3312, %rd3313;
	add.s64 	%rd3315, %rd3303, %rd3304;
	add.s64 	%rd3316, %rd3315, %rd3309;
	max.u64 	%rd3317, %rd3303, %rd3315;
	setp.gt.u64 	%p947, %rd3317, %rd3316;
	selp.u64 	%rd3318, 1, 0, %p947;
	add.s64 	%rd3319, %rd3314, %rd3318;
	setp.ne.s64 	%p948, %rd3319, 0;
	add.s64 	%rd3321, %rd3281, %rd3319;
	setp.lt.u64 	%p949, %rd3321, %rd3281;
	and.pred  	%p950, %p948, %p949;
	selp.u64 	%rd3322, 1, 0, %p950;
	mul.lo.s64 	%rd3323, %rd3254, %rd3287;
	mad.lo.s64 	%rd3324, %rd3253, %rd3288, %rd3323;
	setp.lt.u64 	%p951, %rd3324, %rd3323;
	selp.b64 	%rd3325, 4294967296, 0, %p951;
	shl.b64 	%rd3326, %rd3324, 32;
	mad.lo.s64 	%rd3327, %rd3253, %rd3287, %rd3326;
	setp.lt.u64 	%p952, %rd3327, %rd3326;
	shr.u64 	%rd3328, %rd3324, 32;
	mad.lo.s64 	%rd3329, %rd3254, %rd3288, %rd3328;
	add.s64 	%rd3330, %rd3329, %rd3325;
	selp.u64 	%rd3331, 1, 0, %p952;
	add.s64 	%rd3332, %rd3330, %rd3331;
	add.s64 	%rd3333, %rd3321, %rd3322;
	add.s64 	%rd3334, %rd3333, %rd3327;
	max.u64 	%rd3336, %rd3321, %rd3333;
	setp.gt.u64 	%p953, %rd3336, %rd3334;
	selp.u64 	%rd3337, 1, 0, %p953;
	add.s64 	%rd3338, %rd3332, %rd3337;
	setp.ne.s64 	%p954, %rd3338, 0;
	add.s64 	%rd3340, %rd3284, %rd3338;
	setp.lt.u64 	%p955, %rd3340, %rd3284;
	and.pred  	%p956, %p954, %p955;
	selp.u64 	%rd3341, 1, 0, %p956;
	mul.lo.s64 	%rd3342, %rd3270, %rd3287;
	mad.lo.s64 	%rd3343, %rd3269, %rd3288, %rd3342;
	setp.lt.u64 	%p957, %rd3343, %rd3342;
	selp.b64 	%rd3344, 4294967296, 0, %p957;
	shl.b64 	%rd3345, %rd3343, 32;
	mad.lo.s64 	%rd3346, %rd3269, %rd3287, %rd3345;
	setp.lt.u64 	%p958, %rd3346, %rd3345;
	shr.u64 	%rd3347, %rd3343, 32;
	mad.lo.s64 	%rd3348, %rd3270, %rd3288, %rd3347;
	add.s64 	%rd3349, %rd3348, %rd3344;
	selp.u64 	%rd3350, 1, 0, %p958;
	add.s64 	%rd3351, %rd3349, %rd3350;
	add.s64 	%rd3352, %rd3340, %rd3341;
	add.s64 	%rd3353, %rd3352, %rd3346;
	max.u64 	%rd3355, %rd3340, %rd3352;
	setp.gt.u64 	%p959, %rd3355, %rd3353;
	selp.u64 	%rd3356, 1, 0, %p959;
	add.s64 	%rd3357, %rd3351, %rd3356;
	ld.local.u64 	%rd3359, [%rd3222+48];
	and.b64  	%rd3360, %rd3359, 4294967295;
	shr.u64 	%rd3361, %rd3359, 32;
	mul.lo.s64 	%rd3362, %rd3227, %rd3360;
	mad.lo.s64 	%rd3363, %rd3226, %rd3361, %rd3362;
	setp.lt.u64 	%p960, %rd3363, %rd3362;
	selp.b64 	%rd3364, 4294967296, 0, %p960;
	shl.b64 	%rd3365, %rd3363, 32;
	mad.lo.s64 	%rd3366, %rd3226, %rd3360, %rd3365;
	setp.lt.u64 	%p961, %rd3366, %rd3365;
	shr.u64 	%rd3367, %rd3363, 32;
	mad.lo.s64 	%rd3368, %rd3227, %rd3361, %rd3367;
	add.s64 	%rd3369, %rd3368, %rd3364;
	selp.u64 	%rd3370, 1, 0, %p961;
	add.s64 	%rd3371, %rd3369, %rd3370;
	add.s64 	%rd3372, %rd3316, %rd3366;
	setp.lt.u64 	%p962, %rd3372, %rd3316;
	selp.u64 	%rd3373, 1, 0, %p962;
	add.s64 	%rd3374, %rd3371, %rd3373;
	setp.ne.s64 	%p963, %rd3374, 0;
	add.s64 	%rd3376, %rd3334, %rd3374;
	setp.lt.u64 	%p964, %rd3376, %rd3334;
	and.pred  	%p965, %p963, %p964;
	selp.u64 	%rd3377, 1, 0, %p965;
	mul.lo.s64 	%rd3378, %rd3239, %rd3360;
	mad.lo.s64 	%rd3379, %rd3238, %rd3361, %rd3378;
	setp.lt.u64 	%p966, %rd3379, %rd3378;
	selp.b64 	%rd3380, 4294967296, 0, %p966;
	shl.b64 	%rd3381, %rd3379, 32;
	mad.lo.s64 	%rd3382, %rd3238, %rd3360, %rd3381;
	setp.lt.u64 	%p967, %rd3382, %rd3381;
	shr.u64 	%rd3383, %rd3379, 32;
	mad.lo.s64 	%rd3384, %rd3239, %rd3361, %rd3383;
	add.s64 	%rd3385, %rd3384, %rd3380;
	selp.u64 	%rd3386, 1, 0, %p967;
	add.s64 	%rd3387, %rd3385, %rd3386;
	add.s64 	%rd3388, %rd3376, %rd3377;
	add.s64 	%rd3389, %rd3388, %rd3382;
	max.u64 	%rd3390, %rd3376, %rd3388;
	setp.gt.u64 	%p968, %rd3390, %rd3389;
	selp.u64 	%rd3391, 1, 0, %p968;
	add.s64 	%rd3392, %rd3387, %rd3391;
	setp.ne.s64 	%p969, %rd3392, 0;
	add.s64 	%rd3394, %rd3353, %rd3392;
	setp.lt.u64 	%p970, %rd3394, %rd3353;
	and.pred  	%p971, %p969, %p970;
	selp.u64 	%rd3395, 1, 0, %p971;
	mul.lo.s64 	%rd3396, %rd3254, %rd3360;
	mad.lo.s64 	%rd3397, %rd3253, %rd3361, %rd3396;
	setp.lt.u64 	%p972, %rd3397, %rd3396;
	selp.b64 	%rd3398, 4294967296, 0, %p972;
	shl.b64 	%rd3399, %rd3397, 32;
	mad.lo.s64 	%rd3400, %rd3253, %rd3360, %rd3399;
	setp.lt.u64 	%p973, %rd3400, %rd3399;
	shr.u64 	%rd3401, %rd3397, 32;
	mad.lo.s64 	%rd3402, %rd3254, %rd3361, %rd3401;
	add.s64 	%rd3403, %rd3402, %rd3398;
	selp.u64 	%rd3404, 1, 0, %p973;
	add.s64 	%rd3405, %rd3403, %rd3404;
	add.s64 	%rd3406, %rd3394, %rd3395;
	add.s64 	%rd3407, %rd3406, %rd3400;
	max.u64 	%rd3409, %rd3394, %rd3406;
	setp.gt.u64 	%p974, %rd3409, %rd3407;
	selp.u64 	%rd3410, 1, 0, %p974;
	add.s64 	%rd3411, %rd3405, %rd3410;
	setp.ne.s64 	%p975, %rd3411, 0;
	add.s64 	%rd3413, %rd3357, %rd3411;
	setp.lt.u64 	%p976, %rd3413, %rd3357;
	and.pred  	%p977, %p975, %p976;
	selp.u64 	%rd3414, 1, 0, %p977;
	mul.lo.s64 	%rd3415, %rd3270, %rd3360;
	mad.lo.s64 	%rd3416, %rd3269, %rd3361, %rd3415;
	setp.lt.u64 	%p978, %rd3416, %rd3415;
	selp.b64 	%rd3417, 4294967296, 0, %p978;
	shl.b64 	%rd3418, %rd3416, 32;
	mad.lo.s64 	%rd3419, %rd3269, %rd3360, %rd3418;
	setp.lt.u64 	%p979, %rd3419, %rd3418;
	shr.u64 	%rd3420, %rd3416, 32;
	mad.lo.s64 	%rd3421, %rd3270, %rd3361, %rd3420;
	add.s64 	%rd3422, %rd3421, %rd3417;
	selp.u64 	%rd3423, 1, 0, %p979;
	add.s64 	%rd3424, %rd3422, %rd3423;
	add.s64 	%rd3425, %rd3413, %rd3414;
	add.s64 	%rd3426, %rd3425, %rd3419;
	max.u64 	%rd3428, %rd3413, %rd3425;
	setp.gt.u64 	%p980, %rd3428, %rd3426;
	selp.u64 	%rd3429, 1, 0, %p980;
	add.s64 	%rd3430, %rd3424, %rd3429;
	ld.local.u64 	%rd3432, [%rd3222+56];
	and.b64  	%rd3433, %rd3432, 4294967295;
	shr.u64 	%rd3434, %rd3432, 32;
	mul.lo.s64 	%rd3435, %rd3227, %rd3433;
	mad.lo.s64 	%rd3436, %rd3226, %rd3434, %rd3435;
	setp.lt.u64 	%p981, %rd3436, %rd3435;
	selp.b64 	%rd3437, 4294967296, 0, %p981;
	shl.b64 	%rd3438, %rd3436, 32;
	mad.lo.s64 	%rd3439, %rd3226, %rd3433, %rd3438;
	setp.lt.u64 	%p982, %rd3439, %rd3438;
	shr.u64 	%rd3440, %rd3436, 32;
	mad.lo.s64 	%rd3441, %rd3227, %rd3434, %rd3440;
	add.s64 	%rd3442, %rd3441, %rd3437;
	selp.u64 	%rd3443, 1, 0, %p982;
	add.s64 	%rd3444, %rd3442, %rd3443;
	add.s64 	%rd3445, %rd3389, %rd3439;
	setp.lt.u64 	%p983, %rd3445, %rd3389;
	selp.u64 	%rd3446, 1, 0, %p983;
	add.s64 	%rd3447, %rd3444, %rd3446;
	setp.ne.s64 	%p984, %rd3447, 0;
	add.s64 	%rd3449, %rd3407, %rd3447;
	setp.lt.u64 	%p985, %rd3449, %rd3407;
	and.pred  	%p986, %p984, %p985;
	selp.u64 	%rd3450, 1, 0, %p986;
	mul.lo.s64 	%rd3451, %rd3239, %rd3433;
	mad.lo.s64 	%rd3452, %rd3238, %rd3434, %rd3451;
	setp.lt.u64 	%p987, %rd3452, %rd3451;
	selp.b64 	%rd3453, 4294967296, 0, %p987;
	shl.b64 	%rd3454, %rd3452, 32;
	mad.lo.s64 	%rd3455, %rd3238, %rd3433, %rd3454;
	setp.lt.u64 	%p988, %rd3455, %rd3454;
	shr.u64 	%rd3456, %rd3452, 32;
	mad.lo.s64 	%rd3457, %rd3239, %rd3434, %rd3456;
	add.s64 	%rd3458, %rd3457, %rd3453;
	selp.u64 	%rd3459, 1, 0, %p988;
	add.s64 	%rd3460, %rd3458, %rd3459;
	add.s64 	%rd3461, %rd3449, %rd3450;
	add.s64 	%rd272, %rd3461, %rd3455;
	max.u64 	%rd3462, %rd3449, %rd3461;
	setp.gt.u64 	%p989, %rd3462, %rd272;
	selp.u64 	%rd3463, 1, 0, %p989;
	add.s64 	%rd3464, %rd3460, %rd3463;
	setp.ne.s64 	%p990, %rd3464, 0;
	add.s64 	%rd3466, %rd3426, %rd3464;
	setp.lt.u64 	%p991, %rd3466, %rd3426;
	and.pred  	%p992, %p990, %p991;
	selp.u64 	%rd3467, 1, 0, %p992;
	mul.lo.s64 	%rd3468, %rd3254, %rd3433;
	mad.lo.s64 	%rd3469, %rd3253, %rd3434, %rd3468;
	setp.lt.u64 	%p993, %rd3469, %rd3468;
	selp.b64 	%rd3470, 4294967296, 0, %p993;
	shl.b64 	%rd3471, %rd3469, 32;
	mad.lo.s64 	%rd3472, %rd3253, %rd3433, %rd3471;
	setp.lt.u64 	%p994, %rd3472, %rd3471;
	shr.u64 	%rd3473, %rd3469, 32;
	mad.lo.s64 	%rd3474, %rd3254, %rd3434, %rd3473;
	add.s64 	%rd3475, %rd3474, %rd3470;
	selp.u64 	%rd3476, 1, 0, %p994;
	add.s64 	%rd3477, %rd3475, %rd3476;
	add.s64 	%rd3478, %rd3466, %rd3467;
	add.s64 	%rd273, %rd3478, %rd3472;
	max.u64 	%rd3479, %rd3466, %rd3478;
	setp.gt.u64 	%p995, %rd3479, %rd273;
	selp.u64 	%rd3480, 1, 0, %p995;
	add.s64 	%rd3481, %rd3477, %rd3480;
	setp.ne.s64 	%p996, %rd3481, 0;
	add.s64 	%rd3483, %rd3430, %rd3481;
	setp.lt.u64 	%p997, %rd3483, %rd3430;
	and.pred  	%p998, %p996, %p997;
	selp.u64 	%rd3484, 1, 0, %p998;
	mul.lo.s64 	%rd3485, %rd3270, %rd3433;
	mad.lo.s64 	%rd3486, %rd3269, %rd3434, %rd3485;
	setp.lt.u64 	%p999, %rd3486, %rd3485;
	selp.b64 	%rd3487, 4294967296, 0, %p999;
	shl.b64 	%rd3488, %rd3486, 32;
	mad.lo.s64 	%rd3489, %rd3269, %rd3433, %rd3488;
	setp.lt.u64 	%p1000, %rd3489, %rd3488;
	shr.u64 	%rd3490, %rd3486, 32;
	mad.lo.s64 	%rd3491, %rd3270, %rd3434, %rd3490;
	add.s64 	%rd3492, %rd3491, %rd3487;
	selp.u64 	%rd3493, 1, 0, %p1000;
	add.s64 	%rd3494, %rd3492, %rd3493;
	add.s64 	%rd3495, %rd3483, %rd3484;
	add.s64 	%rd274, %rd3495, %rd3489;
	max.u64 	%rd3496, %rd3483, %rd3495;
	setp.gt.u64 	%p1001, %rd3496, %rd274;
	selp.u64 	%rd3497, 1, 0, %p1001;
	add.s64 	%rd275, %rd3494, %rd3497;
	mov.b64 	{%r197, %r198}, %rd272;
	mov.b64 	{%r199, %r200}, %rd273;
	mov.b64 	%rd3498, {%r200, %r197};
	mov.b64 	{%r201, %r202}, %rd274;
	mov.b64 	%rd3499, {%r202, %r199};
	mov.b64 	{%r203, %r204}, %rd275;
	mov.b64 	%rd3500, {%r204, %r201};
	shl.b64 	%rd3501, %rd275, 32;
	add.s64 	%rd276, %rd3498, %rd3232;
	setp.lt.u64 	%p1002, %rd276, %rd3498;
	selp.u64 	%rd3502, 1, 0, %p1002;
	add.s64 	%rd3503, %rd3499, %rd3299;
	add.s64 	%rd277, %rd3503, %rd3502;
	max.u64 	%rd3504, %rd3299, %rd3503;
	setp.gt.u64 	%p1003, %rd3504, %rd277;
	selp.u64 	%rd3505, 1, 0, %p1003;
	add.s64 	%rd3506, %rd3500, %rd3372;
	add.s64 	%rd278, %rd3506, %rd3505;
	max.u64 	%rd3507, %rd3372, %rd3506;
	setp.gt.u64 	%p1004, %rd3507, %rd278;
	selp.u64 	%rd3508, 1, 0, %p1004;
	add.s64 	%rd3509, %rd3501, %rd3445;
	add.s64 	%rd8687, %rd3509, %rd3508;
	setp.gt.u64 	%p1005, %rd8687, %rd28;
	@%p1005 bra 	$L__BB0_79;
	setp.eq.s64 	%p1006, %rd8687, %rd28;
	setp.gt.u64 	%p1007, %rd278, %rd8629;
	and.pred  	%p1008, %p1006, %p1007;
	@%p1008 bra 	$L__BB0_79;
	setp.eq.s64 	%p1009, %rd8687, %rd28;
	setp.eq.s64 	%p1010, %rd278, %rd8629;
	and.pred  	%p1011, %p1009, %p1010;
	setp.gt.u64 	%p1012, %rd277, %rd8628;
	and.pred  	%p1013, %p1011, %p1012;
	@%p1013 bra 	$L__BB0_79;
	setp.ne.s64 	%p1014, %rd8687, %rd28;
	setp.ne.s64 	%p1015, %rd278, %rd8629;
	or.pred  	%p1016, %p1014, %p1015;
	setp.ne.s64 	%p1017, %rd277, %rd8628;
	or.pred  	%p1018, %p1016, %p1017;
	setp.lt.u64 	%p1019, %rd276, %rd8630;
	or.pred  	%p1020, %p1018, %p1019;
	mov.u64 	%rd8688, %rd278;
	mov.u64 	%rd8689, %rd277;
	mov.u64 	%rd8690, %rd276;
	@%p1020 bra 	$L__BB0_80;
$L__BB0_79:
	sub.s64 	%rd8690, %rd276, %rd8630;
	setp.lt.u64 	%p1021, %rd276, %rd8630;
	selp.u64 	%rd3510, 1, 0, %p1021;
	add.s64 	%rd3511, %rd8628, %rd3510;
	sub.s64 	%rd8689, %rd277, %rd3511;
	setp.ge.u64 	%p1022, %rd277, %rd3511;
	setp.lt.u64 	%p1023, %rd277, %rd3511;
	setp.eq.s64 	%p1024, %rd3511, 0;
	selp.u32 	%r205, -1, 0, %p1023;
	selp.u32 	%r206, -1, 0, %p1024;
	selp.b32 	%r207, %r206, %r205, %p1022;
	selp.b32 	%r208, %r207, %r205, %p1021;
	and.b32  	%r209, %r208, 1;
	setp.eq.b32 	%p1025, %r209, 1;
	cvt.u64.u32 	%rd3512, %r208;
	and.b64  	%rd3513, %rd3512, 1;
	add.s64 	%rd3514, %rd8629, %rd3513;
	sub.s64 	%rd8688, %rd278, %rd3514;
	setp.ge.u64 	%p1026, %rd278, %rd3514;
	setp.lt.u64 	%p1027, %rd278, %rd3514;
	setp.eq.s64 	%p1028, %rd3514, 0;
	selp.u32 	%r210, -1, 0, %p1027;
	selp.u32 	%r211, -1, 0, %p1028;
	selp.b32 	%r212, %r211, %r210, %p1026;
	selp.b32 	%r213, %r212, %r210, %p1025;
	and.b32  	%r214, %r213, 1;
	setp.eq.b32 	%p1029, %r214, 1;
	selp.s64 	%rd3515, -1, 0, %p1029;
	sub.s64 	%rd3516, %rd8687, %rd28;
	add.s64 	%rd8687, %rd3516, %rd3515;
$L__BB0_80:
	shr.u64 	%rd3517, %rd272, 32;
	mul.lo.s64 	%rd3518, %rd3517, 4196183048192;
	and.b64  	%rd3519, %rd272, 4294967295;
	mad.lo.s64 	%rd3520, %rd3519, 977, %rd3518;
	setp.lt.u64 	%p1030, %rd3520, %rd3518;
	shr.u64 	%rd3521, %rd273, 32;
	mul.lo.s64 	%rd3522, %rd3521, 4196183048192;
	and.b64  	%rd3523, %rd273, 4294967295;
	mad.lo.s64 	%rd3524, %rd3523, 977, %rd3522;
	setp.lt.u64 	%p1031, %rd3524, %rd3522;
	selp.u64 	%rd3525, 1, 0, %p1030;
	mul.lo.s64 	%rd3526, %rd3517, 977;
	shr.u64 	%rd3527, %rd3526, 32;
	add.s64 	%rd3528, %rd3527, %rd3525;
	add.s64 	%rd3529, %rd3528, %rd3524;
	setp.lt.u64 	%p1032, %rd3529, %rd3528;
	shr.u64 	%rd3530, %rd274, 32;
	mul.lo.s64 	%rd3531, %rd3530, 4196183048192;
	and.b64  	%rd3532, %rd274, 4294967295;
	mad.lo.s64 	%rd3533, %rd3532, 977, %rd3531;
	setp.lt.u64 	%p1033, %rd3533, %rd3531;
	selp.u64 	%rd3534, 1, 0, %p1032;
	selp.u64 	%rd3535, 1, 0, %p1031;
	mul.lo.s64 	%rd3536, %rd3521, 977;
	shr.u64 	%rd3537, %rd3536, 32;
	add.s64 	%rd3538, %rd3537, %rd3535;
	add.s64 	%rd3539, %rd3538, %rd3534;
	add.s64 	%rd3540, %rd3539, %rd3533;
	setp.lt.u64 	%p1034, %rd3540, %rd3539;
	add.s64 	%rd288, %rd8690, %rd3520;
	setp.lt.u64 	%p1035, %rd288, %rd8690;
	selp.u64 	%rd3541, 1, 0, %p1035;
	add.s64 	%rd3542, %rd8689, %rd3529;
	add.s64 	%rd289, %rd3542, %rd3541;
	max.u64 	%rd3543, %rd8689, %rd3542;
	setp.gt.u64 	%p1036, %rd3543, %rd289;
	selp.u64 	%rd3544, 1, 0, %p1036;
	add.s64 	%rd3545, %rd8688, %rd3540;
	add.s64 	%rd290, %rd3545, %rd3544;
	max.u64 	%rd3546, %rd8688, %rd3545;
	setp.gt.u64 	%p1037, %rd3546, %rd290;
	selp.u64 	%rd3547, 1, 0, %p1037;
	shr.u64 	%rd3548, %rd275, 32;
	and.b64  	%rd3549, %rd275, 4294967295;
	mul.lo.s64 	%rd3550, %rd3549, 977;
	mad.lo.s64 	%rd3551, %rd3548, 4196183048192, %rd3550;
	selp.u64 	%rd3552, 1, 0, %p1034;
	selp.u64 	%rd3553, 1, 0, %p1033;
	mul.lo.s64 	%rd3554, %rd3530, 977;
	shr.u64 	%rd3555, %rd3554, 32;
	add.s64 	%rd3556, %rd3555, %rd3553;
	add.s64 	%rd3557, %rd3556, %rd3552;
	add.s64 	%rd3558, %rd3557, %rd3551;
	add.s64 	%rd3559, %rd8687, %rd3558;
	add.s64 	%rd8691, %rd3559, %rd3547;
	setp.gt.u64 	%p1038, %rd8691, %rd28;
	@%p1038 bra 	$L__BB0_84;
	setp.eq.s64 	%p1039, %rd8691, %rd28;
	setp.gt.u64 	%p1040, %rd290, %rd8629;
	and.pred  	%p1041, %p1039, %p1040;
	@%p1041 bra 	$L__BB0_84;
	setp.eq.s64 	%p1042, %rd8691, %rd28;
	setp.eq.s64 	%p1043, %rd290, %rd8629;
	and.pred  	%p1044, %p1042, %p1043;
	setp.gt.u64 	%p1045, %rd289, %rd8628;
	and.pred  	%p1046, %p1044, %p1045;
	@%p1046 bra 	$L__BB0_84;
	setp.ne.s64 	%p1047, %rd8691, %rd28;
	setp.ne.s64 	%p1048, %rd290, %rd8629;
	or.pred  	%p1049, %p1047, %p1048;
	setp.ne.s64 	%p1050, %rd289, %rd8628;
	or.pred  	%p1051, %p1049, %p1050;
	setp.lt.u64 	%p1052, %rd288, %rd8630;
	or.pred  	%p1053, %p1051, %p1052;
	mov.u64 	%rd8692, %rd290;
	mov.u64 	%rd8693, %rd289;
	mov.u64 	%rd8694, %rd288;
	@%p1053 bra 	$L__BB0_85;
$L__BB0_84:
	sub.s64 	%rd8694, %rd288, %rd8630;
	setp.lt.u64 	%p1054, %rd288, %rd8630;
	selp.u64 	%rd3560, 1, 0, %p1054;
	add.s64 	%rd3561, %rd8628, %rd3560;
	sub.s64 	%rd8693, %rd289, %rd3561;
	setp.ge.u64 	%p1055, %rd289, %rd3561;
	setp.lt.u64 	%p1056, %rd289, %rd3561;
	setp.eq.s64 	%p1057, %rd3561, 0;
	selp.u32 	%r215, -1, 0, %p1056;
	selp.u32 	%r216, -1, 0, %p1057;
	selp.b32 	%r217, %r216, %r215, %p1055;
	selp.b32 	%r218, %r217, %r215, %p1054;
	and.b32  	%r219, %r218, 1;
	setp.eq.b32 	%p1058, %r219, 1;
	cvt.u64.u32 	%rd3562, %r218;
	and.b64  	%rd3563, %rd3562, 1;
	add.s64 	%rd3564, %rd8629, %rd3563;
	sub.s64 	%rd8692, %rd290, %rd3564;
	setp.ge.u64 	%p1059, %rd290, %rd3564;
	setp.lt.u64 	%p1060, %rd290, %rd3564;
	setp.eq.s64 	%p1061, %rd3564, 0;
	selp.u32 	%r220, -1, 0, %p1060;
	selp.u32 	%r221, -1, 0, %p1061;
	selp.b32 	%r222, %r221, %r220, %p1059;
	selp.b32 	%r223, %r222, %r220, %p1058;
	and.b32  	%r224, %r223, 1;
	setp.eq.b32 	%p1062, %r224, 1;
	selp.s64 	%rd3565, -1, 0, %p1062;
	sub.s64 	%rd3566, %rd8691, %rd28;
	add.s64 	%rd8691, %rd3566, %rd3565;
$L__BB0_85:
	setp.ne.s64 	%p1063, %rd8662, %rd8653;
	setp.ne.s64 	%p1064, %rd8652, %rd8661;
	or.pred  	%p1065, %p1063, %p1064;
	setp.ne.s64 	%p1066, %rd8651, %rd8660;
	or.pred  	%p1067, %p1065, %p1066;
	setp.ne.s64 	%p1068, %rd8654, %rd8659;
	or.pred  	%p1069, %p1067, %p1068;
	@%p1069 bra 	$L__BB0_213;
	ld.param.u64 	%rd8619, [_Z9point_addP7ECPointPKS_S2__param_0];
	cvta.to.local.u64 	%rd300, %rd8619;
	setp.ne.s64 	%p1070, %rd8694, %rd8685;
	setp.ne.s64 	%p1071, %rd8684, %rd8693;
	or.pred  	%p1072, %p1070, %p1071;
	setp.ne.s64 	%p1073, %rd8683, %rd8692;
	or.pred  	%p1074, %p1072, %p1073;
	setp.ne.s64 	%p1075, %rd8686, %rd8691;
	or.pred  	%p1076, %p1074, %p1075;
	@%p1076 bra 	$L__BB0_212;
	mul.lo.s64 	%rd3567, %rd237, %rd236;
	shr.u64 	%rd3568, %rd3567, 31;
	and.b64  	%rd3569, %rd3568, 4294967296;
	shl.b64 	%rd3570, %rd3567, 33;
	mad.lo.s64 	%rd3571, %rd236, %rd236, %rd3570;
	setp.lt.u64 	%p1077, %rd3571, %rd3570;
	and.b64  	%rd3572, %rd3568, 4294967295;
	mad.lo.s64 	%rd3573, %rd237, %rd237, %rd3572;
	add.s64 	%rd3574, %rd3573, %rd3569;
	selp.u64 	%rd3575, 1, 0, %p1077;
	add.s64 	%rd3576, %rd3574, %rd3575;
	mul.lo.s64 	%rd3577, %rd239, %rd236;
	mul.lo.s64 	%rd3578, %rd238, %rd237;
	add.s64 	%rd3579, %rd3577, %rd3578;
	setp.lt.u64 	%p1078, %rd3579, %rd3577;
	selp.b64 	%rd3580, 4294967296, 0, %p1078;
	shl.b64 	%rd3581, %rd3579, 32;
	mad.lo.s64 	%rd3582, %rd238, %rd236, %rd3581;
	setp.lt.u64 	%p1079, %rd3582, %rd3581;
	shr.u64 	%rd3583, %rd3579, 32;
	mad.lo.s64 	%rd3584, %rd239, %rd237, %rd3583;
	add.s64 	%rd3585, %rd3584, %rd3580;
	selp.u64 	%rd3586, 1, 0, %p1079;
	add.s64 	%rd3587, %rd3585, %rd3586;
	add.s64 	%rd3588, %rd3576, %rd3582;
	setp.lt.u64 	%p1080, %rd3588, %rd3576;
	selp.u64 	%rd3589, 1, 0, %p1080;
	add.s64 	%rd3590, %rd3587, %rd3589;
	mul.lo.s64 	%rd3591, %rd241, %rd236;
	mul.lo.s64 	%rd3592, %rd240, %rd237;
	add.s64 	%rd3593, %rd3591, %rd3592;
	setp.lt.u64 	%p1081, %rd3593, %rd3591;
	selp.b64 	%rd3594, 4294967296, 0, %p1081;
	shl.b64 	%rd3595, %rd3593, 32;
	mad.lo.s64 	%rd3596, %rd240, %rd236, %rd3595;
	setp.lt.u64 	%p1082, %rd3596, %rd3595;
	shr.u64 	%rd3597, %rd3593, 32;
	mad.lo.s64 	%rd3598, %rd241, %rd237, %rd3597;
	add.s64 	%rd3599, %rd3598, %rd3594;
	selp.u64 	%rd3600, 1, 0, %p1082;
	add.s64 	%rd3601, %rd3599, %rd3600;
	add.s64 	%rd3602, %rd3590, %rd3596;
	setp.lt.u64 	%p1083, %rd3602, %rd3590;
	selp.u64 	%rd3604, 1, 0, %p1083;
	add.s64 	%rd3605, %rd3601, %rd3604;
	mul.lo.s64 	%rd3606, %rd243, %rd236;
	mul.lo.s64 	%rd3607, %rd242, %rd237;
	add.s64 	%rd3608, %rd3606, %rd3607;
	setp.lt.u64 	%p1084, %rd3608, %rd3606;
	selp.b64 	%rd3609, 4294967296, 0, %p1084;
	shl.b64 	%rd3610, %rd3608, 32;
	mad.lo.s64 	%rd3611, %rd242, %rd236, %rd3610;
	setp.lt.u64 	%p1085, %rd3611, %rd3610;
	shr.u64 	%rd3612, %rd3608, 32;
	mad.lo.s64 	%rd3613, %rd243, %rd237, %rd3612;
	add.s64 	%rd3614, %rd3613, %rd3609;
	selp.u64 	%rd3615, 1, 0, %p1085;
	add.s64 	%rd3616, %rd3614, %rd3615;
	add.s64 	%rd3617, %rd3605, %rd3611;
	setp.lt.u64 	%p1086, %rd3617, %rd3605;
	selp.u64 	%rd3619, 1, 0, %p1086;
	add.s64 	%rd3620, %rd3616, %rd3619;
	setp.lt.u64 	%p1087, %rd3579, %rd3578;
	selp.b64 	%rd3622, 4294967296, 0, %p1087;
	add.s64 	%rd3623, %rd3584, %rd3622;
	add.s64 	%rd3624, %rd3623, %rd3586;
	add.s64 	%rd3625, %rd3588, %rd3582;
	setp.lt.u64 	%p1088, %rd3625, %rd3588;
	selp.u64 	%rd3626, 1, 0, %p1088;
	add.s64 	%rd3627, %rd3624, %rd3626;
	setp.ne.s64 	%p1089, %rd3627, 0;
	add.s64 	%rd3629, %rd3602, %rd3627;
	setp.lt.u64 	%p1090, %rd3629, %rd3602;
	and.pred  	%p1091, %p1089, %p1090;
	selp.u64 	%rd3630, 1, 0, %p1091;
	mul.lo.s64 	%rd3631, %rd239, %rd238;
	shr.u64 	%rd3632, %rd3631, 31;
	and.b64  	%rd3633, %rd3632, 4294967296;
	shl.b64 	%rd3634, %rd3631, 33;
	mad.lo.s64 	%rd3635, %rd238, %rd238, %rd3634;
	setp.lt.u64 	%p1092, %rd3635, %rd3634;
	and.b64  	%rd3636, %rd3632, 4294967295;
	mad.lo.s64 	%rd3637, %rd239, %rd239, %rd3636;
	add.s64 	%rd3638, %rd3637, %rd3633;
	selp.u64 	%rd3639, 1, 0, %p1092;
	add.s64 	%rd3640, %rd3638, %rd3639;
	add.s64 	%rd3641, %rd3629, %rd3630;
	add.s64 	%rd3642, %rd3641, %rd3635;
	max.u64 	%rd3643, %rd3629, %rd3641;
	setp.gt.u64 	%p1093, %rd3643, %rd3642;
	selp.u64 	%rd3644, 1, 0, %p1093;
	add.s64 	%rd3645, %rd3640, %rd3644;
	setp.ne.s64 	%p1094, %rd3645, 0;
	add.s64 	%rd3647, %rd3617, %rd3645;
	setp.lt.u64 	%p1095, %rd3647, %rd3617;
	and.pred  	%p1096, %p1094, %p1095;
	selp.u64 	%rd3648, 1, 0, %p1096;
	mul.lo.s64 	%rd3649, %rd241, %rd238;
	mul.lo.s64 	%rd3650, %rd240, %rd239;
	add.s64 	%rd3651, %rd3649, %rd3650;
	setp.lt.u64 	%p1097, %rd3651, %rd3649;
	selp.b64 	%rd3652, 4294967296, 0, %p1097;
	shl.b64 	%rd3653, %rd3651, 32;
	mad.lo.s64 	%rd3654, %rd240, %rd238, %rd3653;
	setp.lt.u64 	%p1098, %rd3654, %rd3653;
	shr.u64 	%rd3655, %rd3651, 32;
	mad.lo.s64 	%rd3656, %rd241, %rd239, %rd3655;
	add.s64 	%rd3657, %rd3656, %rd3652;
	selp.u64 	%rd3658, 1, 0, %p1098;
	add.s64 	%rd3659, %rd3657, %rd3658;
	add.s64 	%rd3660, %rd3647, %rd3648;
	add.s64 	%rd3661, %rd3660, %rd3654;
	max.u64 	%rd3663, %rd3647, %rd3660;
	setp.gt.u64 	%p1099, %rd3663, %rd3661;
	selp.u64 	%rd3664, 1, 0, %p1099;
	add.s64 	%rd3665, %rd3659, %rd3664;
	setp.ne.s64 	%p1100, %rd3665, 0;
	add.s64 	%rd3667, %rd3620, %rd3665;
	setp.lt.u64 	%p1101, %rd3667, %rd3620;
	and.pred  	%p1102, %p1100, %p1101;
	selp.u64 	%rd3668, 1, 0, %p1102;
	mul.lo.s64 	%rd3669, %rd243, %rd238;
	mul.lo.s64 	%rd3670, %rd242, %rd239;
	add.s64 	%rd3671, %rd3669, %rd3670;
	setp.lt.u64 	%p1103, %rd3671, %rd3669;
	selp.b64 	%rd3672, 4294967296, 0, %p1103;
	shl.b64 	%rd3673, %rd3671, 32;
	mad.lo.s64 	%rd3674, %rd242, %rd238, %rd3673;
	setp.lt.u64 	%p1104, %rd3674, %rd3673;
	shr.u64 	%rd3675, %rd3671, 32;
	mad.lo.s64 	%rd3676, %rd243, %rd239, %rd3675;
	add.s64 	%rd3677, %rd3676, %rd3672;
	selp.u64 	%rd3678, 1, 0, %p1104;
	add.s64 	%rd3679, %rd3677, %rd3678;
	add.s64 	%rd3680, %rd3667, %rd3668;
	add.s64 	%rd3681, %rd3680, %rd3674;
	max.u64 	%rd3683, %rd3667, %rd3680;
	setp.gt.u64 	%p1105, %rd3683, %rd3681;
	selp.u64 	%rd3684, 1, 0, %p1105;
	add.s64 	%rd3685, %rd3679, %rd3684;
	setp.lt.u64 	%p1106, %rd3593, %rd3592;
	selp.b64 	%rd3687, 4294967296, 0, %p1106;
	add.s64 	%rd3688, %rd3598, %rd3687;
	add.s64 	%rd3689, %rd3688, %rd3600;
	add.s64 	%rd3690, %rd3642, %rd3596;
	setp.lt.u64 	%p1107, %rd3690, %rd3642;
	selp.u64 	%rd3691, 1, 0, %p1107;
	add.s64 	%rd3692, %rd3689, %rd3691;
	setp.ne.s64 	%p1108, %rd3692, 0;
	add.s64 	%rd3694, %rd3661, %rd3692;
	setp.lt.u64 	%p1109, %rd3694, %rd3661;
	and.pred  	%p1110, %p1108, %p1109;
	selp.u64 	%rd3695, 1, 0, %p1110;
	setp.lt.u64 	%p1111, %rd3651, %rd3650;
	selp.b64 	%rd3696, 4294967296, 0, %p1111;
	add.s64 	%rd3697, %rd3656, %rd3696;
	add.s64 	%rd3698, %rd3697, %rd3658;
	add.s64 	%rd3699, %rd3694, %rd3695;
	add.s64 	%rd3700, %rd3699, %rd3654;
	max.u64 	%rd3701, %rd3694, %rd3699;
	setp.gt.u64 	%p1112, %rd3701, %rd3700;
	selp.u64 	%rd3702, 1, 0, %p1112;
	add.s64 	%rd3703, %rd3698, %rd3702;
	setp.ne.s64 	%p1113, %rd3703, 0;
	add.s64 	%rd3705, %rd3681, %rd3703;
	setp.lt.u64 	%p1114, %rd3705, %rd3681;
	and.pred  	%p1115, %p1113, %p1114;
	selp.u64 	%rd3706, 1, 0, %p1115;
	mul.lo.s64 	%rd3707, %rd241, %rd240;
	shr.u64 	%rd3708, %rd3707, 31;
	and.b64  	%rd3709, %rd3708, 4294967296;
	shl.b64 	%rd3710, %rd3707, 33;
	mad.lo.s64 	%rd3711, %rd240, %rd240, %rd3710;
	setp.lt.u64 	%p1116, %rd3711, %rd3710;
	and.b64  	%rd3712, %rd3708, 4294967295;
	mad.lo.s64 	%rd3713, %rd241, %rd241, %rd3712;
	add.s64 	%rd3714, %rd3713, %rd3709;
	selp.u64 	%rd3715, 1, 0, %p1116;
	add.s64 	%rd3716, %rd3714, %rd3715;
	add.s64 	%rd3717, %rd3705, %rd3706;
	add.s64 	%rd3718, %rd3717, %rd3711;
	max.u64 	%rd3720, %rd3705, %rd3717;
	setp.gt.u64 	%p1117, %rd3720, %rd3718;
	selp.u64 	%rd3721, 1, 0, %p1117;
	add.s64 	%rd3722, %rd3716, %rd3721;
	setp.ne.s64 	%p1118, %rd3722, 0;
	add.s64 	%rd3724, %rd3685, %rd3722;
	setp.lt.u64 	%p1119, %rd3724, %rd3685;
	and.pred  	%p1120, %p1118, %p1119;
	selp.u64 	%rd3725, 1, 0, %p1120;
	mul.lo.s64 	%rd3726, %rd243, %rd240;
	mul.lo.s64 	%rd3727, %rd242, %rd241;
	add.s64 	%rd3728, %rd3726, %rd3727;
	setp.lt.u64 	%p1121, %rd3728, %rd3726;
	selp.b64 	%rd3729, 4294967296, 0, %p1121;
	shl.b64 	%rd3730, %rd3728, 32;
	mad.lo.s64 	%rd3731, %rd242, %rd240, %rd3730;
	setp.lt.u64 	%p1122, %rd3731, %rd3730;
	shr.u64 	%rd3732, %rd3728, 32;
	mad.lo.s64 	%rd3733, %rd243, %rd241, %rd3732;
	add.s64 	%rd3734, %rd3733, %rd3729;
	selp.u64 	%rd3735, 1, 0, %p1122;
	add.s64 	%rd3736, %rd3734, %rd3735;
	add.s64 	%rd3737, %rd3724, %rd3725;
	add.s64 	%rd3738, %rd3737, %rd3731;
	max.u64 	%rd3740, %rd3724, %rd3737;
	setp.gt.u64 	%p1123, %rd3740, %rd3738;
	selp.u64 	%rd3741, 1, 0, %p1123;
	add.s64 	%rd3742, %rd3736, %rd3741;
	setp.lt.u64 	%p1124, %rd3608, %rd3607;
	selp.b64 	%rd3744, 4294967296, 0, %p1124;
	add.s64 	%rd3745, %rd3613, %rd3744;
	add.s64 	%rd3746, %rd3745, %rd3615;
	add.s64 	%rd3747, %rd3700, %rd3611;
	setp.lt.u64 	%p1125, %rd3747, %rd3700;
	selp.u64 	%rd3748, 1, 0, %p1125;
	add.s64 	%rd3749, %rd3746, %rd3748;
	setp.ne.s64 	%p1126, %rd3749, 0;
	add.s64 	%rd3751, %rd3718, %rd3749;
	setp.lt.u64 	%p1127, %rd3751, %rd3718;
	and.pred  	%p1128, %p1126, %p1127;
	selp.u64 	%rd3752, 1, 0, %p1128;
	setp.lt.u64 	%p1129, %rd3671, %rd3670;
	selp.b64 	%rd3753, 4294967296, 0, %p1129;
	add.s64 	%rd3754, %rd3676, %rd3753;
	add.s64 	%rd3755, %rd3754, %rd3678;
	add.s64 	%rd3756, %rd3751, %rd3752;
	add.s64 	%rd301, %rd3756, %rd3674;
	max.u64 	%rd3757, %rd3751, %rd3756;
	setp.gt.u64 	%p1130, %rd3757, %rd301;
	selp.u64 	%rd3758, 1, 0, %p1130;
	add.s64 	%rd3759, %rd3755, %rd3758;
	setp.ne.s64 	%p1131, %rd3759, 0;
	add.s64 	%rd3761, %rd3738, %rd3759;
	setp.lt.u64 	%p1132, %rd3761, %rd3738;
	and.pred  	%p1133, %p1131, %p1132;
	selp.u64 	%rd3762, 1, 0, %p1133;
	setp.lt.u64 	%p1134, %rd3728, %rd3727;
	selp.b64 	%rd3763, 4294967296, 0, %p1134;
	add.s64 	%rd3764, %rd3733, %rd3763;
	add.s64 	%rd3765, %rd3764, %rd3735;
	add.s64 	%rd3766, %rd3761, %rd3762;
	add.s64 	%rd302, %rd3766, %rd3731;
	max.u64 	%rd3767, %rd3761, %rd3766;
	setp.gt.u64 	%p1135, %rd3767, %rd302;
	selp.u64 	%rd3768, 1, 0, %p1135;
	add.s64 	%rd3769, %rd3765, %rd3768;
	setp.ne.s64 	%p1136, %rd3769, 0;
	add.s64 	%rd3771, %rd3742, %rd3769;
	setp.lt.u64 	%p1137, %rd3771, %rd3742;
	and.pred  	%p1138, %p1136, %p1137;
	selp.u64 	%rd3772, 1, 0, %p1138;
	mul.lo.s64 	%rd3773, %rd243, %rd242;
	shr.u64 	%rd3774, %rd3773, 31;
	and.b64  	%rd3775, %rd3774, 4294967296;
	shl.b64 	%rd3776, %rd3773, 33;
	mad.lo.s64 	%rd3777, %rd242, %rd242, %rd3776;
	setp.lt.u64 	%p1139, %rd3777, %rd3776;
	and.b64  	%rd3778, %rd3774, 4294967295;
	mad.lo.s64 	%rd3779, %rd243, %rd243, %rd3778;
	add.s64 	%rd3780, %rd3779, %rd3775;
	selp.u64 	%rd3781, 1, 0, %p1139;
	add.s64 	%rd3782, %rd3780, %rd3781;
	add.s64 	%rd3783, %rd3771, %rd3772;
	add.s64 	%rd303, %rd3783, %rd3777;
	max.u64 	%rd3784, %rd3771, %rd3783;
	setp.gt.u64 	%p1140, %rd3784, %rd303;
	selp.u64 	%rd3785, 1, 0, %p1140;
	add.s64 	%rd304, %rd3782, %rd3785;
	mov.b64 	{%r225, %r226}, %rd301;
	mov.b64 	{%r227, %r228}, %rd302;
	mov.b64 	%rd3786, {%r228, %r225};
	mov.b64 	{%r229, %r230}, %rd303;
	mov.b64 	%rd3787, {%r230, %r227};
	mov.b64 	{%r231, %r232}, %rd304;
	mov.b64 	%rd3788, {%r232, %r229};
	shl.b64 	%rd3789, %rd304, 32;
	add.s64 	%rd305, %rd3786, %rd3571;
	setp.lt.u64 	%p1141, %rd305, %rd3786;
	selp.u64 	%rd3790, 1, 0, %p1141;
	add.s64 	%rd3791, %rd3787, %rd3625;
	add.s64 	%rd306, %rd3791, %rd3790;
	max.u64 	%rd3792, %rd3625, %rd3791;
	setp.gt.u64 	%p1142, %rd3792, %rd306;
	selp.u64 	%rd3793, 1, 0, %p1142;
	add.s64 	%rd3794, %rd3788, %rd3690;
	add.s64 	%rd307, %rd3794, %rd3793;
	max.u64 	%rd3795, %rd3690, %rd3794;
	setp.gt.u64 	%p1143, %rd3795, %rd307;
	selp.u64 	%rd3796, 1, 0, %p1143;
	add.s64 	%rd3797, %rd3789, %rd3747;
	add.s64 	%rd8695, %rd3797, %rd3796;
	setp.gt.u64 	%p1144, %rd8695, %rd28;
	@%p1144 bra 	$L__BB0_91;
	setp.eq.s64 	%p1145, %rd8695, %rd28;
	setp.gt.u64 	%p1146, %rd307, %rd8629;
	and.pred  	%p1147, %p1145, %p1146;
	@%p1147 bra 	$L__BB0_91;
	setp.eq.s64 	%p1148, %rd8695, %rd28;
	setp.eq.s64 	%p1149, %rd307, %rd8629;
	and.pred  	%p1150, %p1148, %p1149;
	setp.gt.u64 	%p1151, %rd306, %rd8628;
	and.pred  	%p1152, %p1150, %p1151;
	@%p1152 bra 	$L__BB0_91;
	setp.ne.s64 	%p1153, %rd8695, %rd28;
	setp.ne.s64 	%p1154, %rd307, %rd8629;
	or.pred  	%p1155, %p1153, %p1154;
	setp.ne.s64 	%p1156, %rd306, %rd8628;
	or.pred  	%p1157, %p1155, %p1156;
	setp.lt.u64 	%p1158, %rd305, %rd8630;
	or.pred  	%p1159, %p1157, %p1158;
	mov.u64 	%rd8696, %rd307;
	mov.u64 	%rd8697, %rd306;
	mov.u64 	%rd8698, %rd305;
	@%p1159 bra 	$L__BB0_92;
$L__BB0_91:
	sub.s64 	%rd8698, %rd305, %rd8630;
	setp.lt.u64 	%p1160, %rd305, %rd8630;
	selp.u64 	%rd3798, 1, 0, %p1160;
	add.s64 	%rd3799, %rd8628, %rd3798;
	sub.s64 	%rd8697, %rd306, %rd3799;
	setp.ge.u64 	%p1161, %rd306, %rd3799;
	setp.lt.u64 	%p1162, %rd306, %rd3799;
	setp.eq.s64 	%p1163, %rd3799, 0;
	selp.u32 	%r233, -1, 0, %p1162;
	selp.u32 	%r234, -1, 0, %p1163;
	selp.b32 	%r235, %r234, %r233, %p1161;
	selp.b32 	%r236, %r235, %r233, %p1160;
	and.b32  	%r237, %r236, 1;
	setp.eq.b32 	%p1164, %r237, 1;
	cvt.u64.u32 	%rd3800, %r236;
	and.b64  	%rd3801, %rd3800, 1;
	add.s64 	%rd3802, %rd8629, %rd3801;
	sub.s64 	%rd8696, %rd307, %rd3802;
	setp.ge.u64 	%p1165, %rd307, %rd3802;
	setp.lt.u64 	%p1166, %rd307, %rd3802;
	setp.eq.s64 	%p1167, %rd3802, 0;
	selp.u32 	%r238, -1, 0, %p1166;
	selp.u32 	%r239, -1, 0, %p1167;
	selp.b32 	%r240, %r239, %r238, %p1165;
	selp.b32 	%r241, %r240, %r238, %p1164;
	and.b32  	%r242, %r241, 1;
	setp.eq.b32 	%p1168, %r242, 1;
	selp.s64 	%rd3803, -1, 0, %p1168;
	sub.s64 	%rd3804, %rd8695, %rd28;
	add.s64 	%rd8695, %rd3804, %rd3803;
$L__BB0_92:
	shr.u64 	%rd3805, %rd301, 32;
	mul.lo.s64 	%rd3806, %rd3805, 4196183048192;
	and.b64  	%rd3807, %rd301, 4294967295;
	mad.lo.s64 	%rd3808, %rd3807, 977, %rd3806;
	setp.lt.u64 	%p1169, %rd3808, %rd3806;
	shr.u64 	%rd3809, %rd302, 32;
	mul.lo.s64 	%rd3810, %rd3809, 4196183048192;
	and.b64  	%rd3811, %rd302, 4294967295;
	mad.lo.s64 	%rd3812, %rd3811, 977, %rd3810;
	setp.lt.u64 	%p1170, %rd3812, %rd3810;
	selp.u64 	%rd3813, 1, 0, %p1169;
	mul.lo.s64 	%rd3814, %rd3805, 977;
	shr.u64 	%rd3815, %rd3814, 32;
	add.s64 	%rd3816, %rd3815, %rd3813;
	add.s64 	%rd3817, %rd3816, %rd3812;
	setp.lt.u64 	%p1171, %rd3817, %rd3816;
	shr.u64 	%rd3818, %rd303, 32;
	mul.lo.s64 	%rd3819, %rd3818, 4196183048192;
	and.b64  	%rd3820, %rd303, 4294967295;
	mad.lo.s64 	%rd3821, %rd3820, 977, %rd3819;
	setp.lt.u64 	%p1172, %rd3821, %rd3819;
	selp.u64 	%rd3822, 1, 0, %p1171;
	selp.u64 	%rd3823, 1, 0, %p1170;
	mul.lo.s64 	%rd3824, %rd3809, 977;
	shr.u64 	%rd3825, %rd3824, 32;
	add.s64 	%rd3826, %rd3825, %rd3823;
	add.s64 	%rd3827, %rd3826, %rd3822;
	add.s64 	%rd3828, %rd3827, %rd3821;
	setp.lt.u64 	%p1173, %rd3828, %rd3827;
	add.s64 	%rd317, %rd8698, %rd3808;
	setp.lt.u64 	%p1174, %rd317, %rd8698;
	selp.u64 	%rd3829, 1, 0, %p1174;
	add.s64 	%rd3830, %rd8697, %rd3817;
	add.s64 	%rd318, %rd3830, %rd3829;
	max.u64 	%rd3831, %rd8697, %rd3830;
	setp.gt.u64 	%p1175, %rd3831, %rd318;
	selp.u64 	%rd3832, 1, 0, %p1175;
	add.s64 	%rd3833, %rd8696, %rd3828;
	add.s64 	%rd319, %rd3833, %rd3832;
	max.u64 	%rd3834, %rd8696, %rd3833;
	setp.gt.u64 	%p1176, %rd3834, %rd319;
	selp.u64 	%rd3835, 1, 0, %p1176;
	shr.u64 	%rd3836, %rd304, 32;
	and.b64  	%rd3837, %rd304, 4294967295;
	mul.lo.s64 	%rd3838, %rd3837, 977;
	mad.lo.s64 	%rd3839, %rd3836, 4196183048192, %rd3838;
	selp.u64 	%rd3840, 1, 0, %p1173;
	selp.u64 	%rd3841, 1, 0, %p1172;
	mul.lo.s64 	%rd3842, %rd3818, 977;
	shr.u64 	%rd3843, %rd3842, 32;
	add.s64 	%rd3844, %rd3843, %rd3841;
	add.s64 	%rd3845, %rd3844, %rd3840;
	add.s64 	%rd3846, %rd3845, %rd3839;
	add.s64 	%rd3847, %rd8695, %rd3846;
	add.s64 	%rd8702, %rd3847, %rd3835;
	setp.gt.u64 	%p1177, %rd8702, %rd28;
	@%p1177 bra 	$L__BB0_96;
	setp.eq.s64 	%p1178, %rd8702, %rd28;
	setp.gt.u64 	%p1179, %rd319, %rd8629;
	and.pred  	%p1180, %p1178, %p1179;
	@%p1180 bra 	$L__BB0_96;
	setp.eq.s64 	%p1181, %rd8702, %rd28;
	setp.eq.s64 	%p1182, %rd319, %rd8629;
	and.pred  	%p1183, %p1181, %p1182;
	setp.gt.u64 	%p1184, %rd318, %rd8628;
	and.pred  	%p1185, %p1183, %p1184;
	@%p1185 bra 	$L__BB0_96;
	setp.ne.s64 	%p1186, %rd8702, %rd28;
	setp.ne.s64 	%p1187, %rd319, %rd8629;
	or.pred  	%p1188, %p1186, %p1187;
	setp.ne.s64 	%p1189, %rd318, %rd8628;
	or.pred  	%p1190, %p1188, %p1189;
	setp.lt.u64 	%p1191, %rd317, %rd8630;
	or.pred  	%p1192, %p1190, %p1191;
	mov.u64 	%rd8699, %rd319;
	mov.u64 	%rd8700, %rd318;
	mov.u64 	%rd8701, %rd317;
	@%p1192 bra 	$L__BB0_97;
$L__BB0_96:
	sub.s64 	%rd8701, %rd317, %rd8630;
	setp.lt.u64 	%p1193, %rd317, %rd8630;
	selp.u64 	%rd3848, 1, 0, %p1193;
	add.s64 	%rd3849, %rd8628, %rd3848;
	sub.s64 	%rd8700, %rd318, %rd3849;
	setp.ge.u64 	%p1194, %rd318, %rd3849;
	setp.lt.u64 	%p1195, %rd318, %rd3849;
	setp.eq.s64 	%p1196, %rd3849, 0;
	selp.u32 	%r243, -1, 0, %p1195;
	selp.u32 	%r244, -1, 0, %p1196;
	selp.b32 	%r245, %r244, %r243, %p1194;
	selp.b32 	%r246, %r245, %r243, %p1193;
	and.b32  	%r247, %r246, 1;
	setp.eq.b32 	%p1197, %r247, 1;
	cvt.u64.u32 	%rd3850, %r246;
	and.b64  	%rd3851, %rd3850, 1;
	add.s64 	%rd3852, %rd8629, %rd3851;
	sub.s64 	%rd8699, %rd319, %rd3852;
	setp.ge.u64 	%p1198, %rd319, %rd3852;
	setp.lt.u64 	%p1199, %rd319, %rd3852;
	setp.eq.s64 	%p1200, %rd3852, 0;
	selp.u32 	%r248, -1, 0, %p1199;
	selp.u32 	%r249, -1, 0, %p1200;
	selp.b32 	%r250, %r249, %r248, %p1198;
	selp.b32 	%r251, %r250, %r248, %p1197;
	and.b32  	%r252, %r251, 1;
	setp.eq.b32 	%p1201, %r252, 1;
	selp.s64 	%rd3853, -1, 0, %p1201;
	sub.s64 	%rd3854, %rd8702, %rd28;
	add.s64 	%rd8702, %rd3854, %rd3853;
$L__BB0_97:
	and.b64  	%rd329, %rd8701, 4294967295;
	shr.u64 	%rd330, %rd8701, 32;
	mul.lo.s64 	%rd3855, %rd330, %rd96;
	mad.lo.s64 	%rd3856, %rd329, %rd97, %rd3855;
	setp.lt.u64 	%p1202, %rd3856, %rd3855;
	selp.b64 	%rd3857, 4294967296, 0, %p1202;
	shl.b64 	%rd3858, %rd3856, 32;
	mad.lo.s64 	%rd3859, %rd329, %rd96, %rd3858;
	setp.lt.u64 	%p1203, %rd3859, %rd3858;
	shr.u64 	%rd3860, %rd3856, 32;
	mad.lo.s64 	%rd3861, %rd330, %rd97, %rd3860;
	add.s64 	%rd3862, %rd3861, %rd3857;
	selp.u64 	%rd3863, 1, 0, %p1203;
	add.s64 	%rd3864, %rd3862, %rd3863;
	and.b64  	%rd331, %rd8700, 4294967295;
	shr.u64 	%rd332, %rd8700, 32;
	mul.lo.s64 	%rd3865, %rd332, %rd96;
	mad.lo.s64 	%rd3866, %rd331, %rd97, %rd3865;
	setp.lt.u64 	%p1204, %rd3866, %rd3865;
	selp.b64 	%rd3867, 4294967296, 0, %p1204;
	shl.b64 	%rd3868, %rd3866, 32;
	mad.lo.s64 	%rd3869, %rd331, %rd96, %rd3868;
	setp.lt.u64 	%p1205, %rd3869, %rd3868;
	shr.u64 	%rd3870, %rd3866, 32;
	mad.lo.s64 	%rd3871, %rd332, %rd97, %rd3870;
	add.s64 	%rd3872, %rd3871, %rd3867;
	selp.u64 	%rd3873, 1, 0, %p1205;
	add.s64 	%rd3874, %rd3872, %rd3873;
	add.s64 	%rd3875, %rd3864, %rd3869;
	setp.lt.u64 	%p1206, %rd3875, %rd3864;
	selp.u64 	%rd3876, 1, 0, %p1206;
	add.s64 	%rd3877, %rd3874, %rd3876;
	and.b64  	%rd333, %rd8699, 4294967295;
	shr.u64 	%rd334, %rd8699, 32;
	mul.lo.s64 	%rd3878, %rd334, %rd96;
	mad.lo.s64 	%rd3879, %rd333, %rd97, %rd3878;
	setp.lt.u64 	%p1207, %rd3879, %rd3878;
	selp.b64 	%rd3880, 4294967296, 0, %p1207;
	shl.b64 	%rd3881, %rd3879, 32;
	mad.lo.s64 	%rd3882, %rd333, %rd96, %rd3881;
	setp.lt.u64 	%p1208, %rd3882, %rd3881;
	shr.u64 	%rd3883, %rd3879, 32;
	mad.lo.s64 	%rd3884, %rd334, %rd97, %rd3883;
	add.s64 	%rd3885, %rd3884, %rd3880;
	selp.u64 	%rd3886, 1, 0, %p1208;
	add.s64 	%rd3887, %rd3885, %rd3886;
	add.s64 	%rd3888, %rd3877, %rd3882;
	setp.lt.u64 	%p1209, %rd3888, %rd3877;
	selp.u64 	%rd3890, 1, 0, %p1209;
	add.s64 	%rd3891, %rd3887, %rd3890;
	and.b64  	%rd335, %rd8702, 4294967295;
	shr.u64 	%rd336, %rd8702, 32;
	mul.lo.s64 	%rd3892, %rd336, %rd96;
	mad.lo.s64 	%rd3893, %rd335, %rd97, %rd3892;
	setp.lt.u64 	%p1210, %rd3893, %rd3892;
	selp.b64 	%rd3894, 4294967296, 0, %p1210;
	shl.b64 	%rd3895, %rd3893, 32;
	mad.lo.s64 	%rd3896, %rd335, %rd96, %rd3895;
	setp.lt.u64 	%p1211, %rd3896, %rd3895;
	shr.u64 	%rd3897, %rd3893, 32;
	mad.lo.s64 	%rd3898, %rd336, %rd97, %rd3897;
	add.s64 	%rd3899, %rd3898, %rd3894;
	selp.u64 	%rd3900, 1, 0, %p1211;
	add.s64 	%rd3901, %rd3899, %rd3900;
	add.s64 	%rd3902, %rd3891, %rd3896;
	setp.lt.u64 	%p1212, %rd3902, %rd3891;
	selp.u64 	%rd3904, 1, 0, %p1212;
	add.s64 	%rd3905, %rd3901, %rd3904;
	mul.lo.s64 	%rd3907, %rd330, %rd106;
	mad.lo.s64 	%rd3908, %rd329, %rd107, %rd3907;
	setp.lt.u64 	%p1213, %rd3908, %rd3907;
	selp.b64 	%rd3909, 4294967296, 0, %p1213;
	shl.b64 	%rd3910, %rd3908, 32;
	mad.lo.s64 	%rd3911, %rd329, %rd106, %rd3910;
	setp.lt.u64 	%p1214, %rd3911, %rd3910;
	shr.u64 	%rd3912, %rd3908, 32;
	mad.lo.s64 	%rd3913, %rd330, %rd107, %rd3912;
	add.s64 	%rd3914, %rd3913, %rd3909;
	selp.u64 	%rd3915, 1, 0, %p1214;
	add.s64 	%rd3916, %rd3914, %rd3915;
	add.s64 	%rd3917, %rd3875, %rd3911;
	setp.lt.u64 	%p1215, %rd3917, %rd3875;
	selp.u64 	%rd3918, 1, 0, %p1215;
	add.s64 	%rd3919, %rd3916, %rd3918;
	setp.ne.s64 	%p1216, %rd3919, 0;
	add.s64 	%rd3921, %rd3888, %rd3919;
	setp.lt.u64 	%p1217, %rd3921, %rd3888;
	and.pred  	%p1218, %p1216, %p1217;
	selp.u64 	%rd3922, 1, 0, %p1218;
	mul.lo.s64 	%rd3923, %rd332, %rd106;
	mad.lo.s64 	%rd3924, %rd331, %rd107, %rd3923;
	setp.lt.u64 	%p1219, %rd3924, %rd3923;
	selp.b64 	%rd3925, 4294967296, 0, %p1219;
	shl.b64 	%rd3926, %rd3924, 32;
	mad.lo.s64 	%rd3927, %rd331, %rd106, %rd3926;
	setp.lt.u64 	%p1220, %rd3927, %rd3926;
	shr.u64 	%rd3928, %rd3924, 32;
	mad.lo.s64 	%rd3929, %rd332, %rd107, %rd3928;
	add.s64 	%rd3930, %rd3929, %rd3925;
	selp.u64 	%rd3931, 1, 0, %p1220;
	add.s64 	%rd3932, %rd3930, %rd3931;
	add.s64 	%rd3933, %rd3921, %rd3922;
	add.s64 	%rd3934, %rd3933, %rd3927;
	max.u64 	%rd3935, %rd3921, %rd3933;
	setp.gt.u64 	%p1221, %rd3935, %rd3934;
	selp.u64 	%rd3936, 1, 0, %p1221;
	add.s64 	%rd3937, %rd3932, %rd3936;
	setp.ne.s64 	%p1222, %rd3937, 0;
	add.s64 	%rd3939, %rd3902, %rd3937;
	setp.lt.u64 	%p1223, %rd3939, %rd3902;
	and.pred  	%p1224, %p1222, %p1223;
	selp.u64 	%rd3940, 1, 0, %p1224;
	mul.lo.s64 	%rd3941, %rd334, %rd106;
	mad.lo.s64 	%rd3942, %rd333, %rd107, %rd3941;
	setp.lt.u64 	%p1225, %rd3942, %rd3941;
	selp.b64 	%rd3943, 4294967296, 0, %p1225;
	shl.b64 	%rd3944, %rd3942, 32;
	mad.lo.s64 	%rd3945, %rd333, %rd106, %rd3944;
	setp.lt.u64 	%p1226, %rd3945, %rd3944;
	shr.u64 	%rd3946, %rd3942, 32;
	mad.lo.s64 	%rd3947, %rd334, %rd107, %rd3946;
	add.s64 	%rd3948, %rd3947, %rd3943;
	selp.u64 	%rd3949, 1, 0, %p1226;
	add.s64 	%rd3950, %rd3948, %rd3949;
	add.s64 	%rd3951, %rd3939, %rd3940;
	add.s64 	%rd3952, %rd3951, %rd3945;
	max.u64 	%rd3954, %rd3939, %rd3951;
	setp.gt.u64 	%p1227, %rd3954, %rd3952;
	selp.u64 	%rd3955, 1, 0, %p1227;
	add.s64 	%rd3956, %rd3950, %rd3955;
	setp.ne.s64 	%p1228, %rd3956, 0;
	add.s64 	%rd3958, %rd3905, %rd3956;
	setp.lt.u64 	%p1229, %rd3958, %rd3905;
	and.pred  	%p1230, %p1228, %p1229;
	selp.u64 	%rd3959, 1, 0, %p1230;
	mul.lo.s64 	%rd3960, %rd336, %rd106;
	mad.lo.s64 	%rd3961, %rd335, %rd107, %rd3960;
	setp.lt.u64 	%p1231, %rd3961, %rd3960;
	selp.b64 	%rd3962, 4294967296, 0, %p1231;
	shl.b64 	%rd3963, %rd3961, 32;
	mad.lo.s64 	%rd3964, %rd335, %rd106, %rd3963;
	setp.lt.u64 	%p1232, %rd3964, %rd3963;
	shr.u64 	%rd3965, %rd3961, 32;
	mad.lo.s64 	%rd3966, %rd336, %rd107, %rd3965;
	add.s64 	%rd3967, %rd3966, %rd3962;
	selp.u64 	%rd3968, 1, 0, %p1232;
	add.s64 	%rd3969, %rd3967, %rd3968;
	add.s64 	%rd3970, %rd3958, %rd3959;
	add.s64 	%rd3971, %rd3970, %rd3964;
	max.u64 	%rd3973, %rd3958, %rd3970;
	setp.gt.u64 	%p1233, %rd3973, %rd3971;
	selp.u64 	%rd3974, 1, 0, %p1233;
	add.s64 	%rd3975, %rd3969, %rd3974;
	mul.lo.s64 	%rd3977, %rd330, %rd108;
	mad.lo.s64 	%rd3978, %rd329, %rd109, %rd3977;
	setp.lt.u64 	%p1234, %rd3978, %rd3977;
	selp.b64 	%rd3979, 4294967296, 0, %p1234;
	shl.b64 	%rd3980, %rd3978, 32;
	mad.lo.s64 	%rd3981, %rd329, %rd108, %rd3980;
	setp.lt.u64 	%p1235, %rd3981, %rd3980;
	shr.u64 	%rd3982, %rd3978, 32;
	mad.lo.s64 	%rd3983, %rd330, %rd109, %rd3982;
	add.s64 	%rd3984, %rd3983, %rd3979;
	selp.u64 	%rd3985, 1, 0, %p1235;
	add.s64 	%rd3986, %rd3984, %rd3985;
	add.s64 	%rd3987, %rd3934, %rd3981;
	setp.lt.u64 	%p1236, %rd3987, %rd3934;
	selp.u64 	%rd3988, 1, 0, %p1236;
	add.s64 	%rd3989, %rd3986, %rd3988;
	setp.ne.s64 	%p1237, %rd3989, 0;
	add.s64 	%rd3991, %rd3952, %rd3989;
	setp.lt.u64 	%p1238, %rd3991, %rd3952;
	and.pred  	%p1239, %p1237, %p1238;
	selp.u64 	%rd3992, 1, 0, %p1239;
	mul.lo.s64 	%rd3993, %rd332, %rd108;
	mad.lo.s64 	%rd3994, %rd331, %rd109, %rd3993;
	setp.lt.u64 	%p1240, %rd3994, %rd3993;
	selp.b64 	%rd3995, 4294967296, 0, %p1240;
	shl.b64 	%rd3996, %rd3994, 32;
	mad.lo.s64 	%rd3997, %rd331, %rd108, %rd3996;
	setp.lt.u64 	%p1241, %rd3997, %rd3996;
	shr.u64 	%rd3998, %rd3994, 32;
	mad.lo.s64 	%rd3999, %rd332, %rd109, %rd3998;
	add.s64 	%rd4000, %rd3999, %rd3995;
	selp.u64 	%rd4001, 1, 0, %p1241;
	add.s64 	%rd4002, %rd4000, %rd4001;
	add.s64 	%rd4003, %rd3991, %rd3992;
	add.s64 	%rd4004, %rd4003, %rd3997;
	max.u64 	%rd4005, %rd3991, %rd4003;
	setp.gt.u64 	%p1242, %rd4005, %rd4004;
	selp.u64 	%rd4006, 1, 0, %p1242;
	add.s64 	%rd4007, %rd4002, %rd4006;
	setp.ne.s64 	%p1243, %rd4007, 0;
	add.s64 	%rd4009, %rd3971, %rd4007;
	setp.lt.u64 	%p1244, %rd4009, %rd3971;
	and.pred  	%p1245, %p1243, %p1244;
	selp.u64 	%rd4010, 1, 0, %p1245;
	mul.lo.s64 	%rd4011, %rd334, %rd108;
	mad.lo.s64 	%rd4012, %rd333, %rd109, %rd4011;
	setp.lt.u64 	%p1246, %rd4012, %rd4011;
	selp.b64 	%rd4013, 4294967296, 0, %p1246;
	shl.b64 	%rd4014, %rd4012, 32;
	mad.lo.s64 	%rd4015, %rd333, %rd108, %rd4014;
	setp.lt.u64 	%p1247, %rd4015, %rd4014;
	shr.u64 	%rd4016, %rd4012, 32;
	mad.lo.s64 	%rd4017, %rd334, %rd109, %rd4016;
	add.s64 	%rd4018, %rd4017, %rd4013;
	selp.u64 	%rd4019, 1, 0, %p1247;
	add.s64 	%rd4020, %rd4018, %rd4019;
	add.s64 	%rd4021, %rd4009, %rd4010;
	add.s64 	%rd4022, %rd4021, %rd4015;
	max.u64 	%rd4024, %rd4009, %rd4021;
	setp.gt.u64 	%p1248, %rd4024, %rd4022;
	selp.u64 	%rd4025, 1, 0, %p1248;
	add.s64 	%rd4026, %rd4020, %rd4025;
	setp.ne.s64 	%p1249, %rd4026, 0;
	add.s64 	%rd4028, %rd3975, %rd4026;
	setp.lt.u64 	%p1250, %rd4028, %rd3975;
	and.pred  	%p1251, %p1249, %p1250;
	selp.u64 	%rd4029, 1, 0, %p1251;
	mul.lo.s64 	%rd4030, %rd336, %rd108;
	mad.lo.s64 	%rd4031, %rd335, %rd109, %rd4030;
	setp.lt.u64 	%p1252, %rd4031, %rd4030;
	selp.b64 	%rd4032, 4294967296, 0, %p1252;
	shl.b64 	%rd4033, %rd4031, 32;
	mad.lo.s64 	%rd4034, %rd335, %rd108, %rd4033;
	setp.lt.u64 	%p1253, %rd4034, %rd4033;
	shr.u64 	%rd4035, %rd4031, 32;
	mad.lo.s64 	%rd4036, %rd336, %rd109, %rd4035;
	add.s64 	%rd4037, %rd4036, %rd4032;
	selp.u64 	%rd4038, 1, 0, %p1253;
	add.s64 	%rd4039, %rd4037, %rd4038;
	add.s64 	%rd4040, %rd4028, %rd4029;
	add.s64 	%rd4041, %rd4040, %rd4034;
	max.u64 	%rd4043, %rd4028, %rd4040;
	setp.gt.u64 	%p1254, %rd4043, %rd4041;
	selp.u64 	%rd4044, 1, 0, %p1254;
	add.s64 	%rd4045, %rd4039, %rd4044;
	mul.lo.s64 	%rd4047, %rd330, %rd110;
	mad.lo.s64 	%rd4048, %rd329, %rd111, %rd4047;
	setp.lt.u64 	%p1255, %rd4048, %rd4047;
	selp.b64 	%rd4049, 4294967296, 0, %p1255;
	shl.b64 	%rd4050, %rd4048, 32;
	mad.lo.s64 	%rd4051, %rd329, %rd110, %rd4050;
	setp.lt.u64 	%p1256, %rd4051, %rd4050;
	shr.u64 	%rd4052, %rd4048, 32;
	mad.lo.s64 	%rd4053, %rd330, %rd111, %rd4052;
	add.s64 	%rd4054, %rd4053, %rd4049;
	selp.u64 	%rd4055, 1, 0, %p1256;
	add.s64 	%rd4056, %rd4054, %rd4055;
	add.s64 	%rd4057, %rd4004, %rd4051;
	setp.lt.u64 	%p1257, %rd4057, %rd4004;
	selp.u64 	%rd4058, 1, 0, %p1257;
	add.s64 	%rd4059, %rd4056, %rd4058;
	setp.ne.s64 	%p1258, %rd4059, 0;
	add.s64 	%rd4061, %rd4022, %rd4059;
	setp.lt.u64 	%p1259, %rd4061, %rd4022;
	and.pred  	%p1260, %p1258, %p1259;
	selp.u64 	%rd4062, 1, 0, %p1260;
	mul.lo.s64 	%rd4063, %rd332, %rd110;
	mad.lo.s64 	%rd4064, %rd331, %rd111, %rd4063;
	setp.lt.u64 	%p1261, %rd4064, %rd4063;
	selp.b64 	%rd4065, 4294967296, 0, %p1261;
	shl.b64 	%rd4066, %rd4064, 32;
	mad.lo.s64 	%rd4067, %rd331, %rd110, %rd4066;
	setp.lt.u64 	%p1262, %rd4067, %rd4066;
	shr.u64 	%rd4068, %rd4064, 32;
	mad.lo.s64 	%rd4069, %rd332, %rd111, %rd4068;
	add.s64 	%rd4070, %rd4069, %rd4065;
	selp.u64 	%rd4071, 1, 0, %p1262;
	add.s64 	%rd4072, %rd4070, %rd4071;
	add.s64 	%rd4073, %rd4061, %rd4062;
	add.s64 	%rd337, %rd4073, %rd4067;
	max.u64 	%rd4074, %rd4061, %rd4073;
	setp.gt.u64 	%p1263, %rd4074, %rd337;
	selp.u64 	%rd4075, 1, 0, %p1263;
	add.s64 	%rd4076, %rd4072, %rd4075;
	setp.ne.s64 	%p1264, %rd4076, 0;
	add.s64 	%rd4078, %rd4041, %rd4076;
	setp.lt.u64 	%p1265, %rd4078, %rd4041;
	and.pred  	%p1266, %p1264, %p1265;
	selp.u64 	%rd4079, 1, 0, %p1266;
	mul.lo.s64 	%rd4080, %rd334, %rd110;
	mad.lo.s64 	%rd4081, %rd333, %rd111, %rd4080;
	setp.lt.u64 	%p1267, %rd4081, %rd4080;
	selp.b64 	%rd4082, 4294967296, 0, %p1267;
	shl.b64 	%rd4083, %rd4081, 32;
	mad.lo.s64 	%rd4084, %rd333, %rd110, %rd4083;
	setp.lt.u64 	%p1268, %rd4084, %rd4083;
	shr.u64 	%rd4085, %rd4081, 32;
	mad.lo.s64 	%rd4086, %rd334, %rd111, %rd4085;
	add.s64 	%rd4087, %rd4086, %rd4082;
	selp.u64 	%rd4088, 1, 0, %p1268;
	add.s64 	%rd4089, %rd4087, %rd4088;
	add.s64 	%rd4090, %rd4078, %rd4079;
	add.s64 	%rd338, %rd4090, %rd4084;
	max.u64 	%rd4091, %rd4078, %rd4090;
	setp.gt.u64 	%p1269, %rd4091, %rd338;
	selp.u64 	%rd4092, 1, 0, %p1269;
	add.s64 	%rd4093, %rd4089, %rd4092;
	setp.ne.s64 	%p1270, %rd4093, 0;
	add.s64 	%rd4095, %rd4045, %rd4093;
	setp.lt.u64 	%p1271, %rd4095, %rd4045;
	and.pred  	%p1272, %p1270, %p1271;
	selp.u64 	%rd4096, 1, 0, %p1272;
	mul.lo.s64 	%rd4097, %rd336, %rd110;
	mad.lo.s64 	%rd4098, %rd335, %rd111, %rd4097;
	setp.lt.u64 	%p1273, %rd4098, %rd4097;
	selp.b64 	%rd4099, 4294967296, 0, %p1273;
	shl.b64 	%rd4100, %rd4098, 32;
	mad.lo.s64 	%rd4101, %rd335, %rd110, %rd4100;
	setp.lt.u64 	%p1274, %rd4101, %rd4100;
	shr.u64 	%rd4102, %rd4098, 32;
	mad.lo.s64 	%rd4103, %rd336, %rd111, %rd4102;
	add.s64 	%rd4104, %rd4103, %rd4099;
	selp.u64 	%rd4105, 1, 0, %p1274;
	add.s64 	%rd4106, %rd4104, %rd4105;
	add.s64 	%rd4107, %rd4095, %rd4096;
	add.s64 	%rd339, %rd4107, %rd4101;
	max.u64 	%rd4108, %rd4095, %rd4107;
	setp.gt.u64 	%p1275, %rd4108, %rd339;
	selp.u64 	%rd4109, 1, 0, %p1275;
	add.s64 	%rd340, %rd4106, %rd4109;
	mov.b64 	{%r253, %r254}, %rd337;
	mov.b64 	{%r255, %r256}, %rd338;
	mov.b64 	%rd4110, {%r256, %r253};
	mov.b64 	{%r257, %r258}, %rd339;
	mov.b64 	%rd4111, {%r258, %r255};
	mov.b64 	{%r259, %r260}, %rd340;
	mov.b64 	%rd4112, {%r260, %r257};
	shl.b64 	%rd4113, %rd340, 32;
	add.s64 	%rd341, %rd4110, %rd3859;
	setp.lt.u64 	%p1276, %rd341, %rd4110;
	selp.u64 	%rd4114, 1, 0, %p1276;
	add.s64 	%rd4115, %rd4111, %rd3917;
	add.s64 	%rd342, %rd4115, %rd4114;
	max.u64 	%rd4116, %rd3917, %rd4115;
	setp.gt.u64 	%p1277, %rd4116, %rd342;
	selp.u64 	%rd4117, 1, 0, %p1277;
	add.s64 	%rd4118, %rd4112, %rd3987;
	add.s64 	%rd343, %rd4118, %rd4117;
	max.u64 	%rd4119, %rd3987, %rd4118;
	setp.gt.u64 	%p1278, %rd4119, %rd343;
	selp.u64 	%rd4120, 1, 0, %p1278;
	add.s64 	%rd4121, %rd4113, %rd4057;
	add.s64 	%rd8706, %rd4121, %rd4120;
	setp.gt.u64 	%p1279, %rd8706, %rd28;
	@%p1279 bra 	$L__BB0_101;
	setp.eq.s64 	%p1280, %rd8706, %rd28;
	setp.gt.u64 	%p1281, %rd343, %rd8629;
	and.pred  	%p1282, %p1280, %p1281;
	@%p1282 bra 	$L__BB0_101;
	setp.eq.s64 	%p1283, %rd8706, %rd28;
	setp.eq.s64 	%p1284, %rd343, %rd8629;
	and.pred  	%p1285, %p1283, %p1284;
	setp.gt.u64 	%p1286, %rd342, %rd8628;
	and.pred  	%p1287, %p1285, %p1286;
	@%p1287 bra 	$L__BB0_101;
	setp.ne.s64 	%p1288, %rd8706, %rd28;
	setp.ne.s64 	%p1289, %rd343, %rd8629;
	or.pred  	%p1290, %p1288, %p1289;
	setp.ne.s64 	%p1291, %rd342, %rd8628;
	or.pred  	%p1292, %p1290, %p1291;
	setp.lt.u64 	%p1293, %rd341, %rd8630;
	or.pred  	%p1294, %p1292, %p1293;
	mov.u64 	%rd8703, %rd341;
	mov.u64 	%rd8704, %rd342;
	mov.u64 	%rd8705, %rd343;
	@%p1294 bra 	$L__BB0_102;
$L__BB0_101:
	sub.s64 	%rd8703, %rd341, %rd8630;
	setp.lt.u64 	%p1295, %rd341, %rd8630;
	selp.u64 	%rd4122, 1, 0, %p1295;
	add.s64 	%rd4123, %rd8628, %rd4122;
	sub.s64 	%rd8704, %rd342, %rd4123;
	setp.ge.u64 	%p1296, %rd342, %rd4123;
	setp.lt.u64 	%p1297, %rd342, %rd4123;
	setp.eq.s64 	%p1298, %rd4123, 0;
	selp.u32 	%r261, -1, 0, %p1297;
	selp.u32 	%r262, -1, 0, %p1298;
	selp.b32 	%r263, %r262, %r261, %p1296;
	selp.b32 	%r264, %r263, %r261, %p1295;
	and.b32  	%r265, %r264, 1;
	setp.eq.b32 	%p1299, %r265, 1;
	cvt.u64.u32 	%rd4124, %r264;
	and.b64  	%rd4125, %rd4124, 1;
	add.s64 	%rd4126, %rd8629, %rd4125;
	sub.s64 	%rd8705, %rd343, %rd4126;
	setp.ge.u64 	%p1300, %rd343, %rd4126;
	setp.lt.u64 	%p1301, %rd343, %rd4126;
	setp.eq.s64 	%p1302, %rd4126, 0;
	selp.u32 	%r266, -1, 0, %p1301;
	selp.u32 	%r267, -1, 0, %p1302;
	selp.b32 	%r268, %r267, %r266, %p1300;
	selp.b32 	%r269, %r268, %r266, %p1299;
	and.b32  	%r270, %r269, 1;
	setp.eq.b32 	%p1303, %r270, 1;
	selp.s64 	%rd4127, -1, 0, %p1303;
	sub.s64 	%rd4128, %rd8706, %rd28;
	add.s64 	%rd8706, %rd4128, %rd4127;
$L__BB0_102:
	shr.u64 	%rd4129, %rd337, 32;
	mul.lo.s64 	%rd4130, %rd4129, 4196183048192;
	and.b64  	%rd4131, %rd337, 4294967295;
	mad.lo.s64 	%rd4132, %rd4131, 977, %rd4130;
	setp.lt.u64 	%p1304, %rd4132, %rd4130;
	shr.u64 	%rd4133, %rd338, 32;
	mul.lo.s64 	%rd4134, %rd4133, 4196183048192;
	and.b64  	%rd4135, %rd338, 4294967295;
	mad.lo.s64 	%rd4136, %rd4135, 977, %rd4134;
	setp.lt.u64 	%p1305, %rd4136, %rd4134;
	selp.u64 	%rd4137, 1, 0, %p1304;
	mul.lo.s64 	%rd4138, %rd4129, 977;
	shr.u64 	%rd4139, %rd4138, 32;
	add.s64 	%rd4140, %rd4139, %rd4137;
	add.s64 	%rd4141, %rd4140, %rd4136;
	setp.lt.u64 	%p1306, %rd4141, %rd4140;
	shr.u64 	%rd4142, %rd339, 32;
	mul.lo.s64 	%rd4143, %rd4142, 4196183048192;
	and.b64  	%rd4144, %rd339, 4294967295;
	mad.lo.s64 	%rd4145, %rd4144, 977, %rd4143;
	setp.lt.u64 	%p1307, %rd4145, %rd4143;
	selp.u64 	%rd4146, 1, 0, %p1306;
	selp.u64 	%rd4147, 1, 0, %p1305;
	mul.lo.s64 	%rd4148, %rd4133, 977;
	shr.u64 	%rd4149, %rd4148, 32;
	add.s64 	%rd4150, %rd4149, %rd4147;
	add.s64 	%rd4151, %rd4150, %rd4146;
	add.s64 	%rd4152, %rd4151, %rd4145;
	setp.lt.u64 	%p1308, %rd4152, %rd4151;
	add.s64 	%rd353, %rd8703, %rd4132;
	setp.lt.u64 	%p1309, %rd353, %rd8703;
	selp.u64 	%rd4153, 1, 0, %p1309;
	add.s64 	%rd4154, %rd8704, %rd4141;
	add.s64 	%rd354, %rd4154, %rd4153;
	max.u64 	%rd4155, %rd8704, %rd4154;
	setp.gt.u64 	%p1310, %rd4155, %rd354;
	selp.u64 	%rd4156, 1, 0, %p1310;
	add.s64 	%rd4157, %rd8705, %rd4152;
	add.s64 	%rd355, %rd4157, %rd4156;
	max.u64 	%rd4158, %rd8705, %rd4157;
	setp.gt.u64 	%p1311, %rd4158, %rd355;
	selp.u64 	%rd4159, 1, 0, %p1311;
	shr.u64 	%rd4160, %rd340, 32;
	and.b64  	%rd4161, %rd340, 4294967295;
	mul.lo.s64 	%rd4162, %rd4161, 977;
	mad.lo.s64 	%rd4163, %rd4160, 4196183048192, %rd4162;
	selp.u64 	%rd4164, 1, 0, %p1308;
	selp.u64 	%rd4165, 1, 0, %p1307;
	mul.lo.s64 	%rd4166, %rd4142, 977;
	shr.u64 	%rd4167, %rd4166, 32;
	add.s64 	%rd4168, %rd4167, %rd4165;
	add.s64 	%rd4169, %rd4168, %rd4164;
	add.s64 	%rd4170, %rd4169, %rd4163;
	add.s64 	%rd4171, %rd8706, %rd4170;
	add.s64 	%rd8710, %rd4171, %rd4159;
	setp.gt.u64 	%p1312, %rd8710, %rd28;
	@%p1312 bra 	$L__BB0_106;
	setp.eq.s64 	%p1313, %rd8710, %rd28;
	setp.gt.u64 	%p1314, %rd355, %rd8629;
	and.pred  	%p1315, %p1313, %p1314;
	@%p1315 bra 	$L__BB0_106;
	setp.eq.s64 	%p1316, %rd8710, %rd28;
	setp.eq.s64 	%p1317, %rd355, %rd8629;
	and.pred  	%p1318, %p1316, %p1317;
	setp.gt.u64 	%p1319, %rd354, %rd8628;
	and.pred  	%p1320, %p1318, %p1319;
	@%p1320 bra 	$L__BB0_106;
	setp.ne.s64 	%p1321, %rd8710, %rd28;
	setp.ne.s64 	%p1322, %rd355, %rd8629;
	or.pred  	%p1323, %p1321, %p1322;
	setp.ne.s64 	%p1324, %rd354, %rd8628;
	or.pred  	%p1325, %p1323, %p1324;
	setp.lt.u64 	%p1326, %rd353, %rd8630;
	or.pred  	%p1327, %p1325, %p1326;
	mov.u64 	%rd8707, %rd353;
	mov.u64 	%rd8708, %rd354;
	mov.u64 	%rd8709, %rd355;
	@%p1327 bra 	$L__BB0_107;
$L__BB0_106:
	sub.s64 	%rd8707, %rd353, %rd8630;
	setp.lt.u64 	%p1328, %rd353, %rd8630;
	selp.u64 	%rd4172, 1, 0, %p1328;
	add.s64 	%rd4173, %rd8628, %rd4172;
	sub.s64 	%rd8708, %rd354, %rd4173;
	setp.ge.u64 	%p1329, %rd354, %rd4173;
	setp.lt.u64 	%p1330, %rd354, %rd4173;
	setp.eq.s64 	%p1331, %rd4173, 0;
	selp.u32 	%r271, -1, 0, %p1330;
	selp.u32 	%r272, -1, 0, %p1331;
	selp.b32 	%r273, %r272, %r271, %p1329;
	selp.b32 	%r274, %r273, %r271, %p1328;
	and.b32  	%r275, %r274, 1;
	setp.eq.b32 	%p1332, %r275, 1;
	cvt.u64.u32 	%rd4174, %r274;
	and.b64  	%rd4175, %rd4174, 1;
	add.s64 	%rd4176, %rd8629, %rd4175;
	sub.s64 	%rd8709, %rd355, %rd4176;
	setp.ge.u64 	%p1333, %rd355, %rd4176;
	setp.lt.u64 	%p1334, %rd355, %rd4176;
	setp.eq.s64 	%p1335, %rd4176, 0;
	selp.u32 	%r276, -1, 0, %p1334;
	selp.u32 	%r277, -1, 0, %p1335;
	selp.b32 	%r278, %r277, %r276, %p1333;
	selp.b32 	%r279, %r278, %r276, %p1332;
	and.b32  	%r280, %r279, 1;
	setp.eq.b32 	%p1336, %r280, 1;
	selp.s64 	%rd4177, -1, 0, %p1336;
	sub.s64 	%rd4178, %rd8710, %rd28;
	add.s64 	%rd8710, %rd4178, %rd4177;
$L__BB0_107:
	shl.b64 	%rd365, %rd8707, 1;
	mov.b64 	{%r281, %r282}, %rd8708;
	mov.b64 	{%r283, %r284}, %rd8707;
	shf.l.wrap.b32 	%r285, %r284, %r281, 1;
	shf.l.wrap.b32 	%r286, %r281, %r282, 1;
	mov.b64 	%rd366, {%r285, %r286};
	setp.lt.u64 	%p1337, %rd366, %rd8708;
	selp.u64 	%rd4179, 1, 0, %p1337;
	shl.b64 	%rd4180, %rd8709, 1;
	or.b64  	%rd367, %rd4180, %rd4179;
	setp.lt.u64 	%p1338, %rd367, %rd8709;
	selp.u64 	%rd4181, 1, 0, %p1338;
	shl.b64 	%rd4182, %rd8710, 1;
	or.b64  	%rd8714, %rd4182, %rd4181;
	setp.gt.u64 	%p1339, %rd8714, %rd28;
	@%p1339 bra 	$L__BB0_111;
	setp.eq.s64 	%p1340, %rd8714, %rd28;
	setp.gt.u64 	%p1341, %rd367, %rd8629;
	and.pred  	%p1342, %p1340, %p1341;
	@%p1342 bra 	$L__BB0_111;
	setp.eq.s64 	%p1343, %rd8714, %rd28;
	setp.eq.s64 	%p1344, %rd367, %rd8629;
	and.pred  	%p1345, %p1343, %p1344;
	setp.gt.u64 	%p1346, %rd366, %rd8628;
	and.pred  	%p1347, %p1345, %p1346;
	@%p1347 bra 	$L__BB0_111;
	setp.ne.s64 	%p1348, %rd8714, %rd28;
	setp.ne.s64 	%p1349, %rd367, %rd8629;
	or.pred  	%p1350, %p1348, %p1349;
	setp.ne.s64 	%p1351, %rd366, %rd8628;
	or.pred  	%p1352, %p1350, %p1351;
	setp.lt.u64 	%p1353, %rd365, %rd8630;
	or.pred  	%p1354, %p1352, %p1353;
	mov.u64 	%rd8711, %rd365;
	mov.u64 	%rd8712, %rd366;
	mov.u64 	%rd8713, %rd367;
	@%p1354 bra 	$L__BB0_112;
$L__BB0_111:
	sub.s64 	%rd8711, %rd365, %rd8630;
	setp.lt.u64 	%p1355, %rd365, %rd8630;
	selp.u64 	%rd4183, 1, 0, %p1355;
	add.s64 	%rd4184, %rd8628, %rd4183;
	sub.s64 	%rd8712, %rd366, %rd4184;
	setp.ge.u64 	%p1356, %rd366, %rd4184;
	setp.lt.u64 	%p1357, %rd366, %rd4184;
	setp.eq.s64 	%p1358, %rd4184, 0;
	selp.u32 	%r287, -1, 0, %p1357;
	selp.u32 	%r288, -1, 0, %p1358;
	selp.b32 	%r289, %r288, %r287, %p1356;
	selp.b32 	%r290, %r289, %r287, %p1355;
	and.b32  	%r291, %r290, 1;
	setp.eq.b32 	%p1359, %r291, 1;
	cvt.u64.u32 	%rd4185, %r290;
	and.b64  	%rd4186, %rd4185, 1;
	add.s64 	%rd4187, %rd8629, %rd4186;
	sub.s64 	%rd8713, %rd367, %rd4187;
	setp.ge.u64 	%p1360, %rd367, %rd4187;
	setp.lt.u64 	%p1361, %rd367, %rd4187;
	setp.eq.s64 	%p1362, %rd4187, 0;
	selp.u32 	%r292, -1, 0, %p1361;
	selp.u32 	%r293, -1, 0, %p1362;
	selp.b32 	%r294, %r293, %r292, %p1360;
	selp.b32 	%r295, %r294, %r292, %p1359;
	and.b32  	%r296, %r295, 1;
	setp.eq.b32 	%p1363, %r296, 1;
	selp.s64 	%rd4188, -1, 0, %p1363;
	sub.s64 	%rd4189, %rd8714, %rd28;
	add.s64 	%rd8714, %rd4189, %rd4188;
$L__BB0_112:
	shl.b64 	%rd377, %rd8711, 1;
	mov.b64 	{%r297, %r298}, %rd8712;
	mov.b64 	{%r299, %r300}, %rd8711;
	shf.l.wrap.b32 	%r301, %r300, %r297, 1;
	shf.l.wrap.b32 	%r302, %r297, %r298, 1;
	mov.b64 	%rd378, {%r301, %r302};
	setp.lt.u64 	%p1364, %rd378, %rd8712;
	selp.u64 	%rd4190, 1, 0, %p1364;
	shl.b64 	%rd4191, %rd8713, 1;
	or.b64  	%rd379, %rd4191, %rd4190;
	setp.lt.u64 	%p1365, %rd379, %rd8713;
	selp.u64 	%rd4192, 1, 0, %p1365;
	shl.b64 	%rd4193, %rd8714, 1;
	or.b64  	%rd8718, %rd4193, %rd4192;
	setp.gt.u64 	%p1366, %rd8718, %rd28;
	@%p1366 bra 	$L__BB0_116;
	setp.eq.s64 	%p1367, %rd8718, %rd28;
	setp.gt.u64 	%p1368, %rd379, %rd8629;
	and.pred  	%p1369, %p1367, %p1368;
	@%p1369 bra 	$L__BB0_116;
	setp.eq.s64 	%p1370, %rd8718, %rd28;
	setp.eq.s64 	%p1371, %rd379, %rd8629;
	and.pred  	%p1372, %p1370, %p1371;
	setp.gt.u64 	%p1373, %rd378, %rd8628;
	and.pred  	%p1374, %p1372, %p1373;
	@%p1374 bra 	$L__BB0_116;
	setp.ne.s64 	%p1375, %rd8718, %rd28;
	setp.ne.s64 	%p1376, %rd379, %rd8629;
	or.pred  	%p1377, %p1375, %p1376;
	setp.ne.s64 	%p1378, %rd378, %rd8628;
	or.pred  	%p1379, %p1377, %p1378;
	setp.lt.u64 	%p1380, %rd377, %rd8630;
	or.pred  	%p1381, %p1379, %p1380;
	mov.u64 	%rd8715, %rd377;
	mov.u64 	%rd8716, %rd378;
	mov.u64 	%rd8717, %rd379;
	@%p1381 bra 	$L__BB0_117;
$L__BB0_116:
	sub.s64 	%rd8715, %rd377, %rd8630;
	setp.lt.u64 	%p1382, %rd377, %rd8630;
	selp.u64 	%rd4194, 1, 0, %p1382;
	add.s64 	%rd4195, %rd8628, %rd4194;
	sub.s64 	%rd8716, %rd378, %rd4195;
	setp.ge.u64 	%p1383, %rd378, %rd4195;
	setp.lt.u64 	%p1384, %rd378, %rd4195;
	setp.eq.s64 	%p1385, %rd4195, 0;
	selp.u32 	%r303, -1, 0, %p1384;
	selp.u32 	%r304, -1, 0, %p1385;
	selp.b32 	%r305, %r304, %r303, %p1383;
	selp.b32 	%r306, %r305, %r303, %p1382;
	and.b32  	%r307, %r306, 1;
	setp.eq.b32 	%p1386, %r307, 1;
	cvt.u64.u32 	%rd4196, %r306;
	and.b64  	%rd4197, %rd4196, 1;
	add.s64 	%rd4198, %rd8629, %rd4197;
	sub.s64 	%rd8717, %rd379, %rd4198;
	setp.ge.u64 	%p1387, %rd379, %rd4198;
	setp.lt.u64 	%p1388, %rd379, %rd4198;
	setp.eq.s64 	%p1389, %rd4198, 0;
	selp.u32 	%r308, -1, 0, %p1388;
	selp.u32 	%r309, -1, 0, %p1389;
	selp.b32 	%r310, %r309, %r308, %p1387;
	selp.b32 	%r311, %r310, %r308, %p1386;
	and.b32  	%r312, %r311, 1;
	setp.eq.b32 	%p1390, %r312, 1;
	selp.s64 	%rd4199, -1, 0, %p1390;
	sub.s64 	%rd4200, %rd8718, %rd28;
	add.s64 	%rd8718, %rd4200, %rd4199;
$L__BB0_117:
	mul.lo.s64 	%rd4201, %rd330, %rd329;
	shr.u64 	%rd4202, %rd4201, 31;
	and.b64  	%rd4203, %rd4202, 4294967296;
	shl.b64 	%rd4204, %rd4201, 33;
	mad.lo.s64 	%rd4205, %rd329, %rd329, %rd4204;
	setp.lt.u64 	%p1391, %rd4205, %rd4204;
	and.b64  	%rd4206, %rd4202, 4294967295;
	mad.lo.s64 	%rd4207, %rd330, %rd330, %rd4206;
	add.s64 	%rd4208, %rd4207, %rd4203;
	selp.u64 	%rd4209, 1, 0, %p1391;
	add.s64 	%rd4210, %rd4208, %rd4209;
	mul.lo.s64 	%rd4211, %rd332, %rd329;
	mul.lo.s64 	%rd4212, %rd331, %rd330;
	add.s64 	%rd4213, %rd4211, %rd4212;
	setp.lt.u64 	%p1392, %rd4213, %rd4211;
	selp.b64 	%rd4214, 4294967296, 0, %p1392;
	shl.b64 	%rd4215, %rd4213, 32;
	mad.lo.s64 	%rd4216, %rd331, %rd329, %rd4215;
	setp.lt.u64 	%p1393, %rd4216, %rd4215;
	shr.u64 	%rd4217, %rd4213, 32;
	mad.lo.s64 	%rd4218, %rd332, %rd330, %rd4217;
	add.s64 	%rd4219, %rd4218, %rd4214;
	selp.u64 	%rd4220, 1, 0, %p1393;
	add.s64 	%rd4221, %rd4219, %rd4220;
	add.s64 	%rd4222, %rd4210, %rd4216;
	setp.lt.u64 	%p1394, %rd4222, %rd4210;
	selp.u64 	%rd4223, 1, 0, %p1394;
	add.s64 	%rd4224, %rd4221, %rd4223;
	mul.lo.s64 	%rd4225, %rd334, %rd329;
	mul.lo.s64 	%rd4226, %rd333, %rd330;
	add.s64 	%rd4227, %rd4225, %rd4226;
	setp.lt.u64 	%p1395, %rd4227, %rd4225;
	selp.b64 	%rd4228, 4294967296, 0, %p1395;
	shl.b64 	%rd4229, %rd4227, 32;
	mad.lo.s64 	%rd4230, %rd333, %rd329, %rd4229;
	setp.lt.u64 	%p1396, %rd4230, %rd4229;
	shr.u64 	%rd4231, %rd4227, 32;
	mad.lo.s64 	%rd4232, %rd334, %rd330, %rd4231;
	add.s64 	%rd4233, %rd4232, %rd4228;
	selp.u64 	%rd4234, 1, 0, %p1396;
	add.s64 	%rd4235, %rd4233, %rd4234;
	add.s64 	%rd4236, %rd4224, %rd4230;
	setp.lt.u64 	%p1397, %rd4236, %rd4224;
	selp.u64 	%rd4238, 1, 0, %p1397;
	add.s64 	%rd4239, %rd4235, %rd4238;
	mul.lo.s64 	%rd4240, %rd336, %rd329;
	mul.lo.s64 	%rd4241, %rd335, %rd330;
	add.s64 	%rd4242, %rd4240, %rd4241;
	setp.lt.u64 	%p1398, %rd4242, %rd4240;
	selp.b64 	%rd4243, 4294967296, 0, %p1398;
	shl.b64 	%rd4244, %rd4242, 32;
	mad.lo.s64 	%rd4245, %rd335, %rd329, %rd4244;
	setp.lt.u64 	%p1399, %rd4245, %rd4244;
	shr.u64 	%rd4246, %rd4242, 32;
	mad.lo.s64 	%rd4247, %rd336, %rd330, %rd4246;
	add.s64 	%rd4248, %rd4247, %rd4243;
	selp.u64 	%rd4249, 1, 0, %p1399;
	add.s64 	%rd4250, %rd4248, %rd4249;
	add.s64 	%rd4251, %rd4239, %rd4245;
	setp.lt.u64 	%p1400, %rd4251, %rd4239;
	selp.u64 	%rd4253, 1, 0, %p1400;
	add.s64 	%rd4254, %rd4250, %rd4253;
	setp.lt.u64 	%p1401, %rd4213, %rd4212;
	selp.b64 	%rd4256, 4294967296, 0, %p1401;
	add.s64 	%rd4257, %rd4218, %rd4256;
	add.s64 	%rd4258, %rd4257, %rd4220;
	add.s64 	%rd4259, %rd4222, %rd4216;
	setp.lt.u64 	%p1402, %rd4259, %rd4222;
	selp.u64 	%rd4260, 1, 0, %p1402;
	add.s64 	%rd4261, %rd4258, %rd4260;
	setp.ne.s64 	%p1403, %rd4261, 0;
	add.s64 	%rd4263, %rd4236, %rd4261;
	setp.lt.u64 	%p1404, %rd4263, %rd4236;
	and.pred  	%p1405, %p1403, %p1404;
	selp.u64 	%rd4264, 1, 0, %p1405;
	mul.lo.s64 	%rd4265, %rd332, %rd331;
	shr.u64 	%rd4266, %rd4265, 31;
	and.b64  	%rd4267, %rd4266, 4294967296;
	shl.b64 	%rd4268, %rd4265, 33;
	mad.lo.s64 	%rd4269, %rd331, %rd331, %rd4268;
	setp.lt.u64 	%p1406, %rd4269, %rd4268;
	and.b64  	%rd4270, %rd4266, 4294967295;
	mad.lo.s64 	%rd4271, %rd332, %rd332, %rd4270;
	add.s64 	%rd4272, %rd4271, %rd4267;
	selp.u64 	%rd4273, 1, 0, %p1406;
	add.s64 	%rd4274, %rd4272, %rd4273;
	add.s64 	%rd4275, %rd4263, %rd4264;
	add.s64 	%rd4276, %rd4275, %rd4269;
	max.u64 	%rd4277, %rd4263, %rd4275;
	setp.gt.u64 	%p1407, %rd4277, %rd4276;
	selp.u64 	%rd4278, 1, 0, %p1407;
	add.s64 	%rd4279, %rd4274, %rd4278;
	setp.ne.s64 	%p1408, %rd4279, 0;
	add.s64 	%rd4281, %rd4251, %rd4279;
	setp.lt.u64 	%p1409, %rd4281, %rd4251;
	and.pred  	%p1410, %p1408, %p1409;
	selp.u64 	%rd4282, 1, 0, %p1410;
	mul.lo.s64 	%rd4283, %rd334, %rd331;
	mul.lo.s64 	%rd4284, %rd333, %rd332;
	add.s64 	%rd4285, %rd4283, %rd4284;
	setp.lt.u64 	%p1411, %rd4285, %rd4283;
	selp.b64 	%rd4286, 4294967296, 0, %p1411;
	shl.b64 	%rd4287, %rd4285, 32;
	mad.lo.s64 	%rd4288, %rd333, %rd331, %rd4287;
	setp.lt.u64 	%p1412, %rd4288, %rd4287;
	shr.u64 	%rd4289, %rd4285, 32;
	mad.lo.s64 	%rd4290, %rd334, %rd332, %rd4289;
	add.s64 	%rd4291, %rd4290, %rd4286;
	selp.u64 	%rd4292, 1, 0, %p1412;
	add.s64 	%rd4293, %rd4291, %rd4292;
	add.s64 	%rd4294, %rd4281, %rd4282;
	add.s64 	%rd4295, %rd4294, %rd4288;
	max.u64 	%rd4297, %rd4281, %rd4294;
	setp.gt.u64 	%p1413, %rd4297, %rd4295;
	selp.u64 	%rd4298, 1, 0, %p1413;
	add.s64 	%rd4299, %rd4293, %rd4298;
	setp.ne.s64 	%p1414, %rd4299, 0;
	add.s64 	%rd4301, %rd4254, %rd4299;
	setp.lt.u64 	%p1415, %rd4301, %rd4254;
	and.pred  	%p1416, %p1414, %p1415;
	selp.u64 	%rd4302, 1, 0, %p1416;
	mul.lo.s64 	%rd4303, %rd336, %rd331;
	mul.lo.s64 	%rd4304, %rd335, %rd332;
	add.s64 	%rd4305, %rd4303, %rd4304;
	setp.lt.u64 	%p1417, %rd4305, %rd4303;
	selp.b64 	%rd4306, 4294967296, 0, %p1417;
	shl.b64 	%rd4307, %rd4305, 32;
	mad.lo.s64 	%rd4308, %rd335, %rd331, %rd4307;
	setp.lt.u64 	%p1418, %rd4308, %rd4307;
	shr.u64 	%rd4309, %rd4305, 32;
	mad.lo.s64 	%rd4310, %rd336, %rd332, %rd4309;
	add.s64 	%rd4311, %rd4310, %rd4306;
	selp.u64 	%rd4312, 1, 0, %p1418;
	add.s64 	%rd4313, %rd4311, %rd4312;
	add.s64 	%rd4314, %rd4301, %rd4302;
	add.s64 	%rd4315, %rd4314, %rd4308;
	max.u64 	%rd4317, %rd4301, %rd4314;
	setp.gt.u64 	%p1419, %rd4317, %rd4315;
	selp.u64 	%rd4318, 1, 0, %p1419;
	add.s64 	%rd4319, %rd4313, %rd4318;
	setp.lt.u64 	%p1420, %rd4227, %rd4226;
	selp.b64 	%rd4321, 4294967296, 0, %p1420;
	add.s64 	%rd4322, %rd4232, %rd4321;
	add.s64 	%rd4323, %rd4322, %rd4234;
	add.s64 	%rd4324, %rd4276, %rd4230;
	setp.lt.u64 	%p1421, %rd4324, %rd4276;
	selp.u64 	%rd4325, 1, 0, %p1421;
	add.s64 	%rd4326, %rd4323, %rd4325;
	setp.ne.s64 	%p1422, %rd4326, 0;
	add.s64 	%rd4328, %rd4295, %rd4326;
	setp.lt.u64 	%p1423, %rd4328, %rd4295;
	and.pred  	%p1424, %p1422, %p1423;
	selp.u64 	%rd4329, 1, 0, %p1424;
	setp.lt.u64 	%p1425, %rd4285, %rd4284;
	selp.b64 	%rd4330, 4294967296, 0, %p1425;
	add.s64 	%rd4331, %rd4290, %rd4330;
	add.s64 	%rd4332, %rd4331, %rd4292;
	add.s64 	%rd4333, %rd4328, %rd4329;
	add.s64 	%rd4334, %rd4333, %rd4288;
	max.u64 	%rd4335, %rd4328, %rd4333;
	setp.gt.u64 	%p1426, %rd4335, %rd4334;
	selp.u64 	%rd4336, 1, 0, %p1426;
	add.s64 	%rd4337, %rd4332, %rd4336;
	setp.ne.s64 	%p1427, %rd4337, 0;
	add.s64 	%rd4339, %rd4315, %rd4337;
	setp.lt.u64 	%p1428, %rd4339, %rd4315;
	and.pred  	%p1429, %p1427, %p1428;
	selp.u64 	%rd4340, 1, 0, %p1429;
	mul.lo.s64 	%rd4341, %rd334, %rd333;
	shr.u64 	%rd4342, %rd4341, 31;
	and.b64  	%rd4343, %rd4342, 4294967296;
	shl.b64 	%rd4344, %rd4341, 33;
	mad.lo.s64 	%rd4345, %rd333, %rd333, %rd4344;
	setp.lt.u64 	%p1430, %rd4345, %rd4344;
	and.b64  	%rd4346, %rd4342, 4294967295;
	mad.lo.s64 	%rd4347, %rd334, %rd334, %rd4346;
	add.s64 	%rd4348, %rd4347, %rd4343;
	selp.u64 	%rd4349, 1, 0, %p1430;
	add.s64 	%rd4350, %rd4348, %rd4349;
	add.s64 	%rd4351, %rd4339, %rd4340;
	add.s64 	%rd4352, %rd4351, %rd4345;
	max.u64 	%rd4354, %rd4339, %rd4351;
	setp.gt.u64 	%p1431, %rd4354, %rd4352;
	selp.u64 	%rd4355, 1, 0, %p1431;
	add.s64 	%rd4356, %rd4350, %rd4355;
	setp.ne.s64 	%p1432, %rd4356, 0;
	add.s64 	%rd4358, %rd4319, %rd4356;
	setp.lt.u64 	%p1433, %rd4358, %rd4319;
	and.pred  	%p1434, %p1432, %p1433;
	selp.u64 	%rd4359, 1, 0, %p1434;
	mul.lo.s64 	%rd4360, %rd336, %rd333;
	mul.lo.s64 	%rd4361, %rd335, %rd334;
	add.s64 	%rd4362, %rd4360, %rd4361;
	setp.lt.u64 	%p1435, %rd4362, %rd4360;
	selp.b64 	%rd4363, 4294967296, 0, %p1435;
	shl.b64 	%rd4364, %rd4362, 32;
	mad.lo.s64 	%rd4365, %rd335, %rd333, %rd4364;
	setp.lt.u64 	%p1436, %rd4365, %rd4364;
	shr.u64 	%rd4366, %rd4362, 32;
	mad.lo.s64 	%rd4367, %rd336, %rd334, %rd4366;
	add.s64 	%rd4368, %rd4367, %rd4363;
	selp.u64 	%rd4369, 1, 0, %p1436;
	add.s64 	%rd4370, %rd4368, %rd4369;
	add.s64 	%rd4371, %rd4358, %rd4359;
	add.s64 	%rd4372, %rd4371, %rd4365;
	max.u64 	%rd4374, %rd4358, %rd4371;
	setp.gt.u64 	%p1437, %rd4374, %rd4372;
	selp.u64 	%rd4375, 1, 0, %p1437;
	add.s64 	%rd4376, %rd4370, %rd4375;
	setp.lt.u64 	%p1438, %rd4242, %rd4241;
	selp.b64 	%rd4378, 4294967296, 0, %p1438;
	add.s64 	%rd4379, %rd4247, %rd4378;
	add.s64 	%rd4380, %rd4379, %rd4249;
	add.s64 	%rd4381, %rd4334, %rd4245;
	setp.lt.u64 	%p1439, %rd4381, %rd4334;
	selp.u64 	%rd4382, 1, 0, %p1439;
	add.s64 	%rd4383, %rd4380, %rd4382;
	setp.ne.s64 	%p1440, %rd4383, 0;
	add.s64 	%rd4385, %rd4352, %rd4383;
	setp.lt.u64 	%p1441, %rd4385, %rd4352;
	and.pred  	%p1442, %p1440, %p1441;
	selp.u64 	%rd4386, 1, 0, %p1442;
	setp.lt.u64 	%p1443, %rd4305, %rd4304;
	selp.b64 	%rd4387, 4294967296, 0, %p1443;
	add.s64 	%rd4388, %rd4310, %rd4387;
	add.s64 	%rd4389, %rd4388, %rd4312;
	add.s64 	%rd4390, %rd4385, %rd4386;
	add.s64 	%rd389, %rd4390, %rd4308;
	max.u64 	%rd4391, %rd4385, %rd4390;
	setp.gt.u64 	%p1444, %rd4391, %rd389;
	selp.u64 	%rd4392, 1, 0, %p1444;
	add.s64 	%rd4393, %rd4389, %rd4392;
	setp.ne.s64 	%p1445, %rd4393, 0;
	add.s64 	%rd4395, %rd4372, %rd4393;
	setp.lt.u64 	%p1446, %rd4395, %rd4372;
	and.pred  	%p1447, %p1445, %p1446;
	selp.u64 	%rd4396, 1, 0, %p1447;
	setp.lt.u64 	%p1448, %rd4362, %rd4361;
	selp.b64 	%rd4397, 4294967296, 0, %p1448;
	add.s64 	%rd4398, %rd4367, %rd4397;
	add.s64 	%rd4399, %rd4398, %rd4369;
	add.s64 	%rd4400, %rd4395, %rd4396;
	add.s64 	%rd390, %rd4400, %rd4365;
	max.u64 	%rd4401, %rd4395, %rd4400;
	setp.gt.u64 	%p1449, %rd4401, %rd390;
	selp.u64 	%rd4402, 1, 0, %p1449;
	add.s64 	%rd4403, %rd4399, %rd4402;
	setp.ne.s64 	%p1450, %rd4403, 0;
	add.s64 	%rd4405, %rd4376, %rd4403;
	setp.lt.u64 	%p1451, %rd4405, %rd4376;
	and.pred  	%p1452, %p1450, %p1451;
	selp.u64 	%rd4406, 1, 0, %p1452;
	mul.lo.s64 	%rd4407, %rd336, %rd335;
	shr.u64 	%rd4408, %rd4407, 31;
	and.b64  	%rd4409, %rd4408, 4294967296;
	shl.b64 	%rd4410, %rd4407, 33;
	mad.lo.s64 	%rd4411, %rd335, %rd335, %rd4410;
	setp.lt.u64 	%p1453, %rd4411, %rd4410;
	and.b64  	%rd4412, %rd4408, 4294967295;
	mad.lo.s64 	%rd4413, %rd336, %rd336, %rd4412;
	add.s64 	%rd4414, %rd4413, %rd4409;
	selp.u64 	%rd4415, 1, 0, %p1453;
	add.s64 	%rd4416, %rd4414, %rd4415;
	add.s64 	%rd4417, %rd4405, %rd4406;
	add.s64 	%rd391, %rd4417, %rd4411;
	max.u64 	%rd4418, %rd4405, %rd4417;
	setp.gt.u64 	%p1454, %rd4418, %rd391;
	selp.u64 	%rd4419, 1, 0, %p1454;
	add.s64 	%rd392, %rd4416, %rd4419;
	mov.b64 	{%r313, %r314}, %rd389;
	mov.b64 	{%r315, %r316}, %rd390;
	mov.b64 	%rd4420, {%r316, %r313};
	mov.b64 	{%r317, %r318}, %rd391;
	mov.b64 	%rd4421, {%r318, %r315};
	mov.b64 	{%r319, %r320}, %rd392;
	mov.b64 	%rd4422, {%r320, %r317};
	shl.b64 	%rd4423, %rd392, 32;
	add.s64 	%rd393, %rd4420, %rd4205;
	setp.lt.u64 	%p1455, %rd393, %rd4420;
	selp.u64 	%rd4424, 1, 0, %p1455;
	add.s64 	%rd4425, %rd4421, %rd4259;
	add.s64 	%rd394, %rd4425, %rd4424;
	max.u64 	%rd4426, %rd4259, %rd4425;
	setp.gt.u64 	%p1456, %rd4426, %rd394;
	selp.u64 	%rd4427, 1, 0, %p1456;
	add.s64 	%rd4428, %rd4422, %rd4324;
	add.s64 	%rd395, %rd4428, %rd4427;
	max.u64 	%rd4429, %rd4324, %rd4428;
	setp.gt.u64 	%p1457, %rd4429, %rd395;
	selp.u64 	%rd4430, 1, 0, %p1457;
	add.s64 	%rd4431, %rd4423, %rd4381;
	add.s64 	%rd8722, %rd4431, %rd4430;
	setp.gt.u64 	%p1458, %rd8722, %rd28;
	@%p1458 bra 	$L__BB0_121;
	setp.eq.s64 	%p1459, %rd8722, %rd28;
	setp.gt.u64 	%p1460, %rd395, %rd8629;
	and.pred  	%p1461, %p1459, %p1460;
	@%p1461 bra 	$L__BB0_121;
	setp.eq.s64 	%p1462, %rd8722, %rd28;
	setp.eq.s64 	%p1463, %rd395, %rd8629;
	and.pred  	%p1464, %p1462, %p1463;
	setp.gt.u64 	%p1465, %rd394, %rd8628;
	and.pred  	%p1466, %p1464, %p1465;
	@%p1466 bra 	$L__BB0_121;
	setp.ne.s64 	%p1467, %rd8722, %rd28;
	setp.ne.s64 	%p1468, %rd395, %rd8629;
	or.pred  	%p1469, %p1467, %p1468;
	setp.ne.s64 	%p1470, %rd394, %rd8628;
	or.pred  	%p1471, %p1469, %p1470;
	setp.lt.u64 	%p1472, %rd393, %rd8630;
	or.pred  	%p1473, %p1471, %p1472;
	mov.u64 	%rd8719, %rd393;
	mov.u64 	%rd8720, %rd394;
	mov.u64 	%rd8721, %rd395;
	@%p1473 bra 	$L__BB0_122;
$L__BB0_121:
	sub.s64 	%rd8719, %rd393, %rd8630;
	setp.lt.u64 	%p1474, %rd393, %rd8630;
	selp.u64 	%rd4432, 1, 0, %p1474;
	add.s64 	%rd4433, %rd8628, %rd4432;
	sub.s64 	%rd8720, %rd394, %rd4433;
	setp.ge.u64 	%p1475, %rd394, %rd4433;
	setp.lt.u64 	%p1476, %rd394, %rd4433;
	setp.eq.s64 	%p1477, %rd4433, 0;
	selp.u32 	%r321, -1, 0, %p1476;
	selp.u32 	%r322, -1, 0, %p1477;
	selp.b32 	%r323, %r322, %r321, %p1475;
	selp.b32 	%r324, %r323, %r321, %p1474;
	and.b32  	%r325, %r324, 1;
	setp.eq.b32 	%p1478, %r325, 1;
	cvt.u64.u32 	%rd4434, %r324;
	and.b64  	%rd4435, %rd4434, 1;
	add.s64 	%rd4436, %rd8629, %rd4435;
	sub.s64 	%rd8721, %rd395, %rd4436;
	setp.ge.u64 	%p1479, %rd395, %rd4436;
	setp.lt.u64 	%p1480, %rd395, %rd4436;
	setp.eq.s64 	%p1481, %rd4436, 0;
	selp.u32 	%r326, -1, 0, %p1480;
	selp.u32 	%r327, -1, 0, %p1481;
	selp.b32 	%r328, %r327, %r326, %p1479;
	selp.b32 	%r329, %r328, %r326, %p1478;
	and.b32  	%r330, %r329, 1;
	setp.eq.b32 	%p1482, %r330, 1;
	selp.s64 	%rd4437, -1, 0, %p1482;
	sub.s64 	%rd4438, %rd8722, %rd28;
	add.s64 	%rd8722, %rd4438, %rd4437;
$L__BB0_122:
	shr.u64 	%rd4439, %rd389, 32;
	mul.lo.s64 	%rd4440, %rd4439, 4196183048192;
	and.b64  	%rd4441, %rd389, 4294967295;
	mad.lo.s64 	%rd4442, %rd4441, 977, %rd4440;
	setp.lt.u64 	%p1483, %rd4442, %rd4440;
	shr.u64 	%rd4443, %rd390, 32;
	mul.lo.s64 	%rd4444, %rd4443, 4196183048192;
	and.b64  	%rd4445, %rd390, 4294967295;
	mad.lo.s64 	%rd4446, %rd4445, 977, %rd4444;
	setp.lt.u64 	%p1484, %rd4446, %rd4444;
	selp.u64 	%rd4447, 1, 0, %p1483;
	mul.lo.s64 	%rd4448, %rd4439, 977;
	shr.u64 	%rd4449, %rd4448, 32;
	add.s64 	%rd4450, %rd4449, %rd4447;
	add.s64 	%rd4451, %rd4450, %rd4446;
	setp.lt.u64 	%p1485, %rd4451, %rd4450;
	shr.u64 	%rd4452, %rd391, 32;
	mul.lo.s64 	%rd4453, %rd4452, 4196183048192;
	and.b64  	%rd4454, %rd391, 4294967295;
	mad.lo.s64 	%rd4455, %rd4454, 977, %rd4453;
	setp.lt.u64 	%p1486, %rd4455, %rd4453;
	selp.u64 	%rd4456, 1, 0, %p1485;
	selp.u64 	%rd4457, 1, 0, %p1484;
	mul.lo.s64 	%rd4458, %rd4443, 977;
	shr.u64 	%rd4459, %rd4458, 32;
	add.s64 	%rd4460, %rd4459, %rd4457;
	add.s64 	%rd4461, %rd4460, %rd4456;
	add.s64 	%rd4462, %rd4461, %rd4455;
	setp.lt.u64 	%p1487, %rd4462, %rd4461;
	add.s64 	%rd405, %rd8719, %rd4442;
	setp.lt.u64 	%p1488, %rd405, %rd8719;
	selp.u64 	%rd4463, 1, 0, %p1488;
	add.s64 	%rd4464, %rd8720, %rd4451;
	add.s64 	%rd406, %rd4464, %rd4463;
	max.u64 	%rd4465, %rd8720, %rd4464;
	setp.gt.u64 	%p1489, %rd4465, %rd406;
	selp.u64 	%rd4466, 1, 0, %p1489;
	add.s64 	%rd4467, %rd8721, %rd4462;
	add.s64 	%rd407, %rd4467, %rd4466;
	max.u64 	%rd4468, %rd8721, %rd4467;
	setp.gt.u64 	%p1490, %rd4468, %rd407;
	selp.u64 	%rd4469, 1, 0, %p1490;
	shr.u64 	%rd4470, %rd392, 32;
	and.b64  	%rd4471, %rd392, 4294967295;
	mul.lo.s64 	%rd4472, %rd4471, 977;
	mad.lo.s64 	%rd4473, %rd4470, 4196183048192, %rd4472;
	selp.u64 	%rd4474, 1, 0, %p1487;
	selp.u64 	%rd4475, 1, 0, %p1486;
	mul.lo.s64 	%rd4476, %rd4452, 977;
	shr.u64 	%rd4477, %rd4476, 32;
	add.s64 	%rd4478, %rd4477, %rd4475;
	add.s64 	%rd4479, %rd4478, %rd4474;
	add.s64 	%rd4480, %rd4479, %rd4473;
	add.s64 	%rd4481, %rd8722, %rd4480;
	add.s64 	%rd8726, %rd4481, %rd4469;
	setp.gt.u64 	%p1491, %rd8726, %rd28;
	@%p1491 bra 	$L__BB0_126;
	setp.eq.s64 	%p1492, %rd8726, %rd28;
	setp.gt.u64 	%p1493, %rd407, %rd8629;
	and.pred  	%p1494, %p1492, %p1493;
	@%p1494 bra 	$L__BB0_126;
	setp.eq.s64 	%p1495, %rd8726, %rd28;
	setp.eq.s64 	%p1496, %rd407, %rd8629;
	and.pred  	%p1497, %p1495, %p1496;
	setp.gt.u64 	%p1498, %rd406, %rd8628;
	and.pred  	%p1499, %p1497, %p1498;
	@%p1499 bra 	$L__BB0_126;
	setp.ne.s64 	%p1500, %rd8726, %rd28;
	setp.ne.s64 	%p1501, %rd407, %rd8629;
	or.pred  	%p1502, %p1500, %p1501;
	setp.ne.s64 	%p1503, %rd406, %rd8628;
	or.pred  	%p1504, %p1502, %p1503;
	setp.lt.u64 	%p1505, %rd405, %rd8630;
	or.pred  	%p1506, %p1504, %p1505;
	mov.u64 	%rd8723, %rd405;
	mov.u64 	%rd8724, %rd406;
	mov.u64 	%rd8725, %rd407;
	@%p1506 bra 	$L__BB0_127;
$L__BB0_126:
	sub.s64 	%rd8723, %rd405, %rd8630;
	setp.lt.u64 	%p1507, %rd405, %rd8630;
	selp.u64 	%rd4482, 1, 0, %p1507;
	add.s64 	%rd4483, %rd8628, %rd4482;
	sub.s64 	%rd8724, %rd406, %rd4483;
	setp.ge.u64 	%p1508, %rd406, %rd4483;
	setp.lt.u64 	%p1509, %rd406, %rd4483;
	setp.eq.s64 	%p1510, %rd4483, 0;
	selp.u32 	%r331, -1, 0, %p1509;
	selp.u32 	%r332, -1, 0, %p1510;
	selp.b32 	%r333, %r332, %r331, %p1508;
	selp.b32 	%r334, %r333, %r331, %p1507;
	and.b32  	%r335, %r334, 1;
	setp.eq.b32 	%p1511, %r335, 1;
	cvt.u64.u32 	%rd4484, %r334;
	and.b64  	%rd4485, %rd4484, 1;
	add.s64 	%rd4486, %rd8629, %rd4485;
	sub.s64 	%rd8725, %rd407, %rd4486;
	setp.ge.u64 	%p1512, %rd407, %rd4486;
	setp.lt.u64 	%p1513, %rd407, %rd4486;
	setp.eq.s64 	%p1514, %rd4486, 0;
	selp.u32 	%r336, -1, 0, %p1513;
	selp.u32 	%r337, -1, 0, %p1514;
	selp.b32 	%r338, %r337, %r336, %p1512;
	selp.b32 	%r339, %r338, %r336, %p1511;
	and.b32  	%r340, %r339, 1;
	setp.eq.b32 	%p1515, %r340, 1;
	selp.s64 	%rd4487, -1, 0, %p1515;
	sub.s64 	%rd4488, %rd8726, %rd28;
	add.s64 	%rd8726, %rd4488, %rd4487;
$L__BB0_127:
	shl.b64 	%rd417, %rd8723, 1;
	mov.b64 	{%r341, %r342}, %rd8724;
	mov.b64 	{%r343, %r344}, %rd8723;
	shf.l.wrap.b32 	%r345, %r344, %r341, 1;
	shf.l.wrap.b32 	%r346, %r341, %r342, 1;
	mov.b64 	%rd418, {%r345, %r346};
	setp.lt.u64 	%p1516, %rd418, %rd8724;
	selp.u64 	%rd4489, 1, 0, %p1516;
	shl.b64 	%rd4490, %rd8725, 1;
	or.b64  	%rd419, %rd4490, %rd4489;
	setp.lt.u64 	%p1517, %rd419, %rd8725;
	selp.u64 	%rd4491, 1, 0, %p1517;
	shl.b64 	%rd4492, %rd8726, 1;
	or.b64  	%rd8730, %rd4492, %rd4491;
	setp.gt.u64 	%p1518, %rd8730, %rd28;
	@%p1518 bra 	$L__BB0_131;
	setp.eq.s64 	%p1519, %rd8730, %rd28;
	setp.gt.u64 	%p1520, %rd419, %rd8629;
	and.pred  	%p1521, %p1519, %p1520;
	@%p1521 bra 	$L__BB0_131;
	setp.eq.s64 	%p1522, %rd8730, %rd28;
	setp.eq.s64 	%p1523, %rd419, %rd8629;
	and.pred  	%p1524, %p1522, %p1523;
	setp.gt.u64 	%p1525, %rd418, %rd8628;
	and.pred  	%p1526, %p1524, %p1525;
	@%p1526 bra 	$L__BB0_131;
	setp.ne.s64 	%p1527, %rd8730, %rd28;
	setp.ne.s64 	%p1528, %rd419, %rd8629;
	or.pred  	%p1529, %p1527, %p1528;
	setp.ne.s64 	%p1530, %rd418, %rd8628;
	or.pred  	%p1531, %p1529, %p1530;
	setp.lt.u64 	%p1532, %rd417, %rd8630;
	or.pred  	%p1533, %p1531, %p1532;
	mov.u64 	%rd8727, %rd417;
	mov.u64 	%rd8728, %rd418;
	mov.u64 	%rd8729, %rd419;
	@%p1533 bra 	$L__BB0_132;
$L__BB0_131:
	sub.s64 	%rd8727, %rd417, %rd8630;
	setp.lt.u64 	%p1534, %rd417, %rd8630;
	selp.u64 	%rd4493, 1, 0, %p1534;
	add.s64 	%rd4494, %rd8628, %rd4493;
	sub.s64 	%rd8728, %rd418, %rd4494;
	setp.ge.u64 	%p1535, %rd418, %rd4494;
	setp.lt.u64 	%p1536, %rd418, %rd4494;
	setp.eq.s64 	%p1537, %rd4494, 0;
	selp.u32 	%r347, -1, 0, %p1536;
	selp.u32 	%r348, -1, 0, %p1537;
	selp.b32 	%r349, %r348, %r347, %p1535;
	selp.b32 	%r350, %r349, %r347, %p1534;
	and.b32  	%r351, %r350, 1;
	setp.eq.b32 	%p1538, %r351, 1;
	cvt.u64.u32 	%rd4495, %r350;
	and.b64  	%rd4496, %rd4495, 1;
	add.s64 	%rd4497, %rd8629, %rd4496;
	sub.s64 	%rd8729, %rd419, %rd4497;
	setp.ge.u64 	%p1539, %rd419, %rd4497;
	setp.lt.u64 	%p1540, %rd419, %rd4497;
	setp.eq.s64 	%p1541, %rd4497, 0;
	selp.u32 	%r352, -1, 0, %p1540;
	selp.u32 	%r353, -1, 0, %p1541;
	selp.b32 	%r354, %r353, %r352, %p1539;
	selp.b32 	%r355, %r354, %r352, %p1538;
	and.b32  	%r356, %r355, 1;
	setp.eq.b32 	%p1542, %r356, 1;
	selp.s64 	%rd4498, -1, 0, %p1542;
	sub.s64 	%rd4499, %rd8730, %rd28;
	add.s64 	%rd8730, %rd4499, %rd4498;
$L__BB0_132:
	shl.b64 	%rd429, %rd8727, 1;
	mov.b64 	{%r357, %r358}, %rd8728;
	mov.b64 	{%r359, %r360}, %rd8727;
	shf.l.wrap.b32 	%r361, %r360, %r357, 1;
	shf.l.wrap.b32 	%r362, %r357, %r358, 1;
	mov.b64 	%rd430, {%r361, %r362};
	setp.lt.u64 	%p1543, %rd430, %rd8728;
	selp.u64 	%rd4500, 1, 0, %p1543;
	shl.b64 	%rd4501, %rd8729, 1;
	or.b64  	%rd431, %rd4501, %rd4500;
	setp.lt.u64 	%p1544, %rd431, %rd8729;
	selp.u64 	%rd4502, 1, 0, %p1544;
	shl.b64 	%rd4503, %rd8730, 1;
	or.b64  	%rd8734, %rd4503, %rd4502;
	setp.gt.u64 	%p1545, %rd8734, %rd28;
	@%p1545 bra 	$L__BB0_136;
	setp.eq.s64 	%p1546, %rd8734, %rd28;
	setp.gt.u64 	%p1547, %rd431, %rd8629;
	and.pred  	%p1548, %p1546, %p1547;
	@%p1548 bra 	$L__BB0_136;
	setp.eq.s64 	%p1549, %rd8734, %rd28;
	setp.eq.s64 	%p1550, %rd431, %rd8629;
	and.pred  	%p1551, %p1549, %p1550;
	setp.gt.u64 	%p1552, %rd430, %rd8628;
	and.pred  	%p1553, %p1551, %p1552;
	@%p1553 bra 	$L__BB0_136;
	setp.ne.s64 	%p1554, %rd8734, %rd28;
	setp.ne.s64 	%p1555, %rd431, %rd8629;
	or.pred  	%p1556, %p1554, %p1555;
	setp.ne.s64 	%p1557, %rd430, %rd8628;
	or.pred  	%p1558, %p1556, %p1557;
	setp.lt.u64 	%p1559, %rd429, %rd8630;
	or.pred  	%p1560, %p1558, %p1559;
	mov.u64 	%rd8731, %rd429;
	mov.u64 	%rd8732, %rd430;
	mov.u64 	%rd8733, %rd431;
	@%p1560 bra 	$L__BB0_137;
$L__BB0_136:
	sub.s64 	%rd8731, %rd429, %rd8630;
	setp.lt.u64 	%p1561, %rd429, %rd8630;
	selp.u64 	%rd4504, 1, 0, %p1561;
	add.s64 	%rd4505, %rd8628, %rd4504;
	sub.s64 	%rd8732, %rd430, %rd4505;
	setp.ge.u64 	%p1562, %rd430, %rd4505;
	setp.lt.u64 	%p1563, %rd430, %rd4505;
	setp.eq.s64 	%p1564, %rd4505, 0;
	selp.u32 	%r363, -1, 0, %p1563;
	selp.u32 	%r364, -1, 0, %p1564;
	selp.b32 	%r365, %r364, %r363, %p1562;
	selp.b32 	%r366, %r365, %r363, %p1561;
	and.b32  	%r367, %r366, 1;
	setp.eq.b32 	%p1565, %r367, 1;
	cvt.u64.u32 	%rd4506, %r366;
	and.b64  	%rd4507, %rd4506, 1;
	add.s64 	%rd4508, %rd8629, %rd4507;
	sub.s64 	%rd8733, %rd431, %rd4508;
	setp.ge.u64 	%p1566, %rd431, %rd4508;
	setp.lt.u64 	%p1567, %rd431, %rd4508;
	setp.eq.s64 	%p1568, %rd4508, 0;
	selp.u32 	%r368, -1, 0, %p1567;
	selp.u32 	%r369, -1, 0, %p1568;
	selp.b32 	%r370, %r369, %r368, %p1566;
	selp.b32 	%r371, %r370, %r368, %p1565;
	and.b32  	%r372, %r371, 1;
	setp.eq.b32 	%p1569, %r372, 1;
	selp.s64 	%rd4509, -1, 0, %p1569;
	sub.s64 	%rd4510, %rd8734, %rd28;
	add.s64 	%rd8734, %rd4510, %rd4509;
$L__BB0_137:
	shl.b64 	%rd441, %rd8731, 1;
	mov.b64 	{%r373, %r374}, %rd8732;
	mov.b64 	{%r375, %r376}, %rd8731;
	shf.l.wrap.b32 	%r377, %r376, %r373, 1;
	shf.l.wrap.b32 	%r378, %r373, %r374, 1;
	mov.b64 	%rd442, {%r377, %r378};
	setp.lt.u64 	%p1570, %rd442, %rd8732;
	selp.u64 	%rd4511, 1, 0, %p1570;
	shl.b64 	%rd4512, %rd8733, 1;
	or.b64  	%rd443, %rd4512, %rd4511;
	setp.lt.u64 	%p1571, %rd443, %rd8733;
	selp.u64 	%rd4513, 1, 0, %p1571;
	shl.b64 	%rd4514, %rd8734, 1;
	or.b64  	%rd8738, %rd4514, %rd4513;
	setp.gt.u64 	%p1572, %rd8738, %rd28;
	@%p1572 bra 	$L__BB0_141;
	setp.eq.s64 	%p1573, %rd8738, %rd28;
	setp.gt.u64 	%p1574, %rd443, %rd8629;
	and.pred  	%p1575, %p1573, %p1574;
	@%p1575 bra 	$L__BB0_141;
	setp.eq.s64 	%p1576, %rd8738, %rd28;
	setp.eq.s64 	%p1577, %rd443, %rd8629;
	and.pred  	%p1578, %p1576, %p1577;
	setp.gt.u64 	%p1579, %rd442, %rd8628;
	and.pred  	%p1580, %p1578, %p1579;
	@%p1580 bra 	$L__BB0_141;
	setp.ne.s64 	%p1581, %rd8738, %rd28;
	setp.ne.s64 	%p1582, %rd443, %rd8629;
	or.pred  	%p1583, %p1581, %p1582;
	setp.ne.s64 	%p1584, %rd442, %rd8628;
	or.pred  	%p1585, %p1583, %p1584;
	setp.lt.u64 	%p1586, %rd441, %rd8630;
	or.pred  	%p1587, %p1585, %p1586;
	mov.u64 	%rd8735, %rd441;
	mov.u64 	%rd8736, %rd442;
	mov.u64 	%rd8737, %rd443;
	@%p1587 bra 	$L__BB0_142;
$L__BB0_141:
	sub.s64 	%rd8735, %rd441, %rd8630;
	setp.lt.u64 	%p1588, %rd441, %rd8630;
	selp.u64 	%rd4515, 1, 0, %p1588;
	add.s64 	%rd4516, %rd8628, %rd4515;
	sub.s64 	%rd8736, %rd442, %rd4516;
	setp.ge.u64 	%p1589, %rd442, %rd4516;
	setp.lt.u64 	%p1590, %rd442, %rd4516;
	setp.eq.s64 	%p1591, %rd4516, 0;
	selp.u32 	%r379, -1, 0, %p1590;
	selp.u32 	%r380, -1, 0, %p1591;
	selp.b32 	%r381, %r380, %r379, %p1589;
	selp.b32 	%r382, %r381, %r379, %p1588;
	and.b32  	%r383, %r382, 1;
	setp.eq.b32 	%p1592, %r383, 1;
	cvt.u64.u32 	%rd4517, %r382;
	and.b64  	%rd4518, %rd4517, 1;
	add.s64 	%rd4519, %rd8629, %rd4518;
	sub.s64 	%rd8737, %rd443, %rd4519;
	setp.ge.u64 	%p1593, %rd443, %rd4519;
	setp.lt.u64 	%p1594, %rd443, %rd4519;
	setp.eq.s64 	%p1595, %rd4519, 0;
	selp.u32 	%r384, -1, 0, %p1594;
	selp.u32 	%r385, -1, 0, %p1595;
	selp.b32 	%r386, %r385, %r384, %p1593;
	selp.b32 	%r387, %r386, %r384, %p1592;
	and.b32  	%r388, %r387, 1;
	setp.eq.b32 	%p1596, %r388, 1;
	selp.s64 	%rd4520, -1, 0, %p1596;
	sub.s64 	%rd4521, %rd8738, %rd28;
	add.s64 	%rd8738, %rd4521, %rd4520;
$L__BB0_142:
	mul.lo.s64 	%rd4522, %rd97, %rd96;
	shr.u64 	%rd4523, %rd4522, 31;
	and.b64  	%rd4524, %rd4523, 4294967296;
	shl.b64 	%rd4525, %rd4522, 33;
	mad.lo.s64 	%rd4526, %rd96, %rd96, %rd4525;
	setp.lt.u64 	%p1597, %rd4526, %rd4525;
	and.b64  	%rd4527, %rd4523, 4294967295;
	mad.lo.s64 	%rd4528, %rd97, %rd97, %rd4527;
	add.s64 	%rd4529, %rd4528, %rd4524;
	selp.u64 	%rd4530, 1, 0, %p1597;
	add.s64 	%rd4531, %rd4529, %rd4530;
	mul.lo.s64 	%rd4532, %rd107, %rd96;
	mul.lo.s64 	%rd4533, %rd106, %rd97;
	add.s64 	%rd4534, %rd4532, %rd4533;
	setp.lt.u64 	%p1598, %rd4534, %rd4532;
	selp.b64 	%rd4535, 4294967296, 0, %p1598;
	shl.b64 	%rd4536, %rd4534, 32;
	mad.lo.s64 	%rd4537, %rd106, %rd96, %rd4536;
	setp.lt.u64 	%p1599, %rd4537, %rd4536;
	shr.u64 	%rd4538, %rd4534, 32;
	mad.lo.s64 	%rd4539, %rd107, %rd97, %rd4538;
	add.s64 	%rd4540, %rd4539, %rd4535;
	selp.u64 	%rd4541, 1, 0, %p1599;
	add.s64 	%rd4542, %rd4540, %rd4541;
	add.s64 	%rd4543, %rd4531, %rd4537;
	setp.lt.u64 	%p1600, %rd4543, %rd4531;
	selp.u64 	%rd4544, 1, 0, %p1600;
	add.s64 	%rd4545, %rd4542, %rd4544;
	mul.lo.s64 	%rd4546, %rd109, %rd96;
	mul.lo.s64 	%rd4547, %rd108, %rd97;
	add.s64 	%rd4548, %rd4546, %rd4547;
	setp.lt.u64 	%p1601, %rd4548, %rd4546;
	selp.b64 	%rd4549, 4294967296, 0, %p1601;
	shl.b64 	%rd4550, %rd4548, 32;
	mad.lo.s64 	%rd4551, %rd108, %rd96, %rd4550;
	setp.lt.u64 	%p1602, %rd4551, %rd4550;
	shr.u64 	%rd4552, %rd4548, 32;
	mad.lo.s64 	%rd4553, %rd109, %rd97, %rd4552;
	add.s64 	%rd4554, %rd4553, %rd4549;
	selp.u64 	%rd4555, 1, 0, %p1602;
	add.s64 	%rd4556, %rd4554, %rd4555;
	add.s64 	%rd4557, %rd4545, %rd4551;
	setp.lt.u64 	%p1603, %rd4557, %rd4545;
	selp.u64 	%rd4559, 1, 0, %p1603;
	add.s64 	%rd4560, %rd4556, %rd4559;
	mul.lo.s64 	%rd4561, %rd111, %rd96;
	mul.lo.s64 	%rd4562, %rd110, %rd97;
	add.s64 	%rd4563, %rd4561, %rd4562;
	setp.lt.u64 	%p1604, %rd4563, %rd4561;
	selp.b64 	%rd4564, 4294967296, 0, %p1604;
	shl.b64 	%rd4565, %rd4563, 32;
	mad.lo.s64 	%rd4566, %rd110, %rd96, %rd4565;
	setp.lt.u64 	%p1605, %rd4566, %rd4565;
	shr.u64 	%rd4567, %rd4563, 32;
	mad.lo.s64 	%rd4568, %rd111, %rd97, %rd4567;
	add.s64 	%rd4569, %rd4568, %rd4564;
	selp.u64 	%rd4570, 1, 0, %p1605;
	add.s64 	%rd4571, %rd4569, %rd4570;
	add.s64 	%rd4572, %rd4560, %rd4566;
	setp.lt.u64 	%p1606, %rd4572, %rd4560;
	selp.u64 	%rd4574, 1, 0, %p1606;
	add.s64 	%rd4575, %rd4571, %rd4574;
	setp.lt.u64 	%p1607, %rd4534, %rd4533;
	selp.b64 	%rd4577, 4294967296, 0, %p1607;
	add.s64 	%rd4578, %rd4539, %rd4577;
	add.s64 	%rd4579, %rd4578, %rd4541;
	add.s64 	%rd4580, %rd4543, %rd4537;
	setp.lt.u64 	%p1608, %rd4580, %rd4543;
	selp.u64 	%rd4581, 1, 0, %p1608;
	add.s64 	%rd4582, %rd4579, %rd4581;
	setp.ne.s64 	%p1609, %rd4582, 0;
	add.s64 	%rd4584, %rd4557, %rd4582;
	setp.lt.u64 	%p1610, %rd4584, %rd4557;
	and.pred  	%p1611, %p1609, %p1610;
	selp.u64 	%rd4585, 1, 0, %p1611;
	mul.lo.s64 	%rd4586, %rd107, %rd106;
	shr.u64 	%rd4587, %rd4586, 31;
	and.b64  	%rd4588, %rd4587, 4294967296;
	shl.b64 	%rd4589, %rd4586, 33;
	mad.lo.s64 	%rd4590, %rd106, %rd106, %rd4589;
	setp.lt.u64 	%p1612, %rd4590, %rd4589;
	and.b64  	%rd4591, %rd4587, 4294967295;
	mad.lo.s64 	%rd4592, %rd107, %rd107, %rd4591;
	add.s64 	%rd4593, %rd4592, %rd4588;
	selp.u64 	%rd4594, 1, 0, %p1612;
	add.s64 	%rd4595, %rd4593, %rd4594;
	add.s64 	%rd4596, %rd4584, %rd4585;
	add.s64 	%rd4597, %rd4596, %rd4590;
	max.u64 	%rd4598, %rd4584, %rd4596;
	setp.gt.u64 	%p1613, %rd4598, %rd4597;
	selp.u64 	%rd4599, 1, 0, %p1613;
	add.s64 	%rd4600, %rd4595, %rd4599;
	setp.ne.s64 	%p1614, %rd4600, 0;
	add.s64 	%rd4602, %rd4572, %rd4600;
	setp.lt.u64 	%p1615, %rd4602, %rd4572;
	and.pred  	%p1616, %p1614, %p1615;
	selp.u64 	%rd4603, 1, 0, %p1616;
	mul.lo.s64 	%rd4604, %rd109, %rd106;
	mul.lo.s64 	%rd4605, %rd108, %rd107;
	add.s64 	%rd4606, %rd4604, %rd4605;
	setp.lt.u64 	%p1617, %rd4606, %rd4604;
	selp.b64 	%rd4607, 4294967296, 0, %p1617;
	shl.b64 	%rd4608, %rd4606, 32;
	mad.lo.s64 	%rd4609, %rd108, %rd106, %rd4608;
	setp.lt.u64 	%p1618, %rd4609, %rd4608;
	shr.u64 	%rd4610, %rd4606, 32;
	mad.lo.s64 	%rd4611, %rd109, %rd107, %rd4610;
	add.s64 	%rd4612, %rd4611, %rd4607;
	selp.u64 	%rd4613, 1, 0, %p1618;
	add.s64 	%rd4614, %rd4612, %rd4613;
	add.s64 	%rd4615, %rd4602, %rd4603;
	add.s64 	%rd4616, %rd4615, %rd4609;
	max.u64 	%rd4618, %rd4602, %rd4615;
	setp.gt.u64 	%p1619, %rd4618, %rd4616;
	selp.u64 	%rd4619, 1, 0, %p1619;
	add.s64 	%rd4620, %rd4614, %rd4619;
	setp.ne.s64 	%p1620, %rd4620, 0;
	add.s64 	%rd4622, %rd4575, %rd4620;
	setp.lt.u64 	%p1621, %rd4622, %rd4575;
	and.pred  	%p1622, %p1620, %p1621;
	selp.u64 	%rd4623, 1, 0, %p1622;
	mul.lo.s64 	%rd4624, %rd111, %rd106;
	mul.lo.s64 	%rd4625, %rd110, %rd107;
	add.s64 	%rd4626, %rd4624, %rd4625;
	setp.lt.u64 	%p1623, %rd4626, %rd4624;
	selp.b64 	%rd4627, 4294967296, 0, %p1623;
	shl.b64 	%rd4628, %rd4626, 32;
	mad.lo.s64 	%rd4629, %rd110, %rd106, %rd4628;
	setp.lt.u64 	%p1624, %rd4629, %rd4628;
	shr.u64 	%rd4630, %rd4626, 32;
	mad.lo.s64 	%rd4631, %rd111, %rd107, %rd4630;
	add.s64 	%rd4632, %rd4631, %rd4627;
	selp.u64 	%rd4633, 1, 0, %p1624;
	add.s64 	%rd4634, %rd4632, %rd4633;
	add.s64 	%rd4635, %rd4622, %rd4623;
	add.s64 	%rd4636, %rd4635, %rd4629;
	max.u64 	%rd4638, %rd4622, %rd4635;
	setp.gt.u64 	%p1625, %rd4638, %rd4636;
	selp.u64 	%rd4639, 1, 0, %p1625;
	add.s64 	%rd4640, %rd4634, %rd4639;
	setp.lt.u64 	%p1626, %rd4548, %rd4547;
	selp.b64 	%rd4642, 4294967296, 0, %p1626;
	add.s64 	%rd4643, %rd4553, %rd4642;
	add.s64 	%rd4644, %rd4643, %rd4555;
	add.s64 	%rd4645, %rd4597, %rd4551;
	setp.lt.u64 	%p1627, %rd4645, %rd4597;
	selp.u64 	%rd4646, 1, 0, %p1627;
	add.s64 	%rd4647, %rd4644, %rd4646;
	setp.ne.s64 	%p1628, %rd4647, 0;
	add.s64 	%rd4649, %rd4616, %rd4647;
	setp.lt.u64 	%p1629, %rd4649, %rd4616;
	and.pred  	%p1630, %p1628, %p1629;
	selp.u64 	%rd4650, 1, 0, %p1630;
	setp.lt.u64 	%p1631, %rd4606, %rd4605;
	selp.b64 	%rd4651, 4294967296, 0, %p1631;
	add.s64 	%rd4652, %rd4611, %rd4651;
	add.s64 	%rd4653, %rd4652, %rd4613;
	add.s64 	%rd4654, %rd4649, %rd4650;
	add.s64 	%rd4655, %rd4654, %rd4609;
	max.u64 	%rd4656, %rd4649, %rd4654;
	setp.gt.u64 	%p1632, %rd4656, %rd4655;
	selp.u64 	%rd4657, 1, 0, %p1632;
	add.s64 	%rd4658, %rd4653, %rd4657;
	setp.ne.s64 	%p1633, %rd4658, 0;
	add.s64 	%rd4660, %rd4636, %rd4658;
	setp.lt.u64 	%p1634, %rd4660, %rd4636;
	and.pred  	%p1635, %p1633, %p1634;
	selp.u64 	%rd4661, 1, 0, %p1635;
	mul.lo.s64 	%rd4662, %rd109, %rd108;
	shr.u64 	%rd4663, %rd4662, 31;
	and.b64  	%rd4664, %rd4663, 4294967296;
	shl.b64 	%rd4665, %rd4662, 33;
	mad.lo.s64 	%rd4666, %rd108, %rd108, %rd4665;
	setp.lt.u64 	%p1636, %rd4666, %rd4665;
	and.b64  	%rd4667, %rd4663, 4294967295;
	mad.lo.s64 	%rd4668, %rd109, %rd109, %rd4667;
	add.s64 	%rd4669, %rd4668, %rd4664;
	selp.u64 	%rd4670, 1, 0, %p1636;
	add.s64 	%rd4671, %rd4669, %rd4670;
	add.s64 	%rd4672, %rd4660, %rd4661;
	add.s64 	%rd4673, %rd4672, %rd4666;
	max.u64 	%rd4675, %rd4660, %rd4672;
	setp.gt.u64 	%p1637, %rd4675, %rd4673;
	selp.u64 	%rd4676, 1, 0, %p1637;
	add.s64 	%rd4677, %rd4671, %rd4676;
	setp.ne.s64 	%p1638, %rd4677, 0;
	add.s64 	%rd4679, %rd4640, %rd4677;
	setp.lt.u64 	%p1639, %rd4679, %rd4640;
	and.pred  	%p1640, %p1638, %p1639;
	selp.u64 	%rd4680, 1, 0, %p1640;
	mul.lo.s64 	%rd4681, %rd111, %rd108;
	mul.lo.s64 	%rd4682, %rd110, %rd109;
	add.s64 	%rd4683, %rd4681, %rd4682;
	setp.lt.u64 	%p1641, %rd4683, %rd4681;
	selp.b64 	%rd4684, 4294967296, 0, %p1641;
	shl.b64 	%rd4685, %rd4683, 32;
	mad.lo.s64 	%rd4686, %rd110, %rd108, %rd4685;
	setp.lt.u64 	%p1642, %rd4686, %rd4685;
	shr.u64 	%rd4687, %rd4683, 32;
	mad.lo.s64 	%rd4688, %rd111, %rd109, %rd4687;
	add.s64 	%rd4689, %rd4688, %rd4684;
	selp.u64 	%rd4690, 1, 0, %p1642;
	add.s64 	%rd4691, %rd4689, %rd4690;
	add.s64 	%rd4692, %rd4679, %rd4680;
	add.s64 	%rd4693, %rd4692, %rd4686;
	max.u64 	%rd4695, %rd4679, %rd4692;
	setp.gt.u64 	%p1643, %rd4695, %rd4693;
	selp.u64 	%rd4696, 1, 0, %p1643;
	add.s64 	%rd4697, %rd4691, %rd4696;
	setp.lt.u64 	%p1644, %rd4563, %rd4562;
	selp.b64 	%rd4699, 4294967296, 0, %p1644;
	add.s64 	%rd4700, %rd4568, %rd4699;
	add.s64 	%rd4701, %rd4700, %rd4570;
	add.s64 	%rd4702, %rd4655, %rd4566;
	setp.lt.u64 	%p1645, %rd4702, %rd4655;
	selp.u64 	%rd4703, 1, 0, %p1645;
	add.s64 	%rd4704, %rd4701, %rd4703;
	setp.ne.s64 	%p1646, %rd4704, 0;
	add.s64 	%rd4706, %rd4673, %rd4704;
	setp.lt.u64 	%p1647, %rd4706, %rd4673;
	and.pred  	%p1648, %p1646, %p1647;
	selp.u64 	%rd4707, 1, 0, %p1648;
	setp.lt.u64 	%p1649, %rd4626, %rd4625;
	selp.b64 	%rd4708, 4294967296, 0, %p1649;
	add.s64 	%rd4709, %rd4631, %rd4708;
	add.s64 	%rd4710, %rd4709, %rd4633;
	add.s64 	%rd4711, %rd4706, %rd4707;
	add.s64 	%rd453, %rd4711, %rd4629;
	max.u64 	%rd4712, %rd4706, %rd4711;
	setp.gt.u64 	%p1650, %rd4712, %rd453;
	selp.u64 	%rd4713, 1, 0, %p1650;
	add.s64 	%rd4714, %rd4710, %rd4713;
	setp.ne.s64 	%p1651, %rd4714, 0;
	add.s64 	%rd4716, %rd4693, %rd4714;
	setp.lt.u64 	%p1652, %rd4716, %rd4693;
	and.pred  	%p1653, %p1651, %p1652;
	selp.u64 	%rd4717, 1, 0, %p1653;
	setp.lt.u64 	%p1654, %rd4683, %rd4682;
	selp.b64 	%rd4718, 4294967296, 0, %p1654;
	add.s64 	%rd4719, %rd4688, %rd4718;
	add.s64 	%rd4720, %rd4719, %rd4690;
	add.s64 	%rd4721, %rd4716, %rd4717;
	add.s64 	%rd454, %rd4721, %rd4686;
	max.u64 	%rd4722, %rd4716, %rd4721;
	setp.gt.u64 	%p1655, %rd4722, %rd454;
	selp.u64 	%rd4723, 1, 0, %p1655;
	add.s64 	%rd4724, %rd4720, %rd4723;
	setp.ne.s64 	%p1656, %rd4724, 0;
	add.s64 	%rd4726, %rd4697, %rd4724;
	setp.lt.u64 	%p1657, %rd4726, %rd4697;
	and.pred  	%p1658, %p1656, %p1657;
	selp.u64 	%rd4727, 1, 0, %p1658;
	mul.lo.s64 	%rd4728, %rd111, %rd110;
	shr.u64 	%rd4729, %rd4728, 31;
	and.b64  	%rd4730, %rd4729, 4294967296;
	shl.b64 	%rd4731, %rd4728, 33;
	mad.lo.s64 	%rd4732, %rd110, %rd110, %rd4731;
	setp.lt.u64 	%p1659, %rd4732, %rd4731;
	and.b64  	%rd4733, %rd4729, 4294967295;
	mad.lo.s64 	%rd4734, %rd111, %rd111, %rd4733;
	add.s64 	%rd4735, %rd4734, %rd4730;
	selp.u64 	%rd4736, 1, 0, %p1659;
	add.s64 	%rd4737, %rd4735, %rd4736;
	add.s64 	%rd4738, %rd4726, %rd4727;
	add.s64 	%rd455, %rd4738, %rd4732;
	max.u64 	%rd4739, %rd4726, %rd4738;
	setp.gt.u64 	%p1660, %rd4739, %rd455;
	selp.u64 	%rd4740, 1, 0, %p1660;
	add.s64 	%rd456, %rd4737, %rd4740;
	mov.b64 	{%r389, %r390}, %rd453;
	mov.b64 	{%r391, %r392}, %rd454;
	mov.b64 	%rd4741, {%r392, %r389};
	mov.b64 	{%r393, %r394}, %rd455;
	mov.b64 	%rd4742, {%r394, %r391};
	mov.b64 	{%r395, %r396}, %rd456;
	mov.b64 	%rd4743, {%r396, %r393};
	shl.b64 	%rd4744, %rd456, 32;
	add.s64 	%rd457, %rd4741, %rd4526;
	setp.lt.u64 	%p1661, %rd457, %rd4741;
	selp.u64 	%rd4745, 1, 0, %p1661;
	add.s64 	%rd4746, %rd4742, %rd4580;
	add.s64 	%rd458, %rd4746, %rd4745;
	max.u64 	%rd4747, %rd4580, %rd4746;
	setp.gt.u64 	%p1662, %rd4747, %rd458;
	selp.u64 	%rd4748, 1, 0, %p1662;
	add.s64 	%rd4749, %rd4743, %rd4645;
	add.s64 	%rd459, %rd4749, %rd4748;
	max.u64 	%rd4750, %rd4645, %rd4749;
	setp.gt.u64 	%p1663, %rd4750, %rd459;
	selp.u64 	%rd4751, 1, 0, %p1663;
	add.s64 	%rd4752, %rd4744, %rd4702;
	add.s64 	%rd8739, %rd4752, %rd4751;
	setp.gt.u64 	%p1664, %rd8739, %rd28;
	@%p1664 bra 	$L__BB0_146;
	setp.eq.s64 	%p1665, %rd8739, %rd28;
	setp.gt.u64 	%p1666, %rd459, %rd8629;
	and.pred  	%p1667, %p1665, %p1666;
	@%p1667 bra 	$L__BB0_146;
	setp.eq.s64 	%p1668, %rd8739, %rd28;
	setp.eq.s64 	%p1669, %rd459, %rd8629;
	and.pred  	%p1670, %p1668, %p1669;
	setp.gt.u64 	%p1671, %rd458, %rd8628;
	and.pred  	%p1672, %p1670, %p1671;
	@%p1672 bra 	$L__BB0_146;
	setp.ne.s64 	%p1673, %rd8739, %rd28;
	setp.ne.s64 	%p1674, %rd459, %rd8629;
	or.pred  	%p1675, %p1673, %p1674;
	setp.ne.s64 	%p1676, %rd458, %rd8628;
	or.pred  	%p1677, %p1675, %p1676;
	setp.lt.u64 	%p1678, %rd457, %rd8630;
	or.pred  	%p1679, %p1677, %p1678;
	mov.u64 	%rd8740, %rd459;
	mov.u64 	%rd8741, %rd458;
	mov.u64 	%rd8742, %rd457;
	@%p1679 bra 	$L__BB0_147;
$L__BB0_146:
	sub.s64 	%rd8742, %rd457, %rd8630;
	setp.lt.u64 	%p1680, %rd457, %rd8630;
	selp.u64 	%rd4753, 1, 0, %p1680;
	add.s64 	%rd4754, %rd8628, %rd4753;
	sub.s64 	%rd8741, %rd458, %rd4754;
	setp.ge.u64 	%p1681, %rd458, %rd4754;
	setp.lt.u64 	%p1682, %rd458, %rd4754;
	setp.eq.s64 	%p1683, %rd4754, 0;
	selp.u32 	%r397, -1, 0, %p1682;
	selp.u32 	%r398, -1, 0, %p1683;
	selp.b32 	%r399, %r398, %r397, %p1681;
	selp.b32 	%r400, %r399, %r397, %p1680;
	and.b32  	%r401, %r400, 1;
	setp.eq.b32 	%p1684, %r401, 1;
	cvt.u64.u32 	%rd4755, %r400;
	and.b64  	%rd4756, %rd4755, 1;
	add.s64 	%rd4757, %rd8629, %rd4756;
	sub.s64 	%rd8740, %rd459, %rd4757;
	setp.ge.u64 	%p1685, %rd459, %rd4757;
	setp.lt.u64 	%p1686, %rd459, %rd4757;
	setp.eq.s64 	%p1687, %rd4757, 0;
	selp.u32 	%r402, -1, 0, %p1686;
	selp.u32 	%r403, -1, 0, %p1687;
	selp.b32 	%r404, %r403, %r402, %p1685;
	selp.b32 	%r405, %r404, %r402, %p1684;
	and.b32  	%r406, %r405, 1;
	setp.eq.b32 	%p1688, %r406, 1;
	selp.s64 	%rd4758, -1, 0, %p1688;
	sub.s64 	%rd4759, %rd8739, %rd28;
	add.s64 	%rd8739, %rd4759, %rd4758;
$L__BB0_147:
	shr.u64 	%rd4760, %rd453, 32;
	mul.lo.s64 	%rd4761, %rd4760, 4196183048192;
	and.b64  	%rd4762, %rd453, 4294967295;
	mad.lo.s64 	%rd4763, %rd4762, 977, %rd4761;
	setp.lt.u64 	%p1689, %rd4763, %rd4761;
	shr.u64 	%rd4764, %rd454, 32;
	mul.lo.s64 	%rd4765, %rd4764, 4196183048192;
	and.b64  	%rd4766, %rd454, 4294967295;
	mad.lo.s64 	%rd4767, %rd4766, 977, %rd4765;
	setp.lt.u64 	%p1690, %rd4767, %rd4765;
	selp.u64 	%rd4768, 1, 0, %p1689;
	mul.lo.s64 	%rd4769, %rd4760, 977;
	shr.u64 	%rd4770, %rd4769, 32;
	add.s64 	%rd4771, %rd4770, %rd4768;
	add.s64 	%rd4772, %rd4771, %rd4767;
	setp.lt.u64 	%p1691, %rd4772, %rd4771;
	shr.u64 	%rd4773, %rd455, 32;
	mul.lo.s64 	%rd4774, %rd4773, 4196183048192;
	and.b64  	%rd4775, %rd455, 4294967295;
	mad.lo.s64 	%rd4776, %rd4775, 977, %rd4774;
	setp.lt.u64 	%p1692, %rd4776, %rd4774;
	selp.u64 	%rd4777, 1, 0, %p1691;
	selp.u64 	%rd4778, 1, 0, %p1690;
	mul.lo.s64 	%rd4779, %rd4764, 977;
	shr.u64 	%rd4780, %rd4779, 32;
	add.s64 	%rd4781, %rd4780, %rd4778;
	add.s64 	%rd4782, %rd4781, %rd4777;
	add.s64 	%rd4783, %rd4782, %rd4776;
	setp.lt.u64 	%p1693, %rd4783, %rd4782;
	add.s64 	%rd469, %rd8742, %rd4763;
	setp.lt.u64 	%p1694, %rd469, %rd8742;
	selp.u64 	%rd4784, 1, 0, %p1694;
	add.s64 	%rd4785, %rd8741, %rd4772;
	add.s64 	%rd470, %rd4785, %rd4784;
	max.u64 	%rd4786, %rd8741, %rd4785;
	setp.gt.u64 	%p1695, %rd4786, %rd470;
	selp.u64 	%rd4787, 1, 0, %p1695;
	add.s64 	%rd4788, %rd8740, %rd4783;
	add.s64 	%rd471, %rd4788, %rd4787;
	max.u64 	%rd4789, %rd8740, %rd4788;
	setp.gt.u64 	%p1696, %rd4789, %rd471;
	selp.u64 	%rd4790, 1, 0, %p1696;
	shr.u64 	%rd4791, %rd456, 32;
	and.b64  	%rd4792, %rd456, 4294967295;
	mul.lo.s64 	%rd4793, %rd4792, 977;
	mad.lo.s64 	%rd4794, %rd4791, 4196183048192, %rd4793;
	selp.u64 	%rd4795, 1, 0, %p1693;
	selp.u64 	%rd4796, 1, 0, %p1692;
	mul.lo.s64 	%rd4797, %rd4773, 977;
	shr.u64 	%rd4798, %rd4797, 32;
	add.s64 	%rd4799, %rd4798, %rd4796;
	add.s64 	%rd4800, %rd4799, %rd4795;
	add.s64 	%rd4801, %rd4800, %rd4794;
	add.s64 	%rd4802, %rd8739, %rd4801;
	add.s64 	%rd8746, %rd4802, %rd4790;
	setp.gt.u64 	%p1697, %rd8746, %rd28;
	@%p1697 bra 	$L__BB0_151;
	setp.eq.s64 	%p1698, %rd8746, %rd28;
	setp.gt.u64 	%p1699, %rd471, %rd8629;
	and.pred  	%p1700, %p1698, %p1699;
	@%p1700 bra 	$L__BB0_151;
	setp.eq.s64 	%p1701, %rd8746, %rd28;
	setp.eq.s64 	%p1702, %rd471, %rd8629;
	and.pred  	%p1703, %p1701, %p1702;
	setp.gt.u64 	%p1704, %rd470, %rd8628;
	and.pred  	%p1705, %p1703, %p1704;
	@%p1705 bra 	$L__BB0_151;
	setp.ne.s64 	%p1706, %rd8746, %rd28;
	setp.ne.s64 	%p1707, %rd471, %rd8629;
	or.pred  	%p1708, %p1706, %p1707;
	setp.ne.s64 	%p1709, %rd470, %rd8628;
	or.pred  	%p1710, %p1708, %p1709;
	setp.lt.u64 	%p1711, %rd469, %rd8630;
	or.pred  	%p1712, %p1710, %p1711;
	mov.u64 	%rd8743, %rd471;
	mov.u64 	%rd8744, %rd470;
	mov.u64 	%rd8745, %rd469;
	@%p1712 bra 	$L__BB0_152;
$L__BB0_151:
	sub.s64 	%rd8745, %rd469, %rd8630;
	setp.lt.u64 	%p1713, %rd469, %rd8630;
	selp.u64 	%rd4803, 1, 0, %p1713;
	add.s64 	%rd4804, %rd8628, %rd4803;
	sub.s64 	%rd8744, %rd470, %rd4804;
	setp.ge.u64 	%p1714, %rd470, %rd4804;
	setp.lt.u64 	%p1715, %rd470, %rd4804;
	setp.eq.s64 	%p1716, %rd4804, 0;
	selp.u32 	%r407, -1, 0, %p1715;
	selp.u32 	%r408, -1, 0, %p1716;
	selp.b32 	%r409, %r408, %r407, %p1714;
	selp.b32 	%r410, %r409, %r407, %p1713;
	and.b32  	%r411, %r410, 1;
	setp.eq.b32 	%p1717, %r411, 1;
	cvt.u64.u32 	%rd4805, %r410;
	and.b64  	%rd4806, %rd4805, 1;
	add.s64 	%rd4807, %rd8629, %rd4806;
	sub.s64 	%rd8743, %rd471, %rd4807;
	setp.ge.u64 	%p1718, %rd471, %rd4807;
	setp.lt.u64 	%p1719, %rd471, %rd4807;
	setp.eq.s64 	%p1720, %rd4807, 0;
	selp.u32 	%r412, -1, 0, %p1719;
	selp.u32 	%r413, -1, 0, %p1720;
	selp.b32 	%r414, %r413, %r412, %p1718;
	selp.b32 	%r415, %r414, %r412, %p1717;
	and.b32  	%r416, %r415, 1;
	setp.eq.b32 	%p1721, %r416, 1;
	selp.s64 	%rd4808, -1, 0, %p1721;
	sub.s64 	%rd4809, %rd8746, %rd28;
	add.s64 	%rd8746, %rd4809, %rd4808;
$L__BB0_152:
	shl.b64 	%rd481, %rd8745, 1;
	mov.b64 	{%r417, %r418}, %rd8744;
	mov.b64 	{%r419, %r420}, %rd8745;
	shf.l.wrap.b32 	%r421, %r420, %r417, 1;
	shf.l.wrap.b32 	%r422, %r417, %r418, 1;
	mov.b64 	%rd482, {%r421, %r422};
	setp.lt.u64 	%p1722, %rd482, %rd8744;
	selp.u64 	%rd4810, 1, 0, %p1722;
	shl.b64 	%rd4811, %rd8743, 1;
	or.b64  	%rd483, %rd4811, %rd4810;
	setp.lt.u64 	%p1723, %rd483, %rd8743;
	selp.u64 	%rd4812, 1, 0, %p1723;
	shl.b64 	%rd4813, %rd8746, 1;
	or.b64  	%rd8750, %rd4813, %rd4812;
	setp.gt.u64 	%p1724, %rd8750, %rd28;
	@%p1724 bra 	$L__BB0_156;
	setp.eq.s64 	%p1725, %rd8750, %rd28;
	setp.gt.u64 	%p1726, %rd483, %rd8629;
	and.pred  	%p1727, %p1725, %p1726;
	@%p1727 bra 	$L__BB0_156;
	setp.eq.s64 	%p1728, %rd8750, %rd28;
	setp.eq.s64 	%p1729, %rd483, %rd8629;
	and.pred  	%p1730, %p1728, %p1729;
	setp.gt.u64 	%p1731, %rd482, %rd8628;
	and.pred  	%p1732, %p1730, %p1731;
	@%p1732 bra 	$L__BB0_156;
	setp.ne.s64 	%p1733, %rd8750, %rd28;
	setp.ne.s64 	%p1734, %rd483, %rd8629;
	or.pred  	%p1735, %p1733, %p1734;
	setp.ne.s64 	%p1736, %rd482, %rd8628;
	or.pred  	%p1737, %p1735, %p1736;
	setp.lt.u64 	%p1738, %rd481, %rd8630;
	or.pred  	%p1739, %p1737, %p1738;
	mov.u64 	%rd8747, %rd483;
	mov.u64 	%rd8748, %rd482;
	mov.u64 	%rd8749, %rd481;
	@%p1739 bra 	$L__BB0_157;
$L__BB0_156:
	sub.s64 	%rd8749, %rd481, %rd8630;
	setp.lt.u64 	%p1740, %rd481, %rd8630;
	selp.u64 	%rd4814, 1, 0, %p1740;
	add.s64 	%rd4815, %rd8628, %rd4814;
	sub.s64 	%rd8748, %rd482, %rd4815;
	setp.ge.u64 	%p1741, %rd482, %rd4815;
	setp.lt.u64 	%p1742, %rd482, %rd4815;
	setp.eq.s64 	%p1743, %rd4815, 0;
	selp.u32 	%r423, -1, 0, %p1742;
	selp.u32 	%r424, -1, 0, %p1743;
	selp.b32 	%r425, %r424, %r423, %p1741;
	selp.b32 	%r426, %r425, %r423, %p1740;
	and.b32  	%r427, %r426, 1;
	setp.eq.b32 	%p1744, %r427, 1;
	cvt.u64.u32 	%rd4816, %r426;
	and.b64  	%rd4817, %rd4816, 1;
	add.s64 	%rd4818, %rd8629, %rd4817;
	sub.s64 	%rd8747, %rd483, %rd4818;
	setp.ge.u64 	%p1745, %rd483, %rd4818;
	setp.lt.u64 	%p1746, %rd483, %rd4818;
	setp.eq.s64 	%p1747, %rd4818, 0;
	selp.u32 	%r428, -1, 0, %p1746;
	selp.u32 	%r429, -1, 0, %p1747;
	selp.b32 	%r430, %r429, %r428, %p1745;
	selp.b32 	%r431, %r430, %r428, %p1744;
	and.b32  	%r432, %r431, 1;
	setp.eq.b32 	%p1748, %r432, 1;
	selp.s64 	%rd4819, -1, 0, %p1748;
	sub.s64 	%rd4820, %rd8750, %rd28;
	add.s64 	%rd8750, %rd4820, %rd4819;
$L__BB0_157:
	shl.b64 	%rd493, %rd8749, 1;
	mov.b64 	{%r433, %r434}, %rd8748;
	mov.b64 	{%r435, %r436}, %rd8749;
	shf.l.wrap.b32 	%r437, %r436, %r433, 1;
	shf.l.wrap.b32 	%r438, %r433, %r434, 1;
	mov.b64 	%rd494, {%r437, %r438};
	setp.lt.u64 	%p1749, %rd494, %rd8748;
	selp.u64 	%rd4821, 1, 0, %p1749;
	shl.b64 	%rd4822, %rd8747, 1;
	or.b64  	%rd495, %rd4822, %rd4821;
	setp.lt.u64 	%p1750, %rd495, %rd8747;
	selp.u64 	%rd4823, 1, 0, %p1750;
	shl.b64 	%rd4824, %rd8750, 1;
	or.b64  	%rd8754, %rd4824, %rd4823;
	setp.gt.u64 	%p1751, %rd8754, %rd28;
	@%p1751 bra 	$L__BB0_161;
	setp.eq.s64 	%p1752, %rd8754, %rd28;
	setp.gt.u64 	%p1753, %rd495, %rd8629;
	and.pred  	%p1754, %p1752, %p1753;
	@%p1754 bra 	$L__BB0_161;
	setp.eq.s64 	%p1755, %rd8754, %rd28;
	setp.eq.s64 	%p1756, %rd495, %rd8629;
	and.pred  	%p1757, %p1755, %p1756;
	setp.gt.u64 	%p1758, %rd494, %rd8628;
	and.pred  	%p1759, %p1757, %p1758;
	@%p1759 bra 	$L__BB0_161;
	setp.ne.s64 	%p1760, %rd8754, %rd28;
	setp.ne.s64 	%p1761, %rd495, %rd8629;
	or.pred  	%p1762, %p1760, %p1761;
	setp.ne.s64 	%p1763, %rd494, %rd8628;
	or.pred  	%p1764, %p1762, %p1763;
	setp.lt.u64 	%p1765, %rd493, %rd8630;
	or.pred  	%p1766, %p1764, %p1765;
	mov.u64 	%rd8751, %rd495;
	mov.u64 	%rd8752, %rd494;
	mov.u64 	%rd8753, %rd493;
	@%p1766 bra 	$L__BB0_162;
$L__BB0_161:
	sub.s64 	%rd8753, %rd493, %rd8630;
	setp.lt.u64 	%p1767, %rd493, %rd8630;
	selp.u64 	%rd4825, 1, 0, %p1767;
	add.s64 	%rd4826, %rd8628, %rd4825;
	sub.s64 	%rd8752, %rd494, %rd4826;
	setp.ge.u64 	%p1768, %rd494, %rd4826;
	setp.lt.u64 	%p1769, %rd494, %rd4826;
	setp.eq.s64 	%p1770, %rd4826, 0;
	selp.u32 	%r439, -1, 0, %p1769;
	selp.u32 	%r440, -1, 0, %p1770;
	selp.b32 	%r441, %r440, %r439, %p1768;
	selp.b32 	%r442, %r441, %r439, %p1767;
	and.b32  	%r443, %r442, 1;
	setp.eq.b32 	%p1771, %r443, 1;
	cvt.u64.u32 	%rd4827, %r442;
	and.b64  	%rd4828, %rd4827, 1;
	add.s64 	%rd4829, %rd8629, %rd4828;
	sub.s64 	%rd8751, %rd495, %rd4829;
	setp.ge.u64 	%p1772, %rd495, %rd4829;
	setp.lt.u64 	%p1773, %rd495, %rd4829;
	setp.eq.s64 	%p1774, %rd4829, 0;
	selp.u32 	%r444, -1, 0, %p1773;
	selp.u32 	%r445, -1, 0, %p1774;
	selp.b32 	%r446, %r445, %r444, %p1772;
	selp.b32 	%r447, %r446, %r444, %p1771;
	and.b32  	%r448, %r447, 1;
	setp.eq.b32 	%p1775, %r448, 1;
	selp.s64 	%rd4830, -1, 0, %p1775;
	sub.s64 	%rd4831, %rd8754, %rd28;
	add.s64 	%rd8754, %rd4831, %rd4830;
$L__BB0_162:
	and.b64  	%rd505, %rd8753, 4294967295;
	shr.u64 	%rd506, %rd8753, 32;
	mul.lo.s64 	%rd4832, %rd506, %rd505;
	shr.u64 	%rd4833, %rd4832, 31;
	and.b64  	%rd4834, %rd4833, 4294967296;
	shl.b64 	%rd4835, %rd4832, 33;
	mad.lo.s64 	%rd4836, %rd505, %rd505, %rd4835;
	setp.lt.u64 	%p1776, %rd4836, %rd4835;
	and.b64  	%rd4837, %rd4833, 4294967295;
	mad.lo.s64 	%rd4838, %rd506, %rd506, %rd4837;
	add.s64 	%rd4839, %rd4838, %rd4834;
	selp.u64 	%rd4840, 1, 0, %p1776;
	add.s64 	%rd4841, %rd4839, %rd4840;
	and.b64  	%rd507, %rd8752, 4294967295;
	shr.u64 	%rd508, %rd8752, 32;
	mul.lo.s64 	%rd4842, %rd508, %rd505;
	mul.lo.s64 	%rd4843, %rd507, %rd506;
	add.s64 	%rd4844, %rd4842, %rd4843;
	setp.lt.u64 	%p1777, %rd4844, %rd4842;
	selp.b64 	%rd4845, 4294967296, 0, %p1777;
	shl.b64 	%rd4846, %rd4844, 32;
	mad.lo.s64 	%rd4847, %rd507, %rd505, %rd4846;
	setp.lt.u64 	%p1778, %rd4847, %rd4846;
	shr.u64 	%rd4848, %rd4844, 32;
	mad.lo.s64 	%rd4849, %rd508, %rd506, %rd4848;
	add.s64 	%rd4850, %rd4849, %rd4845;
	selp.u64 	%rd4851, 1, 0, %p1778;
	add.s64 	%rd4852, %rd4850, %rd4851;
	add.s64 	%rd4853, %rd4841, %rd4847;
	setp.lt.u64 	%p1779, %rd4853, %rd4841;
	selp.u64 	%rd4854, 1, 0, %p1779;
	add.s64 	%rd4855, %rd4852, %rd4854;
	and.b64  	%rd509, %rd8751, 4294967295;
	shr.u64 	%rd510, %rd8751, 32;
	mul.lo.s64 	%rd4856, %rd510, %rd505;
	mul.lo.s64 	%rd4857, %rd509, %rd506;
	add.s64 	%rd4858, %rd4856, %rd4857;
	setp.lt.u64 	%p1780, %rd4858, %rd4856;
	selp.b64 	%rd4859, 4294967296, 0, %p1780;
	shl.b64 	%rd4860, %rd4858, 32;
	mad.lo.s64 	%rd4861, %rd509, %rd505, %rd4860;
	setp.lt.u64 	%p1781, %rd4861, %rd4860;
	shr.u64 	%rd4862, %rd4858, 32;
	mad.lo.s64 	%rd4863, %rd510, %rd506, %rd4862;
	add.s64 	%rd4864, %rd4863, %rd4859;
	selp.u64 	%rd4865, 1, 0, %p1781;
	add.s64 	%rd4866, %rd4864, %rd4865;
	add.s64 	%rd4867, %rd4855, %rd4861;
	setp.lt.u64 	%p1782, %rd4867, %rd4855;
	selp.u64 	%rd4869, 1, 0, %p1782;
	add.s64 	%rd4870, %rd4866, %rd4869;
	and.b64  	%rd511, %rd8754, 4294967295;
	shr.u64 	%rd512, %rd8754, 32;
	mul.lo.s64 	%rd4871, %rd512, %rd505;
	mul.lo.s64 	%rd4872, %rd511, %rd506;
	add.s64 	%rd4873, %rd4871, %rd4872;
	setp.lt.u64 	%p1783, %rd4873, %rd4871;
	selp.b64 	%rd4874, 4294967296, 0, %p1783;
	shl.b64 	%rd4875, %rd4873, 32;
	mad.lo.s64 	%rd4876, %rd511, %rd505, %rd4875;
	setp.lt.u64 	%p1784, %rd4876, %rd4875;
	shr.u64 	%rd4877, %rd4873, 32;
	mad.lo.s64 	%rd4878, %rd512, %rd506, %rd4877;
	add.s64 	%rd4879, %rd4878, %rd4874;
	selp.u64 	%rd4880, 1, 0, %p1784;
	add.s64 	%rd4881, %rd4879, %rd4880;
	add.s64 	%rd4882, %rd4870, %rd4876;
	setp.lt.u64 	%p1785, %rd4882, %rd4870;
	selp.u64 	%rd4884, 1, 0, %p1785;
	add.s64 	%rd4885, %rd4881, %rd4884;
	setp.lt.u64 	%p1786, %rd4844, %rd4843;
	selp.b64 	%rd4887, 4294967296, 0, %p1786;
	add.s64 	%rd4888, %rd4849, %rd4887;
	add.s64 	%rd4889, %rd4888, %rd4851;
	add.s64 	%rd4890, %rd4853, %rd4847;
	setp.lt.u64 	%p1787, %rd4890, %rd4853;
	selp.u64 	%rd4891, 1, 0, %p1787;
	add.s64 	%rd4892, %rd4889, %rd4891;
	setp.ne.s64 	%p1788, %rd4892, 0;
	add.s64 	%rd4894, %rd4867, %rd4892;
	setp.lt.u64 	%p1789, %rd4894, %rd4867;
	and.pred  	%p1790, %p1788, %p1789;
	selp.u64 	%rd4895, 1, 0, %p1790;
	mul.lo.s64 	%rd4896, %rd508, %rd507;
	shr.u64 	%rd4897, %rd4896, 31;
	and.b64  	%rd4898, %rd4897, 4294967296;
	shl.b64 	%rd4899, %rd4896, 33;
	mad.lo.s64 	%rd4900, %rd507, %rd507, %rd4899;
	setp.lt.u64 	%p1791, %rd4900, %rd4899;
	and.b64  	%rd4901, %rd4897, 4294967295;
	mad.lo.s64 	%rd4902, %rd508, %rd508, %rd4901;
	add.s64 	%rd4903, %rd4902, %rd4898;
	selp.u64 	%rd4904, 1, 0, %p1791;
	add.s64 	%rd4905, %rd4903, %rd4904;
	add.s64 	%rd4906, %rd4894, %rd4895;
	add.s64 	%rd4907, %rd4906, %rd4900;
	max.u64 	%rd4908, %rd4894, %rd4906;
	setp.gt.u64 	%p1792, %rd4908, %rd4907;
	selp.u64 	%rd4909, 1, 0, %p1792;
	add.s64 	%rd4910, %rd4905, %rd4909;
	setp.ne.s64 	%p1793, %rd4910, 0;
	add.s64 	%rd4912, %rd4882, %rd4910;
	setp.lt.u64 	%p1794, %rd4912, %rd4882;
	and.pred  	%p1795, %p1793, %p1794;
	selp.u64 	%rd4913, 1, 0, %p1795;
	mul.lo.s64 	%rd4914, %rd510, %rd507;
	mul.lo.s64 	%rd4915, %rd509, %rd508;
	add.s64 	%rd4916, %rd4914, %rd4915;
	setp.lt.u64 	%p1796, %rd4916, %rd4914;
	selp.b64 	%rd4917, 4294967296, 0, %p1796;
	shl.b64 	%rd4918, %rd4916, 32;
	mad.lo.s64 	%rd4919, %rd509, %rd507, %rd4918;
	setp.lt.u64 	%p1797, %rd4919, %rd4918;
	shr.u64 	%rd4920, %rd4916, 32;
	mad.lo.s64 	%rd4921, %rd510, %rd508, %rd4920;
	add.s64 	%rd4922, %rd4921, %rd4917;
	selp.u64 	%rd4923, 1, 0, %p1797;
	add.s64 	%rd4924, %rd4922, %rd4923;
	add.s64 	%rd4925, %rd4912, %rd4913;
	add.s64 	%rd4926, %rd4925, %rd4919;
	max.u64 	%rd4928, %rd4912, %rd4925;
	setp.gt.u64 	%p1798, %rd4928, %rd4926;
	selp.u64 	%rd4929, 1, 0, %p1798;
	add.s64 	%rd4930, %rd4924, %rd4929;
	setp.ne.s64 	%p1799, %rd4930, 0;
	add.s64 	%rd4932, %rd4885, %rd4930;
	setp.lt.u64 	%p1800, %rd4932, %rd4885;
	and.pred  	%p1801, %p1799, %p1800;
	selp.u64 	%rd4933, 1, 0, %p1801;
	mul.lo.s64 	%rd4934, %rd512, %rd507;
	mul.lo.s64 	%rd4935, %rd511, %rd508;
	add.s64 	%rd4936, %rd4934, %rd4935;
	setp.lt.u64 	%p1802, %rd4936, %rd4934;
	selp.b64 	%rd4937, 4294967296, 0, %p1802;
	shl.b64 	%rd4938, %rd4936, 32;
	mad.lo.s64 	%rd4939, %rd511, %rd507, %rd4938;
	setp.lt.u64 	%p1803, %rd4939, %rd4938;
	shr.u64 	%rd4940, %rd4936, 32;
	mad.lo.s64 	%rd4941, %rd512, %rd508, %rd4940;
	add.s64 	%rd4942, %rd4941, %rd4937;
	selp.u64 	%rd4943, 1, 0, %p1803;
	add.s64 	%rd4944, %rd4942, %rd4943;
	add.s64 	%rd4945, %rd4932, %rd4933;
	add.s64 	%rd4946, %rd4945, %rd4939;
	max.u64 	%rd4948, %rd4932, %rd4945;
	setp.gt.u64 	%p1804, %rd4948, %rd4946;
	selp.u64 	%rd4949, 1, 0, %p1804;
	add.s64 	%rd4950, %rd4944, %rd4949;
	setp.lt.u64 	%p1805, %rd4858, %rd4857;
	selp.b64 	%rd4952, 4294967296, 0, %p1805;
	add.s64 	%rd4953, %rd4863, %rd4952;
	add.s64 	%rd4954, %rd4953, %rd4865;
	add.s64 	%rd4955, %rd4907, %rd4861;
	setp.lt.u64 	%p1806, %rd4955, %rd4907;
	selp.u64 	%rd4956, 1, 0, %p1806;
	add.s64 	%rd4957, %rd4954, %rd4956;
	setp.ne.s64 	%p1807, %rd4957, 0;
	add.s64 	%rd4959, %rd4926, %rd4957;
	setp.lt.u64 	%p1808, %rd4959, %rd4926;
	and.pred  	%p1809, %p1807, %p1808;
	selp.u64 	%rd4960, 1, 0, %p1809;
	setp.lt.u64 	%p1810, %rd4916, %rd4915;
	selp.b64 	%rd4961, 4294967296, 0, %p1810;
	add.s64 	%rd4962, %rd4921, %rd4961;
	add.s64 	%rd4963, %rd4962, %rd4923;
	add.s64 	%rd4964, %rd4959, %rd4960;
	add.s64 	%rd4965, %rd4964, %rd4919;
	max.u64 	%rd4966, %rd4959, %rd4964;
	setp.gt.u64 	%p1811, %rd4966, %rd4965;
	selp.u64 	%rd4967, 1, 0, %p1811;
	add.s64 	%rd4968, %rd4963, %rd4967;
	setp.ne.s64 	%p1812, %rd4968, 0;
	add.s64 	%rd4970, %rd4946, %rd4968;
	setp.lt.u64 	%p1813, %rd4970, %rd4946;
	and.pred  	%p1814, %p1812, %p1813;
	selp.u64 	%rd4971, 1, 0, %p1814;
	mul.lo.s64 	%rd4972, %rd510, %rd509;
	shr.u64 	%rd4973, %rd4972, 31;
	and.b64  	%rd4974, %rd4973, 4294967296;
	shl.b64 	%rd4975, %rd4972, 33;
	mad.lo.s64 	%rd4976, %rd509, %rd509, %rd4975;
	setp.lt.u64 	%p1815, %rd4976, %rd4975;
	and.b64  	%rd4977, %rd4973, 4294967295;
	mad.lo.s64 	%rd4978, %rd510, %rd510, %rd4977;
	add.s64 	%rd4979, %rd4978, %rd4974;
	selp.u64 	%rd4980, 1, 0, %p1815;
	add.s64 	%rd4981, %rd4979, %rd4980;
	add.s64 	%rd4982, %rd4970, %rd4971;
	add.s64 	%rd4983, %rd4982, %rd4976;
	max.u64 	%rd4985, %rd4970, %rd4982;
	setp.gt.u64 	%p1816, %rd4985, %rd4983;
	selp.u64 	%rd4986, 1, 0, %p1816;
	add.s64 	%rd4987, %rd4981, %rd4986;
	setp.ne.s64 	%p1817, %rd4987, 0;
	add.s64 	%rd4989, %rd4950, %rd4987;
	setp.lt.u64 	%p1818, %rd4989, %rd4950;
	and.pred  	%p1819, %p1817, %p1818;
	selp.u64 	%rd4990, 1, 0, %p1819;
	mul.lo.s64 	%rd4991, %rd512, %rd509;
	mul.lo.s64 	%rd4992, %rd511, %rd510;
	add.s64 	%rd4993, %rd4991, %rd4992;
	setp.lt.u64 	%p1820, %rd4993, %rd4991;
	selp.b64 	%rd4994, 4294967296, 0, %p1820;
	shl.b64 	%rd4995, %rd4993, 32;
	mad.lo.s64 	%rd4996, %rd511, %rd509, %rd4995;
	setp.lt.u64 	%p1821, %rd4996, %rd4995;
	shr.u64 	%rd4997, %rd4993, 32;
	mad.lo.s64 	%rd4998, %rd512, %rd510, %rd4997;
	add.s64 	%rd4999, %rd4998, %rd4994;
	selp.u64 	%rd5000, 1, 0, %p1821;
	add.s64 	%rd5001, %rd4999, %rd5000;
	add.s64 	%rd5002, %rd4989, %rd4990;
	add.s64 	%rd5003, %rd5002, %rd4996;
	max.u64 	%rd5005, %rd4989, %rd5002;
	setp.gt.u64 	%p1822, %rd5005, %rd5003;
	selp.u64 	%rd5006, 1, 0, %p1822;
	add.s64 	%rd5007, %rd5001, %rd5006;
	setp.lt.u64 	%p1823, %rd4873, %rd4872;
	selp.b64 	%rd5009, 4294967296, 0, %p1823;
	add.s64 	%rd5010, %rd4878, %rd5009;
	add.s64 	%rd5011, %rd5010, %rd4880;
	add.s64 	%rd5012, %rd4965, %rd4876;
	setp.lt.u64 	%p1824, %rd5012, %rd4965;
	selp.u64 	%rd5013, 1, 0, %p1824;
	add.s64 	%rd5014, %rd5011, %rd5013;
	setp.ne.s64 	%p1825, %rd5014, 0;
	add.s64 	%rd5016, %rd4983, %rd5014;
	setp.lt.u64 	%p1826, %rd5016, %rd4983;
	and.pred  	%p1827, %p1825, %p1826;
	selp.u64 	%rd5017, 1, 0, %p1827;
	setp.lt.u64 	%p1828, %rd4936, %rd4935;
	selp.b64 	%rd5018, 4294967296, 0, %p1828;
	add.s64 	%rd5019, %rd4941, %rd5018;
	add.s64 	%rd5020, %rd5019, %rd4943;
	add.s64 	%rd5021, %rd5016, %rd5017;
	add.s64 	%rd513, %rd5021, %rd4939;
	max.u64 	%rd5022, %rd5016, %rd5021;
	setp.gt.u64 	%p1829, %rd5022, %rd513;
	selp.u64 	%rd5023, 1, 0, %p1829;
	add.s64 	%rd5024, %rd5020, %rd5023;
	setp.ne.s64 	%p1830, %rd5024, 0;
	add.s64 	%rd5026, %rd5003, %rd5024;
	setp.lt.u64 	%p1831, %rd5026, %rd5003;
	and.pred  	%p1832, %p1830, %p1831;
	selp.u64 	%rd5027, 1, 0, %p1832;
	setp.lt.u64 	%p1833, %rd4993, %rd4992;
	selp.b64 	%rd5028, 4294967296, 0, %p1833;
	add.s64 	%rd5029, %rd4998, %rd5028;
	add.s64 	%rd5030, %rd5029, %rd5000;
	add.s64 	%rd5031, %rd5026, %rd5027;
	add.s64 	%rd514, %rd5031, %rd4996;
	max.u64 	%rd5032, %rd5026, %rd5031;
	setp.gt.u64 	%p1834, %rd5032, %rd514;
	selp.u64 	%rd5033, 1, 0, %p1834;
	add.s64 	%rd5034, %rd5030, %rd5033;
	setp.ne.s64 	%p1835, %rd5034, 0;
	add.s64 	%rd5036, %rd5007, %rd5034;
	setp.lt.u64 	%p1836, %rd5036, %rd5007;
	and.pred  	%p1837, %p1835, %p1836;
	selp.u64 	%rd5037, 1, 0, %p1837;
	mul.lo.s64 	%rd5038, %rd512, %rd511;
	shr.u64 	%rd5039, %rd5038, 31;
	and.b64  	%rd5040, %rd5039, 4294967296;
	shl.b64 	%rd5041, %rd5038, 33;
	mad.lo.s64 	%rd5042, %rd511, %rd511, %rd5041;
	setp.lt.u64 	%p1838, %rd5042, %rd5041;
	and.b64  	%rd5043, %rd5039, 4294967295;
	mad.lo.s64 	%rd5044, %rd512, %rd512, %rd5043;
	add.s64 	%rd5045, %rd5044, %rd5040;
	selp.u64 	%rd5046, 1, 0, %p1838;
	add.s64 	%rd5047, %rd5045, %rd5046;
	add.s64 	%rd5048, %rd5036, %rd5037;
	add.s64 	%rd515, %rd5048, %rd5042;
	max.u64 	%rd5049, %rd5036, %rd5048;
	setp.gt.u64 	%p1839, %rd5049, %rd515;
	selp.u64 	%rd5050, 1, 0, %p1839;
	add.s64 	%rd516, %rd5047, %rd5050;
	mov.b64 	{%r449, %r450}, %rd513;
	mov.b64 	{%r451, %r452}, %rd514;
	mov.b64 	%rd5051, {%r452, %r449};
	mov.b64 	{%r453, %r454}, %rd515;
	mov.b64 	%rd5052, {%r454, %r451};
	mov.b64 	{%r455, %r456}, %rd516;
	mov.b64 	%rd5053, {%r456, %r453};
	shl.b64 	%rd5054, %rd516, 32;
	add.s64 	%rd517, %rd5051, %rd4836;
	setp.lt.u64 	%p1840, %rd517, %rd5051;
	selp.u64 	%rd5055, 1, 0, %p1840;
	add.s64 	%rd5056, %rd5052, %rd4890;
	add.s64 	%rd518, %rd5056, %rd5055;
	max.u64 	%rd5057, %rd4890, %rd5056;
	setp.gt.u64 	%p1841, %rd5057, %rd518;
	selp.u64 	%rd5058, 1, 0, %p1841;
	add.s64 	%rd5059, %rd5053, %rd4955;
	add.s64 	%rd519, %rd5059, %rd5058;
	max.u64 	%rd5060, %rd4955, %rd5059;
	setp.gt.u64 	%p1842, %rd5060, %rd519;
	selp.u64 	%rd5061, 1, 0, %p1842;
	add.s64 	%rd5062, %rd5054, %rd5012;
	add.s64 	%rd8758, %rd5062, %rd5061;
	setp.gt.u64 	%p1843, %rd8758, %rd28;
	@%p1843 bra 	$L__BB0_166;
	setp.eq.s64 	%p1844, %rd8758, %rd28;
	setp.gt.u64 	%p1845, %rd519, %rd8629;
	and.pred  	%p1846, %p1844, %p1845;
	@%p1846 bra 	$L__BB0_166;
	setp.eq.s64 	%p1847, %rd8758, %rd28;
	setp.eq.s64 	%p1848, %rd519, %rd8629;
	and.pred  	%p1849, %p1847, %p1848;
	setp.gt.u64 	%p1850, %rd518, %rd8628;
	and.pred  	%p1851, %p1849, %p1850;
	@%p1851 bra 	$L__BB0_166;
	setp.ne.s64 	%p1852, %rd8758, %rd28;
	setp.ne.s64 	%p1853, %rd519, %rd8629;
	or.pred  	%p1854, %p1852, %p1853;
	setp.ne.s64 	%p1855, %rd518, %rd8628;
	or.pred  	%p1856, %p1854, %p1855;
	setp.lt.u64 	%p1857, %rd517, %rd8630;
	or.pred  	%p1858, %p1856, %p1857;
	mov.u64 	%rd8755, %rd517;
	mov.u64 	%rd8756, %rd518;
	mov.u64 	%rd8757, %rd519;
	@%p1858 bra 	$L__BB0_167;
$L__BB0_166:
	sub.s64 	%rd8755, %rd517, %rd8630;
	setp.lt.u64 	%p1859, %rd517, %rd8630;
	selp.u64 	%rd5063, 1, 0, %p1859;
	add.s64 	%rd5064, %rd8628, %rd5063;
	sub.s64 	%rd8756, %rd518, %rd5064;
	setp.ge.u64 	%p1860, %rd518, %rd5064;
	setp.lt.u64 	%p1861, %rd518, %rd5064;
	setp.eq.s64 	%p1862, %rd5064, 0;
	selp.u32 	%r457, -1, 0, %p1861;
	selp.u32 	%r458, -1, 0, %p1862;
	selp.b32 	%r459, %r458, %r457, %p1860;
	selp.b32 	%r460, %r459, %r457, %p1859;
	and.b32  	%r461, %r460, 1;
	setp.eq.b32 	%p1863, %r461, 1;
	cvt.u64.u32 	%rd5065, %r460;
	and.b64  	%rd5066, %rd5065, 1;
	add.s64 	%rd5067, %rd8629, %rd5066;
	sub.s64 	%rd8757, %rd519, %rd5067;
	setp.ge.u64 	%p1864, %rd519, %rd5067;
	setp.lt.u64 	%p1865, %rd519, %rd5067;
	setp.eq.s64 	%p1866, %rd5067, 0;
	selp.u32 	%r462, -1, 0, %p1865;
	selp.u32 	%r463, -1, 0, %p1866;
	selp.b32 	%r464, %r463, %r462, %p1864;
	selp.b32 	%r465, %r464, %r462, %p1863;
	and.b32  	%r466, %r465, 1;
	setp.eq.b32 	%p1867, %r466, 1;
	selp.s64 	%rd5068, -1, 0, %p1867;
	sub.s64 	%rd5069, %rd8758, %rd28;
	add.s64 	%rd8758, %rd5069, %rd5068;
$L__BB0_167:
	shr.u64 	%rd5070, %rd513, 32;
	mul.lo.s64 	%rd5071, %rd5070, 4196183048192;
	and.b64  	%rd5072, %rd513, 4294967295;
	mad.lo.s64 	%rd5073, %rd5072, 977, %rd5071;
	setp.lt.u64 	%p1868, %rd5073, %rd5071;
	shr.u64 	%rd5074, %rd514, 32;
	mul.lo.s64 	%rd5075, %rd5074, 4196183048192;
	and.b64  	%rd5076, %rd514, 4294967295;
	mad.lo.s64 	%rd5077, %rd5076, 977, %rd5075;
	setp.lt.u64 	%p1869, %rd5077, %rd5075;
	selp.u64 	%rd5078, 1, 0, %p1868;
	mul.lo.s64 	%rd5079, %rd5070, 977;
	shr.u64 	%rd5080, %rd5079, 32;
	add.s64 	%rd5081, %rd5080, %rd5078;
	add.s64 	%rd5082, %rd5081, %rd5077;
	setp.lt.u64 	%p1870, %rd5082, %rd5081;
	shr.u64 	%rd5083, %rd515, 32;
	mul.lo.s64 	%rd5084, %rd5083, 4196183048192;
	and.b64  	%rd5085, %rd515, 4294967295;
	mad.lo.s64 	%rd5086, %rd5085, 977, %rd5084;
	setp.lt.u64 	%p1871, %rd5086, %rd5084;
	selp.u64 	%rd5087, 1, 0, %p1870;
	selp.u64 	%rd5088, 1, 0, %p1869;
	mul.lo.s64 	%rd5089, %rd5074, 977;
	shr.u64 	%rd5090, %rd5089, 32;
	add.s64 	%rd5091, %rd5090, %rd5088;
	add.s64 	%rd5092, %rd5091, %rd5087;
	add.s64 	%rd5093, %rd5092, %rd5086;
	setp.lt.u64 	%p1872, %rd5093, %rd5092;
	add.s64 	%rd529, %rd8755, %rd5073;
	setp.lt.u64 	%p1873, %rd529, %rd8755;
	selp.u64 	%rd5094, 1, 0, %p1873;
	add.s64 	%rd5095, %rd8756, %rd5082;
	add.s64 	%rd530, %rd5095, %rd5094;
	max.u64 	%rd5096, %rd8756, %rd5095;
	setp.gt.u64 	%p1874, %rd5096, %rd530;
	selp.u64 	%rd5097, 1, 0, %p1874;
	add.s64 	%rd5098, %rd8757, %rd5093;
	add.s64 	%rd531, %rd5098, %rd5097;
	max.u64 	%rd5099, %rd8757, %rd5098;
	setp.gt.u64 	%p1875, %rd5099, %rd531;
	selp.u64 	%rd5100, 1, 0, %p1875;
	shr.u64 	%rd5101, %rd516, 32;
	and.b64  	%rd5102, %rd516, 4294967295;
	mul.lo.s64 	%rd5103, %rd5102, 977;
	mad.lo.s64 	%rd5104, %rd5101, 4196183048192, %rd5103;
	selp.u64 	%rd5105, 1, 0, %p1872;
	selp.u64 	%rd5106, 1, 0, %p1871;
	mul.lo.s64 	%rd5107, %rd5083, 977;
	shr.u64 	%rd5108, %rd5107, 32;
	add.s64 	%rd5109, %rd5108, %rd5106;
	add.s64 	%rd5110, %rd5109, %rd5105;
	add.s64 	%rd5111, %rd5110, %rd5104;
	add.s64 	%rd5112, %rd8758, %rd5111;
	add.s64 	%rd8762, %rd5112, %rd5100;
	setp.gt.u64 	%p1876, %rd8762, %rd28;
	@%p1876 bra 	$L__BB0_171;
	setp.eq.s64 	%p1877, %rd8762, %rd28;
	setp.gt.u64 	%p1878, %rd531, %rd8629;
	and.pred  	%p1879, %p1877, %p1878;
	@%p1879 bra 	$L__BB0_171;
	setp.eq.s64 	%p1880, %rd8762, %rd28;
	setp.eq.s64 	%p1881, %rd531, %rd8629;
	and.pred  	%p1882, %p1880, %p1881;
	setp.gt.u64 	%p1883, %rd530, %rd8628;
	and.pred  	%p1884, %p1882, %p1883;
	@%p1884 bra 	$L__BB0_171;
	setp.ne.s64 	%p1885, %rd8762, %rd28;
	setp.ne.s64 	%p1886, %rd531, %rd8629;
	or.pred  	%p1887, %p1885, %p1886;
	setp.ne.s64 	%p1888, %rd530, %rd8628;
	or.pred  	%p1889, %p1887, %p1888;
	setp.lt.u64 	%p1890, %rd529, %rd8630;
	or.pred  	%p1891, %p1889, %p1890;
	mov.u64 	%rd8759, %rd529;
	mov.u64 	%rd8760, %rd530;
	mov.u64 	%rd8761, %rd531;
	@%p1891 bra 	$L__BB0_172;
$L__BB0_171:
	sub.s64 	%rd8759, %rd529, %rd8630;
	setp.lt.u64 	%p1892, %rd529, %rd8630;
	selp.u64 	%rd5113, 1, 0, %p1892;
	add.s64 	%rd5114, %rd8628, %rd5113;
	sub.s64 	%rd8760, %rd530, %rd5114;
	setp.ge.u64 	%p1893, %rd530, %rd5114;
	setp.lt.u64 	%p1894, %rd530, %rd5114;
	setp.eq.s64 	%p1895, %rd5114, 0;
	selp.u32 	%r467, -1, 0, %p1894;
	selp.u32 	%r468, -1, 0, %p1895;
	selp.b32 	%r469, %r468, %r467, %p1893;
	selp.b32 	%r470, %r469, %r467, %p1892;
	and.b32  	%r471, %r470, 1;
	setp.eq.b32 	%p1896, %r471, 1;
	cvt.u64.u32 	%rd5115, %r470;
	and.b64  	%rd5116, %rd5115, 1;
	add.s64 	%rd5117, %rd8629, %rd5116;
	sub.s64 	%rd8761, %rd531, %rd5117;
	setp.ge.u64 	%p1897, %rd531, %rd5117;
	setp.lt.u64 	%p1898, %rd531, %rd5117;
	setp.eq.s64 	%p1899, %rd5117, 0;
	selp.u32 	%r472, -1, 0, %p1898;
	selp.u32 	%r473, -1, 0, %p1899;
	selp.b32 	%r474, %r473, %r472, %p1897;
	selp.b32 	%r475, %r474, %r472, %p1896;
	and.b32  	%r476, %r475, 1;
	setp.eq.b32 	%p1900, %r476, 1;
	selp.s64 	%rd5118, -1, 0, %p1900;
	sub.s64 	%rd5119, %rd8762, %rd28;
	add.s64 	%rd8762, %rd5119, %rd5118;
$L__BB0_172:
	shl.b64 	%rd541, %rd8715, 1;
	mov.b64 	{%r477, %r478}, %rd8716;
	mov.b64 	{%r479, %r480}, %rd8715;
	shf.l.wrap.b32 	%r481, %r480, %r477, 1;
	shf.l.wrap.b32 	%r482, %r477, %r478, 1;
	mov.b64 	%rd542, {%r481, %r482};
	setp.lt.u64 	%p1901, %rd542, %rd8716;
	selp.u64 	%rd5120, 1, 0, %p1901;
	shl.b64 	%rd5121, %rd8717, 1;
	or.b64  	%rd543, %rd5121, %rd5120;
	setp.lt.u64 	%p1902, %rd543, %rd8717;
	selp.u64 	%rd5122, 1, 0, %p1902;
	shl.b64 	%rd5123, %rd8718, 1;
	or.b64  	%rd8766, %rd5123, %rd5122;
	setp.gt.u64 	%p1903, %rd8766, %rd28;
	@%p1903 bra 	$L__BB0_176;
	setp.eq.s64 	%p1904, %rd8766, %rd28;
	setp.gt.u64 	%p1905, %rd543, %rd8629;
	and.pred  	%p1906, %p1904, %p1905;
	@%p1906 bra 	$L__BB0_176;
	setp.eq.s64 	%p1907, %rd8766, %rd28;
	setp.eq.s64 	%p1908, %rd543, %rd8629;
	and.pred  	%p1909, %p1907, %p1908;
	setp.gt.u64 	%p1910, %rd542, %rd8628;
	and.pred  	%p1911, %p1909, %p1910;
	@%p1911 bra 	$L__BB0_176;
	setp.ne.s64 	%p1912, %rd8766, %rd28;
	setp.ne.s64 	%p1913, %rd543, %rd8629;
	or.pred  	%p1914, %p1912, %p1913;
	setp.ne.s64 	%p1915, %rd542, %rd8628;
	or.pred  	%p1916, %p1914, %p1915;
	setp.lt.u64 	%p1917, %rd541, %rd8630;
	or.pred  	%p1918, %p1916, %p1917;
	mov.u64 	%rd8763, %rd541;
	mov.u64 	%rd8764, %rd542;
	mov.u64 	%rd8765, %rd543;
	@%p1918 bra 	$L__BB0_177;
$L__BB0_176:
	sub.s64 	%rd8763, %rd541, %rd8630;
	setp.lt.u64 	%p1919, %rd541, %rd8630;
	selp.u64 	%rd5124, 1, 0, %p1919;
	add.s64 	%rd5125, %rd8628, %rd5124;
	sub.s64 	%rd8764, %rd542, %rd5125;
	setp.ge.u64 	%p1920, %rd542, %rd5125;
	setp.lt.u64 	%p1921, %rd542, %rd5125;
	setp.eq.s64 	%p1922, %rd5125, 0;
	selp.u32 	%r483, -1, 0, %p1921;
	selp.u32 	%r484, -1, 0, %p1922;
	selp.b32 	%r485, %r484, %r483, %p1920;
	selp.b32 	%r486, %r485, %r483, %p1919;
	and.b32  	%r487, %r486, 1;
	setp.eq.b32 	%p1923, %r487, 1;
	cvt.u64.u32 	%rd5126, %r486;
	and.b64  	%rd5127, %rd5126, 1;
	add.s64 	%rd5128, %rd8629, %rd5127;
	sub.s64 	%rd8765, %rd543, %rd5128;
	setp.ge.u64 	%p1924, %rd543, %rd5128;
	setp.lt.u64 	%p1925, %rd543, %rd5128;
	setp.eq.s64 	%p1926, %rd5128, 0;
	selp.u32 	%r488, -1, 0, %p1925;
	selp.u32 	%r489, -1, 0, %p1926;
	selp.b32 	%r490, %r489, %r488, %p1924;
	selp.b32 	%r491, %r490, %r488, %p1923;
	and.b32  	%r492, %r491, 1;
	setp.eq.b32 	%p1927, %r492, 1;
	selp.s64 	%rd5129, -1, 0, %p1927;
	sub.s64 	%rd5130, %rd8766, %rd28;
	add.s64 	%rd8766, %rd5130, %rd5129;
$L__BB0_177:
	sub.s64 	%rd8767, %rd8759, %rd8763;
	setp.lt.u64 	%p1928, %rd8759, %rd8763;
	selp.u64 	%rd5131, 1, 0, %p1928;
	add.s64 	%rd5132, %rd8764, %rd5131;
	sub.s64 	%rd8768, %rd8760, %rd5132;
	setp.ge.u64 	%p1929, %rd8760, %rd5132;
	setp.lt.u64 	%p1930, %rd8760, %rd5132;
	setp.eq.s64 	%p1931, %rd5132, 0;
	selp.u32 	%r493, -1, 0, %p1930;
	selp.u32 	%r494, -1, 0, %p1931;
	selp.b32 	%r495, %r494, %r493, %p1929;
	selp.b32 	%r496, %r495, %r493, %p1928;
	and.b32  	%r497, %r496, 1;
	setp.eq.b32 	%p1932, %r497, 1;
	cvt.u64.u32 	%rd5133, %r496;
	and.b64  	%rd5134, %rd5133, 1;
	add.s64 	%rd5135, %rd8765, %rd5134;
	sub.s64 	%rd8769, %rd8761, %rd5135;
	setp.ge.u64 	%p1933, %rd8761, %rd5135;
	setp.lt.u64 	%p1934, %rd8761, %rd5135;
	setp.eq.s64 	%p1935, %rd5135, 0;
	selp.u32 	%r498, -1, 0, %p1934;
	selp.u32 	%r499, -1, 0, %p1935;
	selp.b32 	%r500, %r499, %r498, %p1933;
	selp.b32 	%r501, %r500, %r498, %p1932;
	and.b32  	%r502, %r501, 1;
	setp.eq.b32 	%p1936, %r502, 1;
	not.pred 	%p1937, %p1936;
	cvt.u64.u32 	%rd5136, %r501;
	and.b64  	%rd5137, %rd5136, 1;
	add.s64 	%rd5138, %rd8766, %rd5137;
	sub.s64 	%rd8770, %rd8762, %rd5138;
	setp.ge.u64 	%p1938, %rd8762, %rd5138;
	setp.ne.s64 	%p1939, %rd5138, 0;
	or.pred  	%p1940, %p1937, %p1939;
	and.pred  	%p1941, %p1938, %p1940;
	@%p1941 bra 	$L__BB0_179;
	add.s64 	%rd8767, %rd8630, %rd8767;
	setp.lt.u64 	%p1942, %rd8767, %rd8630;
	selp.u64 	%rd5139, 1, 0, %p1942;
	add.s64 	%rd5140, %rd8628, %rd8768;
	add.s64 	%rd558, %rd5140, %rd5139;
	max.u64 	%rd5141, %rd8768, %rd5140;
	setp.gt.u64 	%p1943, %rd5141, %rd558;
	selp.u64 	%rd5142, 1, 0, %p1943;
	add.s64 	%rd5143, %rd8629, %rd8769;
	add.s64 	%rd559, %rd5143, %rd5142;
	max.u64 	%rd5144, %rd8769, %rd5143;
	setp.gt.u64 	%p1944, %rd5144, %rd559;
	selp.u64 	%rd5145, 1, 0, %p1944;
	add.s64 	%rd5146, %rd28, %rd8770;
	add.s64 	%rd8770, %rd5146, %rd5145;
	mov.u64 	%rd8768, %rd558;
	mov.u64 	%rd8769, %rd559;
$L__BB0_179:
	st.local.u64 	[%rd300], %rd8767;
	st.local.u64 	[%rd300+8], %rd8768;
	st.local.u64 	[%rd300+16], %rd8769;
	st.local.u64 	[%rd300+24], %rd8770;
	sub.s64 	%rd8774, %rd8715, %rd8767;
	setp.lt.u64 	%p1945, %rd8715, %rd8767;
	selp.u64 	%rd5147, 1, 0, %p1945;
	add.s64 	%rd5148, %rd8768, %rd5147;
	sub.s64 	%rd566, %rd8716, %rd5148;
	setp.ge.u64 	%p1946, %rd8716, %rd5148;
	setp.lt.u64 	%p1947, %rd8716, %rd5148;
	setp.eq.s64 	%p1948, %rd5148, 0;
	selp.u32 	%r503, -1, 0, %p1947;
	selp.u32 	%r504, -1, 0, %p1948;
	selp.b32 	%r505, %r504, %r503, %p1946;
	selp.b32 	%r506, %r505, %r503, %p1945;
	and.b32  	%r507, %r506, 1;
	setp.eq.b32 	%p1949, %r507, 1;
	cvt.u64.u32 	%rd5149, %r506;
	and.b64  	%rd5150, %rd5149, 1;
	add.s64 	%rd5151, %rd8769, %rd5150;
	sub.s64 	%rd567, %rd8717, %rd5151;
	setp.ge.u64 	%p1950, %rd8717, %rd5151;
	setp.lt.u64 	%p1951, %rd8717, %rd5151;
	setp.eq.s64 	%p1952, %rd5151, 0;
	selp.u32 	%r508, -1, 0, %p1951;
	selp.u32 	%r509, -1, 0, %p1952;
	selp.b32 	%r510, %r509, %r508, %p1950;
	selp.b32 	%r511, %r510, %r508, %p1949;
	and.b32  	%r512, %r511, 1;
	setp.eq.b32 	%p1953, %r512, 1;
	not.pred 	%p1954, %p1953;
	cvt.u64.u32 	%rd5152, %r511;
	and.b64  	%rd5153, %rd5152, 1;
	add.s64 	%rd5154, %rd8770, %rd5153;
	sub.s64 	%rd8771, %rd8718, %rd5154;
	setp.ge.u64 	%p1955, %rd8718, %rd5154;
	setp.ne.s64 	%p1956, %rd5154, 0;
	or.pred  	%p1957, %p1954, %p1956;
	and.pred  	%p1958, %p1955, %p1957;
	@%p1958 bra 	$L__BB0_181;
	add.s64 	%rd8774, %rd8630, %rd8774;
	setp.lt.u64 	%p1959, %rd8774, %rd8630;
	selp.u64 	%rd5155, 1, 0, %p1959;
	add.s64 	%rd5156, %rd8628, %rd566;
	add.s64 	%rd8773, %rd5156, %rd5155;
	max.u64 	%rd5157, %rd566, %rd5156;
	setp.gt.u64 	%p1960, %rd5157, %rd8773;
	selp.u64 	%rd5158, 1, 0, %p1960;
	add.s64 	%rd5159, %rd567, %rd5158;
	add.s64 	%rd8772, %rd5159, %rd8629;
	max.u64 	%rd5160, %rd567, %rd5158;
	setp.gt.u64 	%p1961, %rd5160, %rd8772;
	selp.u64 	%rd5161, 1, 0, %p1961;
	add.s64 	%rd5162, %rd8771, %rd5161;
	add.s64 	%rd8771, %rd5162, %rd28;
	st.local.u64 	[%rd300+56], %rd8771;
	bra.uni 	$L__BB0_182;
$L__BB0_181:
	st.local.u64 	[%rd300+56], %rd8771;
	mov.u64 	%rd8772, %rd567;
	mov.u64 	%rd8773, %rd566;
$L__BB0_182:
	and.b64  	%rd5163, %rd8774, 4294967295;
	shr.u64 	%rd5164, %rd8774, 32;
	mul.lo.s64 	%rd5165, %rd5164, %rd505;
	mad.lo.s64 	%rd5166, %rd5163, %rd506, %rd5165;
	setp.lt.u64 	%p1962, %rd5166, %rd5165;
	selp.b64 	%rd5167, 4294967296, 0, %p1962;
	shl.b64 	%rd5168, %rd5166, 32;
	mad.lo.s64 	%rd5169, %rd5163, %rd505, %rd5168;
	setp.lt.u64 	%p1963, %rd5169, %rd5168;
	shr.u64 	%rd5170, %rd5166, 32;
	mad.lo.s64 	%rd5171, %rd5164, %rd506, %rd5170;
	add.s64 	%rd5172, %rd5171, %rd5167;
	selp.u64 	%rd5173, 1, 0, %p1963;
	add.s64 	%rd5174, %rd5172, %rd5173;
	and.b64  	%rd5175, %rd8773, 4294967295;
	shr.u64 	%rd5176, %rd8773, 32;
	mul.lo.s64 	%rd5177, %rd5176, %rd505;
	mad.lo.s64 	%rd5178, %rd5175, %rd506, %rd5177;
	setp.lt.u64 	%p1964, %rd5178, %rd5177;
	selp.b64 	%rd5179, 4294967296, 0, %p1964;
	shl.b64 	%rd5180, %rd5178, 32;
	mad.lo.s64 	%rd5181, %rd5175, %rd505, %rd5180;
	setp.lt.u64 	%p1965, %rd5181, %rd5180;
	shr.u64 	%rd5182, %rd5178, 32;
	mad.lo.s64 	%rd5183, %rd5176, %rd506, %rd5182;
	add.s64 	%rd5184, %rd5183, %rd5179;
	selp.u64 	%rd5185, 1, 0, %p1965;
	add.s64 	%rd5186, %rd5184, %rd5185;
	add.s64 	%rd5187, %rd5174, %rd5181;
	setp.lt.u64 	%p1966, %rd5187, %rd5174;
	selp.u64 	%rd5188, 1, 0, %p1966;
	add.s64 	%rd5189, %rd5186, %rd5188;
	and.b64  	%rd5190, %rd8772, 4294967295;
	shr.u64 	%rd5191, %rd8772, 32;
	mul.lo.s64 	%rd5192, %rd5191, %rd505;
	mad.lo.s64 	%rd5193, %rd5190, %rd506, %rd5192;
	setp.lt.u64 	%p1967, %rd5193, %rd5192;
	selp.b64 	%rd5194, 4294967296, 0, %p1967;
	shl.b64 	%rd5195, %rd5193, 32;
	mad.lo.s64 	%rd5196, %rd5190, %rd505, %rd5195;
	setp.lt.u64 	%p1968, %rd5196, %rd5195;
	shr.u64 	%rd5197, %rd5193, 32;
	mad.lo.s64 	%rd5198, %rd5191, %rd506, %rd5197;
	add.s64 	%rd5199, %rd5198, %rd5194;
	selp.u64 	%rd5200, 1, 0, %p1968;
	add.s64 	%rd5201, %rd5199, %rd5200;
	add.s64 	%rd5202, %rd5189, %rd5196;
	setp.lt.u64 	%p1969, %rd5202, %rd5189;
	selp.u64 	%rd5204, 1, 0, %p1969;
	add.s64 	%rd5205, %rd5201, %rd5204;
	and.b64  	%rd5206, %rd8771, 4294967295;
	shr.u64 	%rd5207, %rd8771, 32;
	mul.lo.s64 	%rd5208, %rd5207, %rd505;
	mad.lo.s64 	%rd5209, %rd5206, %rd506, %rd5208;
	setp.lt.u64 	%p1970, %rd5209, %rd5208;
	selp.b64 	%rd5210, 4294967296, 0, %p1970;
	shl.b64 	%rd5211, %rd5209, 32;
	mad.lo.s64 	%rd5212, %rd5206, %rd505, %rd5211;
	setp.lt.u64 	%p1971, %rd5212, %rd5211;
	shr.u64 	%rd5213, %rd5209, 32;
	mad.lo.s64 	%rd5214, %rd5207, %rd506, %rd5213;
	add.s64 	%rd5215, %rd5214, %rd5210;
	selp.u64 	%rd5216, 1, 0, %p1971;
	add.s64 	%rd5217, %rd5215, %rd5216;
	add.s64 	%rd5218, %rd5205, %rd5212;
	setp.lt.u64 	%p1972, %rd5218, %rd5205;
	selp.u64 	%rd5220, 1, 0, %p1972;
	add.s64 	%rd5221, %rd5217, %rd5220;
	mul.lo.s64 	%rd5223, %rd5164, %rd507;
	mad.lo.s64 	%rd5224, %rd5163, %rd508, %rd5223;
	setp.lt.u64 	%p1973, %rd5224, %rd5223;
	selp.b64 	%rd5225, 4294967296, 0, %p1973;
	shl.b64 	%rd5226, %rd5224, 32;
	mad.lo.s64 	%rd5227, %rd5163, %rd507, %rd5226;
	setp.lt.u64 	%p1974, %rd5227, %rd5226;
	shr.u64 	%rd5228, %rd5224, 32;
	mad.lo.s64 	%rd5229, %rd5164, %rd508, %rd5228;
	add.s64 	%rd5230, %rd5229, %rd5225;
	selp.u64 	%rd5231, 1, 0, %p1974;
	add.s64 	%rd5232, %rd5230, %rd5231;
	add.s64 	%rd5233, %rd5187, %rd5227;
	setp.lt.u64 	%p1975, %rd5233, %rd5187;
	selp.u64 	%rd5234, 1, 0, %p1975;
	add.s64 	%rd5235, %rd5232, %rd5234;
	setp.ne.s64 	%p1976, %rd5235, 0;
	add.s64 	%rd5237, %rd5202, %rd5235;
	setp.lt.u64 	%p1977, %rd5237, %rd5202;
	and.pred  	%p1978, %p1976, %p1977;
	selp.u64 	%rd5238, 1, 0, %p1978;
	mul.lo.s64 	%rd5239, %rd5176, %rd507;
	mad.lo.s64 	%rd5240, %rd5175, %rd508, %rd5239;
	setp.lt.u64 	%p1979, %rd5240, %rd5239;
	selp.b64 	%rd5241, 4294967296, 0, %p1979;
	shl.b64 	%rd5242, %rd5240, 32;
	mad.lo.s64 	%rd5243, %rd5175, %rd507, %rd5242;
	setp.lt.u64 	%p1980, %rd5243, %rd5242;
	shr.u64 	%rd5244, %rd5240, 32;
	mad.lo.s64 	%rd5245, %rd5176, %rd508, %rd5244;
	add.s64 	%rd5246, %rd5245, %rd5241;
	selp.u64 	%rd5247, 1, 0, %p1980;
	add.s64 	%rd5248, %rd5246, %rd5247;
	add.s64 	%rd5249, %rd5237, %rd5238;
	add.s64 	%rd5250, %rd5249, %rd5243;
	max.u64 	%rd5251, %rd5237, %rd5249;
	setp.gt.u64 	%p1981, %rd5251, %rd5250;
	selp.u64 	%rd5252, 1, 0, %p1981;
	add.s64 	%rd5253, %rd5248, %rd5252;
	setp.ne.s64 	%p1982, %rd5253, 0;
	add.s64 	%rd5255, %rd5218, %rd5253;
	setp.lt.u64 	%p1983, %rd5255, %rd5218;
	and.pred  	%p1984, %p1982, %p1983;
	selp.u64 	%rd5256, 1, 0, %p1984;
	mul.lo.s64 	%rd5257, %rd5191, %rd507;
	mad.lo.s64 	%rd5258, %rd5190, %rd508, %rd5257;
	setp.lt.u64 	%p1985, %rd5258, %rd5257;
	selp.b64 	%rd5259, 4294967296, 0, %p1985;
	shl.b64 	%rd5260, %rd5258, 32;
	mad.lo.s64 	%rd5261, %rd5190, %rd507, %rd5260;
	setp.lt.u64 	%p1986, %rd5261, %rd5260;
	shr.u64 	%rd5262, %rd5258, 32;
	mad.lo.s64 	%rd5263, %rd5191, %rd508, %rd5262;
	add.s64 	%rd5264, %rd5263, %rd5259;
	selp.u64 	%rd5265, 1, 0, %p1986;
	add.s64 	%rd5266, %rd5264, %rd5265;
	add.s64 	%rd5267, %rd5255, %rd5256;
	add.s64 	%rd5268, %rd5267, %rd5261;
	max.u64 	%rd5270, %rd5255, %rd5267;
	setp.gt.u64 	%p1987, %rd5270, %rd5268;
	selp.u64 	%rd5271, 1, 0, %p1987;
	add.s64 	%rd5272, %rd5266, %rd5271;
	setp.ne.s64 	%p1988, %rd5272, 0;
	add.s64 	%rd5274, %rd5221, %rd5272;
	setp.lt.u64 	%p1989, %rd5274, %rd5221;
	and.pred  	%p1990, %p1988, %p1989;
	selp.u64 	%rd5275, 1, 0, %p1990;
	mul.lo.s64 	%rd5276, %rd5207, %rd507;
	mad.lo.s64 	%rd5277, %rd5206, %rd508, %rd5276;
	setp.lt.u64 	%p1991, %rd5277, %rd5276;
	selp.b64 	%rd5278, 4294967296, 0, %p1991;
	shl.b64 	%rd5279, %rd5277, 32;
	mad.lo.s64 	%rd5280, %rd5206, %rd507, %rd5279;
	setp.lt.u64 	%p1992, %rd5280, %rd5279;
	shr.u64 	%rd5281, %rd5277, 32;
	mad.lo.s64 	%rd5282, %rd5207, %rd508, %rd5281;
	add.s64 	%rd5283, %rd5282, %rd5278;
	selp.u64 	%rd5284, 1, 0, %p1992;
	add.s64 	%rd5285, %rd5283, %rd5284;
	add.s64 	%rd5286, %rd5274, %rd5275;
	add.s64 	%rd5287, %rd5286, %rd5280;
	max.u64 	%rd5289, %rd5274, %rd5286;
	setp.gt.u64 	%p1993, %rd5289, %rd5287;
	selp.u64 	%rd5290, 1, 0, %p1993;
	add.s64 	%rd5291, %rd5285, %rd5290;
	mul.lo.s64 	%rd5293, %rd5164, %rd509;
	mad.lo.s64 	%rd5294, %rd5163, %rd510, %rd5293;
	setp.lt.u64 	%p1994, %rd5294, %rd5293;
	selp.b64 	%rd5295, 4294967296, 0, %p1994;
	shl.b64 	%rd5296, %rd5294, 32;
	mad.lo.s64 	%rd5297, %rd5163, %rd509, %rd5296;
	setp.lt.u64 	%p1995, %rd5297, %rd5296;
	shr.u64 	%rd5298, %rd5294, 32;
	mad.lo.s64 	%rd5299, %rd5164, %rd510, %rd5298;
	add.s64 	%rd5300, %rd5299, %rd5295;
	selp.u64 	%rd5301, 1, 0, %p1995;
	add.s64 	%rd5302, %rd5300, %rd5301;
	add.s64 	%rd5303, %rd5250, %rd5297;
	setp.lt.u64 	%p1996, %rd5303, %rd5250;
	selp.u64 	%rd5304, 1, 0, %p1996;
	add.s64 	%rd5305, %rd5302, %rd5304;
	setp.ne.s64 	%p1997, %rd5305, 0;
	add.s64 	%rd5307, %rd5268, %rd5305;
	setp.lt.u64 	%p1998, %rd5307, %rd5268;
	and.pred  	%p1999, %p1997, %p1998;
	selp.u64 	%rd5308, 1, 0, %p1999;
	mul.lo.s64 	%rd5309, %rd5176, %rd509;
	mad.lo.s64 	%rd5310, %rd5175, %rd510, %rd5309;
	setp.lt.u64 	%p2000, %rd5310, %rd5309;
	selp.b64 	%rd5311, 4294967296, 0, %p2000;
	shl.b64 	%rd5312, %rd5310, 32;
	mad.lo.s64 	%rd5313, %rd5175, %rd509, %rd5312;
	setp.lt.u64 	%p2001, %rd5313, %rd5312;
	shr.u64 	%rd5314, %rd5310, 32;
	mad.lo.s64 	%rd5315, %rd5176, %rd510, %rd5314;
	add.s64 	%rd5316, %rd5315, %rd5311;
	selp.u64 	%rd5317, 1, 0, %p2001;
	add.s64 	%rd5318, %rd5316, %rd5317;
	add.s64 	%rd5319, %rd5307, %rd5308;
	add.s64 	%rd5320, %rd5319, %rd5313;
	max.u64 	%rd5321, %rd5307, %rd5319;
	setp.gt.u64 	%p2002, %rd5321, %rd5320;
	selp.u64 	%rd5322, 1, 0, %p2002;
	add.s64 	%rd5323, %rd5318, %rd5322;
	setp.ne.s64 	%p2003, %rd5323, 0;
	add.s64 	%rd5325, %rd5287, %rd5323;
	setp.lt.u64 	%p2004, %rd5325, %rd5287;
	and.pred  	%p2005, %p2003, %p2004;
	selp.u64 	%rd5326, 1, 0, %p2005;
	mul.lo.s64 	%rd5327, %rd5191, %rd509;
	mad.lo.s64 	%rd5328, %rd5190, %rd510, %rd5327;
	setp.lt.u64 	%p2006, %rd5328, %rd5327;
	selp.b64 	%rd5329, 4294967296, 0, %p2006;
	shl.b64 	%rd5330, %rd5328, 32;
	mad.lo.s64 	%rd5331, %rd5190, %rd509, %rd5330;
	setp.lt.u64 	%p2007, %rd5331, %rd5330;
	shr.u64 	%rd5332, %rd5328, 32;
	mad.lo.s64 	%rd5333, %rd5191, %rd510, %rd5332;
	add.s64 	%rd5334, %rd5333, %rd5329;
	selp.u64 	%rd5335, 1, 0, %p2007;
	add.s64 	%rd5336, %rd5334, %rd5335;
	add.s64 	%rd5337, %rd5325, %rd5326;
	add.s64 	%rd5338, %rd5337, %rd5331;
	max.u64 	%rd5340, %rd5325, %rd5337;
	setp.gt.u64 	%p2008, %rd5340, %rd5338;
	selp.u64 	%rd5341, 1, 0, %p2008;
	add.s64 	%rd5342, %rd5336, %rd5341;
	setp.ne.s64 	%p2009, %rd5342, 0;
	add.s64 	%rd5344, %rd5291, %rd5342;
	setp.lt.u64 	%p2010, %rd5344, %rd5291;
	and.pred  	%p2011, %p2009, %p2010;
	selp.u64 	%rd5345, 1, 0, %p2011;
	mul.lo.s64 	%rd5346, %rd5207, %rd509;
	mad.lo.s64 	%rd5347, %rd5206, %rd510, %rd5346;
	setp.lt.u64 	%p2012, %rd5347, %rd5346;
	selp.b64 	%rd5348, 4294967296, 0, %p2012;
	shl.b64 	%rd5349, %rd5347, 32;
	mad.lo.s64 	%rd5350, %rd5206, %rd509, %rd5349;
	setp.lt.u64 	%p2013, %rd5350, %rd5349;
	shr.u64 	%rd5351, %rd5347, 32;
	mad.lo.s64 	%rd5352, %rd5207, %rd510, %rd5351;
	add.s64 	%rd5353, %rd5352, %rd5348;
	selp.u64 	%rd5354, 1, 0, %p2013;
	add.s64 	%rd5355, %rd5353, %rd5354;
	add.s64 	%rd5356, %rd5344, %rd5345;
	add.s64 	%rd5357, %rd5356, %rd5350;
	max.u64 	%rd5359, %rd5344, %rd5356;
	setp.gt.u64 	%p2014, %rd5359, %rd5357;
	selp.u64 	%rd5360, 1, 0, %p2014;
	add.s64 	%rd5361, %rd5355, %rd5360;
	mul.lo.s64 	%rd5363, %rd5164, %rd511;
	mad.lo.s64 	%rd5364, %rd5163, %rd512, %rd5363;
	setp.lt.u64 	%p2015, %rd5364, %rd5363;
	selp.b64 	%rd5365, 4294967296, 0, %p2015;
	shl.b64 	%rd5366, %rd5364, 32;
	mad.lo.s64 	%rd5367, %rd5163, %rd511, %rd5366;
	setp.lt.u64 	%p2016, %rd5367, %rd5366;
	shr.u64 	%rd5368, %rd5364, 32;
	mad.lo.s64 	%rd5369, %rd5164, %rd512, %rd5368;
	add.s64 	%rd5370, %rd5369, %rd5365;
	selp.u64 	%rd5371, 1, 0, %p2016;
	add.s64 	%rd5372, %rd5370, %rd5371;
	add.s64 	%rd5373, %rd5320, %rd5367;
	setp.lt.u64 	%p2017, %rd5373, %rd5320;
	selp.u64 	%rd5374, 1, 0, %p2017;
	add.s64 	%rd5375, %rd5372, %rd5374;
	setp.ne.s64 	%p2018, %rd5375, 0;
	add.s64 	%rd5377, %rd5338, %rd5375;
	setp.lt.u64 	%p2019, %rd5377, %rd5338;
	and.pred  	%p2020, %p2018, %p2019;
	selp.u64 	%rd5378, 1, 0, %p2020;
	mul.lo.s64 	%rd5379, %rd5176, %rd511;
	mad.lo.s64 	%rd5380, %rd5175, %rd512, %rd5379;
	setp.lt.u64 	%p2021, %rd5380, %rd5379;
	selp.b64 	%rd5381, 4294967296, 0, %p2021;
	shl.b64 	%rd5382, %rd5380, 32;
	mad.lo.s64 	%rd5383, %rd5175, %rd511, %rd5382;
	setp.lt.u64 	%p2022, %rd5383, %rd5382;
	shr.u64 	%rd5384, %rd5380, 32;
	mad.lo.s64 	%rd5385, %rd5176, %rd512, %rd5384;
	add.s64 	%rd5386, %rd5385, %rd5381;
	selp.u64 	%rd5387, 1, 0, %p2022;
	add.s64 	%rd5388, %rd5386, %rd5387;
	add.s64 	%rd5389, %rd5377, %rd5378;
	add.s64 	%rd577, %rd5389, %rd5383;
	max.u64 	%rd5390, %rd5377, %rd5389;
	setp.gt.u64 	%p2023, %rd5390, %rd577;
	selp.u64 	%rd5391, 1, 0, %p2023;
	add.s64 	%rd5392, %rd5388, %rd5391;
	setp.ne.s64 	%p2024, %rd5392, 0;
	add.s64 	%rd5394, %rd5357, %rd5392;
	setp.lt.u64 	%p2025, %rd5394, %rd5357;
	and.pred  	%p2026, %p2024, %p2025;
	selp.u64 	%rd5395, 1, 0, %p2026;
	mul.lo.s64 	%rd5396, %rd5191, %rd511;
	mad.lo.s64 	%rd5397, %rd5190, %rd512, %rd5396;
	setp.lt.u64 	%p2027, %rd5397, %rd5396;
	selp.b64 	%rd5398, 4294967296, 0, %p2027;
	shl.b64 	%rd5399, %rd5397, 32;
	mad.lo.s64 	%rd5400, %rd5190, %rd511, %rd5399;
	setp.lt.u64 	%p2028, %rd5400, %rd5399;
	shr.u64 	%rd5401, %rd5397, 32;
	mad.lo.s64 	%rd5402, %rd5191, %rd512, %rd5401;
	add.s64 	%rd5403, %rd5402, %rd5398;
	selp.u64 	%rd5404, 1, 0, %p2028;
	add.s64 	%rd5405, %rd5403, %rd5404;
	add.s64 	%rd5406, %rd5394, %rd5395;
	add.s64 	%rd578, %rd5406, %rd5400;
	max.u64 	%rd5407, %rd5394, %rd5406;
	setp.gt.u64 	%p2029, %rd5407, %rd578;
	selp.u64 	%rd5408, 1, 0, %p2029;
	add.s64 	%rd5409, %rd5405, %rd5408;
	setp.ne.s64 	%p2030, %rd5409, 0;
	add.s64 	%rd5411, %rd5361, %rd5409;
	setp.lt.u64 	%p2031, %rd5411, %rd5361;
	and.pred  	%p2032, %p2030, %p2031;
	selp.u64 	%rd5412, 1, 0, %p2032;
	mul.lo.s64 	%rd5413, %rd5207, %rd511;
	mad.lo.s64 	%rd5414, %rd5206, %rd512, %rd5413;
	setp.lt.u64 	%p2033, %rd5414, %rd5413;
	selp.b64 	%rd5415, 4294967296, 0, %p2033;
	shl.b64 	%rd5416, %rd5414, 32;
	mad.lo.s64 	%rd5417, %rd5206, %rd511, %rd5416;
	setp.lt.u64 	%p2034, %rd5417, %rd5416;
	shr.u64 	%rd5418, %rd5414, 32;
	mad.lo.s64 	%rd5419, %rd5207, %rd512, %rd5418;
	add.s64 	%rd5420, %rd5419, %rd5415;
	selp.u64 	%rd5421, 1, 0, %p2034;
	add.s64 	%rd5422, %rd5420, %rd5421;
	add.s64 	%rd5423, %rd5411, %rd5412;
	add.s64 	%rd579, %rd5423, %rd5417;
	max.u64 	%rd5424, %rd5411, %rd5423;
	setp.gt.u64 	%p2035, %rd5424, %rd579;
	selp.u64 	%rd5425, 1, 0, %p2035;
	add.s64 	%rd580, %rd5422, %rd5425;
	mov.b64 	{%r513, %r514}, %rd577;
	mov.b64 	{%r515, %r516}, %rd578;
	mov.b64 	%rd5426, {%r516, %r513};
	mov.b64 	{%r517, %r518}, %rd579;
	mov.b64 	%rd5427, {%r518, %r515};
	mov.b64 	{%r519, %r520}, %rd580;
	mov.b64 	%rd5428, {%r520, %r517};
	shl.b64 	%rd5429, %rd580, 32;
	add.s64 	%rd581, %rd5426, %rd5169;
	setp.lt.u64 	%p2036, %rd581, %rd5426;
	selp.u64 	%rd5430, 1, 0, %p2036;
	add.s64 	%rd5431, %rd5427, %rd5233;
	add.s64 	%rd582, %rd5431, %rd5430;
	max.u64 	%rd5432, %rd5233, %rd5431;
	setp.gt.u64 	%p2037, %rd5432, %rd582;
	selp.u64 	%rd5433, 1, 0, %p2037;
	add.s64 	%rd5434, %rd5428, %rd5303;
	add.s64 	%rd583, %rd5434, %rd5433;
	max.u64 	%rd5435, %rd5303, %rd5434;
	setp.gt.u64 	%p2038, %rd5435, %rd583;
	selp.u64 	%rd5436, 1, 0, %p2038;
	add.s64 	%rd5437, %rd5429, %rd5373;
	add.s64 	%rd8775, %rd5437, %rd5436;
	setp.gt.u64 	%p2039, %rd8775, %rd28;
	@%p2039 bra 	$L__BB0_186;
	setp.eq.s64 	%p2040, %rd8775, %rd28;
	setp.gt.u64 	%p2041, %rd583, %rd8629;
	and.pred  	%p2042, %p2040, %p2041;
	@%p2042 bra 	$L__BB0_186;
	setp.eq.s64 	%p2043, %rd8775, %rd28;
	setp.eq.s64 	%p2044, %rd583, %rd8629;
	and.pred  	%p2045, %p2043, %p2044;
	setp.gt.u64 	%p2046, %rd582, %rd8628;
	and.pred  	%p2047, %p2045, %p2046;
	@%p2047 bra 	$L__BB0_186;
	setp.ne.s64 	%p2048, %rd8775, %rd28;
	setp.ne.s64 	%p2049, %rd583, %rd8629;
	or.pred  	%p2050, %p2048, %p2049;
	setp.ne.s64 	%p2051, %rd582, %rd8628;
	or.pred  	%p2052, %p2050, %p2051;
	setp.lt.u64 	%p2053, %rd581, %rd8630;
	or.pred  	%p2054, %p2052, %p2053;
	mov.u64 	%rd8776, %rd583;
	mov.u64 	%rd8777, %rd582;
	mov.u64 	%rd8778, %rd581;
	@%p2054 bra 	$L__BB0_187;
$L__BB0_186:
	sub.s64 	%rd8778, %rd581, %rd8630;
	setp.lt.u64 	%p2055, %rd581, %rd8630;
	selp.u64 	%rd5438, 1, 0, %p2055;
	add.s64 	%rd5439, %rd8628, %rd5438;
	sub.s64 	%rd8777, %rd582, %rd5439;
	setp.ge.u64 	%p2056, %rd582, %rd5439;
	setp.lt.u64 	%p2057, %rd582, %rd5439;
	setp.eq.s64 	%p2058, %rd5439, 0;
	selp.u32 	%r521, -1, 0, %p2057;
	selp.u32 	%r522, -1, 0, %p2058;
	selp.b32 	%r523, %r522, %r521, %p2056;
	selp.b32 	%r524, %r523, %r521, %p2055;
	and.b32  	%r525, %r524, 1;
	setp.eq.b32 	%p2059, %r525, 1;
	cvt.u64.u32 	%rd5440, %r524;
	and.b64  	%rd5441, %rd5440, 1;
	add.s64 	%rd5442, %rd8629, %rd5441;
	sub.s64 	%rd8776, %rd583, %rd5442;
	setp.ge.u64 	%p2060, %rd583, %rd5442;
	setp.lt.u64 	%p2061, %rd583, %rd5442;
	setp.eq.s64 	%p2062, %rd5442, 0;
	selp.u32 	%r526, -1, 0, %p2061;
	selp.u32 	%r527, -1, 0, %p2062;
	selp.b32 	%r528, %r527, %r526, %p2060;
	selp.b32 	%r529, %r528, %r526, %p2059;
	and.b32  	%r530, %r529, 1;
	setp.eq.b32 	%p2063, %r530, 1;
	selp.s64 	%rd5443, -1, 0, %p2063;
	sub.s64 	%rd5444, %rd8775, %rd28;
	add.s64 	%rd8775, %rd5444, %rd5443;
$L__BB0_187:
	shr.u64 	%rd5445, %rd577, 32;
	mul.lo.s64 	%rd5446, %rd5445, 4196183048192;
	and.b64  	%rd5447, %rd577, 4294967295;
	mad.lo.s64 	%rd5448, %rd5447, 977, %rd5446;
	setp.lt.u64 	%p2064, %rd5448, %rd5446;
	shr.u64 	%rd5449, %rd578, 32;
	mul.lo.s64 	%rd5450, %rd5449, 4196183048192;
	and.b64  	%rd5451, %rd578, 4294967295;
	mad.lo.s64 	%rd5452, %rd5451, 977, %rd5450;
	setp.lt.u64 	%p2065, %rd5452, %rd5450;
	selp.u64 	%rd5453, 1, 0, %p2064;
	mul.lo.s64 	%rd5454, %rd5445, 977;
	shr.u64 	%rd5455, %rd5454, 32;
	add.s64 	%rd5456, %rd5455, %rd5453;
	add.s64 	%rd5457, %rd5456, %rd5452;
	setp.lt.u64 	%p2066, %rd5457, %rd5456;
	shr.u64 	%rd5458, %rd579, 32;
	mul.lo.s64 	%rd5459, %rd5458, 4196183048192;
	and.b64  	%rd5460, %rd579, 4294967295;
	mad.lo.s64 	%rd5461, %rd5460, 977, %rd5459;
	setp.lt.u64 	%p2067, %rd5461, %rd5459;
	selp.u64 	%rd5462, 1, 0, %p2066;
	selp.u64 	%rd5463, 1, 0, %p2065;
	mul.lo.s64 	%rd5464, %rd5449, 977;
	shr.u64 	%rd5465, %rd5464, 32;
	add.s64 	%rd5466, %rd5465, %rd5463;
	add.s64 	%rd5467, %rd5466, %rd5462;
	add.s64 	%rd5468, %rd5467, %rd5461;
	setp.lt.u64 	%p2068, %rd5468, %rd5467;
	add.s64 	%rd593, %rd8778, %rd5448;
	setp.lt.u64 	%p2069, %rd593, %rd8778;
	selp.u64 	%rd5469, 1, 0, %p2069;
	add.s64 	%rd5470, %rd8777, %rd5457;
	add.s64 	%rd594, %rd5470, %rd5469;
	max.u64 	%rd5471, %rd8777, %rd5470;
	setp.gt.u64 	%p2070, %rd5471, %rd594;
	selp.u64 	%rd5472, 1, 0, %p2070;
	add.s64 	%rd5473, %rd8776, %rd5468;
	add.s64 	%rd595, %rd5473, %rd5472;
	max.u64 	%rd5474, %rd8776, %rd5473;
	setp.gt.u64 	%p2071, %rd5474, %rd595;
	selp.u64 	%rd5475, 1, 0, %p2071;
	shr.u64 	%rd5476, %rd580, 32;
	and.b64  	%rd5477, %rd580, 4294967295;
	mul.lo.s64 	%rd5478, %rd5477, 977;
	mad.lo.s64 	%rd5479, %rd5476, 4196183048192, %rd5478;
	selp.u64 	%rd5480, 1, 0, %p2068;
	selp.u64 	%rd5481, 1, 0, %p2067;
	mul.lo.s64 	%rd5482, %rd5458, 977;
	shr.u64 	%rd5483, %rd5482, 32;
	add.s64 	%rd5484, %rd5483, %rd5481;
	add.s64 	%rd5485, %rd5484, %rd5480;
	add.s64 	%rd5486, %rd5485, %rd5479;
	add.s64 	%rd5487, %rd8775, %rd5486;
	add.s64 	%rd8782, %rd5487, %rd5475;
	setp.gt.u64 	%p2072, %rd8782, %rd28;
	@%p2072 bra 	$L__BB0_191;
	setp.eq.s64 	%p2073, %rd8782, %rd28;
	setp.gt.u64 	%p2074, %rd595, %rd8629;
	and.pred  	%p2075, %p2073, %p2074;
	@%p2075 bra 	$L__BB0_191;
	setp.eq.s64 	%p2076, %rd8782, %rd28;
	setp.eq.s64 	%p2077, %rd595, %rd8629;
	and.pred  	%p2078, %p2076, %p2077;
	setp.gt.u64 	%p2079, %rd594, %rd8628;
	and.pred  	%p2080, %p2078, %p2079;
	@%p2080 bra 	$L__BB0_191;
	setp.ne.s64 	%p2081, %rd8782, %rd28;
	setp.ne.s64 	%p2082, %rd595, %rd8629;
	or.pred  	%p2083, %p2081, %p2082;
	setp.ne.s64 	%p2084, %rd594, %rd8628;
	or.pred  	%p2085, %p2083, %p2084;
	setp.lt.u64 	%p2086, %rd593, %rd8630;
	or.pred  	%p2087, %p2085, %p2086;
	mov.u64 	%rd8779, %rd595;
	mov.u64 	%rd8780, %rd594;
	mov.u64 	%rd8781, %rd593;
	@%p2087 bra 	$L__BB0_192;
$L__BB0_191:
	sub.s64 	%rd8781, %rd593, %rd8630;
	setp.lt.u64 	%p2088, %rd593, %rd8630;
	selp.u64 	%rd5488, 1, 0, %p2088;
	add.s64 	%rd5489, %rd8628, %rd5488;
	sub.s64 	%rd8780, %rd594, %rd5489;
	setp.ge.u64 	%p2089, %rd594, %rd5489;
	setp.lt.u64 	%p2090, %rd594, %rd5489;
	setp.eq.s64 	%p2091, %rd5489, 0;
	selp.u32 	%r531, -1, 0, %p2090;
	selp.u32 	%r532, -1, 0, %p2091;
	selp.b32 	%r533, %r532, %r531, %p2089;
	selp.b32 	%r534, %r533, %r531, %p2088;
	and.b32  	%r535, %r534, 1;
	setp.eq.b32 	%p2092, %r535, 1;
	cvt.u64.u32 	%rd5490, %r534;
	and.b64  	%rd5491, %rd5490, 1;
	add.s64 	%rd5492, %rd8629, %rd5491;
	sub.s64 	%rd8779, %rd595, %rd5492;
	setp.ge.u64 	%p2093, %rd595, %rd5492;
	setp.lt.u64 	%p2094, %rd595, %rd5492;
	setp.eq.s64 	%p2095, %rd5492, 0;
	selp.u32 	%r536, -1, 0, %p2094;
	selp.u32 	%r537, -1, 0, %p2095;
	selp.b32 	%r538, %r537, %r536, %p2093;
	selp.b32 	%r539, %r538, %r536, %p2092;
	and.b32  	%r540, %r539, 1;
	setp.eq.b32 	%p2096, %r540, 1;
	selp.s64 	%rd5493, -1, 0, %p2096;
	sub.s64 	%rd5494, %rd8782, %rd28;
	add.s64 	%rd8782, %rd5494, %rd5493;
$L__BB0_192:
	sub.s64 	%rd605, %rd8781, %rd8735;
	setp.lt.u64 	%p2097, %rd8781, %rd8735;
	selp.u64 	%rd5495, 1, 0, %p2097;
	add.s64 	%rd5496, %rd8736, %rd5495;
	sub.s64 	%rd606, %rd8780, %rd5496;
	setp.ge.u64 	%p2098, %rd8780, %rd5496;
	setp.lt.u64 	%p2099, %rd8780, %rd5496;
	setp.eq.s64 	%p2100, %rd5496, 0;
	selp.u32 	%r541, -1, 0, %p2099;
	selp.u32 	%r542, -1, 0, %p2100;
	selp.b32 	%r543, %r542, %r541, %p2098;
	selp.b32 	%r544, %r543, %r541, %p2097;
	and.b32  	%r545, %r544, 1;
	setp.eq.b32 	%p2101, %r545, 1;
	cvt.u64.u32 	%rd5497, %r544;
	and.b64  	%rd5498, %rd5497, 1;
	add.s64 	%rd5499, %rd8737, %rd5498;
	sub.s64 	%rd607, %rd8779, %rd5499;
	setp.ge.u64 	%p2102, %rd8779, %rd5499;
	setp.lt.u64 	%p2103, %rd8779, %rd5499;
	setp.eq.s64 	%p2104, %rd5499, 0;
	selp.u32 	%r546, -1, 0, %p2103;
	selp.u32 	%r547, -1, 0, %p2104;
	selp.b32 	%r548, %r547, %r546, %p2102;
	selp.b32 	%r549, %r548, %r546, %p2101;
	and.b32  	%r550, %r549, 1;
	setp.eq.b32 	%p2105, %r550, 1;
	not.pred 	%p2106, %p2105;
	cvt.u64.u32 	%rd5500, %r549;
	and.b64  	%rd5501, %rd5500, 1;
	add.s64 	%rd5502, %rd8738, %rd5501;
	sub.s64 	%rd8783, %rd8782, %rd5502;
	setp.ge.u64 	%p2107, %rd8782, %rd5502;
	setp.ne.s64 	%p2108, %rd5502, 0;
	or.pred  	%p2109, %p2106, %p2108;
	and.pred  	%p2110, %p2107, %p2109;
	@%p2110 bra 	$L__BB0_194;
	add.s64 	%rd5503, %rd8630, %rd605;
	setp.lt.u64 	%p2111, %rd5503, %rd8630;
	st.local.u64 	[%rd300+32], %rd5503;
	selp.u64 	%rd5504, 1, 0, %p2111;
	add.s64 	%rd5505, %rd8628, %rd606;
	add.s64 	%rd5506, %rd5505, %rd5504;
	st.local.u64 	[%rd300+40], %rd5506;
	max.u64 	%rd5507, %rd606, %rd5505;
	setp.gt.u64 	%p2112, %rd5507, %rd5506;
	selp.u64 	%rd5508, 1, 0, %p2112;
	add.s64 	%rd5509, %rd607, %rd5508;
	add.s64 	%rd5510, %rd5509, %rd8629;
	st.local.u64 	[%rd300+48], %rd5510;
	max.u64 	%rd5511, %rd607, %rd5508;
	setp.gt.u64 	%p2113, %rd5511, %rd5510;
	selp.u64 	%rd5512, 1, 0, %p2113;
	add.s64 	%rd5513, %rd8783, %rd5512;
	add.s64 	%rd8783, %rd5513, %rd28;
	bra.uni 	$L__BB0_195;
$L__BB0_194:
	st.local.u64 	[%rd300+32], %rd605;
	st.local.u64 	[%rd300+40], %rd606;
	st.local.u64 	[%rd300+48], %rd607;
$L__BB0_195:
	st.local.u64 	[%rd300+56], %rd8783;
	ld.local.u64 	%rd5514, [%rd235+32];
	and.b64  	%rd5515, %rd5514, 4294967295;
	shr.u64 	%rd5516, %rd5514, 32;
	ld.local.u64 	%rd5517, [%rd235+64];
	and.b64  	%rd5518, %rd5517, 4294967295;
	shr.u64 	%rd5519, %rd5517, 32;
	mul.lo.s64 	%rd5520, %rd5519, %rd5515;
	mad.lo.s64 	%rd5521, %rd5518, %rd5516, %rd5520;
	setp.lt.u64 	%p2114, %rd5521, %rd5520;
	selp.b64 	%rd5522, 4294967296, 0, %p2114;
	shl.b64 	%rd5523, %rd5521, 32;
	mad.lo.s64 	%rd5524, %rd5518, %rd5515, %rd5523;
	setp.lt.u64 	%p2115, %rd5524, %rd5523;
	shr.u64 	%rd5525, %rd5521, 32;
	mad.lo.s64 	%rd5526, %rd5519, %rd5516, %rd5525;
	add.s64 	%rd5527, %rd5526, %rd5522;
	selp.u64 	%rd5528, 1, 0, %p2115;
	add.s64 	%rd5529, %rd5527, %rd5528;
	ld.local.u64 	%rd5530, [%rd235+72];
	and.b64  	%rd5531, %rd5530, 4294967295;
	shr.u64 	%rd5532, %rd5530, 32;
	mul.lo.s64 	%rd5533, %rd5532, %rd5515;
	mad.lo.s64 	%rd5534, %rd5531, %rd5516, %rd5533;
	setp.lt.u64 	%p2116, %rd5534, %rd5533;
	selp.b64 	%rd5535, 4294967296, 0, %p2116;
	shl.b64 	%rd5536, %rd5534, 32;
	mad.lo.s64 	%rd5537, %rd5531, %rd5515, %rd5536;
	setp.lt.u64 	%p2117, %rd5537, %rd5536;
	shr.u64 	%rd5538, %rd5534, 32;
	mad.lo.s64 	%rd5539, %rd5532, %rd5516, %rd5538;
	add.s64 	%rd5540, %rd5539, %rd5535;
	selp.u64 	%rd5541, 1, 0, %p2117;
	add.s64 	%rd5542, %rd5540, %rd5541;
	add.s64 	%rd5543, %rd5529, %rd5537;
	setp.lt.u64 	%p2118, %rd5543, %rd5529;
	selp.u64 	%rd5544, 1, 0, %p2118;
	add.s64 	%rd5545, %rd5542, %rd5544;
	ld.local.u64 	%rd5546, [%rd235+80];
	and.b64  	%rd5547, %rd5546, 4294967295;
	shr.u64 	%rd5548, %rd5546, 32;
	mul.lo.s64 	%rd5549, %rd5548, %rd5515;
	mad.lo.s64 	%rd5550, %rd5547, %rd5516, %rd5549;
	setp.lt.u64 	%p2119, %rd5550, %rd5549;
	selp.b64 	%rd5551, 4294967296, 0, %p2119;
	shl.b64 	%rd5552, %rd5550, 32;
	mad.lo.s64 	%rd5553, %rd5547, %rd5515, %rd5552;
	setp.lt.u64 	%p2120, %rd5553, %rd5552;
	shr.u64 	%rd5554, %rd5550, 32;
	mad.lo.s64 	%rd5555, %rd5548, %rd5516, %rd5554;
	add.s64 	%rd5556, %rd5555, %rd5551;
	selp.u64 	%rd5557, 1, 0, %p2120;
	add.s64 	%rd5558, %rd5556, %rd5557;
	add.s64 	%rd5559, %rd5545, %rd5553;
	setp.lt.u64 	%p2121, %rd5559, %rd5545;
	selp.u64 	%rd5561, 1, 0, %p2121;
	add.s64 	%rd5562, %rd5558, %rd5561;
	ld.local.u64 	%rd5563, [%rd235+88];
	and.b64  	%rd5564, %rd5563, 4294967295;
	shr.u64 	%rd5565, %rd5563, 32;
	mul.lo.s64 	%rd5566, %rd5565, %rd5515;
	mad.lo.s64 	%rd5567, %rd5564, %rd5516, %rd5566;
	setp.lt.u64 	%p2122, %rd5567, %rd5566;
	selp.b64 	%rd5568, 4294967296, 0, %p2122;
	shl.b64 	%rd5569, %rd5567, 32;
	mad.lo.s64 	%rd5570, %rd5564, %rd5515, %rd5569;
	setp.lt.u64 	%p2123, %rd5570, %rd5569;
	shr.u64 	%rd5571, %rd5567, 32;
	mad.lo.s64 	%rd5572, %rd5565, %rd5516, %rd5571;
	add.s64 	%rd5573, %rd5572, %rd5568;
	selp.u64 	%rd5574, 1, 0, %p2123;
	add.s64 	%rd5575, %rd5573, %rd5574;
	add.s64 	%rd5576, %rd5562, %rd5570;
	setp.lt.u64 	%p2124, %rd5576, %rd5562;
	selp.u64 	%rd5578, 1, 0, %p2124;
	add.s64 	%rd5579, %rd5575, %rd5578;
	ld.local.u64 	%rd5581, [%rd235+40];
	and.b64  	%rd5582, %rd5581, 4294967295;
	shr.u64 	%rd5583, %rd5581, 32;
	mul.lo.s64 	%rd5584, %rd5519, %rd5582;
	mad.lo.s64 	%rd5585, %rd5518, %rd5583, %rd5584;
	setp.lt.u64 	%p2125, %rd5585, %rd5584;
	selp.b64 	%rd5586, 4294967296, 0, %p2125;
	shl.b64 	%rd5587, %rd5585, 32;
	mad.lo.s64 	%rd5588, %rd5518, %rd5582, %rd5587;
	setp.lt.u64 	%p2126, %rd5588, %rd5587;
	shr.u64 	%rd5589, %rd5585, 32;
	mad.lo.s64 	%rd5590, %rd5519, %rd5583, %rd5589;
	add.s64 	%rd5591, %rd5590, %rd5586;
	selp.u64 	%rd5592, 1, 0, %p2126;
	add.s64 	%rd5593, %rd5591, %rd5592;
	add.s64 	%rd5594, %rd5543, %rd5588;
	setp.lt.u64 	%p2127, %rd5594, %rd5543;
	selp.u64 	%rd5595, 1, 0, %p2127;
	add.s64 	%rd5596, %rd5593, %rd5595;
	setp.ne.s64 	%p2128, %rd5596, 0;
	add.s64 	%rd5598, %rd5559, %rd5596;
	setp.lt.u64 	%p2129, %rd5598, %rd5559;
	and.pred  	%p2130, %p2128, %p2129;
	selp.u64 	%rd5599, 1, 0, %p2130;
	mul.lo.s64 	%rd5600, %rd5532, %rd5582;
	mad.lo.s64 	%rd5601, %rd5531, %rd5583, %rd5600;
	setp.lt.u64 	%p2131, %rd5601, %rd5600;
	selp.b64 	%rd5602, 4294967296, 0, %p2131;
	shl.b64 	%rd5603, %rd5601, 32;
	mad.lo.s64 	%rd5604, %rd5531, %rd5582, %rd5603;
	setp.lt.u64 	%p2132, %rd5604, %rd5603;
	shr.u64 	%rd5605, %rd5601, 32;
	mad.lo.s64 	%rd5606, %rd5532, %rd5583, %rd5605;
	add.s64 	%rd5607, %rd5606, %rd5602;
	selp.u64 	%rd5608, 1, 0, %p2132;
	add.s64 	%rd5609, %rd5607, %rd5608;
	add.s64 	%rd5610, %rd5598, %rd5599;
	add.s64 	%rd5611, %rd5610, %rd5604;
	max.u64 	%rd5612, %rd5598, %rd5610;
	setp.gt.u64 	%p2133, %rd5612, %rd5611;
	selp.u64 	%rd5613, 1, 0, %p2133;
	add.s64 	%rd5614, %rd5609, %rd5613;
	setp.ne.s64 	%p2134, %rd5614, 0;
	add.s64 	%rd5616, %rd5576, %rd5614;
	setp.lt.u64 	%p2135, %rd5616, %rd5576;
	and.pred  	%p2136, %p2134, %p2135;
	selp.u64 	%rd5617, 1, 0, %p2136;
	mul.lo.s64 	%rd5618, %rd5548, %rd5582;
	mad.lo.s64 	%rd5619, %rd5547, %rd5583, %rd5618;
	setp.lt.u64 	%p2137, %rd5619, %rd5618;
	selp.b64 	%rd5620, 4294967296, 0, %p2137;
	shl.b64 	%rd5621, %rd5619, 32;
	mad.lo.s64 	%rd5622, %rd5547, %rd5582, %rd5621;
	setp.lt.u64 	%p2138, %rd5622, %rd5621;
	shr.u64 	%rd5623, %rd5619, 32;
	mad.lo.s64 	%rd5624, %rd5548, %rd5583, %rd5623;
	add.s64 	%rd5625, %rd5624, %rd5620;
	selp.u64 	%rd5626, 1, 0, %p2138;
	add.s64 	%rd5627, %rd5625, %rd5626;
	add.s64 	%rd5628, %rd5616, %rd5617;
	add.s64 	%rd5629, %rd5628, %rd5622;
	max.u64 	%rd5631, %rd5616, %rd5628;
	setp.gt.u64 	%p2139, %rd5631, %rd5629;
	selp.u64 	%rd5632, 1, 0, %p2139;
	add.s64 	%rd5633, %rd5627, %rd5632;
	setp.ne.s64 	%p2140, %rd5633, 0;
	add.s64 	%rd5635, %rd5579, %rd5633;
	setp.lt.u64 	%p2141, %rd5635, %rd5579;
	and.pred  	%p2142, %p2140, %p2141;
	selp.u64 	%rd5636, 1, 0, %p2142;
	mul.lo.s64 	%rd5637, %rd5565, %rd5582;
	mad.lo.s64 	%rd5638, %rd5564, %rd5583, %rd5637;
	setp.lt.u64 	%p2143, %rd5638, %rd5637;
	selp.b64 	%rd5639, 4294967296, 0, %p2143;
	shl.b64 	%rd5640, %rd5638, 32;
	mad.lo.s64 	%rd5641, %rd5564, %rd5582, %rd5640;
	setp.lt.u64 	%p2144, %rd5641, %rd5640;
	shr.u64 	%rd5642, %rd5638, 32;
	mad.lo.s64 	%rd5643, %rd5565, %rd5583, %rd5642;
	add.s64 	%rd5644, %rd5643, %rd5639;
	selp.u64 	%rd5645, 1, 0, %p2144;
	add.s64 	%rd5646, %rd5644, %rd5645;
	add.s64 	%rd5647, %rd5635, %rd5636;
	add.s64 	%rd5648, %rd5647, %rd5641;
	max.u64 	%rd5650, %rd5635, %rd5647;
	setp.gt.u64 	%p2145, %rd5650, %rd5648;
	selp.u64 	%rd5651, 1, 0, %p2145;
	add.s64 	%rd5652, %rd5646, %rd5651;
	ld.local.u64 	%rd5654, [%rd235+48];
	and.b64  	%rd5655, %rd5654, 4294967295;
	shr.u64 	%rd5656, %rd5654, 32;
	mul.lo.s64 	%rd5657, %rd5519, %rd5655;
	mad.lo.s64 	%rd5658, %rd5518, %rd5656, %rd5657;
	setp.lt.u64 	%p2146, %rd5658, %rd5657;
	selp.b64 	%rd5659, 4294967296, 0, %p2146;
	shl.b64 	%rd5660, %rd5658, 32;
	mad.lo.s64 	%rd5661, %rd5518, %rd5655, %rd5660;
	setp.lt.u64 	%p2147, %rd5661, %rd5660;
	shr.u64 	%rd5662, %rd5658, 32;
	mad.lo.s64 	%rd5663, %rd5519, %rd5656, %rd5662;
	add.s64 	%rd5664, %rd5663, %rd5659;
	selp.u64 	%rd5665, 1, 0, %p2147;
	add.s64 	%rd5666, %rd5664, %rd5665;
	add.s64 	%rd5667, %rd5611, %rd5661;
	setp.lt.u64 	%p2148, %rd5667, %rd5611;
	selp.u64 	%rd5668, 1, 0, %p2148;
	add.s64 	%rd5669, %rd5666, %rd5668;
	setp.ne.s64 	%p2149, %rd5669, 0;
	add.s64 	%rd5671, %rd5629, %rd5669;
	setp.lt.u64 	%p2150, %rd5671, %rd5629;
	and.pred  	%p2151, %p2149, %p2150;
	selp.u64 	%rd5672, 1, 0, %p2151;
	mul.lo.s64 	%rd5673, %rd5532, %rd5655;
	mad.lo.s64 	%rd5674, %rd5531, %rd5656, %rd5673;
	setp.lt.u64 	%p2152, %rd5674, %rd5673;
	selp.b64 	%rd5675, 4294967296, 0, %p2152;
	shl.b64 	%rd5676, %rd5674, 32;
	mad.lo.s64 	%rd5677, %rd5531, %rd5655, %rd5676;
	setp.lt.u64 	%p2153, %rd5677, %rd5676;
	shr.u64 	%rd5678, %rd5674, 32;
	mad.lo.s64 	%rd5679, %rd5532, %rd5656, %rd5678;
	add.s64 	%rd5680, %rd5679, %rd5675;
	selp.u64 	%rd5681, 1, 0, %p2153;
	add.s64 	%rd5682, %rd5680, %rd5681;
	add.s64 	%rd5683, %rd5671, %rd5672;
	add.s64 	%rd5684, %rd5683, %rd5677;
	max.u64 	%rd5685, %rd5671, %rd5683;
	setp.gt.u64 	%p2154, %rd5685, %rd5684;
	selp.u64 	%rd5686, 1, 0, %p2154;
	add.s64 	%rd5687, %rd5682, %rd5686;
	setp.ne.s64 	%p2155, %rd5687, 0;
	add.s64 	%rd5689, %rd5648, %rd5687;
	setp.lt.u64 	%p2156, %rd5689, %rd5648;
	and.pred  	%p2157, %p2155, %p2156;
	selp.u64 	%rd5690, 1, 0, %p2157;
	mul.lo.s64 	%rd5691, %rd5548, %rd5655;
	mad.lo.s64 	%rd5692, %rd5547, %rd5656, %rd5691;
	setp.lt.u64 	%p2158, %rd5692, %rd5691;
	selp.b64 	%rd5693, 4294967296, 0, %p2158;
	shl.b64 	%rd5694, %rd5692, 32;
	mad.lo.s64 	%rd5695, %rd5547, %rd5655, %rd5694;
	setp.lt.u64 	%p2159, %rd5695, %rd5694;
	shr.u64 	%rd5696, %rd5692, 32;
	mad.lo.s64 	%rd5697, %rd5548, %rd5656, %rd5696;
	add.s64 	%rd5698, %rd5697, %rd5693;
	selp.u64 	%rd5699, 1, 0, %p2159;
	add.s64 	%rd5700, %rd5698, %rd5699;
	add.s64 	%rd5701, %rd5689, %rd5690;
	add.s64 	%rd5702, %rd5701, %rd5695;
	max.u64 	%rd5704, %rd5689, %rd5701;
	setp.gt.u64 	%p2160, %rd5704, %rd5702;
	selp.u64 	%rd5705, 1, 0, %p2160;
	add.s64 	%rd5706, %rd5700, %rd5705;
	setp.ne.s64 	%p2161, %rd5706, 0;
	add.s64 	%rd5708, %rd5652, %rd5706;
	setp.lt.u64 	%p2162, %rd5708, %rd5652;
	and.pred  	%p2163, %p2161, %p2162;
	selp.u64 	%rd5709, 1, 0, %p2163;
	mul.lo.s64 	%rd5710, %rd5565, %rd5655;
	mad.lo.s64 	%rd5711, %rd5564, %rd5656, %rd5710;
	setp.lt.u64 	%p2164, %rd5711, %rd5710;
	selp.b64 	%rd5712, 4294967296, 0, %p2164;
	shl.b64 	%rd5713, %rd5711, 32;
	mad.lo.s64 	%rd5714, %rd5564, %rd5655, %rd5713;
	setp.lt.u64 	%p2165, %rd5714, %rd5713;
	shr.u64 	%rd5715, %rd5711, 32;
	mad.lo.s64 	%rd5716, %rd5565, %rd5656, %rd5715;
	add.s64 	%rd5717, %rd5716, %rd5712;
	selp.u64 	%rd5718, 1, 0, %p2165;
	add.s64 	%rd5719, %rd5717, %rd5718;
	add.s64 	%rd5720, %rd5708, %rd5709;
	add.s64 	%rd5721, %rd5720, %rd5714;
	max.u64 	%rd5723, %rd5708, %rd5720;
	setp.gt.u64 	%p2166, %rd5723, %rd5721;
	selp.u64 	%rd5724, 1, 0, %p2166;
	add.s64 	%rd5725, %rd5719, %rd5724;
	ld.local.u64 	%rd5727, [%rd235+56];
	and.b64  	%rd5728, %rd5727, 4294967295;
	shr.u64 	%rd5729, %rd5727, 32;
	mul.lo.s64 	%rd5730, %rd5519, %rd5728;
	mad.lo.s64 	%rd5731, %rd5518, %rd5729, %rd5730;
	setp.lt.u64 	%p2167, %rd5731, %rd5730;
	selp.b64 	%rd5732, 4294967296, 0, %p2167;
	shl.b64 	%rd5733, %rd5731, 32;
	mad.lo.s64 	%rd5734, %rd5518, %rd5728, %rd5733;
	setp.lt.u64 	%p2168, %rd5734, %rd5733;
	shr.u64 	%rd5735, %rd5731, 32;
	mad.lo.s64 	%rd5736, %rd5519, %rd5729, %rd5735;
	add.s64 	%rd5737, %rd5736, %rd5732;
	selp.u64 	%rd5738, 1, 0, %p2168;
	add.s64 	%rd5739, %rd5737, %rd5738;
	add.s64 	%rd5740, %rd5684, %rd5734;
	setp.lt.u64 	%p2169, %rd5740, %rd5684;
	selp.u64 	%rd5741, 1, 0, %p2169;
	add.s64 	%rd5742, %rd5739, %rd5741;
	setp.ne.s64 	%p2170, %rd5742, 0;
	add.s64 	%rd5744, %rd5702, %rd5742;
	setp.lt.u64 	%p2171, %rd5744, %rd5702;
	and.pred  	%p2172, %p2170, %p2171;
	selp.u64 	%rd5745, 1, 0, %p2172;
	mul.lo.s64 	%rd5746, %rd5532, %rd5728;
	mad.lo.s64 	%rd5747, %rd5531, %rd5729, %rd5746;
	setp.lt.u64 	%p2173, %rd5747, %rd5746;
	selp.b64 	%rd5748, 4294967296, 0, %p2173;
	shl.b64 	%rd5749, %rd5747, 32;
	mad.lo.s64 	%rd5750, %rd5531, %rd5728, %rd5749;
	setp.lt.u64 	%p2174, %rd5750, %rd5749;
	shr.u64 	%rd5751, %rd5747, 32;
	mad.lo.s64 	%rd5752, %rd5532, %rd5729, %rd5751;
	add.s64 	%rd5753, %rd5752, %rd5748;
	selp.u64 	%rd5754, 1, 0, %p2174;
	add.s64 	%rd5755, %rd5753, %rd5754;
	add.s64 	%rd5756, %rd5744, %rd5745;
	add.s64 	%rd611, %rd5756, %rd5750;
	max.u64 	%rd5757, %rd5744, %rd5756;
	setp.gt.u64 	%p2175, %rd5757, %rd611;
	selp.u64 	%rd5758, 1, 0, %p2175;
	add.s64 	%rd5759, %rd5755, %rd5758;
	setp.ne.s64 	%p2176, %rd5759, 0;
	add.s64 	%rd5761, %rd5721, %rd5759;
	setp.lt.u64 	%p2177, %rd5761, %rd5721;
	and.pred  	%p2178, %p2176, %p2177;
	selp.u64 	%rd5762, 1, 0, %p2178;
	mul.lo.s64 	%rd5763, %rd5548, %rd5728;
	mad.lo.s64 	%rd5764, %rd5547, %rd5729, %rd5763;
	setp.lt.u64 	%p2179, %rd5764, %rd5763;
	selp.b64 	%rd5765, 4294967296, 0, %p2179;
	shl.b64 	%rd5766, %rd5764, 32;
	mad.lo.s64 	%rd5767, %rd5547, %rd5728, %rd5766;
	setp.lt.u64 	%p2180, %rd5767, %rd5766;
	shr.u64 	%rd5768, %rd5764, 32;
	mad.lo.s64 	%rd5769, %rd5548, %rd5729, %rd5768;
	add.s64 	%rd5770, %rd5769, %rd5765;
	selp.u64 	%rd5771, 1, 0, %p2180;
	add.s64 	%rd5772, %rd5770, %rd5771;
	add.s64 	%rd5773, %rd5761, %rd5762;
	add.s64 	%rd612, %rd5773, %rd5767;
	max.u64 	%rd5774, %rd5761, %rd5773;
	setp.gt.u64 	%p2181, %rd5774, %rd612;
	selp.u64 	%rd5775, 1, 0, %p2181;
	add.s64 	%rd5776, %rd5772, %rd5775;
	setp.ne.s64 	%p2182, %rd5776, 0;
	add.s64 	%rd5778, %rd5725, %rd5776;
	setp.lt.u64 	%p2183, %rd5778, %rd5725;
	and.pred  	%p2184, %p2182, %p2183;
	selp.u64 	%rd5779, 1, 0, %p2184;
	mul.lo.s64 	%rd5780, %rd5565, %rd5728;
	mad.lo.s64 	%rd5781, %rd5564, %rd5729, %rd5780;
	setp.lt.u64 	%p2185, %rd5781, %rd5780;
	selp.b64 	%rd5782, 4294967296, 0, %p2185;
	shl.b64 	%rd5783, %rd5781, 32;
	mad.lo.s64 	%rd5784, %rd5564, %rd5728, %rd5783;
	setp.lt.u64 	%p2186, %rd5784, %rd5783;
	shr.u64 	%rd5785, %rd5781, 32;
	mad.lo.s64 	%rd5786, %rd5565, %rd5729, %rd5785;
	add.s64 	%rd5787, %rd5786, %rd5782;
	selp.u64 	%rd5788, 1, 0, %p2186;
	add.s64 	%rd5789, %rd5787, %rd5788;
	add.s64 	%rd5790, %rd5778, %rd5779;
	add.s64 	%rd613, %rd5790, %rd5784;
	max.u64 	%rd5791, %rd5778, %rd5790;
	setp.gt.u64 	%p2187, %rd5791, %rd613;
	selp.u64 	%rd5792, 1, 0, %p2187;
	add.s64 	%rd614, %rd5789, %rd5792;
	mov.b64 	{%r551, %r552}, %rd611;
	mov.b64 	{%r553, %r554}, %rd612;
	mov.b64 	%rd5793, {%r554, %r551};
	mov.b64 	{%r555, %r556}, %rd613;
	mov.b64 	%rd5794, {%r556, %r553};
	mov.b64 	{%r557, %r558}, %rd614;
	mov.b64 	%rd5795, {%r558, %r555};
	shl.b64 	%rd5796, %rd614, 32;
	add.s64 	%rd615, %rd5793, %rd5524;
	setp.lt.u64 	%p2188, %rd615, %rd5793;
	selp.u64 	%rd5797, 1, 0, %p2188;
	add.s64 	%rd5798, %rd5794, %rd5594;
	add.s64 	%rd616, %rd5798, %rd5797;
	max.u64 	%rd5799, %rd5594, %rd5798;
	setp.gt.u64 	%p2189, %rd5799, %rd616;
	selp.u64 	%rd5800, 1, 0, %p2189;
	add.s64 	%rd5801, %rd5795, %rd5667;
	add.s64 	%rd617, %rd5801, %rd5800;
	max.u64 	%rd5802, %rd5667, %rd5801;
	setp.gt.u64 	%p2190, %rd5802, %rd617;
	selp.u64 	%rd5803, 1, 0, %p2190;
	add.s64 	%rd5804, %rd5796, %rd5740;
	add.s64 	%rd8784, %rd5804, %rd5803;
	setp.gt.u64 	%p2191, %rd8784, %rd28;
	@%p2191 bra 	$L__BB0_199;
	setp.eq.s64 	%p2192, %rd8784, %rd28;
	setp.gt.u64 	%p2193, %rd617, %rd8629;
	and.pred  	%p2194, %p2192, %p2193;
	@%p2194 bra 	$L__BB0_199;
	setp.eq.s64 	%p2195, %rd8784, %rd28;
	setp.eq.s64 	%p2196, %rd617, %rd8629;
	and.pred  	%p2197, %p2195, %p2196;
	setp.gt.u64 	%p2198, %rd616, %rd8628;
	and.pred  	%p2199, %p2197, %p2198;
	@%p2199 bra 	$L__BB0_199;
	setp.ne.s64 	%p2200, %rd8784, %rd28;
	setp.ne.s64 	%p2201, %rd617, %rd8629;
	or.pred  	%p2202, %p2200, %p2201;
	setp.ne.s64 	%p2203, %rd616, %rd8628;
	or.pred  	%p2204, %p2202, %p2203;
	setp.lt.u64 	%p2205, %rd615, %rd8630;
	or.pred  	%p2206, %p2204, %p2205;
	mov.u64 	%rd8785, %rd617;
	mov.u64 	%rd8786, %rd616;
	mov.u64 	%rd8787, %rd615;
	@%p2206 bra 	$L__BB0_200;
$L__BB0_199:
	sub.s64 	%rd8787, %rd615, %rd8630;
	setp.lt.u64 	%p2207, %rd615, %rd8630;
	selp.u64 	%rd5805, 1, 0, %p2207;
	add.s64 	%rd5806, %rd8628, %rd5805;
	sub.s64 	%rd8786, %rd616, %rd5806;
	setp.ge.u64 	%p2208, %rd616, %rd5806;
	setp.lt.u64 	%p2209, %rd616, %rd5806;
	setp.eq.s64 	%p2210, %rd5806, 0;
	selp.u32 	%r559, -1, 0, %p2209;
	selp.u32 	%r560, -1, 0, %p2210;
	selp.b32 	%r561, %r560, %r559, %p2208;
	selp.b32 	%r562, %r561, %r559, %p2207;
	and.b32  	%r563, %r562, 1;
	setp.eq.b32 	%p2211, %r563, 1;
	cvt.u64.u32 	%rd5807, %r562;
	and.b64  	%rd5808, %rd5807, 1;
	add.s64 	%rd5809, %rd8629, %rd5808;
	sub.s64 	%rd8785, %rd617, %rd5809;
	setp.ge.u64 	%p2212, %rd617, %rd5809;
	setp.lt.u64 	%p2213, %rd617, %rd5809;
	setp.eq.s64 	%p2214, %rd5809, 0;
	selp.u32 	%r564, -1, 0, %p2213;
	selp.u32 	%r565, -1, 0, %p2214;
	selp.b32 	%r566, %r565, %r564, %p2212;
	selp.b32 	%r567, %r566, %r564, %p2211;
	and.b32  	%r568, %r567, 1;
	setp.eq.b32 	%p2215, %r568, 1;
	selp.s64 	%rd5810, -1, 0, %p2215;
	sub.s64 	%rd5811, %rd8784, %rd28;
	add.s64 	%rd8784, %rd5811, %rd5810;
$L__BB0_200:
	shr.u64 	%rd5812, %rd611, 32;
	mul.lo.s64 	%rd5813, %rd5812, 4196183048192;
	and.b64  	%rd5814, %rd611, 4294967295;
	mad.lo.s64 	%rd5815, %rd5814, 977, %rd5813;
	setp.lt.u64 	%p2216, %rd5815, %rd5813;
	shr.u64 	%rd5816, %rd612, 32;
	mul.lo.s64 	%rd5817, %rd5816, 4196183048192;
	and.b64  	%rd5818, %rd612, 4294967295;
	mad.lo.s64 	%rd5819, %rd5818, 977, %rd5817;
	setp.lt.u64 	%p2217, %rd5819, %rd5817;
	selp.u64 	%rd5820, 1, 0, %p2216;
	mul.lo.s64 	%rd5821, %rd5812, 977;
	shr.u64 	%rd5822, %rd5821, 32;
	add.s64 	%rd5823, %rd5822, %rd5820;
	add.s64 	%rd5824, %rd5823, %rd5819;
	setp.lt.u64 	%p2218, %rd5824, %rd5823;
	shr.u64 	%rd5825, %rd613, 32;
	mul.lo.s64 	%rd5826, %rd5825, 4196183048192;
	and.b64  	%rd5827, %rd613, 4294967295;
	mad.lo.s64 	%rd5828, %rd5827, 977, %rd5826;
	setp.lt.u64 	%p2219, %rd5828, %rd5826;
	selp.u64 	%rd5829, 1, 0, %p2218;
	selp.u64 	%rd5830, 1, 0, %p2217;
	mul.lo.s64 	%rd5831, %rd5816, 977;
	shr.u64 	%rd5832, %rd5831, 32;
	add.s64 	%rd5833, %rd5832, %rd5830;
	add.s64 	%rd5834, %rd5833, %rd5829;
	add.s64 	%rd5835, %rd5834, %rd5828;
	setp.lt.u64 	%p2220, %rd5835, %rd5834;
	add.s64 	%rd627, %rd8787, %rd5815;
	setp.lt.u64 	%p2221, %rd627, %rd8787;
	selp.u64 	%rd5836, 1, 0, %p2221;
	add.s64 	%rd5837, %rd8786, %rd5824;
	add.s64 	%rd628, %rd5837, %rd5836;
	max.u64 	%rd5838, %rd8786, %rd5837;
	setp.gt.u64 	%p2222, %rd5838, %rd628;
	selp.u64 	%rd5839, 1, 0, %p2222;
	add.s64 	%rd5840, %rd8785, %rd5835;
	add.s64 	%rd629, %rd5840, %rd5839;
	max.u64 	%rd5841, %rd8785, %rd5840;
	setp.gt.u64 	%p2223, %rd5841, %rd629;
	selp.u64 	%rd5842, 1, 0, %p2223;
	shr.u64 	%rd5843, %rd614, 32;
	and.b64  	%rd5844, %rd614, 4294967295;
	mul.lo.s64 	%rd5845, %rd5844, 977;
	mad.lo.s64 	%rd5846, %rd5843, 4196183048192, %rd5845;
	selp.u64 	%rd5847, 1, 0, %p2220;
	selp.u64 	%rd5848, 1, 0, %p2219;
	mul.lo.s64 	%rd5849, %rd5825, 977;
	shr.u64 	%rd5850, %rd5849, 32;
	add.s64 	%rd5851, %rd5850, %rd5848;
	add.s64 	%rd5852, %rd5851, %rd5847;
	add.s64 	%rd5853, %rd5852, %rd5846;
	add.s64 	%rd5854, %rd8784, %rd5853;
	add.s64 	%rd8791, %rd5854, %rd5842;
	setp.gt.u64 	%p2224, %rd8791, %rd28;
	@%p2224 bra 	$L__BB0_204;
	setp.eq.s64 	%p2225, %rd8791, %rd28;
	setp.gt.u64 	%p2226, %rd629, %rd8629;
	and.pred  	%p2227, %p2225, %p2226;
	@%p2227 bra 	$L__BB0_204;
	setp.eq.s64 	%p2228, %rd8791, %rd28;
	setp.eq.s64 	%p2229, %rd629, %rd8629;
	and.pred  	%p2230, %p2228, %p2229;
	setp.gt.u64 	%p2231, %rd628, %rd8628;
	and.pred  	%p2232, %p2230, %p2231;
	@%p2232 bra 	$L__BB0_204;
	setp.ne.s64 	%p2233, %rd8791, %rd28;
	setp.ne.s64 	%p2234, %rd629, %rd8629;
	or.pred  	%p2235, %p2233, %p2234;
	setp.ne.s64 	%p2236, %rd628, %rd8628;
	or.pred  	%p2237, %p2235, %p2236;
	setp.lt.u64 	%p2238, %rd627, %rd8630;
	or.pred  	%p2239, %p2237, %p2238;
	@%p2239 bra 	$L__BB0_205;
$L__BB0_204:
	sub.s64 	%rd8790, %rd627, %rd8630;
	st.local.u64 	[%rd300+64], %rd8790;
	setp.lt.u64 	%p2240, %rd627, %rd8630;
	selp.u64 	%rd5855, 1, 0, %p2240;
	add.s64 	%rd5856, %rd8628, %rd5855;
	sub.s64 	%rd8789, %rd628, %rd5856;
	st.local.u64 	[%rd300+72], %rd8789;
	setp.ge.u64 	%p2241, %rd628, %rd5856;
	setp.lt.u64 	%p2242, %rd628, %rd5856;
	setp.eq.s64 	%p2243, %rd5856, 0;
	selp.u32 	%r569, -1, 0, %p2242;
	selp.u32 	%r570, -1, 0, %p2243;
	selp.b32 	%r571, %r570, %r569, %p2241;
	selp.b32 	%r572, %r571, %r569, %p2240;
	and.b32  	%r573, %r572, 1;
	setp.eq.b32 	%p2244, %r573, 1;
	cvt.u64.u32 	%rd5857, %r572;
	and.b64  	%rd5858, %rd5857, 1;
	add.s64 	%rd5859, %rd8629, %rd5858;
	sub.s64 	%rd8788, %rd629, %rd5859;
	st.local.u64 	[%rd300+80], %rd8788;
	setp.ge.u64 	%p2245, %rd629, %rd5859;
	setp.lt.u64 	%p2246, %rd629, %rd5859;
	setp.eq.s64 	%p2247, %rd5859, 0;
	selp.u32 	%r574, -1, 0, %p2246;
	selp.u32 	%r575, -1, 0, %p2247;
	selp.b32 	%r576, %r575, %r574, %p2245;
	selp.b32 	%r577, %r576, %r574, %p2244;
	and.b32  	%r578, %r577, 1;
	setp.eq.b32 	%p2248, %r578, 1;
	selp.s64 	%rd5860, -1, 0, %p2248;
	sub.s64 	%rd5861, %rd8791, %rd28;
	add.s64 	%rd8791, %rd5861, %rd5860;
	bra.uni 	$L__BB0_206;
$L__BB0_205:
	st.local.u64 	[%rd300+64], %rd627;
	st.local.u64 	[%rd300+72], %rd628;
	st.local.u64 	[%rd300+80], %rd629;
	mov.u64 	%rd8788, %rd629;
	mov.u64 	%rd8789, %rd628;
	mov.u64 	%rd8790, %rd627;
$L__BB0_206:
	st.local.u64 	[%rd300+88], %rd8791;
	shl.b64 	%rd639, %rd8790, 1;
	mov.b64 	{%r579, %r580}, %rd8789;
	mov.b64 	{%r581, %r582}, %rd8790;
	shf.l.wrap.b32 	%r583, %r582, %r579, 1;
	shf.l.wrap.b32 	%r584, %r579, %r580, 1;
	mov.b64 	%rd640, {%r583, %r584};
	setp.lt.u64 	%p2249, %rd640, %rd8789;
	selp.u64 	%rd5862, 1, 0, %p2249;
	shl.b64 	%rd5863, %rd8788, 1;
	or.b64  	%rd641, %rd5863, %rd5862;
	setp.lt.u64 	%p2250, %rd641, %rd8788;
	selp.u64 	%rd5864, 1, 0, %p2250;
	shl.b64 	%rd5865, %rd8791, 1;
	or.b64  	%rd642, %rd5865, %rd5864;
	setp.gt.u64 	%p2251, %rd642, %rd28;
	@%p2251 bra 	$L__BB0_210;
	setp.eq.s64 	%p2252, %rd642, %rd28;
	setp.gt.u64 	%p2253, %rd641, %rd8629;
	and.pred  	%p2254, %p2252, %p2253;
	@%p2254 bra 	$L__BB0_210;
	setp.eq.s64 	%p2255, %rd642, %rd28;
	setp.eq.s64 	%p2256, %rd641, %rd8629;
	and.pred  	%p2257, %p2255, %p2256;
	setp.gt.u64 	%p2258, %rd640, %rd8628;
	and.pred  	%p2259, %p2257, %p2258;
	@%p2259 bra 	$L__BB0_210;
	setp.ne.s64 	%p2260, %rd642, %rd28;
	setp.ne.s64 	%p2261, %rd641, %rd8629;
	or.pred  	%p2262, %p2260, %p2261;
	setp.ne.s64 	%p2263, %rd640, %rd8628;
	or.pred  	%p2264, %p2262, %p2263;
	setp.lt.u64 	%p2265, %rd639, %rd8630;
	or.pred  	%p2266, %p2264, %p2265;
	@%p2266 bra 	$L__BB0_211;
$L__BB0_210:
	sub.s64 	%rd5866, %rd639, %rd8630;
	st.local.u64 	[%rd300+64], %rd5866;
	setp.lt.u64 	%p2267, %rd639, %rd8630;
	selp.u64 	%rd5867, 1, 0, %p2267;
	add.s64 	%rd5868, %rd8628, %rd5867;
	sub.s64 	%rd5869, %rd640, %rd5868;
	st.local.u64 	[%rd300+72], %rd5869;
	setp.ge.u64 	%p2268, %rd640, %rd5868;
	setp.lt.u64 	%p2269, %rd640, %rd5868;
	setp.eq.s64 	%p2270, %rd5868, 0;
	selp.u32 	%r585, -1, 0, %p2269;
	selp.u32 	%r586, -1, 0, %p2270;
	selp.b32 	%r587, %r586, %r585, %p2268;
	selp.b32 	%r588, %r587, %r585, %p2267;
	and.b32  	%r589, %r588, 1;
	setp.eq.b32 	%p2271, %r589, 1;
	cvt.u64.u32 	%rd5870, %r588;
	and.b64  	%rd5871, %rd5870, 1;
	add.s64 	%rd5872, %rd8629, %rd5871;
	sub.s64 	%rd5873, %rd641, %rd5872;
	st.local.u64 	[%rd300+80], %rd5873;
	setp.ge.u64 	%p2272, %rd641, %rd5872;
	setp.lt.u64 	%p2273, %rd641, %rd5872;
	setp.eq.s64 	%p2274, %rd5872, 0;
	selp.u32 	%r590, -1, 0, %p2273;
	selp.u32 	%r591, -1, 0, %p2274;
	selp.b32 	%r592, %r591, %r590, %p2272;
	selp.b32 	%r593, %r592, %r590, %p2271;
	and.b32  	%r594, %r593, 1;
	setp.eq.b32 	%p2275, %r594, 1;
	selp.s64 	%rd5874, -1, 0, %p2275;
	sub.s64 	%rd5875, %rd642, %rd28;
	add.s64 	%rd5876, %rd5875, %rd5874;
	st.local.u64 	[%rd300+88], %rd5876;
	bra.uni 	$L__BB0_327;
$L__BB0_211:
	st.local.u64 	[%rd300+64], %rd639;
	st.local.u64 	[%rd300+72], %rd640;
	st.local.u64 	[%rd300+80], %rd641;
	st.local.u64 	[%rd300+88], %rd642;
	bra.uni 	$L__BB0_327;
$L__BB0_212:
	mov.b64 	%rd5877, 0;
	st.local.u64 	[%rd300+24], %rd5877;
	st.local.u64 	[%rd300+16], %rd5877;
	st.local.u64 	[%rd300+8], %rd5877;
	st.local.u64 	[%rd300], %rd5877;
	st.local.u64 	[%rd300+56], %rd5877;
	st.local.u64 	[%rd300+48], %rd5877;
	st.local.u64 	[%rd300+40], %rd5877;
	st.local.u64 	[%rd300+32], %rd5877;
	st.local.u64 	[%rd300+88], %rd5877;
	st.local.u64 	[%rd300+80], %rd5877;
	st.local.u64 	[%rd300+72], %rd5877;
	st.local.u64 	[%rd300+64], %rd5877;
	bra.uni 	$L__BB0_327;
$L__BB0_213:
	sub.s64 	%rd8795, %rd8662, %rd8653;
	setp.lt.u64 	%p2276, %rd8662, %rd8653;
	selp.u64 	%rd5878, 1, 0, %p2276;
	add.s64 	%rd5879, %rd8652, %rd5878;
	sub.s64 	%rd8794, %rd8661, %rd5879;
	setp.ge.u64 	%p2277, %rd8661, %rd5879;
	setp.lt.u64 	%p2278, %rd8661, %rd5879;
	setp.eq.s64 	%p2279, %rd5879, 0;
	selp.u32 	%r595, -1, 0, %p2278;
	selp.u32 	%r596, -1, 0, %p2279;
	selp.b32 	%r597, %r596, %r595, %p2277;
	selp.b32 	%r598, %r597, %r595, %p2276;
	and.b32  	%r599, %r598, 1;
	setp.eq.b32 	%p2280, %r599, 1;
	cvt.u64.u32 	%rd5880, %r598;
	and.b64  	%rd5881, %rd5880, 1;
	add.s64 	%rd5882, %rd8651, %rd5881;
	sub.s64 	%rd8793, %rd8660, %rd5882;
	setp.ge.u64 	%p2281, %rd8660, %rd5882;
	setp.lt.u64 	%p2282, %rd8660, %rd5882;
	setp.eq.s64 	%p2283, %rd5882, 0;
	selp.u32 	%r600, -1, 0, %p2282;
	selp.u32 	%r601, -1, 0, %p2283;
	selp.b32 	%r602, %r601, %r600, %p2281;
	selp.b32 	%r603, %r602, %r600, %p2280;
	and.b32  	%r604, %r603, 1;
	setp.eq.b32 	%p2284, %r604, 1;
	not.pred 	%p2285, %p2284;
	cvt.u64.u32 	%rd5883, %r603;
	and.b64  	%rd5884, %rd5883, 1;
	add.s64 	%rd5885, %rd8654, %rd5884;
	sub.s64 	%rd8792, %rd8659, %rd5885;
	setp.ge.u64 	%p2286, %rd8659, %rd5885;
	setp.ne.s64 	%p2287, %rd5885, 0;
	or.pred  	%p2288, %p2285, %p2287;
	and.pred  	%p2289, %p2286, %p2288;
	@%p2289 bra 	$L__BB0_215;
	add.s64 	%rd8795, %rd8630, %rd8795;
	setp.lt.u64 	%p2290, %rd8795, %rd8630;
	selp.u64 	%rd5886, 1, 0, %p2290;
	add.s64 	%rd5887, %rd8628, %rd8794;
	add.s64 	%rd648, %rd5887, %rd5886;
	max.u64 	%rd5888, %rd8794, %rd5887;
	setp.gt.u64 	%p2291, %rd5888, %rd648;
	selp.u64 	%rd5889, 1, 0, %p2291;
	add.s64 	%rd5890, %rd8629, %rd8793;
	add.s64 	%rd649, %rd5890, %rd5889;
	max.u64 	%rd5891, %rd8793, %rd5890;
	setp.gt.u64 	%p2292, %rd5891, %rd649;
	selp.u64 	%rd5892, 1, 0, %p2292;
	add.s64 	%rd5893, %rd28, %rd8792;
	add.s64 	%rd8792, %rd5893, %rd5892;
	mov.u64 	%rd8793, %rd649;
	mov.u64 	%rd8794, %rd648;
$L__BB0_215:
	sub.s64 	%rd8799, %rd8694, %rd8685;
	setp.lt.u64 	%p2293, %rd8694, %rd8685;
	selp.u64 	%rd5894, 1, 0, %p2293;
	add.s64 	%rd5895, %rd8684, %rd5894;
	sub.s64 	%rd8798, %rd8693, %rd5895;
	setp.ge.u64 	%p2294, %rd8693, %rd5895;
	setp.lt.u64 	%p2295, %rd8693, %rd5895;
	setp.eq.s64 	%p2296, %rd5895, 0;
	selp.u32 	%r605, -1, 0, %p2295;
	selp.u32 	%r606, -1, 0, %p2296;
	selp.b32 	%r607, %r606, %r605, %p2294;
	selp.b32 	%r608, %r607, %r605, %p2293;
	and.b32  	%r609, %r608, 1;
	setp.eq.b32 	%p2297, %r609, 1;
	cvt.u64.u32 	%rd5896, %r608;
	and.b64  	%rd5897, %rd5896, 1;
	add.s64 	%rd5898, %rd8683, %rd5897;
	sub.s64 	%rd8797, %rd8692, %rd5898;
	setp.ge.u64 	%p2298, %rd8692, %rd5898;
	setp.lt.u64 	%p2299, %rd8692, %rd5898;
	setp.eq.s64 	%p2300, %rd5898, 0;
	selp.u32 	%r610, -1, 0, %p2299;
	selp.u32 	%r611, -1, 0, %p2300;
	selp.b32 	%r612, %r611, %r610, %p2298;
	selp.b32 	%r613, %r612, %r610, %p2297;
	and.b32  	%r614, %r613, 1;
	setp.eq.b32 	%p2301, %r614, 1;
	not.pred 	%p2302, %p2301;
	cvt.u64.u32 	%rd5899, %r613;
	and.b64  	%rd5900, %rd5899, 1;
	add.s64 	%rd5901, %rd8686, %rd5900;
	sub.s64 	%rd8796, %rd8691, %rd5901;
	setp.ge.u64 	%p2303, %rd8691, %rd5901;
	setp.ne.s64 	%p2304, %rd5901, 0;
	or.pred  	%p2305, %p2302, %p2304;
	and.pred  	%p2306, %p2303, %p2305;
	@%p2306 bra 	$L__BB0_217;
	add.s64 	%rd8799, %rd8630, %rd8799;
	setp.lt.u64 	%p2307, %rd8799, %rd8630;
	selp.u64 	%rd5902, 1, 0, %p2307;
	add.s64 	%rd5903, %rd8628, %rd8798;
	add.s64 	%rd660, %rd5903, %rd5902;
	max.u64 	%rd5904, %rd8798, %rd5903;
	setp.gt.u64 	%p2308, %rd5904, %rd660;
	selp.u64 	%rd5905, 1, 0, %p2308;
	add.s64 	%rd5906, %rd8629, %rd8797;
	add.s64 	%rd661, %rd5906, %rd5905;
	max.u64 	%rd5907, %rd8797, %rd5906;
	setp.gt.u64 	%p2309, %rd5907, %rd661;
	selp.u64 	%rd5908, 1, 0, %p2309;
	add.s64 	%rd5909, %rd28, %rd8796;
	add.s64 	%rd8796, %rd5909, %rd5908;
	mov.u64 	%rd8797, %rd661;
	mov.u64 	%rd8798, %rd660;
$L__BB0_217:
	and.b64  	%rd667, %rd8795, 4294967295;
	shr.u64 	%rd668, %rd8795, 32;
	mul.lo.s64 	%rd5910, %rd668, %rd667;
	shr.u64 	%rd5911, %rd5910, 31;
	and.b64  	%rd5912, %rd5911, 4294967296;
	shl.b64 	%rd5913, %rd5910, 33;
	mad.lo.s64 	%rd5914, %rd667, %rd667, %rd5913;
	setp.lt.u64 	%p2310, %rd5914, %rd5913;
	and.b64  	%rd5915, %rd5911, 4294967295;
	mad.lo.s64 	%rd5916, %rd668, %rd668, %rd5915;
	add.s64 	%rd5917, %rd5916, %rd5912;
	selp.u64 	%rd5918, 1, 0, %p2310;
	add.s64 	%rd5919, %rd5917, %rd5918;
	and.b64  	%rd669, %rd8794, 4294967295;
	shr.u64 	%rd670, %rd8794, 32;
	mul.lo.s64 	%rd5920, %rd670, %rd667;
	mul.lo.s64 	%rd5921, %rd669, %rd668;
	add.s64 	%rd5922, %rd5920, %rd5921;
	setp.lt.u64 	%p2311, %rd5922, %rd5920;
	selp.b64 	%rd5923, 4294967296, 0, %p2311;
	shl.b64 	%rd5924, %rd5922, 32;
	mad.lo.s64 	%rd5925, %rd669, %rd667, %rd5924;
	setp.lt.u64 	%p2312, %rd5925, %rd5924;
	shr.u64 	%rd5926, %rd5922, 32;
	mad.lo.s64 	%rd5927, %rd670, %rd668, %rd5926;
	add.s64 	%rd5928, %rd5927, %rd5923;
	selp.u64 	%rd5929, 1, 0, %p2312;
	add.s64 	%rd5930, %rd5928, %rd5929;
	add.s64 	%rd5931, %rd5919, %rd5925;
	setp.lt.u64 	%p2313, %rd5931, %rd5919;
	selp.u64 	%rd5932, 1, 0, %p2313;
	add.s64 	%rd5933, %rd5930, %rd5932;
	and.b64  	%rd671, %rd8793, 4294967295;
	shr.u64 	%rd672, %rd8793, 32;
	mul.lo.s64 	%rd5934, %rd672, %rd667;
	mul.lo.s64 	%rd5935, %rd671, %rd668;
	add.s64 	%rd5936, %rd5934, %rd5935;
	setp.lt.u64 	%p2314, %rd5936, %rd5934;
	selp.b64 	%rd5937, 4294967296, 0, %p2314;
	shl.b64 	%rd5938, %rd5936, 32;
	mad.lo.s64 	%rd5939, %rd671, %rd667, %rd5938;
	setp.lt.u64 	%p2315, %rd5939, %rd5938;
	shr.u64 	%rd5940, %rd5936, 32;
	mad.lo.s64 	%rd5941, %rd672, %rd668, %rd5940;
	add.s64 	%rd5942, %rd5941, %rd5937;
	selp.u64 	%rd5943, 1, 0, %p2315;
	add.s64 	%rd5944, %rd5942, %rd5943;
	add.s64 	%rd5945, %rd5933, %rd5939;
	setp.lt.u64 	%p2316, %rd5945, %rd5933;
	selp.u64 	%rd5947, 1, 0, %p2316;
	add.s64 	%rd5948, %rd5944, %rd5947;
	and.b64  	%rd673, %rd8792, 4294967295;
	shr.u64 	%rd674, %rd8792, 32;
	mul.lo.s64 	%rd5949, %rd674, %rd667;
	mul.lo.s64 	%rd5950, %rd673, %rd668;
	add.s64 	%rd5951, %rd5949, %rd5950;
	setp.lt.u64 	%p2317, %rd5951, %rd5949;
	selp.b64 	%rd5952, 4294967296, 0, %p2317;
	shl.b64 	%rd5953, %rd5951, 32;
	mad.lo.s64 	%rd5954, %rd673, %rd667, %rd5953;
	setp.lt.u64 	%p2318, %rd5954, %rd5953;
	shr.u64 	%rd5955, %rd5951, 32;
	mad.lo.s64 	%rd5956, %rd674, %rd668, %rd5955;
	add.s64 	%rd5957, %rd5956, %rd5952;
	selp.u64 	%rd5958, 1, 0, %p2318;
	add.s64 	%rd5959, %rd5957, %rd5958;
	add.s64 	%rd5960, %rd5948, %rd5954;
	setp.lt.u64 	%p2319, %rd5960, %rd5948;
	selp.u64 	%rd5962, 1, 0, %p2319;
	add.s64 	%rd5963, %rd5959, %rd5962;
	setp.lt.u64 	%p2320, %rd5922, %rd5921;
	selp.b64 	%rd5965, 4294967296, 0, %p2320;
	add.s64 	%rd5966, %rd5927, %rd5965;
	add.s64 	%rd5967, %rd5966, %rd5929;
	add.s64 	%rd5968, %rd5931, %rd5925;
	setp.lt.u64 	%p2321, %rd5968, %rd5931;
	selp.u64 	%rd5969, 1, 0, %p2321;
	add.s64 	%rd5970, %rd5967, %rd5969;
	setp.ne.s64 	%p2322, %rd5970, 0;
	add.s64 	%rd5972, %rd5945, %rd5970;
	setp.lt.u64 	%p2323, %rd5972, %rd5945;
	and.pred  	%p2324, %p2322, %p2323;
	selp.u64 	%rd5973, 1, 0, %p2324;
	mul.lo.s64 	%rd5974, %rd670, %rd669;
	shr.u64 	%rd5975, %rd5974, 31;
	and.b64  	%rd5976, %rd5975, 4294967296;
	shl.b64 	%rd5977, %rd5974, 33;
	mad.lo.s64 	%rd5978, %rd669, %rd669, %rd5977;
	setp.lt.u64 	%p2325, %rd5978, %rd5977;
	and.b64  	%rd5979, %rd5975, 4294967295;
	mad.lo.s64 	%rd5980, %rd670, %rd670, %rd5979;
	add.s64 	%rd5981, %rd5980, %rd5976;
	selp.u64 	%rd5982, 1, 0, %p2325;
	add.s64 	%rd5983, %rd5981, %rd5982;
	add.s64 	%rd5984, %rd5972, %rd5973;
	add.s64 	%rd5985, %rd5984, %rd5978;
	max.u64 	%rd5986, %rd5972, %rd5984;
	setp.gt.u64 	%p2326, %rd5986, %rd5985;
	selp.u64 	%rd5987, 1, 0, %p2326;
	add.s64 	%rd5988, %rd5983, %rd5987;
	setp.ne.s64 	%p2327, %rd5988, 0;
	add.s64 	%rd5990, %rd5960, %rd5988;
	setp.lt.u64 	%p2328, %rd5990, %rd5960;
	and.pred  	%p2329, %p2327, %p2328;
	selp.u64 	%rd5991, 1, 0, %p2329;
	mul.lo.s64 	%rd5992, %rd672, %rd669;
	mul.lo.s64 	%rd5993, %rd671, %rd670;
	add.s64 	%rd5994, %rd5992, %rd5993;
	setp.lt.u64 	%p2330, %rd5994, %rd5992;
	selp.b64 	%rd5995, 4294967296, 0, %p2330;
	shl.b64 	%rd5996, %rd5994, 32;
	mad.lo.s64 	%rd5997, %rd671, %rd669, %rd5996;
	setp.lt.u64 	%p2331, %rd5997, %rd5996;
	shr.u64 	%rd5998, %rd5994, 32;
	mad.lo.s64 	%rd5999, %rd672, %rd670, %rd5998;
	add.s64 	%rd6000, %rd5999, %rd5995;
	selp.u64 	%rd6001, 1, 0, %p2331;
	add.s64 	%rd6002, %rd6000, %rd6001;
	add.s64 	%rd6003, %rd5990, %rd5991;
	add.s64 	%rd6004, %rd6003, %rd5997;
	max.u64 	%rd6006, %rd5990, %rd6003;
	setp.gt.u64 	%p2332, %rd6006, %rd6004;
	selp.u64 	%rd6007, 1, 0, %p2332;
	add.s64 	%rd6008, %rd6002, %rd6007;
	setp.ne.s64 	%p2333, %rd6008, 0;
	add.s64 	%rd6010, %rd5963, %rd6008;
	setp.lt.u64 	%p2334, %rd6010, %rd5963;
	and.pred  	%p2335, %p2333, %p2334;
	selp.u64 	%rd6011, 1, 0, %p2335;
	mul.lo.s64 	%rd6012, %rd674, %rd669;
	mul.lo.s64 	%rd6013, %rd673, %rd670;
	add.s64 	%rd6014, %rd6012, %rd6013;
	setp.lt.u64 	%p2336, %rd6014, %rd6012;
	selp.b64 	%rd6015, 4294967296, 0, %p2336;
	shl.b64 	%rd6016, %rd6014, 32;
	mad.lo.s64 	%rd6017, %rd673, %rd669, %rd6016;
	setp.lt.u64 	%p2337, %rd6017, %rd6016;
	shr.u64 	%rd6018, %rd6014, 32;
	mad.lo.s64 	%rd6019, %rd674, %rd670, %rd6018;
	add.s64 	%rd6020, %rd6019, %rd6015;
	selp.u64 	%rd6021, 1, 0, %p2337;
	add.s64 	%rd6022, %rd6020, %rd6021;
	add.s64 	%rd6023, %rd6010, %rd6011;
	add.s64 	%rd6024, %rd6023, %rd6017;
	max.u64 	%rd6026, %rd6010, %rd6023;
	setp.gt.u64 	%p2338, %rd6026, %rd6024;
	selp.u64 	%rd6027, 1, 0, %p2338;
	add.s64 	%rd6028, %rd6022, %rd6027;
	setp.lt.u64 	%p2339, %rd5936, %rd5935;
	selp.b64 	%rd6030, 4294967296, 0, %p2339;
	add.s64 	%rd6031, %rd5941, %rd6030;
	add.s64 	%rd6032, %rd6031, %rd5943;
	add.s64 	%rd6033, %rd5985, %rd5939;
	setp.lt.u64 	%p2340, %rd6033, %rd5985;
	selp.u64 	%rd6034, 1, 0, %p2340;
	add.s64 	%rd6035, %rd6032, %rd6034;
	setp.ne.s64 	%p2341, %rd6035, 0;
	add.s64 	%rd6037, %rd6004, %rd6035;
	setp.lt.u64 	%p2342, %rd6037, %rd6004;
	and.pred  	%p2343, %p2341, %p2342;
	selp.u64 	%rd6038, 1, 0, %p2343;
	setp.lt.u64 	%p2344, %rd5994, %rd5993;
	selp.b64 	%rd6039, 4294967296, 0, %p2344;
	add.s64 	%rd6040, %rd5999, %rd6039;
	add.s64 	%rd6041, %rd6040, %rd6001;
	add.s64 	%rd6042, %rd6037, %rd6038;
	add.s64 	%rd6043, %rd6042, %rd5997;
	max.u64 	%rd6044, %rd6037, %rd6042;
	setp.gt.u64 	%p2345, %rd6044, %rd6043;
	selp.u64 	%rd6045, 1, 0, %p2345;
	add.s64 	%rd6046, %rd6041, %rd6045;
	setp.ne.s64 	%p2346, %rd6046, 0;
	add.s64 	%rd6048, %rd6024, %rd6046;
	setp.lt.u64 	%p2347, %rd6048, %rd6024;
	and.pred  	%p2348, %p2346, %p2347;
	selp.u64 	%rd6049, 1, 0, %p2348;
	mul.lo.s64 	%rd6050, %rd672, %rd671;
	shr.u64 	%rd6051, %rd6050, 31;
	and.b64  	%rd6052, %rd6051, 4294967296;
	shl.b64 	%rd6053, %rd6050, 33;
	mad.lo.s64 	%rd6054, %rd671, %rd671, %rd6053;
	setp.lt.u64 	%p2349, %rd6054, %rd6053;
	and.b64  	%rd6055, %rd6051, 4294967295;
	mad.lo.s64 	%rd6056, %rd672, %rd672, %rd6055;
	add.s64 	%rd6057, %rd6056, %rd6052;
	selp.u64 	%rd6058, 1, 0, %p2349;
	add.s64 	%rd6059, %rd6057, %rd6058;
	add.s64 	%rd6060, %rd6048, %rd6049;
	add.s64 	%rd6061, %rd6060, %rd6054;
	max.u64 	%rd6063, %rd6048, %rd6060;
	setp.gt.u64 	%p2350, %rd6063, %rd6061;
	selp.u64 	%rd6064, 1, 0, %p2350;
	add.s64 	%rd6065, %rd6059, %rd6064;
	setp.ne.s64 	%p2351, %rd6065, 0;
	add.s64 	%rd6067, %rd6028, %rd6065;
	setp.lt.u64 	%p2352, %rd6067, %rd6028;
	and.pred  	%p2353, %p2351, %p2352;
	selp.u64 	%rd6068, 1, 0, %p2353;
	mul.lo.s64 	%rd6069, %rd674, %rd671;
	mul.lo.s64 	%rd6070, %rd673, %rd672;
	add.s64 	%rd6071, %rd6069, %rd6070;
	setp.lt.u64 	%p2354, %rd6071, %rd6069;
	selp.b64 	%rd6072, 4294967296, 0, %p2354;
	shl.b64 	%rd6073, %rd6071, 32;
	mad.lo.s64 	%rd6074, %rd673, %rd671, %rd6073;
	setp.lt.u64 	%p2355, %rd6074, %rd6073;
	shr.u64 	%rd6075, %rd6071, 32;
	mad.lo.s64 	%rd6076, %rd674, %rd672, %rd6075;
	add.s64 	%rd6077, %rd6076, %rd6072;
	selp.u64 	%rd6078, 1, 0, %p2355;
	add.s64 	%rd6079, %rd6077, %rd6078;
	add.s64 	%rd6080, %rd6067, %rd6068;
	add.s64 	%rd6081, %rd6080, %rd6074;
	max.u64 	%rd6083, %rd6067, %rd6080;
	setp.gt.u64 	%p2356, %rd6083, %rd6081;
	selp.u64 	%rd6084, 1, 0, %p2356;
	add.s64 	%rd6085, %rd6079, %rd6084;
	setp.lt.u64 	%p2357, %rd5951, %rd5950;
	selp.b64 	%rd6087, 4294967296, 0, %p2357;
	add.s64 	%rd6088, %rd5956, %rd6087;
	add.s64 	%rd6089, %rd6088, %rd5958;
	add.s64 	%rd6090, %rd6043, %rd5954;
	setp.lt.u64 	%p2358, %rd6090, %rd6043;
	selp.u64 	%rd6091, 1, 0, %p2358;
	add.s64 	%rd6092, %rd6089, %rd6091;
	setp.ne.s64 	%p2359, %rd6092, 0;
	add.s64 	%rd6094, %rd6061, %rd6092;
	setp.lt.u64 	%p2360, %rd6094, %rd6061;
	and.pred  	%p2361, %p2359, %p2360;
	selp.u64 	%rd6095, 1, 0, %p2361;
	setp.lt.u64 	%p2362, %rd6014, %rd6013;
	selp.b64 	%rd6096, 4294967296, 0, %p2362;
	add.s64 	%rd6097, %rd6019, %rd6096;
	add.s64 	%rd6098, %rd6097, %rd6021;
	add.s64 	%rd6099, %rd6094, %rd6095;
	add.s64 	%rd675, %rd6099, %rd6017;
	max.u64 	%rd6100, %rd6094, %rd6099;
	setp.gt.u64 	%p2363, %rd6100, %rd675;
	selp.u64 	%rd6101, 1, 0, %p2363;
	add.s64 	%rd6102, %rd6098, %rd6101;
	setp.ne.s64 	%p2364, %rd6102, 0;
	add.s64 	%rd6104, %rd6081, %rd6102;
	setp.lt.u64 	%p2365, %rd6104, %rd6081;
	and.pred  	%p2366, %p2364, %p2365;
	selp.u64 	%rd6105, 1, 0, %p2366;
	setp.lt.u64 	%p2367, %rd6071, %rd6070;
	selp.b64 	%rd6106, 4294967296, 0, %p2367;
	add.s64 	%rd6107, %rd6076, %rd6106;
	add.s64 	%rd6108, %rd6107, %rd6078;
	add.s64 	%rd6109, %rd6104, %rd6105;
	add.s64 	%rd676, %rd6109, %rd6074;
	max.u64 	%rd6110, %rd6104, %rd6109;
	setp.gt.u64 	%p2368, %rd6110, %rd676;
	selp.u64 	%rd6111, 1, 0, %p2368;
	add.s64 	%rd6112, %rd6108, %rd6111;
	setp.ne.s64 	%p2369, %rd6112, 0;
	add.s64 	%rd6114, %rd6085, %rd6112;
	setp.lt.u64 	%p2370, %rd6114, %rd6085;
	and.pred  	%p2371, %p2369, %p2370;
	selp.u64 	%rd6115, 1, 0, %p2371;
	mul.lo.s64 	%rd6116, %rd674, %rd673;
	shr.u64 	%rd6117, %rd6116, 31;
	and.b64  	%rd6118, %rd6117, 4294967296;
	shl.b64 	%rd6119, %rd6116, 33;
	mad.lo.s64 	%rd6120, %rd673, %rd673, %rd6119;
	setp.lt.u64 	%p2372, %rd6120, %rd6119;
	and.b64  	%rd6121, %rd6117, 4294967295;
	mad.lo.s64 	%rd6122, %rd674, %rd674, %rd6121;
	add.s64 	%rd6123, %rd6122, %rd6118;
	selp.u64 	%rd6124, 1, 0, %p2372;
	add.s64 	%rd6125, %rd6123, %rd6124;
	add.s64 	%rd6126, %rd6114, %rd6115;
	add.s64 	%rd677, %rd6126, %rd6120;
	max.u64 	%rd6127, %rd6114, %rd6126;
	setp.gt.u64 	%p2373, %rd6127, %rd677;
	selp.u64 	%rd6128, 1, 0, %p2373;
	add.s64 	%rd678, %rd6125, %rd6128;
	mov.b64 	{%r615, %r616}, %rd675;
	mov.b64 	{%r617, %r618}, %rd676;
	mov.b64 	%rd6129, {%r618, %r615};
	mov.b64 	{%r619, %r620}, %rd677;
	mov.b64 	%rd6130, {%r620, %r617};
	mov.b64 	{%r621, %r622}, %rd678;
	mov.b64 	%rd6131, {%r622, %r619};
	shl.b64 	%rd6132, %rd678, 32;
	add.s64 	%rd679, %rd6129, %rd5914;
	setp.lt.u64 	%p2374, %rd679, %rd6129;
	selp.u64 	%rd6133, 1, 0, %p2374;
	add.s64 	%rd6134, %rd6130, %rd5968;
	add.s64 	%rd680, %rd6134, %rd6133;
	max.u64 	%rd6135, %rd5968, %rd6134;
	setp.gt.u64 	%p2375, %rd6135, %rd680;
	selp.u64 	%rd6136, 1, 0, %p2375;
	add.s64 	%rd6137, %rd6131, %rd6033;
	add.s64 	%rd681, %rd6137, %rd6136;
	max.u64 	%rd6138, %rd6033, %rd6137;
	setp.gt.u64 	%p2376, %rd6138, %rd681;
	selp.u64 	%rd6139, 1, 0, %p2376;
	add.s64 	%rd6140, %rd6132, %rd6090;
	add.s64 	%rd8800, %rd6140, %rd6139;
	setp.gt.u64 	%p2377, %rd8800, %rd28;
	@%p2377 bra 	$L__BB0_221;
	setp.eq.s64 	%p2378, %rd8800, %rd28;
	setp.gt.u64 	%p2379, %rd681, %rd8629;
	and.pred  	%p2380, %p2378, %p2379;
	@%p2380 bra 	$L__BB0_221;
	setp.eq.s64 	%p2381, %rd8800, %rd28;
	setp.eq.s64 	%p2382, %rd681, %rd8629;
	and.pred  	%p2383, %p2381, %p2382;
	setp.gt.u64 	%p2384, %rd680, %rd8628;
	and.pred  	%p2385, %p2383, %p2384;
	@%p2385 bra 	$L__BB0_221;
	setp.ne.s64 	%p2386, %rd8800, %rd28;
	setp.ne.s64 	%p2387, %rd681, %rd8629;
	or.pred  	%p2388, %p2386, %p2387;
	setp.ne.s64 	%p2389, %rd680, %rd8628;
	or.pred  	%p2390, %p2388, %p2389;
	setp.lt.u64 	%p2391, %rd679, %rd8630;
	or.pred  	%p2392, %p2390, %p2391;
	mov.u64 	%rd8801, %rd681;
	mov.u64 	%rd8802, %rd680;
	mov.u64 	%rd8803, %rd679;
	@%p2392 bra 	$L__BB0_222;
$L__BB0_221:
	sub.s64 	%rd8803, %rd679, %rd8630;
	setp.lt.u64 	%p2393, %rd679, %rd8630;
	selp.u64 	%rd6141, 1, 0, %p2393;
	add.s64 	%rd6142, %rd8628, %rd6141;
	sub.s64 	%rd8802, %rd680, %rd6142;
	setp.ge.u64 	%p2394, %rd680, %rd6142;
	setp.lt.u64 	%p2395, %rd680, %rd6142;
	setp.eq.s64 	%p2396, %rd6142, 0;
	selp.u32 	%r623, -1, 0, %p2395;
	selp.u32 	%r624, -1, 0, %p2396;
	selp.b32 	%r625, %r624, %r623, %p2394;
	selp.b32 	%r626, %r625, %r623, %p2393;
	and.b32  	%r627, %r626, 1;
	setp.eq.b32 	%p2397, %r627, 1;
	cvt.u64.u32 	%rd6143, %r626;
	and.b64  	%rd6144, %rd6143, 1;
	add.s64 	%rd6145, %rd8629, %rd6144;
	sub.s64 	%rd8801, %rd681, %rd6145;
	setp.ge.u64 	%p2398, %rd681, %rd6145;
	setp.lt.u64 	%p2399, %rd681, %rd6145;
	setp.eq.s64 	%p2400, %rd6145, 0;
	selp.u32 	%r628, -1, 0, %p2399;
	selp.u32 	%r629, -1, 0, %p2400;
	selp.b32 	%r630, %r629, %r628, %p2398;
	selp.b32 	%r631, %r630, %r628, %p2397;
	and.b32  	%r632, %r631, 1;
	setp.eq.b32 	%p2401, %r632, 1;
	selp.s64 	%rd6146, -1, 0, %p2401;
	sub.s64 	%rd6147, %rd8800, %rd28;
	add.s64 	%rd8800, %rd6147, %rd6146;
$L__BB0_222:
	shr.u64 	%rd6148, %rd675, 32;
	mul.lo.s64 	%rd6149, %rd6148, 4196183048192;
	and.b64  	%rd6150, %rd675, 4294967295;
	mad.lo.s64 	%rd6151, %rd6150, 977, %rd6149;
	setp.lt.u64 	%p2402, %rd6151, %rd6149;
	shr.u64 	%rd6152, %rd676, 32;
	mul.lo.s64 	%rd6153, %rd6152, 4196183048192;
	and.b64  	%rd6154, %rd676, 4294967295;
	mad.lo.s64 	%rd6155, %rd6154, 977, %rd6153;
	setp.lt.u64 	%p2403, %rd6155, %rd6153;
	selp.u64 	%rd6156, 1, 0, %p2402;
	mul.lo.s64 	%rd6157, %rd6148, 977;
	shr.u64 	%rd6158, %rd6157, 32;
	add.s64 	%rd6159, %rd6158, %rd6156;
	add.s64 	%rd6160, %rd6159, %rd6155;
	setp.lt.u64 	%p2404, %rd6160, %rd6159;
	shr.u64 	%rd6161, %rd677, 32;
	mul.lo.s64 	%rd6162, %rd6161, 4196183048192;
	and.b64  	%rd6163, %rd677, 4294967295;
	mad.lo.s64 	%rd6164, %rd6163, 977, %rd6162;
	setp.lt.u64 	%p2405, %rd6164, %rd6162;
	selp.u64 	%rd6165, 1, 0, %p2404;
	selp.u64 	%rd6166, 1, 0, %p2403;
	mul.lo.s64 	%rd6167, %rd6152, 977;
	shr.u64 	%rd6168, %rd6167, 32;
	add.s64 	%rd6169, %rd6168, %rd6166;
	add.s64 	%rd6170, %rd6169, %rd6165;
	add.s64 	%rd6171, %rd6170, %rd6164;
	setp.lt.u64 	%p2406, %rd6171, %rd6170;
	add.s64 	%rd691, %rd8803, %rd6151;
	setp.lt.u64 	%p2407, %rd691, %rd8803;
	selp.u64 	%rd6172, 1, 0, %p2407;
	add.s64 	%rd6173, %rd8802, %rd6160;
	add.s64 	%rd692, %rd6173, %rd6172;
	max.u64 	%rd6174, %rd8802, %rd6173;
	setp.gt.u64 	%p2408, %rd6174, %rd692;
	selp.u64 	%rd6175, 1, 0, %p2408;
	add.s64 	%rd6176, %rd8801, %rd6171;
	add.s64 	%rd693, %rd6176, %rd6175;
	max.u64 	%rd6177, %rd8801, %rd6176;
	setp.gt.u64 	%p2409, %rd6177, %rd693;
	selp.u64 	%rd6178, 1, 0, %p2409;
	shr.u64 	%rd6179, %rd678, 32;
	and.b64  	%rd6180, %rd678, 4294967295;
	mul.lo.s64 	%rd6181, %rd6180, 977;
	mad.lo.s64 	%rd6182, %rd6179, 4196183048192, %rd6181;
	selp.u64 	%rd6183, 1, 0, %p2406;
	selp.u64 	%rd6184, 1, 0, %p2405;
	mul.lo.s64 	%rd6185, %rd6161, 977;
	shr.u64 	%rd6186, %rd6185, 32;
	add.s64 	%rd6187, %rd6186, %rd6184;
	add.s64 	%rd6188, %rd6187, %rd6183;
	add.s64 	%rd6189, %rd6188, %rd6182;
	add.s64 	%rd6190, %rd8800, %rd6189;
	add.s64 	%rd8807, %rd6190, %rd6178;
	setp.gt.u64 	%p2410, %rd8807, %rd28;
	@%p2410 bra 	$L__BB0_226;
	setp.eq.s64 	%p2411, %rd8807, %rd28;
	setp.gt.u64 	%p2412, %rd693, %rd8629;
	and.pred  	%p2413, %p2411, %p2412;
	@%p2413 bra 	$L__BB0_226;
	setp.eq.s64 	%p2414, %rd8807, %rd28;
	setp.eq.s64 	%p2415, %rd693, %rd8629;
	and.pred  	%p2416, %p2414, %p2415;
	setp.gt.u64 	%p2417, %rd692, %rd8628;
	and.pred  	%p2418, %p2416, %p2417;
	@%p2418 bra 	$L__BB0_226;
	setp.ne.s64 	%p2419, %rd8807, %rd28;
	setp.ne.s64 	%p2420, %rd693, %rd8629;
	or.pred  	%p2421, %p2419, %p2420;
	setp.ne.s64 	%p2422, %rd692, %rd8628;
	or.pred  	%p2423, %p2421, %p2422;
	setp.lt.u64 	%p2424, %rd691, %rd8630;
	or.pred  	%p2425, %p2423, %p2424;
	mov.u64 	%rd8804, %rd693;
	mov.u64 	%rd8805, %rd692;
	mov.u64 	%rd8806, %rd691;
	@%p2425 bra 	$L__BB0_227;
$L__BB0_226:
	sub.s64 	%rd8806, %rd691, %rd8630;
	setp.lt.u64 	%p2426, %rd691, %rd8630;
	selp.u64 	%rd6191, 1, 0, %p2426;
	add.s64 	%rd6192, %rd8628, %rd6191;
	sub.s64 	%rd8805, %rd692, %rd6192;
	setp.ge.u64 	%p2427, %rd692, %rd6192;
	setp.lt.u64 	%p2428, %rd692, %rd6192;
	setp.eq.s64 	%p2429, %rd6192, 0;
	selp.u32 	%r633, -1, 0, %p2428;
	selp.u32 	%r634, -1, 0, %p2429;
	selp.b32 	%r635, %r634, %r633, %p2427;
	selp.b32 	%r636, %r635, %r633, %p2426;
	and.b32  	%r637, %r636, 1;
	setp.eq.b32 	%p2430, %r637, 1;
	cvt.u64.u32 	%rd6193, %r636;
	and.b64  	%rd6194, %rd6193, 1;
	add.s64 	%rd6195, %rd8629, %rd6194;
	sub.s64 	%rd8804, %rd693, %rd6195;
	setp.ge.u64 	%p2431, %rd693, %rd6195;
	setp.lt.u64 	%p2432, %rd693, %rd6195;
	setp.eq.s64 	%p2433, %rd6195, 0;
	selp.u32 	%r638, -1, 0, %p2432;
	selp.u32 	%r639, -1, 0, %p2433;
	selp.b32 	%r640, %r639, %r638, %p2431;
	selp.b32 	%r641, %r640, %r638, %p2430;
	and.b32  	%r642, %r641, 1;
	setp.eq.b32 	%p2434, %r642, 1;
	selp.s64 	%rd6196, -1, 0, %p2434;
	sub.s64 	%rd6197, %rd8807, %rd28;
	add.s64 	%rd8807, %rd6197, %rd6196;
$L__BB0_227:
	and.b64  	%rd703, %rd8806, 4294967295;
	shr.u64 	%rd704, %rd8806, 32;
	mul.lo.s64 	%rd6198, %rd668, %rd703;
	mad.lo.s64 	%rd6199, %rd667, %rd704, %rd6198;
	setp.lt.u64 	%p2435, %rd6199, %rd6198;
	selp.b64 	%rd6200, 4294967296, 0, %p2435;
	shl.b64 	%rd6201, %rd6199, 32;
	mad.lo.s64 	%rd6202, %rd667, %rd703, %rd6201;
	setp.lt.u64 	%p2436, %rd6202, %rd6201;
	shr.u64 	%rd6203, %rd6199, 32;
	mad.lo.s64 	%rd6204, %rd668, %rd704, %rd6203;
	add.s64 	%rd6205, %rd6204, %rd6200;
	selp.u64 	%rd6206, 1, 0, %p2436;
	add.s64 	%rd6207, %rd6205, %rd6206;
	mul.lo.s64 	%rd6208, %rd670, %rd703;
	mad.lo.s64 	%rd6209, %rd669, %rd704, %rd6208;
	setp.lt.u64 	%p2437, %rd6209, %rd6208;
	selp.b64 	%rd6210, 4294967296, 0, %p2437;
	shl.b64 	%rd6211, %rd6209, 32;
	mad.lo.s64 	%rd6212, %rd669, %rd703, %rd6211;
	setp.lt.u64 	%p2438, %rd6212, %rd6211;
	shr.u64 	%rd6213, %rd6209, 32;
	mad.lo.s64 	%rd6214, %rd670, %rd704, %rd6213;
	add.s64 	%rd6215, %rd6214, %rd6210;
	selp.u64 	%rd6216, 1, 0, %p2438;
	add.s64 	%rd6217, %rd6215, %rd6216;
	add.s64 	%rd6218, %rd6207, %rd6212;
	setp.lt.u64 	%p2439, %rd6218, %rd6207;
	selp.u64 	%rd6219, 1, 0, %p2439;
	add.s64 	%rd6220, %rd6217, %rd6219;
	mul.lo.s64 	%rd6221, %rd672, %rd703;
	mad.lo.s64 	%rd6222, %rd671, %rd704, %rd6221;
	setp.lt.u64 	%p2440, %rd6222, %rd6221;
	selp.b64 	%rd6223, 4294967296, 0, %p2440;
	shl.b64 	%rd6224, %rd6222, 32;
	mad.lo.s64 	%rd6225, %rd671, %rd703, %rd6224;
	setp.lt.u64 	%p2441, %rd6225, %rd6224;
	shr.u64 	%rd6226, %rd6222, 32;
	mad.lo.s64 	%rd6227, %rd672, %rd704, %rd6226;
	add.s64 	%rd6228, %rd6227, %rd6223;
	selp.u64 	%rd6229, 1, 0, %p2441;
	add.s64 	%rd6230, %rd6228, %rd6229;
	add.s64 	%rd6231, %rd6220, %rd6225;
	setp.lt.u64 	%p2442, %rd6231, %rd6220;
	selp.u64 	%rd6233, 1, 0, %p2442;
	add.s64 	%rd6234, %rd6230, %rd6233;
	mul.lo.s64 	%rd6235, %rd674, %rd703;
	mad.lo.s64 	%rd6236, %rd673, %rd704, %rd6235;
	setp.lt.u64 	%p2443, %rd6236, %rd6235;
	selp.b64 	%rd6237, 4294967296, 0, %p2443;
	shl.b64 	%rd6238, %rd6236, 32;
	mad.lo.s64 	%rd6239, %rd673, %rd703, %rd6238;
	setp.lt.u64 	%p2444, %rd6239, %rd6238;
	shr.u64 	%rd6240, %rd6236, 32;
	mad.lo.s64 	%rd6241, %rd674, %rd704, %rd6240;
	add.s64 	%rd6242, %rd6241, %rd6237;
	selp.u64 	%rd6243, 1, 0, %p2444;
	add.s64 	%rd6244, %rd6242, %rd6243;
	add.s64 	%rd6245, %rd6234, %rd6239;
	setp.lt.u64 	%p2445, %rd6245, %rd6234;
	selp.u64 	%rd6247, 1, 0, %p2445;
	add.s64 	%rd6248, %rd6244, %rd6247;
	and.b64  	%rd705, %rd8805, 4294967295;
	shr.u64 	%rd706, %rd8805, 32;
	mul.lo.s64 	%rd6250, %rd668, %rd705;
	mad.lo.s64 	%rd6251, %rd667, %rd706, %rd6250;
	setp.lt.u64 	%p2446, %rd6251, %rd6250;
	selp.b64 	%rd6252, 4294967296, 0, %p2446;
	shl.b64 	%rd6253, %rd6251, 32;
	mad.lo.s64 	%rd6254, %rd667, %rd705, %rd6253;
	setp.lt.u64 	%p2447, %rd6254, %rd6253;
	shr.u64 	%rd6255, %rd6251, 32;
	mad.lo.s64 	%rd6256, %rd668, %rd706, %rd6255;
	add.s64 	%rd6257, %rd6256, %rd6252;
	selp.u64 	%rd6258, 1, 0, %p2447;
	add.s64 	%rd6259, %rd6257, %rd6258;
	add.s64 	%rd6260, %rd6218, %rd6254;
	setp.lt.u64 	%p2448, %rd6260, %rd6218;
	selp.u64 	%rd6261, 1, 0, %p2448;
	add.s64 	%rd6262, %rd6259, %rd6261;
	setp.ne.s64 	%p2449, %rd6262, 0;
	add.s64 	%rd6264, %rd6231, %rd6262;
	setp.lt.u64 	%p2450, %rd6264, %rd6231;
	and.pred  	%p2451, %p2449, %p2450;
	selp.u64 	%rd6265, 1, 0, %p2451;
	mul.lo.s64 	%rd6266, %rd670, %rd705;
	mad.lo.s64 	%rd6267, %rd669, %rd706, %rd6266;
	setp.lt.u64 	%p2452, %rd6267, %rd6266;
	selp.b64 	%rd6268, 4294967296, 0, %p2452;
	shl.b64 	%rd6269, %rd6267, 32;
	mad.lo.s64 	%rd6270, %rd669, %rd705, %rd6269;
	setp.lt.u64 	%p2453, %rd6270, %rd6269;
	shr.u64 	%rd6271, %rd6267, 32;
	mad.lo.s64 	%rd6272, %rd670, %rd706, %rd6271;
	add.s64 	%rd6273, %rd6272, %rd6268;
	selp.u64 	%rd6274, 1, 0, %p2453;
	add.s64 	%rd6275, %rd6273, %rd6274;
	add.s64 	%rd6276, %rd6264, %rd6265;
	add.s64 	%rd6277, %rd6276, %rd6270;
	max.u64 	%rd6278, %rd6264, %rd6276;
	setp.gt.u64 	%p2454, %rd6278, %rd6277;
	selp.u64 	%rd6279, 1, 0, %p2454;
	add.s64 	%rd6280, %rd6275, %rd6279;
	setp.ne.s64 	%p2455, %rd6280, 0;
	add.s64 	%rd6282, %rd6245, %rd6280;
	setp.lt.u64 	%p2456, %rd6282, %rd6245;
	and.pred  	%p2457, %p2455, %p2456;
	selp.u64 	%rd6283, 1, 0, %p2457;
	mul.lo.s64 	%rd6284, %rd672, %rd705;
	mad.lo.s64 	%rd6285, %rd671, %rd706, %rd6284;
	setp.lt.u64 	%p2458, %rd6285, %rd6284;
	selp.b64 	%rd6286, 4294967296, 0, %p2458;
	shl.b64 	%rd6287, %rd6285, 32;
	mad.lo.s64 	%rd6288, %rd671, %rd705, %rd6287;
	setp.lt.u64 	%p2459, %rd6288, %rd6287;
	shr.u64 	%rd6289, %rd6285, 32;
	mad.lo.s64 	%rd6290, %rd672, %rd706, %rd6289;
	add.s64 	%rd6291, %rd6290, %rd6286;
	selp.u64 	%rd6292, 1, 0, %p2459;
	add.s64 	%rd6293, %rd6291, %rd6292;
	add.s64 	%rd6294, %rd6282, %rd6283;
	add.s64 	%rd6295, %rd6294, %rd6288;
	max.u64 	%rd6297, %rd6282, %rd6294;
	setp.gt.u64 	%p2460, %rd6297, %rd6295;
	selp.u64 	%rd6298, 1, 0, %p2460;
	add.s64 	%rd6299, %rd6293, %rd6298;
	setp.ne.s64 	%p2461, %rd6299, 0;
	add.s64 	%rd6301, %rd6248, %rd6299;
	setp.lt.u64 	%p2462, %rd6301, %rd6248;
	and.pred  	%p2463, %p2461, %p2462;
	selp.u64 	%rd6302, 1, 0, %p2463;
	mul.lo.s64 	%rd6303, %rd674, %rd705;
	mad.lo.s64 	%rd6304, %rd673, %rd706, %rd6303;
	setp.lt.u64 	%p2464, %rd6304, %rd6303;
	selp.b64 	%rd6305, 4294967296, 0, %p2464;
	shl.b64 	%rd6306, %rd6304, 32;
	mad.lo.s64 	%rd6307, %rd673, %rd705, %rd6306;
	setp.lt.u64 	%p2465, %rd6307, %rd6306;
	shr.u64 	%rd6308, %rd6304, 32;
	mad.lo.s64 	%rd6309, %rd674, %rd706, %rd6308;
	add.s64 	%rd6310, %rd6309, %rd6305;
	selp.u64 	%rd6311, 1, 0, %p2465;
	add.s64 	%rd6312, %rd6310, %rd6311;
	add.s64 	%rd6313, %rd6301, %rd6302;
	add.s64 	%rd6314, %rd6313, %rd6307;
	max.u64 	%rd6316, %rd6301, %rd6313;
	setp.gt.u64 	%p2466, %rd6316, %rd6314;
	selp.u64 	%rd6317, 1, 0, %p2466;
	add.s64 	%rd6318, %rd6312, %rd6317;
	and.b64  	%rd707, %rd8804, 4294967295;
	shr.u64 	%rd708, %rd8804, 32;
	mul.lo.s64 	%rd6320, %rd668, %rd707;
	mad.lo.s64 	%rd6321, %rd667, %rd708, %rd6320;
	setp.lt.u64 	%p2467, %rd6321, %rd6320;
	selp.b64 	%rd6322, 4294967296, 0, %p2467;
	shl.b64 	%rd6323, %rd6321, 32;
	mad.lo.s64 	%rd6324, %rd667, %rd707, %rd6323;
	setp.lt.u64 	%p2468, %rd6324, %rd6323;
	shr.u64 	%rd6325, %rd6321, 32;
	mad.lo.s64 	%rd6326, %rd668, %rd708, %rd6325;
	add.s64 	%rd6327, %rd6326, %rd6322;
	selp.u64 	%rd6328, 1, 0, %p2468;
	add.s64 	%rd6329, %rd6327, %rd6328;
	add.s64 	%rd6330, %rd6277, %rd6324;
	setp.lt.u64 	%p2469, %rd6330, %rd6277;
	selp.u64 	%rd6331, 1, 0, %p2469;
	add.s64 	%rd6332, %rd6329, %rd6331;
	setp.ne.s64 	%p2470, %rd6332, 0;
	add.s64 	%rd6334, %rd6295, %rd6332;
	setp.lt.u64 	%p2471, %rd6334, %rd6295;
	and.pred  	%p2472, %p2470, %p2471;
	selp.u64 	%rd6335, 1, 0, %p2472;
	mul.lo.s64 	%rd6336, %rd670, %rd707;
	mad.lo.s64 	%rd6337, %rd669, %rd708, %rd6336;
	setp.lt.u64 	%p2473, %rd6337, %rd6336;
	selp.b64 	%rd6338, 4294967296, 0, %p2473;
	shl.b64 	%rd6339, %rd6337, 32;
	mad.lo.s64 	%rd6340, %rd669, %rd707, %rd6339;
	setp.lt.u64 	%p2474, %rd6340, %rd6339;
	shr.u64 	%rd6341, %rd6337, 32;
	mad.lo.s64 	%rd6342, %rd670, %rd708, %rd6341;
	add.s64 	%rd6343, %rd6342, %rd6338;
	selp.u64 	%rd6344, 1, 0, %p2474;
	add.s64 	%rd6345, %rd6343, %rd6344;
	add.s64 	%rd6346, %rd6334, %rd6335;
	add.s64 	%rd6347, %rd6346, %rd6340;
	max.u64 	%rd6348, %rd6334, %rd6346;
	setp.gt.u64 	%p2475, %rd6348, %rd6347;
	selp.u64 	%rd6349, 1, 0, %p2475;
	add.s64 	%rd6350, %rd6345, %rd6349;
	setp.ne.s64 	%p2476, %rd6350, 0;
	add.s64 	%rd6352, %rd6314, %rd6350;
	setp.lt.u64 	%p2477, %rd6352, %rd6314;
	and.pred  	%p2478, %p2476, %p2477;
	selp.u64 	%rd6353, 1, 0, %p2478;
	mul.lo.s64 	%rd6354, %rd672, %rd707;
	mad.lo.s64 	%rd6355, %rd671, %rd708, %rd6354;
	setp.lt.u64 	%p2479, %rd6355, %rd6354;
	selp.b64 	%rd6356, 4294967296, 0, %p2479;
	shl.b64 	%rd6357, %rd6355, 32;
	mad.lo.s64 	%rd6358, %rd671, %rd707, %rd6357;
	setp.lt.u64 	%p2480, %rd6358, %rd6357;
	shr.u64 	%rd6359, %rd6355, 32;
	mad.lo.s64 	%rd6360, %rd672, %rd708, %rd6359;
	add.s64 	%rd6361, %rd6360, %rd6356;
	selp.u64 	%rd6362, 1, 0, %p2480;
	add.s64 	%rd6363, %rd6361, %rd6362;
	add.s64 	%rd6364, %rd6352, %rd6353;
	add.s64 	%rd6365, %rd6364, %rd6358;
	max.u64 	%rd6367, %rd6352, %rd6364;
	setp.gt.u64 	%p2481, %rd6367, %rd6365;
	selp.u64 	%rd6368, 1, 0, %p2481;
	add.s64 	%rd6369, %rd6363, %rd6368;
	setp.ne.s64 	%p2482, %rd6369, 0;
	add.s64 	%rd6371, %rd6318, %rd6369;
	setp.lt.u64 	%p2483, %rd6371, %rd6318;
	and.pred  	%p2484, %p2482, %p2483;
	selp.u64 	%rd6372, 1, 0, %p2484;
	mul.lo.s64 	%rd6373, %rd674, %rd707;
	mad.lo.s64 	%rd6374, %rd673, %rd708, %rd6373;
	setp.lt.u64 	%p2485, %rd6374, %rd6373;
	selp.b64 	%rd6375, 4294967296, 0, %p2485;
	shl.b64 	%rd6376, %rd6374, 32;
	mad.lo.s64 	%rd6377, %rd673, %rd707, %rd6376;
	setp.lt.u64 	%p2486, %rd6377, %rd6376;
	shr.u64 	%rd6378, %rd6374, 32;
	mad.lo.s64 	%rd6379, %rd674, %rd708, %rd6378;
	add.s64 	%rd6380, %rd6379, %rd6375;
	selp.u64 	%rd6381, 1, 0, %p2486;
	add.s64 	%rd6382, %rd6380, %rd6381;
	add.s64 	%rd6383, %rd6371, %rd6372;
	add.s64 	%rd6384, %rd6383, %rd6377;
	max.u64 	%rd6386, %rd6371, %rd6383;
	setp.gt.u64 	%p2487, %rd6386, %rd6384;
	selp.u64 	%rd6387, 1, 0, %p2487;
	add.s64 	%rd6388, %rd6382, %rd6387;
	and.b64  	%rd709, %rd8807, 4294967295;
	shr.u64 	%rd710, %rd8807, 32;
	mul.lo.s64 	%rd6390, %rd668, %rd709;
	mad.lo.s64 	%rd6391, %rd667, %rd710, %rd6390;
	setp.lt.u64 	%p2488, %rd6391, %rd6390;
	selp.b64 	%rd6392, 4294967296, 0, %p2488;
	shl.b64 	%rd6393, %rd6391, 32;
	mad.lo.s64 	%rd6394, %rd667, %rd709, %rd6393;
	setp.lt.u64 	%p2489, %rd6394, %rd6393;
	shr.u64 	%rd6395, %rd6391, 32;
	mad.lo.s64 	%rd6396, %rd668, %rd710, %rd6395;
	add.s64 	%rd6397, %rd6396, %rd6392;
	selp.u64 	%rd6398, 1, 0, %p2489;
	add.s64 	%rd6399, %rd6397, %rd6398;
	add.s64 	%rd6400, %rd6347, %rd6394;
	setp.lt.u64 	%p2490, %rd6400, %rd6347;
	selp.u64 	%rd6401, 1, 0, %p2490;
	add.s64 	%rd6402, %rd6399, %rd6401;
	setp.ne.s64 	%p2491, %rd6402, 0;
	add.s64 	%rd6404, %rd6365, %rd6402;
	setp.lt.u64 	%p2492, %rd6404, %rd6365;
	and.pred  	%p2493, %p2491, %p2492;
	selp.u64 	%rd6405, 1, 0, %p2493;
	mul.lo.s64 	%rd6406, %rd670, %rd709;
	mad.lo.s64 	%rd6407, %rd669, %rd710, %rd6406;
	setp.lt.u64 	%p2494, %rd6407, %rd6406;
	selp.b64 	%rd6408, 4294967296, 0, %p2494;
	shl.b64 	%rd6409, %rd6407, 32;
	mad.lo.s64 	%rd6410, %rd669, %rd709, %rd6409;
	setp.lt.u64 	%p2495, %rd6410, %rd6409;
	shr.u64 	%rd6411, %rd6407, 32;
	mad.lo.s64 	%rd6412, %rd670, %rd710, %rd6411;
	add.s64 	%rd6413, %rd6412, %rd6408;
	selp.u64 	%rd6414, 1, 0, %p2495;
	add.s64 	%rd6415, %rd6413, %rd6414;
	add.s64 	%rd6416, %rd6404, %rd6405;
	add.s64 	%rd711, %rd6416, %rd6410;
	max.u64 	%rd6417, %rd6404, %rd6416;
	setp.gt.u64 	%p2496, %rd6417, %rd711;
	selp.u64 	%rd6418, 1, 0, %p2496;
	add.s64 	%rd6419, %rd6415, %rd6418;
	setp.ne.s64 	%p2497, %rd6419, 0;
	add.s64 	%rd6421, %rd6384, %rd6419;
	setp.lt.u64 	%p2498, %rd6421, %rd6384;
	and.pred  	%p2499, %p2497, %p2498;
	selp.u64 	%rd6422, 1, 0, %p2499;
	mul.lo.s64 	%rd6423, %rd672, %rd709;
	mad.lo.s64 	%rd6424, %rd671, %rd710, %rd6423;
	setp.lt.u64 	%p2500, %rd6424, %rd6423;
	selp.b64 	%rd6425, 4294967296, 0, %p2500;
	shl.b64 	%rd6426, %rd6424, 32;
	mad.lo.s64 	%rd6427, %rd671, %rd709, %rd6426;
	setp.lt.u64 	%p2501, %rd6427, %rd6426;
	shr.u64 	%rd6428, %rd6424, 32;
	mad.lo.s64 	%rd6429, %rd672, %rd710, %rd6428;
	add.s64 	%rd6430, %rd6429, %rd6425;
	selp.u64 	%rd6431, 1, 0, %p2501;
	add.s64 	%rd6432, %rd6430, %rd6431;
	add.s64 	%rd6433, %rd6421, %rd6422;
	add.s64 	%rd712, %rd6433, %rd6427;
	max.u64 	%rd6434, %rd6421, %rd6433;
	setp.gt.u64 	%p2502, %rd6434, %rd712;
	selp.u64 	%rd6435, 1, 0, %p2502;
	add.s64 	%rd6436, %rd6432, %rd6435;
	setp.ne.s64 	%p2503, %rd6436, 0;
	add.s64 	%rd6438, %rd6388, %rd6436;
	setp.lt.u64 	%p2504, %rd6438, %rd6388;
	and.pred  	%p2505, %p2503, %p2504;
	selp.u64 	%rd6439, 1, 0, %p2505;
	mul.lo.s64 	%rd6440, %rd674, %rd709;
	mad.lo.s64 	%rd6441, %rd673, %rd710, %rd6440;
	setp.lt.u64 	%p2506, %rd6441, %rd6440;
	selp.b64 	%rd6442, 4294967296, 0, %p2506;
	shl.b64 	%rd6443, %rd6441, 32;
	mad.lo.s64 	%rd6444, %rd673, %rd709, %rd6443;
	setp.lt.u64 	%p2507, %rd6444, %rd6443;
	shr.u64 	%rd6445, %rd6441, 32;
	mad.lo.s64 	%rd6446, %rd674, %rd710, %rd6445;
	add.s64 	%rd6447, %rd6446, %rd6442;
	selp.u64 	%rd6448, 1, 0, %p2507;
	add.s64 	%rd6449, %rd6447, %rd6448;
	add.s64 	%rd6450, %rd6438, %rd6439;
	add.s64 	%rd713, %rd6450, %rd6444;
	max.u64 	%rd6451, %rd6438, %rd6450;
	setp.gt.u64 	%p2508, %rd6451, %rd713;
	selp.u64 	%rd6452, 1, 0, %p2508;
	add.s64 	%rd714, %rd6449, %rd6452;
	mov.b64 	{%r643, %r644}, %rd711;
	mov.b64 	{%r645, %r646}, %rd712;
	mov.b64 	%rd6453, {%r646, %r643};
	mov.b64 	{%r647, %r648}, %rd713;
	mov.b64 	%rd6454, {%r648, %r645};
	mov.b64 	{%r649, %r650}, %rd714;
	mov.b64 	%rd6455, {%r650, %r647};
	shl.b64 	%rd6456, %rd714, 32;
	add.s64 	%rd715, %rd6453, %rd6202;
	setp.lt.u64 	%p2509, %rd715, %rd6453;
	selp.u64 	%rd6457, 1, 0, %p2509;
	add.s64 	%rd6458, %rd6454, %rd6260;
	add.s64 	%rd716, %rd6458, %rd6457;
	max.u64 	%rd6459, %rd6260, %rd6458;
	setp.gt.u64 	%p2510, %rd6459, %rd716;
	selp.u64 	%rd6460, 1, 0, %p2510;
	add.s64 	%rd6461, %rd6455, %rd6330;
	add.s64 	%rd717, %rd6461, %rd6460;
	max.u64 	%rd6462, %rd6330, %rd6461;
	setp.gt.u64 	%p2511, %rd6462, %rd717;
	selp.u64 	%rd6463, 1, 0, %p2511;
	add.s64 	%rd6464, %rd6456, %rd6400;
	add.s64 	%rd8808, %rd6464, %rd6463;
	setp.gt.u64 	%p2512, %rd8808, %rd28;
	@%p2512 bra 	$L__BB0_231;
	setp.eq.s64 	%p2513, %rd8808, %rd28;
	setp.gt.u64 	%p2514, %rd717, %rd8629;
	and.pred  	%p2515, %p2513, %p2514;
	@%p2515 bra 	$L__BB0_231;
	setp.eq.s64 	%p2516, %rd8808, %rd28;
	setp.eq.s64 	%p2517, %rd717, %rd8629;
	and.pred  	%p2518, %p2516, %p2517;
	setp.gt.u64 	%p2519, %rd716, %rd8628;
	and.pred  	%p2520, %p2518, %p2519;
	@%p2520 bra 	$L__BB0_231;
	setp.ne.s64 	%p2521, %rd8808, %rd28;
	setp.ne.s64 	%p2522, %rd717, %rd8629;
	or.pred  	%p2523, %p2521, %p2522;
	setp.ne.s64 	%p2524, %rd716, %rd8628;
	or.pred  	%p2525, %p2523, %p2524;
	setp.lt.u64 	%p2526, %rd715, %rd8630;
	or.pred  	%p2527, %p2525, %p2526;
	mov.u64 	%rd8809, %rd717;
	mov.u64 	%rd8810, %rd716;
	mov.u64 	%rd8811, %rd715;
	@%p2527 bra 	$L__BB0_232;
$L__BB0_231:
	sub.s64 	%rd8811, %rd715, %rd8630;
	setp.lt.u64 	%p2528, %rd715, %rd8630;
	selp.u64 	%rd6465, 1, 0, %p2528;
	add.s64 	%rd6466, %rd8628, %rd6465;
	sub.s64 	%rd8810, %rd716, %rd6466;
	setp.ge.u64 	%p2529, %rd716, %rd6466;
	setp.lt.u64 	%p2530, %rd716, %rd6466;
	setp.eq.s64 	%p2531, %rd6466, 0;
	selp.u32 	%r651, -1, 0, %p2530;
	selp.u32 	%r652, -1, 0, %p2531;
	selp.b32 	%r653, %r652, %r651, %p2529;
	selp.b32 	%r654, %r653, %r651, %p2528;
	and.b32  	%r655, %r654, 1;
	setp.eq.b32 	%p2532, %r655, 1;
	cvt.u64.u32 	%rd6467, %r654;
	and.b64  	%rd6468, %rd6467, 1;
	add.s64 	%rd6469, %rd8629, %rd6468;
	sub.s64 	%rd8809, %rd717, %rd6469;
	setp.ge.u64 	%p2533, %rd717, %rd6469;
	setp.lt.u64 	%p2534, %rd717, %rd6469;
	setp.eq.s64 	%p2535, %rd6469, 0;
	selp.u32 	%r656, -1, 0, %p2534;
	selp.u32 	%r657, -1, 0, %p2535;
	selp.b32 	%r658, %r657, %r656, %p2533;
	selp.b32 	%r659, %r658, %r656, %p2532;
	and.b32  	%r660, %r659, 1;
	setp.eq.b32 	%p2536, %r660, 1;
	selp.s64 	%rd6470, -1, 0, %p2536;
	sub.s64 	%rd6471, %rd8808, %rd28;
	add.s64 	%rd8808, %rd6471, %rd6470;
$L__BB0_232:
	shr.u64 	%rd6472, %rd711, 32;
	mul.lo.s64 	%rd6473, %rd6472, 4196183048192;
	and.b64  	%rd6474, %rd711, 4294967295;
	mad.lo.s64 	%rd6475, %rd6474, 977, %rd6473;
	setp.lt.u64 	%p2537, %rd6475, %rd6473;
	shr.u64 	%rd6476, %rd712, 32;
	mul.lo.s64 	%rd6477, %rd6476, 4196183048192;
	and.b64  	%rd6478, %rd712, 4294967295;
	mad.lo.s64 	%rd6479, %rd6478, 977, %rd6477;
	setp.lt.u64 	%p2538, %rd6479, %rd6477;
	selp.u64 	%rd6480, 1, 0, %p2537;
	mul.lo.s64 	%rd6481, %rd6472, 977;
	shr.u64 	%rd6482, %rd6481, 32;
	add.s64 	%rd6483, %rd6482, %rd6480;
	add.s64 	%rd6484, %rd6483, %rd6479;
	setp.lt.u64 	%p2539, %rd6484, %rd6483;
	shr.u64 	%rd6485, %rd713, 32;
	mul.lo.s64 	%rd6486, %rd6485, 4196183048192;
	and.b64  	%rd6487, %rd713, 4294967295;
	mad.lo.s64 	%rd6488, %rd6487, 977, %rd6486;
	setp.lt.u64 	%p2540, %rd6488, %rd6486;
	selp.u64 	%rd6489, 1, 0, %p2539;
	selp.u64 	%rd6490, 1, 0, %p2538;
	mul.lo.s64 	%rd6491, %rd6476, 977;
	shr.u64 	%rd6492, %rd6491, 32;
	add.s64 	%rd6493, %rd6492, %rd6490;
	add.s64 	%rd6494, %rd6493, %rd6489;
	add.s64 	%rd6495, %rd6494, %rd6488;
	setp.lt.u64 	%p2541, %rd6495, %rd6494;
	add.s64 	%rd727, %rd8811, %rd6475;
	setp.lt.u64 	%p2542, %rd727, %rd8811;
	selp.u64 	%rd6496, 1, 0, %p2542;
	add.s64 	%rd6497, %rd8810, %rd6484;
	add.s64 	%rd728, %rd6497, %rd6496;
	max.u64 	%rd6498, %rd8810, %rd6497;
	setp.gt.u64 	%p2543, %rd6498, %rd728;
	selp.u64 	%rd6499, 1, 0, %p2543;
	add.s64 	%rd6500, %rd8809, %rd6495;
	add.s64 	%rd729, %rd6500, %rd6499;
	max.u64 	%rd6501, %rd8809, %rd6500;
	setp.gt.u64 	%p2544, %rd6501, %rd729;
	selp.u64 	%rd6502, 1, 0, %p2544;
	shr.u64 	%rd6503, %rd714, 32;
	and.b64  	%rd6504, %rd714, 4294967295;
	mul.lo.s64 	%rd6505, %rd6504, 977;
	mad.lo.s64 	%rd6506, %rd6503, 4196183048192, %rd6505;
	selp.u64 	%rd6507, 1, 0, %p2541;
	selp.u64 	%rd6508, 1, 0, %p2540;
	mul.lo.s64 	%rd6509, %rd6485, 977;
	shr.u64 	%rd6510, %rd6509, 32;
	add.s64 	%rd6511, %rd6510, %rd6508;
	add.s64 	%rd6512, %rd6511, %rd6507;
	add.s64 	%rd6513, %rd6512, %rd6506;
	add.s64 	%rd6514, %rd8808, %rd6513;
	add.s64 	%rd8815, %rd6514, %rd6502;
	setp.gt.u64 	%p2545, %rd8815, %rd28;
	@%p2545 bra 	$L__BB0_236;
	setp.eq.s64 	%p2546, %rd8815, %rd28;
	setp.gt.u64 	%p2547, %rd729, %rd8629;
	and.pred  	%p2548, %p2546, %p2547;
	@%p2548 bra 	$L__BB0_236;
	setp.eq.s64 	%p2549, %rd8815, %rd28;
	setp.eq.s64 	%p2550, %rd729, %rd8629;
	and.pred  	%p2551, %p2549, %p2550;
	setp.gt.u64 	%p2552, %rd728, %rd8628;
	and.pred  	%p2553, %p2551, %p2552;
	@%p2553 bra 	$L__BB0_236;
	setp.ne.s64 	%p2554, %rd8815, %rd28;
	setp.ne.s64 	%p2555, %rd729, %rd8629;
	or.pred  	%p2556, %p2554, %p2555;
	setp.ne.s64 	%p2557, %rd728, %rd8628;
	or.pred  	%p2558, %p2556, %p2557;
	setp.lt.u64 	%p2559, %rd727, %rd8630;
	or.pred  	%p2560, %p2558, %p2559;
	mov.u64 	%rd8812, %rd729;
	mov.u64 	%rd8813, %rd728;
	mov.u64 	%rd8814, %rd727;
	@%p2560 bra 	$L__BB0_237;
$L__BB0_236:
	sub.s64 	%rd8814, %rd727, %rd8630;
	setp.lt.u64 	%p2561, %rd727, %rd8630;
	selp.u64 	%rd6515, 1, 0, %p2561;
	add.s64 	%rd6516, %rd8628, %rd6515;
	sub.s64 	%rd8813, %rd728, %rd6516;
	setp.ge.u64 	%p2562, %rd728, %rd6516;
	setp.lt.u64 	%p2563, %rd728, %rd6516;
	setp.eq.s64 	%p2564, %rd6516, 0;
	selp.u32 	%r661, -1, 0, %p2563;
	selp.u32 	%r662, -1, 0, %p2564;
	selp.b32 	%r663, %r662, %r661, %p2562;
	selp.b32 	%r664, %r663, %r661, %p2561;
	and.b32  	%r665, %r664, 1;
	setp.eq.b32 	%p2565, %r665, 1;
	cvt.u64.u32 	%rd6517, %r664;
	and.b64  	%rd6518, %rd6517, 1;
	add.s64 	%rd6519, %rd8629, %rd6518;
	sub.s64 	%rd8812, %rd729, %rd6519;
	setp.ge.u64 	%p2566, %rd729, %rd6519;
	setp.lt.u64 	%p2567, %rd729, %rd6519;
	setp.eq.s64 	%p2568, %rd6519, 0;
	selp.u32 	%r666, -1, 0, %p2567;
	selp.u32 	%r667, -1, 0, %p2568;
	selp.b32 	%r668, %r667, %r666, %p2566;
	selp.b32 	%r669, %r668, %r666, %p2565;
	and.b32  	%r670, %r669, 1;
	setp.eq.b32 	%p2569, %r670, 1;
	selp.s64 	%rd6520, -1, 0, %p2569;
	sub.s64 	%rd6521, %rd8815, %rd28;
	add.s64 	%rd8815, %rd6521, %rd6520;
$L__BB0_237:
	ld.param.u64 	%rd8620, [_Z9point_addP7ECPointPKS_S2__param_0];
	cvta.to.local.u64 	%rd739, %rd8620;
	and.b64  	%rd740, %rd8799, 4294967295;
	shr.u64 	%rd741, %rd8799, 32;
	mul.lo.s64 	%rd6522, %rd741, %rd740;
	shr.u64 	%rd6523, %rd6522, 31;
	and.b64  	%rd6524, %rd6523, 4294967296;
	shl.b64 	%rd6525, %rd6522, 33;
	mad.lo.s64 	%rd6526, %rd740, %rd740, %rd6525;
	setp.lt.u64 	%p2570, %rd6526, %rd6525;
	and.b64  	%rd6527, %rd6523, 4294967295;
	mad.lo.s64 	%rd6528, %rd741, %rd741, %rd6527;
	add.s64 	%rd6529, %rd6528, %rd6524;
	selp.u64 	%rd6530, 1, 0, %p2570;
	add.s64 	%rd6531, %rd6529, %rd6530;
	and.b64  	%rd742, %rd8798, 4294967295;
	shr.u64 	%rd743, %rd8798, 32;
	mul.lo.s64 	%rd6532, %rd743, %rd740;
	mul.lo.s64 	%rd6533, %rd742, %rd741;
	add.s64 	%rd6534, %rd6532, %rd6533;
	setp.lt.u64 	%p2571, %rd6534, %rd6532;
	selp.b64 	%rd6535, 4294967296, 0, %p2571;
	shl.b64 	%rd6536, %rd6534, 32;
	mad.lo.s64 	%rd6537, %rd742, %rd740, %rd6536;
	setp.lt.u64 	%p2572, %rd6537, %rd6536;
	shr.u64 	%rd6538, %rd6534, 32;
	mad.lo.s64 	%rd6539, %rd743, %rd741, %rd6538;
	add.s64 	%rd6540, %rd6539, %rd6535;
	selp.u64 	%rd6541, 1, 0, %p2572;
	add.s64 	%rd6542, %rd6540, %rd6541;
	add.s64 	%rd6543, %rd6531, %rd6537;
	setp.lt.u64 	%p2573, %rd6543, %rd6531;
	selp.u64 	%rd6544, 1, 0, %p2573;
	add.s64 	%rd6545, %rd6542, %rd6544;
	and.b64  	%rd744, %rd8797, 4294967295;
	shr.u64 	%rd745, %rd8797, 32;
	mul.lo.s64 	%rd6546, %rd745, %rd740;
	mul.lo.s64 	%rd6547, %rd744, %rd741;
	add.s64 	%rd6548, %rd6546, %rd6547;
	setp.lt.u64 	%p2574, %rd6548, %rd6546;
	selp.b64 	%rd6549, 4294967296, 0, %p2574;
	shl.b64 	%rd6550, %rd6548, 32;
	mad.lo.s64 	%rd6551, %rd744, %rd740, %rd6550;
	setp.lt.u64 	%p2575, %rd6551, %rd6550;
	shr.u64 	%rd6552, %rd6548, 32;
	mad.lo.s64 	%rd6553, %rd745, %rd741, %rd6552;
	add.s64 	%rd6554, %rd6553, %rd6549;
	selp.u64 	%rd6555, 1, 0, %p2575;
	add.s64 	%rd6556, %rd6554, %rd6555;
	add.s64 	%rd6557, %rd6545, %rd6551;
	setp.lt.u64 	%p2576, %rd6557, %rd6545;
	selp.u64 	%rd6559, 1, 0, %p2576;
	add.s64 	%rd6560, %rd6556, %rd6559;
	and.b64  	%rd746, %rd8796, 4294967295;
	shr.u64 	%rd747, %rd8796, 32;
	mul.lo.s64 	%rd6561, %rd747, %rd740;
	mul.lo.s64 	%rd6562, %rd746, %rd741;
	add.s64 	%rd6563, %rd6561, %rd6562;
	setp.lt.u64 	%p2577, %rd6563, %rd6561;
	selp.b64 	%rd6564, 4294967296, 0, %p2577;
	shl.b64 	%rd6565, %rd6563, 32;
	mad.lo.s64 	%rd6566, %rd746, %rd740, %rd6565;
	setp.lt.u64 	%p2578, %rd6566, %rd6565;
	shr.u64 	%rd6567, %rd6563, 32;
	mad.lo.s64 	%rd6568, %rd747, %rd741, %rd6567;
	add.s64 	%rd6569, %rd6568, %rd6564;
	selp.u64 	%rd6570, 1, 0, %p2578;
	add.s64 	%rd6571, %rd6569, %rd6570;
	add.s64 	%rd6572, %rd6560, %rd6566;
	setp.lt.u64 	%p2579, %rd6572, %rd6560;
	selp.u64 	%rd6574, 1, 0, %p2579;
	add.s64 	%rd6575, %rd6571, %rd6574;
	setp.lt.u64 	%p2580, %rd6534, %rd6533;
	selp.b64 	%rd6577, 4294967296, 0, %p2580;
	add.s64 	%rd6578, %rd6539, %rd6577;
	add.s64 	%rd6579, %rd6578, %rd6541;
	add.s64 	%rd6580, %rd6543, %rd6537;
	setp.lt.u64 	%p2581, %rd6580, %rd6543;
	selp.u64 	%rd6581, 1, 0, %p2581;
	add.s64 	%rd6582, %rd6579, %rd6581;
	setp.ne.s64 	%p2582, %rd6582, 0;
	add.s64 	%rd6584, %rd6557, %rd6582;
	setp.lt.u64 	%p2583, %rd6584, %rd6557;
	and.pred  	%p2584, %p2582, %p2583;
	selp.u64 	%rd6585, 1, 0, %p2584;
	mul.lo.s64 	%rd6586, %rd743, %rd742;
	shr.u64 	%rd6587, %rd6586, 31;
	and.b64  	%rd6588, %rd6587, 4294967296;
	shl.b64 	%rd6589, %rd6586, 33;
	mad.lo.s64 	%rd6590, %rd742, %rd742, %rd6589;
	setp.lt.u64 	%p2585, %rd6590, %rd6589;
	and.b64  	%rd6591, %rd6587, 4294967295;
	mad.lo.s64 	%rd6592, %rd743, %rd743, %rd6591;
	add.s64 	%rd6593, %rd6592, %rd6588;
	selp.u64 	%rd6594, 1, 0, %p2585;
	add.s64 	%rd6595, %rd6593, %rd6594;
	add.s64 	%rd6596, %rd6584, %rd6585;
	add.s64 	%rd6597, %rd6596, %rd6590;
	max.u64 	%rd6598, %rd6584, %rd6596;
	setp.gt.u64 	%p2586, %rd6598, %rd6597;
	selp.u64 	%rd6599, 1, 0, %p2586;
	add.s64 	%rd6600, %rd6595, %rd6599;
	setp.ne.s64 	%p2587, %rd6600, 0;
	add.s64 	%rd6602, %rd6572, %rd6600;
	setp.lt.u64 	%p2588, %rd6602, %rd6572;
	and.pred  	%p2589, %p2587, %p2588;
	selp.u64 	%rd6603, 1, 0, %p2589;
	mul.lo.s64 	%rd6604, %rd745, %rd742;
	mul.lo.s64 	%rd6605, %rd744, %rd743;
	add.s64 	%rd6606, %rd6604, %rd6605;
	setp.lt.u64 	%p2590, %rd6606, %rd6604;
	selp.b64 	%rd6607, 4294967296, 0, %p2590;
	shl.b64 	%rd6608, %rd6606, 32;
	mad.lo.s64 	%rd6609, %rd744, %rd742, %rd6608;
	setp.lt.u64 	%p2591, %rd6609, %rd6608;
	shr.u64 	%rd6610, %rd6606, 32;
	mad.lo.s64 	%rd6611, %rd745, %rd743, %rd6610;
	add.s64 	%rd6612, %rd6611, %rd6607;
	selp.u64 	%rd6613, 1, 0, %p2591;
	add.s64 	%rd6614, %rd6612, %rd6613;
	add.s64 	%rd6615, %rd6602, %rd6603;
	add.s64 	%rd6616, %rd6615, %rd6609;
	max.u64 	%rd6618, %rd6602, %rd6615;
	setp.gt.u64 	%p2592, %rd6618, %rd6616;
	selp.u64 	%rd6619, 1, 0, %p2592;
	add.s64 	%rd6620, %rd6614, %rd6619;
	setp.ne.s64 	%p2593, %rd6620, 0;
	add.s64 	%rd6622, %rd6575, %rd6620;
	setp.lt.u64 	%p2594, %rd6622, %rd6575;
	and.pred  	%p2595, %p2593, %p2594;
	selp.u64 	%rd6623, 1, 0, %p2595;
	mul.lo.s64 	%rd6624, %rd747, %rd742;
	mul.lo.s64 	%rd6625, %rd746, %rd743;
	add.s64 	%rd6626, %rd6624, %rd6625;
	setp.lt.u64 	%p2596, %rd6626, %rd6624;
	selp.b64 	%rd6627, 4294967296, 0, %p2596;
	shl.b64 	%rd6628, %rd6626, 32;
	mad.lo.s64 	%rd6629, %rd746, %rd742, %rd6628;
	setp.lt.u64 	%p2597, %rd6629, %rd6628;
	shr.u64 	%rd6630, %rd6626, 32;
	mad.lo.s64 	%rd6631, %rd747, %rd743, %rd6630;
	add.s64 	%rd6632, %rd6631, %rd6627;
	selp.u64 	%rd6633, 1, 0, %p2597;
	add.s64 	%rd6634, %rd6632, %rd6633;
	add.s64 	%rd6635, %rd6622, %rd6623;
	add.s64 	%rd6636, %rd6635, %rd6629;
	max.u64 	%rd6638, %rd6622, %rd6635;
	setp.gt.u64 	%p2598, %rd6638, %rd6636;
	selp.u64 	%rd6639, 1, 0, %p2598;
	add.s64 	%rd6640, %rd6634, %rd6639;
	setp.lt.u64 	%p2599, %rd6548, %rd6547;
	selp.b64 	%rd6642, 4294967296, 0, %p2599;
	add.s64 	%rd6643, %rd6553, %rd6642;
	add.s64 	%rd6644, %rd6643, %rd6555;
	add.s64 	%rd6645, %rd6597, %rd6551;
	setp.lt.u64 	%p2600, %rd6645, %rd6597;
	selp.u64 	%rd6646, 1, 0, %p2600;
	add.s64 	%rd6647, %rd6644, %rd6646;
	setp.ne.s64 	%p2601, %rd6647, 0;
	add.s64 	%rd6649, %rd6616, %rd6647;
	setp.lt.u64 	%p2602, %rd6649, %rd6616;
	and.pred  	%p2603, %p2601, %p2602;
	selp.u64 	%rd6650, 1, 0, %p2603;
	setp.lt.u64 	%p2604, %rd6606, %rd6605;
	selp.b64 	%rd6651, 4294967296, 0, %p2604;
	add.s64 	%rd6652, %rd6611, %rd6651;
	add.s64 	%rd6653, %rd6652, %rd6613;
	add.s64 	%rd6654, %rd6649, %rd6650;
	add.s64 	%rd6655, %rd6654, %rd6609;
	max.u64 	%rd6656, %rd6649, %rd6654;
	setp.gt.u64 	%p2605, %rd6656, %rd6655;
	selp.u64 	%rd6657, 1, 0, %p2605;
	add.s64 	%rd6658, %rd6653, %rd6657;
	setp.ne.s64 	%p2606, %rd6658, 0;
	add.s64 	%rd6660, %rd6636, %rd6658;
	setp.lt.u64 	%p2607, %rd6660, %rd6636;
	and.pred  	%p2608, %p2606, %p2607;
	selp.u64 	%rd6661, 1, 0, %p2608;
	mul.lo.s64 	%rd6662, %rd745, %rd744;
	shr.u64 	%rd6663, %rd6662, 31;
	and.b64  	%rd6664, %rd6663, 4294967296;
	shl.b64 	%rd6665, %rd6662, 33;
	mad.lo.s64 	%rd6666, %rd744, %rd744, %rd6665;
	setp.lt.u64 	%p2609, %rd6666, %rd6665;
	and.b64  	%rd6667, %rd6663, 4294967295;
	mad.lo.s64 	%rd6668, %rd745, %rd745, %rd6667;
	add.s64 	%rd6669, %rd6668, %rd6664;
	selp.u64 	%rd6670, 1, 0, %p2609;
	add.s64 	%rd6671, %rd6669, %rd6670;
	add.s64 	%rd6672, %rd6660, %rd6661;
	add.s64 	%rd6673, %rd6672, %rd6666;
	max.u64 	%rd6675, %rd6660, %rd6672;
	setp.gt.u64 	%p2610, %rd6675, %rd6673;
	selp.u64 	%rd6676, 1, 0, %p2610;
	add.s64 	%rd6677, %rd6671, %rd6676;
	setp.ne.s64 	%p2611, %rd6677, 0;
	add.s64 	%rd6679, %rd6640, %rd6677;
	setp.lt.u64 	%p2612, %rd6679, %rd6640;
	and.pred  	%p2613, %p2611, %p2612;
	selp.u64 	%rd6680, 1, 0, %p2613;
	mul.lo.s64 	%rd6681, %rd747, %rd744;
	mul.lo.s64 	%rd6682, %rd746, %rd745;
	add.s64 	%rd6683, %rd6681, %rd6682;
	setp.lt.u64 	%p2614, %rd6683, %rd6681;
	selp.b64 	%rd6684, 4294967296, 0, %p2614;
	shl.b64 	%rd6685, %rd6683, 32;
	mad.lo.s64 	%rd6686, %rd746, %rd744, %rd6685;
	setp.lt.u64 	%p2615, %rd6686, %rd6685;
	shr.u64 	%rd6687, %rd6683, 32;
	mad.lo.s64 	%rd6688, %rd747, %rd745, %rd6687;
	add.s64 	%rd6689, %rd6688, %rd6684;
	selp.u64 	%rd6690, 1, 0, %p2615;
	add.s64 	%rd6691, %rd6689, %rd6690;
	add.s64 	%rd6692, %rd6679, %rd6680;
	add.s64 	%rd6693, %rd6692, %rd6686;
	max.u64 	%rd6695, %rd6679, %rd6692;
	setp.gt.u64 	%p2616, %rd6695, %rd6693;
	selp.u64 	%rd6696, 1, 0, %p2616;
	add.s64 	%rd6697, %rd6691, %rd6696;
	setp.lt.u64 	%p2617, %rd6563, %rd6562;
	selp.b64 	%rd6699, 4294967296, 0, %p2617;
	add.s64 	%rd6700, %rd6568, %rd6699;
	add.s64 	%rd6701, %rd6700, %rd6570;
	add.s64 	%rd6702, %rd6655, %rd6566;
	setp.lt.u64 	%p2618, %rd6702, %rd6655;
	selp.u64 	%rd6703, 1, 0, %p2618;
	add.s64 	%rd6704, %rd6701, %rd6703;
	setp.ne.s64 	%p2619, %rd6704, 0;
	add.s64 	%rd6706, %rd6673, %rd6704;
	setp.lt.u64 	%p2620, %rd6706, %rd6673;
	and.pred  	%p2621, %p2619, %p2620;
	selp.u64 	%rd6707, 1, 0, %p2621;
	setp.lt.u64 	%p2622, %rd6626, %rd6625;
	selp.b64 	%rd6708, 4294967296, 0, %p2622;
	add.s64 	%rd6709, %rd6631, %rd6708;
	add.s64 	%rd6710, %rd6709, %rd6633;
	add.s64 	%rd6711, %rd6706, %rd6707;
	add.s64 	%rd748, %rd6711, %rd6629;
	max.u64 	%rd6712, %rd6706, %rd6711;
	setp.gt.u64 	%p2623, %rd6712, %rd748;
	selp.u64 	%rd6713, 1, 0, %p2623;
	add.s64 	%rd6714, %rd6710, %rd6713;
	setp.ne.s64 	%p2624, %rd6714, 0;
	add.s64 	%rd6716, %rd6693, %rd6714;
	setp.lt.u64 	%p2625, %rd6716, %rd6693;
	and.pred  	%p2626, %p2624, %p2625;
	selp.u64 	%rd6717, 1, 0, %p2626;
	setp.lt.u64 	%p2627, %rd6683, %rd6682;
	selp.b64 	%rd6718, 4294967296, 0, %p2627;
	add.s64 	%rd6719, %rd6688, %rd6718;
	add.s64 	%rd6720, %rd6719, %rd6690;
	add.s64 	%rd6721, %rd6716, %rd6717;
	add.s64 	%rd749, %rd6721, %rd6686;
	max.u64 	%rd6722, %rd6716, %rd6721;
	setp.gt.u64 	%p2628, %rd6722, %rd749;
	selp.u64 	%rd6723, 1, 0, %p2628;
	add.s64 	%rd6724, %rd6720, %rd6723;
	setp.ne.s64 	%p2629, %rd6724, 0;
	add.s64 	%rd6726, %rd6697, %rd6724;
	setp.lt.u64 	%p2630, %rd6726, %rd6697;
	and.pred  	%p2631, %p2629, %p2630;
	selp.u64 	%rd6727, 1, 0, %p2631;
	mul.lo.s64 	%rd6728, %rd747, %rd746;
	shr.u64 	%rd6729, %rd6728, 31;
	and.b64  	%rd6730, %rd6729, 4294967296;
	shl.b64 	%rd6731, %rd6728, 33;
	mad.lo.s64 	%rd6732, %rd746, %rd746, %rd6731;
	setp.lt.u64 	%p2632, %rd6732, %rd6731;
	and.b64  	%rd6733, %rd6729, 4294967295;
	mad.lo.s64 	%rd6734, %rd747, %rd747, %rd6733;
	add.s64 	%rd6735, %rd6734, %rd6730;
	selp.u64 	%rd6736, 1, 0, %p2632;
	add.s64 	%rd6737, %rd6735, %rd6736;
	add.s64 	%rd6738, %rd6726, %rd6727;
	add.s64 	%rd750, %rd6738, %rd6732;
	max.u64 	%rd6739, %rd6726, %rd6738;
	setp.gt.u64 	%p2633, %rd6739, %rd750;
	selp.u64 	%rd6740, 1, 0, %p2633;
	add.s64 	%rd751, %rd6737, %rd6740;
	mov.b64 	{%r671, %r672}, %rd748;
	mov.b64 	{%r673, %r674}, %rd749;
	mov.b64 	%rd6741, {%r674, %r671};
	mov.b64 	{%r675, %r676}, %rd750;
	mov.b64 	%rd6742, {%r676, %r673};
	mov.b64 	{%r677, %r678}, %rd751;
	mov.b64 	%rd6743, {%r678, %r675};
	shl.b64 	%rd6744, %rd751, 32;
	add.s64 	%rd752, %rd6741, %rd6526;
	setp.lt.u64 	%p2634, %rd752, %rd6741;
	selp.u64 	%rd6745, 1, 0, %p2634;
	add.s64 	%rd6746, %rd6742, %rd6580;
	add.s64 	%rd753, %rd6746, %rd6745;
	max.u64 	%rd6747, %rd6580, %rd6746;
	setp.gt.u64 	%p2635, %rd6747, %rd753;
	selp.u64 	%rd6748, 1, 0, %p2635;
	add.s64 	%rd6749, %rd6743, %rd6645;
	add.s64 	%rd754, %rd6749, %rd6748;
	max.u64 	%rd6750, %rd6645, %rd6749;
	setp.gt.u64 	%p2636, %rd6750, %rd754;
	selp.u64 	%rd6751, 1, 0, %p2636;
	add.s64 	%rd6752, %rd6744, %rd6702;
	add.s64 	%rd8816, %rd6752, %rd6751;
	ld.const.u64 	%rd756, [SECP256K1_P+24];
	setp.gt.u64 	%p2637, %rd8816, %rd756;
	@%p2637 bra 	$L__BB0_241;
	setp.eq.s64 	%p2638, %rd8816, %rd756;
	setp.gt.u64 	%p2639, %rd754, %rd8629;
	and.pred  	%p2640, %p2638, %p2639;
	@%p2640 bra 	$L__BB0_241;
	setp.eq.s64 	%p2641, %rd8816, %rd756;
	setp.eq.s64 	%p2642, %rd754, %rd8629;
	and.pred  	%p2643, %p2641, %p2642;
	setp.gt.u64 	%p2644, %rd753, %rd8628;
	and.pred  	%p2645, %p2643, %p2644;
	@%p2645 bra 	$L__BB0_241;
	setp.ne.s64 	%p2646, %rd8816, %rd756;
	setp.ne.s64 	%p2647, %rd754, %rd8629;
	or.pred  	%p2648, %p2646, %p2647;
	setp.ne.s64 	%p2649, %rd753, %rd8628;
	or.pred  	%p2650, %p2648, %p2649;
	setp.lt.u64 	%p2651, %rd752, %rd8630;
	or.pred  	%p2652, %p2650, %p2651;
	@%p2652 bra 	$L__BB0_242;
$L__BB0_241:
	sub.s64 	%rd8819, %rd752, %rd8630;
	setp.lt.u64 	%p2653, %rd752, %rd8630;
	selp.u64 	%rd6753, 1, 0, %p2653;
	add.s64 	%rd6754, %rd8628, %rd6753;
	sub.s64 	%rd8818, %rd753, %rd6754;
	setp.ge.u64 	%p2654, %rd753, %rd6754;
	setp.lt.u64 	%p2655, %rd753, %rd6754;
	setp.eq.s64 	%p2656, %rd6754, 0;
	selp.u32 	%r679, -1, 0, %p2655;
	selp.u32 	%r680, -1, 0, %p2656;
	selp.b32 	%r681, %r680, %r679, %p2654;
	selp.b32 	%r682, %r681, %r679, %p2653;
	and.b32  	%r683, %r682, 1;
	setp.eq.b32 	%p2657, %r683, 1;
	cvt.u64.u32 	%rd6755, %r682;
	and.b64  	%rd6756, %rd6755, 1;
	add.s64 	%rd6757, %rd8629, %rd6756;
	sub.s64 	%rd8817, %rd754, %rd6757;
	setp.ge.u64 	%p2658, %rd754, %rd6757;
	setp.lt.u64 	%p2659, %rd754, %rd6757;
	setp.eq.s64 	%p2660, %rd6757, 0;
	selp.u32 	%r684, -1, 0, %p2659;
	selp.u32 	%r685, -1, 0, %p2660;
	selp.b32 	%r686, %r685, %r684, %p2658;
	selp.b32 	%r687, %r686, %r684, %p2657;
	and.b32  	%r688, %r687, 1;
	setp.eq.b32 	%p2661, %r688, 1;
	selp.s64 	%rd6758, -1, 0, %p2661;
	sub.s64 	%rd6759, %rd8816, %rd756;
	add.s64 	%rd8816, %rd6759, %rd6758;
	st.local.u64 	[%rd739+24], %rd8816;
	bra.uni 	$L__BB0_243;
$L__BB0_242:
	st.local.u64 	[%rd739+24], %rd8816;
	mov.u64 	%rd8817, %rd754;
	mov.u64 	%rd8818, %rd753;
	mov.u64 	%rd8819, %rd752;
$L__BB0_243:
	shr.u64 	%rd6760, %rd748, 32;
	mul.lo.s64 	%rd6761, %rd6760, 4196183048192;
	and.b64  	%rd6762, %rd748, 4294967295;
	mad.lo.s64 	%rd6763, %rd6762, 977, %rd6761;
	setp.lt.u64 	%p2662, %rd6763, %rd6761;
	shr.u64 	%rd6764, %rd749, 32;
	mul.lo.s64 	%rd6765, %rd6764, 4196183048192;
	and.b64  	%rd6766, %rd749, 4294967295;
	mad.lo.s64 	%rd6767, %rd6766, 977, %rd6765;
	setp.lt.u64 	%p2663, %rd6767, %rd6765;
	selp.u64 	%rd6768, 1, 0, %p2662;
	mul.lo.s64 	%rd6769, %rd6760, 977;
	shr.u64 	%rd6770, %rd6769, 32;
	add.s64 	%rd6771, %rd6770, %rd6768;
	add.s64 	%rd6772, %rd6771, %rd6767;
	setp.lt.u64 	%p2664, %rd6772, %rd6771;
	shr.u64 	%rd6773, %rd750, 32;
	mul.lo.s64 	%rd6774, %rd6773, 4196183048192;
	and.b64  	%rd6775, %rd750, 4294967295;
	mad.lo.s64 	%rd6776, %rd6775, 977, %rd6774;
	setp.lt.u64 	%p2665, %rd6776, %rd6774;
	selp.u64 	%rd6777, 1, 0, %p2664;
	selp.u64 	%rd6778, 1, 0, %p2663;
	mul.lo.s64 	%rd6779, %rd6764, 977;
	shr.u64 	%rd6780, %rd6779, 32;
	add.s64 	%rd6781, %rd6780, %rd6778;
	add.s64 	%rd6782, %rd6781, %rd6777;
	add.s64 	%rd6783, %rd6782, %rd6776;
	setp.lt.u64 	%p2666, %rd6783, %rd6782;
	add.s64 	%rd765, %rd8819, %rd6763;
	setp.lt.u64 	%p2667, %rd765, %rd8819;
	selp.u64 	%rd6784, 1, 0, %p2667;
	add.s64 	%rd6785, %rd8818, %rd6772;
	add.s64 	%rd766, %rd6785, %rd6784;
	max.u64 	%rd6786, %rd8818, %rd6785;
	setp.gt.u64 	%p2668, %rd6786, %rd766;
	selp.u64 	%rd6787, 1, 0, %p2668;
	add.s64 	%rd6788, %rd8817, %rd6783;
	add.s64 	%rd767, %rd6788, %rd6787;
	max.u64 	%rd6789, %rd8817, %rd6788;
	setp.gt.u64 	%p2669, %rd6789, %rd767;
	selp.u64 	%rd6790, 1, 0, %p2669;
	shr.u64 	%rd6791, %rd751, 32;
	and.b64  	%rd6792, %rd751, 4294967295;
	mul.lo.s64 	%rd6793, %rd6792, 977;
	mad.lo.s64 	%rd6794, %rd6791, 4196183048192, %rd6793;
	selp.u64 	%rd6795, 1, 0, %p2666;
	selp.u64 	%rd6796, 1, 0, %p2665;
	mul.lo.s64 	%rd6797, %rd6773, 977;
	shr.u64 	%rd6798, %rd6797, 32;
	add.s64 	%rd6799, %rd6798, %rd6796;
	add.s64 	%rd6800, %rd6799, %rd6795;
	add.s64 	%rd6801, %rd6800, %rd6794;
	add.s64 	%rd6802, %rd8816, %rd6801;
	add.s64 	%rd8823, %rd6802, %rd6790;
	setp.gt.u64 	%p2670, %rd8823, %rd756;
	@%p2670 bra 	$L__BB0_247;
	setp.eq.s64 	%p2671, %rd8823, %rd756;
	setp.gt.u64 	%p2672, %rd767, %rd8629;
	and.pred  	%p2673, %p2671, %p2672;
	@%p2673 bra 	$L__BB0_247;
	setp.eq.s64 	%p2674, %rd8823, %rd756;
	setp.eq.s64 	%p2675, %rd767, %rd8629;
	and.pred  	%p2676, %p2674, %p2675;
	setp.gt.u64 	%p2677, %rd766, %rd8628;
	and.pred  	%p2678, %p2676, %p2677;
	@%p2678 bra 	$L__BB0_247;
	setp.ne.s64 	%p2679, %rd8823, %rd756;
	setp.ne.s64 	%p2680, %rd767, %rd8629;
	or.pred  	%p2681, %p2679, %p2680;
	setp.ne.s64 	%p2682, %rd766, %rd8628;
	or.pred  	%p2683, %p2681, %p2682;
	setp.lt.u64 	%p2684, %rd765, %rd8630;
	or.pred  	%p2685, %p2683, %p2684;
	mov.u64 	%rd8820, %rd767;
	mov.u64 	%rd8821, %rd766;
	mov.u64 	%rd8822, %rd765;
	@%p2685 bra 	$L__BB0_248;
$L__BB0_247:
	sub.s64 	%rd8822, %rd765, %rd8630;
	setp.lt.u64 	%p2686, %rd765, %rd8630;
	selp.u64 	%rd6803, 1, 0, %p2686;
	add.s64 	%rd6804, %rd8628, %rd6803;
	sub.s64 	%rd8821, %rd766, %rd6804;
	setp.ge.u64 	%p2687, %rd766, %rd6804;
	setp.lt.u64 	%p2688, %rd766, %rd6804;
	setp.eq.s64 	%p2689, %rd6804, 0;
	selp.u32 	%r689, -1, 0, %p2688;
	selp.u32 	%r690, -1, 0, %p2689;
	selp.b32 	%r691, %r690, %r689, %p2687;
	selp.b32 	%r692, %r691, %r689, %p2686;
	and.b32  	%r693, %r692, 1;
	setp.eq.b32 	%p2690, %r693, 1;
	cvt.u64.u32 	%rd6805, %r692;
	and.b64  	%rd6806, %rd6805, 1;
	add.s64 	%rd6807, %rd8629, %rd6806;
	sub.s64 	%rd8820, %rd767, %rd6807;
	setp.ge.u64 	%p2691, %rd767, %rd6807;
	setp.lt.u64 	%p2692, %rd767, %rd6807;
	setp.eq.s64 	%p2693, %rd6807, 0;
	selp.u32 	%r694, -1, 0, %p2692;
	selp.u32 	%r695, -1, 0, %p2693;
	selp.b32 	%r696, %r695, %r694, %p2691;
	selp.b32 	%r697, %r696, %r694, %p2690;
	and.b32  	%r698, %r697, 1;
	setp.eq.b32 	%p2694, %r698, 1;
	selp.s64 	%rd6808, -1, 0, %p2694;
	sub.s64 	%rd6809, %rd8823, %rd756;
	add.s64 	%rd8823, %rd6809, %rd6808;
$L__BB0_248:
	sub.s64 	%rd8826, %rd8822, %rd8814;
	setp.lt.u64 	%p2695, %rd8822, %rd8814;
	selp.u64 	%rd6810, 1, 0, %p2695;
	add.s64 	%rd6811, %rd8813, %rd6810;
	sub.s64 	%rd8825, %rd8821, %rd6811;
	setp.ge.u64 	%p2696, %rd8821, %rd6811;
	setp.lt.u64 	%p2697, %rd8821, %rd6811;
	setp.eq.s64 	%p2698, %rd6811, 0;
	selp.u32 	%r699, -1, 0, %p2697;
	selp.u32 	%r700, -1, 0, %p2698;
	selp.b32 	%r701, %r700, %r699, %p2696;
	selp.b32 	%r702, %r701, %r699, %p2695;
	and.b32  	%r703, %r702, 1;
	setp.eq.b32 	%p2699, %r703, 1;
	cvt.u64.u32 	%rd6812, %r702;
	and.b64  	%rd6813, %rd6812, 1;
	add.s64 	%rd6814, %rd8812, %rd6813;
	sub.s64 	%rd8824, %rd8820, %rd6814;
	setp.ge.u64 	%p2700, %rd8820, %rd6814;
	setp.lt.u64 	%p2701, %rd8820, %rd6814;
	setp.eq.s64 	%p2702, %rd6814, 0;
	selp.u32 	%r704, -1, 0, %p2701;
	selp.u32 	%r705, -1, 0, %p2702;
	selp.b32 	%r706, %r705, %r704, %p2700;
	selp.b32 	%r707, %r706, %r704, %p2699;
	and.b32  	%r708, %r707, 1;
	setp.eq.b32 	%p2703, %r708, 1;
	not.pred 	%p2704, %p2703;
	cvt.u64.u32 	%rd6815, %r707;
	and.b64  	%rd6816, %rd6815, 1;
	add.s64 	%rd6817, %rd8815, %rd6816;
	sub.s64 	%rd8827, %rd8823, %rd6817;
	setp.ge.u64 	%p2705, %rd8823, %rd6817;
	setp.ne.s64 	%p2706, %rd6817, 0;
	or.pred  	%p2707, %p2704, %p2706;
	and.pred  	%p2708, %p2705, %p2707;
	@%p2708 bra 	$L__BB0_250;
	add.s64 	%rd8826, %rd8630, %rd8826;
	setp.lt.u64 	%p2709, %rd8826, %rd8630;
	selp.u64 	%rd6818, 1, 0, %p2709;
	add.s64 	%rd6819, %rd8628, %rd8825;
	add.s64 	%rd782, %rd6819, %rd6818;
	max.u64 	%rd6820, %rd8825, %rd6819;
	setp.gt.u64 	%p2710, %rd6820, %rd782;
	selp.u64 	%rd6821, 1, 0, %p2710;
	add.s64 	%rd6822, %rd8824, %rd6821;
	add.s64 	%rd783, %rd6822, %rd8629;
	max.u64 	%rd6823, %rd8824, %rd6821;
	setp.gt.u64 	%p2711, %rd6823, %rd783;
	selp.u64 	%rd6824, 1, 0, %p2711;
	add.s64 	%rd6825, %rd8827, %rd6824;
	add.s64 	%rd8827, %rd6825, %rd756;
	mov.u64 	%rd8824, %rd783;
	mov.u64 	%rd8825, %rd782;
$L__BB0_250:
	and.b64  	%rd6826, %rd8653, 4294967295;
	shr.u64 	%rd6827, %rd8653, 32;
	mul.lo.s64 	%rd6828, %rd704, %rd6826;
	mad.lo.s64 	%rd6829, %rd703, %rd6827, %rd6828;
	setp.lt.u64 	%p2712, %rd6829, %rd6828;
	selp.b64 	%rd6830, 4294967296, 0, %p2712;
	shl.b64 	%rd6831, %rd6829, 32;
	mad.lo.s64 	%rd6832, %rd703, %rd6826, %rd6831;
	setp.lt.u64 	%p2713, %rd6832, %rd6831;
	shr.u64 	%rd6833, %rd6829, 32;
	mad.lo.s64 	%rd6834, %rd704, %rd6827, %rd6833;
	add.s64 	%rd6835, %rd6834, %rd6830;
	selp.u64 	%rd6836, 1, 0, %p2713;
	add.s64 	%rd6837, %rd6835, %rd6836;
	mul.lo.s64 	%rd6838, %rd706, %rd6826;
	mad.lo.s64 	%rd6839, %rd705, %rd6827, %rd6838;
	setp.lt.u64 	%p2714, %rd6839, %rd6838;
	selp.b64 	%rd6840, 4294967296, 0, %p2714;
	shl.b64 	%rd6841, %rd6839, 32;
	mad.lo.s64 	%rd6842, %rd705, %rd6826, %rd6841;
	setp.lt.u64 	%p2715, %rd6842, %rd6841;
	shr.u64 	%rd6843, %rd6839, 32;
	mad.lo.s64 	%rd6844, %rd706, %rd6827, %rd6843;
	add.s64 	%rd6845, %rd6844, %rd6840;
	selp.u64 	%rd6846, 1, 0, %p2715;
	add.s64 	%rd6847, %rd6845, %rd6846;
	add.s64 	%rd6848, %rd6837, %rd6842;
	setp.lt.u64 	%p2716, %rd6848, %rd6837;
	selp.u64 	%rd6849, 1, 0, %p2716;
	add.s64 	%rd6850, %rd6847, %rd6849;
	mul.lo.s64 	%rd6851, %rd708, %rd6826;
	mad.lo.s64 	%rd6852, %rd707, %rd6827, %rd6851;
	setp.lt.u64 	%p2717, %rd6852, %rd6851;
	selp.b64 	%rd6853, 4294967296, 0, %p2717;
	shl.b64 	%rd6854, %rd6852, 32;
	mad.lo.s64 	%rd6855, %rd707, %rd6826, %rd6854;
	setp.lt.u64 	%p2718, %rd6855, %rd6854;
	shr.u64 	%rd6856, %rd6852, 32;
	mad.lo.s64 	%rd6857, %rd708, %rd6827, %rd6856;
	add.s64 	%rd6858, %rd6857, %rd6853;
	selp.u64 	%rd6859, 1, 0, %p2718;
	add.s64 	%rd6860, %rd6858, %rd6859;
	add.s64 	%rd6861, %rd6850, %rd6855;
	setp.lt.u64 	%p2719, %rd6861, %rd6850;
	selp.u64 	%rd6863, 1, 0, %p2719;
	add.s64 	%rd6864, %rd6860, %rd6863;
	mul.lo.s64 	%rd6865, %rd710, %rd6826;
	mad.lo.s64 	%rd6866, %rd709, %rd6827, %rd6865;
	setp.lt.u64 	%p2720, %rd6866, %rd6865;
	selp.b64 	%rd6867, 4294967296, 0, %p2720;
	shl.b64 	%rd6868, %rd6866, 32;
	mad.lo.s64 	%rd6869, %rd709, %rd6826, %rd6868;
	setp.lt.u64 	%p2721, %rd6869, %rd6868;
	shr.u64 	%rd6870, %rd6866, 32;
	mad.lo.s64 	%rd6871, %rd710, %rd6827, %rd6870;
	add.s64 	%rd6872, %rd6871, %rd6867;
	selp.u64 	%rd6873, 1, 0, %p2721;
	add.s64 	%rd6874, %rd6872, %rd6873;
	add.s64 	%rd6875, %rd6864, %rd6869;
	setp.lt.u64 	%p2722, %rd6875, %rd6864;
	selp.u64 	%rd6877, 1, 0, %p2722;
	add.s64 	%rd6878, %rd6874, %rd6877;
	and.b64  	%rd6880, %rd8652, 4294967295;
	shr.u64 	%rd6881, %rd8652, 32;
	mul.lo.s64 	%rd6882, %rd704, %rd6880;
	mad.lo.s64 	%rd6883, %rd703, %rd6881, %rd6882;
	setp.lt.u64 	%p2723, %rd6883, %rd6882;
	selp.b64 	%rd6884, 4294967296, 0, %p2723;
	shl.b64 	%rd6885, %rd6883, 32;
	mad.lo.s64 	%rd6886, %rd703, %rd6880, %rd6885;
	setp.lt.u64 	%p2724, %rd6886, %rd6885;
	shr.u64 	%rd6887, %rd6883, 32;
	mad.lo.s64 	%rd6888, %rd704, %rd6881, %rd6887;
	add.s64 	%rd6889, %rd6888, %rd6884;
	selp.u64 	%rd6890, 1, 0, %p2724;
	add.s64 	%rd6891, %rd6889, %rd6890;
	add.s64 	%rd6892, %rd6848, %rd6886;
	setp.lt.u64 	%p2725, %rd6892, %rd6848;
	selp.u64 	%rd6893, 1, 0, %p2725;
	add.s64 	%rd6894, %rd6891, %rd6893;
	setp.ne.s64 	%p2726, %rd6894, 0;
	add.s64 	%rd6896, %rd6861, %rd6894;
	setp.lt.u64 	%p2727, %rd6896, %rd6861;
	and.pred  	%p2728, %p2726, %p2727;
	selp.u64 	%rd6897, 1, 0, %p2728;
	mul.lo.s64 	%rd6898, %rd706, %rd6880;
	mad.lo.s64 	%rd6899, %rd705, %rd6881, %rd6898;
	setp.lt.u64 	%p2729, %rd6899, %rd6898;
	selp.b64 	%rd6900, 4294967296, 0, %p2729;
	shl.b64 	%rd6901, %rd6899, 32;
	mad.lo.s64 	%rd6902, %rd705, %rd6880, %rd6901;
	setp.lt.u64 	%p2730, %rd6902, %rd6901;
	shr.u64 	%rd6903, %rd6899, 32;
	mad.lo.s64 	%rd6904, %rd706, %rd6881, %rd6903;
	add.s64 	%rd6905, %rd6904, %rd6900;
	selp.u64 	%rd6906, 1, 0, %p2730;
	add.s64 	%rd6907, %rd6905, %rd6906;
	add.s64 	%rd6908, %rd6896, %rd6897;
	add.s64 	%rd6909, %rd6908, %rd6902;
	max.u64 	%rd6910, %rd6896, %rd6908;
	setp.gt.u64 	%p2731, %rd6910, %rd6909;
	selp.u64 	%rd6911, 1, 0, %p2731;
	add.s64 	%rd6912, %rd6907, %rd6911;
	setp.ne.s64 	%p2732, %rd6912, 0;
	add.s64 	%rd6914, %rd6875, %rd6912;
	setp.lt.u64 	%p2733, %rd6914, %rd6875;
	and.pred  	%p2734, %p2732, %p2733;
	selp.u64 	%rd6915, 1, 0, %p2734;
	mul.lo.s64 	%rd6916, %rd708, %rd6880;
	mad.lo.s64 	%rd6917, %rd707, %rd6881, %rd6916;
	setp.lt.u64 	%p2735, %rd6917, %rd6916;
	selp.b64 	%rd6918, 4294967296, 0, %p2735;
	shl.b64 	%rd6919, %rd6917, 32;
	mad.lo.s64 	%rd6920, %rd707, %rd6880, %rd6919;
	setp.lt.u64 	%p2736, %rd6920, %rd6919;
	shr.u64 	%rd6921, %rd6917, 32;
	mad.lo.s64 	%rd6922, %rd708, %rd6881, %rd6921;
	add.s64 	%rd6923, %rd6922, %rd6918;
	selp.u64 	%rd6924, 1, 0, %p2736;
	add.s64 	%rd6925, %rd6923, %rd6924;
	add.s64 	%rd6926, %rd6914, %rd6915;
	add.s64 	%rd6927, %rd6926, %rd6920;
	max.u64 	%rd6929, %rd6914, %rd6926;
	setp.gt.u64 	%p2737, %rd6929, %rd6927;
	selp.u64 	%rd6930, 1, 0, %p2737;
	add.s64 	%rd6931, %rd6925, %rd6930;
	setp.ne.s64 	%p2738, %rd6931, 0;
	add.s64 	%rd6933, %rd6878, %rd6931;
	setp.lt.u64 	%p2739, %rd6933, %rd6878;
	and.pred  	%p2740, %p2738, %p2739;
	selp.u64 	%rd6934, 1, 0, %p2740;
	mul.lo.s64 	%rd6935, %rd710, %rd6880;
	mad.lo.s64 	%rd6936, %rd709, %rd6881, %rd6935;
	setp.lt.u64 	%p2741, %rd6936, %rd6935;
	selp.b64 	%rd6937, 4294967296, 0, %p2741;
	shl.b64 	%rd6938, %rd6936, 32;
	mad.lo.s64 	%rd6939, %rd709, %rd6880, %rd6938;
	setp.lt.u64 	%p2742, %rd6939, %rd6938;
	shr.u64 	%rd6940, %rd6936, 32;
	mad.lo.s64 	%rd6941, %rd710, %rd6881, %rd6940;
	add.s64 	%rd6942, %rd6941, %rd6937;
	selp.u64 	%rd6943, 1, 0, %p2742;
	add.s64 	%rd6944, %rd6942, %rd6943;
	add.s64 	%rd6945, %rd6933, %rd6934;
	add.s64 	%rd6946, %rd6945, %rd6939;
	max.u64 	%rd6948, %rd6933, %rd6945;
	setp.gt.u64 	%p2743, %rd6948, %rd6946;
	selp.u64 	%rd6949, 1, 0, %p2743;
	add.s64 	%rd6950, %rd6944, %rd6949;
	and.b64  	%rd6952, %rd8651, 4294967295;
	shr.u64 	%rd6953, %rd8651, 32;
	mul.lo.s64 	%rd6954, %rd704, %rd6952;
	mad.lo.s64 	%rd6955, %rd703, %rd6953, %rd6954;
	setp.lt.u64 	%p2744, %rd6955, %rd6954;
	selp.b64 	%rd6956, 4294967296, 0, %p2744;
	shl.b64 	%rd6957, %rd6955, 32;
	mad.lo.s64 	%rd6958, %rd703, %rd6952, %rd6957;
	setp.lt.u64 	%p2745, %rd6958, %rd6957;
	shr.u64 	%rd6959, %rd6955, 32;
	mad.lo.s64 	%rd6960, %rd704, %rd6953, %rd6959;
	add.s64 	%rd6961, %rd6960, %rd6956;
	selp.u64 	%rd6962, 1, 0, %p2745;
	add.s64 	%rd6963, %rd6961, %rd6962;
	add.s64 	%rd6964, %rd6909, %rd6958;
	setp.lt.u64 	%p2746, %rd6964, %rd6909;
	selp.u64 	%rd6965, 1, 0, %p2746;
	add.s64 	%rd6966, %rd6963, %rd6965;
	setp.ne.s64 	%p2747, %rd6966, 0;
	add.s64 	%rd6968, %rd6927, %rd6966;
	setp.lt.u64 	%p2748, %rd6968, %rd6927;
	and.pred  	%p2749, %p2747, %p2748;
	selp.u64 	%rd6969, 1, 0, %p2749;
	mul.lo.s64 	%rd6970, %rd706, %rd6952;
	mad.lo.s64 	%rd6971, %rd705, %rd6953, %rd6970;
	setp.lt.u64 	%p2750, %rd6971, %rd6970;
	selp.b64 	%rd6972, 4294967296, 0, %p2750;
	shl.b64 	%rd6973, %rd6971, 32;
	mad.lo.s64 	%rd6974, %rd705, %rd6952, %rd6973;
	setp.lt.u64 	%p2751, %rd6974, %rd6973;
	shr.u64 	%rd6975, %rd6971, 32;
	mad.lo.s64 	%rd6976, %rd706, %rd6953, %rd6975;
	add.s64 	%rd6977, %rd6976, %rd6972;
	selp.u64 	%rd6978, 1, 0, %p2751;
	add.s64 	%rd6979, %rd6977, %rd6978;
	add.s64 	%rd6980, %rd6968, %rd6969;
	add.s64 	%rd6981, %rd6980, %rd6974;
	max.u64 	%rd6982, %rd6968, %rd6980;
	setp.gt.u64 	%p2752, %rd6982, %rd6981;
	selp.u64 	%rd6983, 1, 0, %p2752;
	add.s64 	%rd6984, %rd6979, %rd6983;
	setp.ne.s64 	%p2753, %rd6984, 0;
	add.s64 	%rd6986, %rd6946, %rd6984;
	setp.lt.u64 	%p2754, %rd6986, %rd6946;
	and.pred  	%p2755, %p2753, %p2754;
	selp.u64 	%rd6987, 1, 0, %p2755;
	mul.lo.s64 	%rd6988, %rd708, %rd6952;
	mad.lo.s64 	%rd6989, %rd707, %rd6953, %rd6988;
	setp.lt.u64 	%p2756, %rd6989, %rd6988;
	selp.b64 	%rd6990, 4294967296, 0, %p2756;
	shl.b64 	%rd6991, %rd6989, 32;
	mad.lo.s64 	%rd6992, %rd707, %rd6952, %rd6991;
	setp.lt.u64 	%p2757, %rd6992, %rd6991;
	shr.u64 	%rd6993, %rd6989, 32;
	mad.lo.s64 	%rd6994, %rd708, %rd6953, %rd6993;
	add.s64 	%rd6995, %rd6994, %rd6990;
	selp.u64 	%rd6996, 1, 0, %p2757;
	add.s64 	%rd6997, %rd6995, %rd6996;
	add.s64 	%rd6998, %rd6986, %rd6987;
	add.s64 	%rd6999, %rd6998, %rd6992;
	max.u64 	%rd7001, %rd6986, %rd6998;
	setp.gt.u64 	%p2758, %rd7001, %rd6999;
	selp.u64 	%rd7002, 1, 0, %p2758;
	add.s64 	%rd7003, %rd6997, %rd7002;
	setp.ne.s64 	%p2759, %rd7003, 0;
	add.s64 	%rd7005, %rd6950, %rd7003;
	setp.lt.u64 	%p2760, %rd7005, %rd6950;
	and.pred  	%p2761, %p2759, %p2760;
	selp.u64 	%rd7006, 1, 0, %p2761;
	mul.lo.s64 	%rd7007, %rd710, %rd6952;
	mad.lo.s64 	%rd7008, %rd709, %rd6953, %rd7007;
	setp.lt.u64 	%p2762, %rd7008, %rd7007;
	selp.b64 	%rd7009, 4294967296, 0, %p2762;
	shl.b64 	%rd7010, %rd7008, 32;
	mad.lo.s64 	%rd7011, %rd709, %rd6952, %rd7010;
	setp.lt.u64 	%p2763, %rd7011, %rd7010;
	shr.u64 	%rd7012, %rd7008, 32;
	mad.lo.s64 	%rd7013, %rd710, %rd6953, %rd7012;
	add.s64 	%rd7014, %rd7013, %rd7009;
	selp.u64 	%rd7015, 1, 0, %p2763;
	add.s64 	%rd7016, %rd7014, %rd7015;
	add.s64 	%rd7017, %rd7005, %rd7006;
	add.s64 	%rd7018, %rd7017, %rd7011;
	max.u64 	%rd7020, %rd7005, %rd7017;
	setp.gt.u64 	%p2764, %rd7020, %rd7018;
	selp.u64 	%rd7021, 1, 0, %p2764;
	add.s64 	%rd7022, %rd7016, %rd7021;
	and.b64  	%rd7024, %rd8654, 4294967295;
	shr.u64 	%rd7025, %rd8654, 32;
	mul.lo.s64 	%rd7026, %rd704, %rd7024;
	mad.lo.s64 	%rd7027, %rd703, %rd7025, %rd7026;
	setp.lt.u64 	%p2765, %rd7027, %rd7026;
	selp.b64 	%rd7028, 4294967296, 0, %p2765;
	shl.b64 	%rd7029, %rd7027, 32;
	mad.lo.s64 	%rd7030, %rd703, %rd7024, %rd7029;
	setp.lt.u64 	%p2766, %rd7030, %rd7029;
	shr.u64 	%rd7031, %rd7027, 32;
	mad.lo.s64 	%rd7032, %rd704, %rd7025, %rd7031;
	add.s64 	%rd7033, %rd7032, %rd7028;
	selp.u64 	%rd7034, 1, 0, %p2766;
	add.s64 	%rd7035, %rd7033, %rd7034;
	add.s64 	%rd7036, %rd6981, %rd7030;
	setp.lt.u64 	%p2767, %rd7036, %rd6981;
	selp.u64 	%rd7037, 1, 0, %p2767;
	add.s64 	%rd7038, %rd7035, %rd7037;
	setp.ne.s64 	%p2768, %rd7038, 0;
	add.s64 	%rd7040, %rd6999, %rd7038;
	setp.lt.u64 	%p2769, %rd7040, %rd6999;
	and.pred  	%p2770, %p2768, %p2769;
	selp.u64 	%rd7041, 1, 0, %p2770;
	mul.lo.s64 	%rd7042, %rd706, %rd7024;
	mad.lo.s64 	%rd7043, %rd705, %rd7025, %rd7042;
	setp.lt.u64 	%p2771, %rd7043, %rd7042;
	selp.b64 	%rd7044, 4294967296, 0, %p2771;
	shl.b64 	%rd7045, %rd7043, 32;
	mad.lo.s64 	%rd7046, %rd705, %rd7024, %rd7045;
	setp.lt.u64 	%p2772, %rd7046, %rd7045;
	shr.u64 	%rd7047, %rd7043, 32;
	mad.lo.s64 	%rd7048, %rd706, %rd7025, %rd7047;
	add.s64 	%rd7049, %rd7048, %rd7044;
	selp.u64 	%rd7050, 1, 0, %p2772;
	add.s64 	%rd7051, %rd7049, %rd7050;
	add.s64 	%rd7052, %rd7040, %rd7041;
	add.s64 	%rd7053, %rd7052, %rd7046;
	max.u64 	%rd7054, %rd7040, %rd7052;
	setp.gt.u64 	%p2773, %rd7054, %rd7053;
	selp.u64 	%rd7055, 1, 0, %p2773;
	add.s64 	%rd7056, %rd7051, %rd7055;
	setp.ne.s64 	%p2774, %rd7056, 0;
	add.s64 	%rd7058, %rd7018, %rd7056;
	setp.lt.u64 	%p2775, %rd7058, %rd7018;
	and.pred  	%p2776, %p2774, %p2775;
	selp.u64 	%rd7059, 1, 0, %p2776;
	mul.lo.s64 	%rd7060, %rd708, %rd7024;
	mad.lo.s64 	%rd7061, %rd707, %rd7025, %rd7060;
	setp.lt.u64 	%p2777, %rd7061, %rd7060;
	selp.b64 	%rd7062, 4294967296, 0, %p2777;
	shl.b64 	%rd7063, %rd7061, 32;
	mad.lo.s64 	%rd7064, %rd707, %rd7024, %rd7063;
	setp.lt.u64 	%p2778, %rd7064, %rd7063;
	shr.u64 	%rd7065, %rd7061, 32;
	mad.lo.s64 	%rd7066, %rd708, %rd7025, %rd7065;
	add.s64 	%rd7067, %rd7066, %rd7062;
	selp.u64 	%rd7068, 1, 0, %p2778;
	add.s64 	%rd7069, %rd7067, %rd7068;
	add.s64 	%rd7070, %rd7058, %rd7059;
	add.s64 	%rd7071, %rd7070, %rd7064;
	max.u64 	%rd7072, %rd7058, %rd7070;
	setp.gt.u64 	%p2779, %rd7072, %rd7071;
	selp.u64 	%rd7073, 1, 0, %p2779;
	add.s64 	%rd7074, %rd7069, %rd7073;
	setp.ne.s64 	%p2780, %rd7074, 0;
	add.s64 	%rd7076, %rd7022, %rd7074;
	setp.lt.u64 	%p2781, %rd7076, %rd7022;
	and.pred  	%p2782, %p2780, %p2781;
	selp.u64 	%rd7077, 1, 0, %p2782;
	mul.lo.s64 	%rd7078, %rd710, %rd7024;
	mad.lo.s64 	%rd7079, %rd709, %rd7025, %rd7078;
	setp.lt.u64 	%p2783, %rd7079, %rd7078;
	selp.b64 	%rd7080, 4294967296, 0, %p2783;
	shl.b64 	%rd7081, %rd7079, 32;
	mad.lo.s64 	%rd7082, %rd709, %rd7024, %rd7081;
	setp.lt.u64 	%p2784, %rd7082, %rd7081;
	shr.u64 	%rd7083, %rd7079, 32;
	mad.lo.s64 	%rd7084, %rd710, %rd7025, %rd7083;
	add.s64 	%rd7085, %rd7084, %rd7080;
	selp.u64 	%rd7086, 1, 0, %p2784;
	add.s64 	%rd7087, %rd7085, %rd7086;
	add.s64 	%rd7088, %rd7076, %rd7077;
	add.s64 	%rd7089, %rd7088, %rd7082;
	max.u64 	%rd7090, %rd7076, %rd7088;
	setp.gt.u64 	%p2785, %rd7090, %rd7089;
	selp.u64 	%rd7091, 1, 0, %p2785;
	add.s64 	%rd7092, %rd7087, %rd7091;
	mov.b64 	{%r709, %r710}, %rd7053;
	mov.b64 	{%r711, %r712}, %rd7071;
	mov.b64 	%rd7093, {%r712, %r709};
	mov.b64 	{%r713, %r714}, %rd7089;
	mov.b64 	%rd7094, {%r714, %r711};
	mov.b64 	{%r715, %r716}, %rd7092;
	mov.b64 	%rd7095, {%r716, %r713};
	shl.b64 	%rd7096, %rd7092, 32;
	and.b64  	%rd7097, %rd7053, 4294967295;
	shr.u64 	%rd7098, %rd7053, 32;
	mul.lo.s64 	%rd7099, %rd7098, 977;
	mul.lo.s64 	%rd7100, %rd7098, 4196183048192;
	mad.lo.s64 	%rd789, %rd7097, 977, %rd7100;
	setp.lt.u64 	%p2786, %rd789, %rd7100;
	shr.u64 	%rd7101, %rd7099, 32;
	selp.u64 	%rd7102, 1, 0, %p2786;
	add.s64 	%rd7103, %rd7101, %rd7102;
	and.b64  	%rd7104, %rd7071, 4294967295;
	shr.u64 	%rd7105, %rd7071, 32;
	mul.lo.s64 	%rd7106, %rd7105, 977;
	mul.lo.s64 	%rd7107, %rd7105, 4196183048192;
	mad.lo.s64 	%rd7108, %rd7104, 977, %rd7107;
	setp.lt.u64 	%p2787, %rd7108, %rd7107;
	shr.u64 	%rd7109, %rd7106, 32;
	selp.u64 	%rd7110, 1, 0, %p2787;
	add.s64 	%rd7111, %rd7109, %rd7110;
	add.s64 	%rd790, %rd7103, %rd7108;
	setp.lt.u64 	%p2788, %rd790, %rd7103;
	selp.u64 	%rd7112, 1, 0, %p2788;
	add.s64 	%rd7113, %rd7111, %rd7112;
	and.b64  	%rd7114, %rd7089, 4294967295;
	shr.u64 	%rd7115, %rd7089, 32;
	mul.lo.s64 	%rd7116, %rd7115, 977;
	mul.lo.s64 	%rd7117, %rd7115, 4196183048192;
	mad.lo.s64 	%rd7118, %rd7114, 977, %rd7117;
	setp.lt.u64 	%p2789, %rd7118, %rd7117;
	shr.u64 	%rd7119, %rd7116, 32;
	selp.u64 	%rd7120, 1, 0, %p2789;
	add.s64 	%rd7121, %rd7119, %rd7120;
	add.s64 	%rd791, %rd7113, %rd7118;
	setp.lt.u64 	%p2790, %rd791, %rd7113;
	selp.u64 	%rd7122, 1, 0, %p2790;
	add.s64 	%rd7123, %rd7121, %rd7122;
	and.b64  	%rd7124, %rd7092, 4294967295;
	shr.u64 	%rd7125, %rd7092, 32;
	mul.lo.s64 	%rd7126, %rd7124, 977;
	mad.lo.s64 	%rd7127, %rd7125, 4196183048192, %rd7126;
	add.s64 	%rd792, %rd7123, %rd7127;
	add.s64 	%rd793, %rd7093, %rd6832;
	setp.lt.u64 	%p2791, %rd793, %rd7093;
	selp.u64 	%rd7128, 1, 0, %p2791;
	add.s64 	%rd7129, %rd7094, %rd6892;
	add.s64 	%rd794, %rd7129, %rd7128;
	max.u64 	%rd7130, %rd6892, %rd7129;
	setp.gt.u64 	%p2792, %rd7130, %rd794;
	selp.u64 	%rd7131, 1, 0, %p2792;
	add.s64 	%rd7132, %rd7095, %rd6964;
	add.s64 	%rd795, %rd7132, %rd7131;
	max.u64 	%rd7133, %rd6964, %rd7132;
	setp.gt.u64 	%p2793, %rd7133, %rd795;
	selp.u64 	%rd7134, 1, 0, %p2793;
	add.s64 	%rd7135, %rd7096, %rd7036;
	add.s64 	%rd8847, %rd7135, %rd7134;
	setp.gt.u64 	%p2794, %rd8847, %rd756;
	@%p2794 bra 	$L__BB0_254;
	setp.eq.s64 	%p2795, %rd8847, %rd756;
	setp.gt.u64 	%p2796, %rd795, %rd8629;
	and.pred  	%p2797, %p2795, %p2796;
	@%p2797 bra 	$L__BB0_254;
	setp.eq.s64 	%p2798, %rd8847, %rd756;
	setp.eq.s64 	%p2799, %rd795, %rd8629;
	and.pred  	%p2800, %p2798, %p2799;
	setp.gt.u64 	%p2801, %rd794, %rd8628;
	and.pred  	%p2802, %p2800, %p2801;
	@%p2802 bra 	$L__BB0_254;
	setp.ne.s64 	%p2803, %rd8847, %rd756;
	setp.ne.s64 	%p2804, %rd795, %rd8629;
	or.pred  	%p2805, %p2803, %p2804;
	setp.ne.s64 	%p2806, %rd794, %rd8628;
	or.pred  	%p2807, %p2805, %p2806;
	setp.lt.u64 	%p2808, %rd793, %rd8630;
	or.pred  	%p2809, %p2807, %p2808;
	mov.u64 	%rd8828, %rd8847;
	mov.u64 	%rd8829, %rd795;
	mov.u64 	%rd8830, %rd794;
	mov.u64 	%rd8831, %rd793;
	@%p2809 bra 	$L__BB0_255;
$L__BB0_254:
	sub.s64 	%rd8831, %rd793, %rd8630;
	setp.lt.u64 	%p2810, %rd793, %rd8630;
	selp.u64 	%rd7136, 1, 0, %p2810;
	add.s64 	%rd7137, %rd8628, %rd7136;
	sub.s64 	%rd8830, %rd794, %rd7137;
	setp.ge.u64 	%p2811, %rd794, %rd7137;
	setp.lt.u64 	%p2812, %rd794, %rd7137;
	setp.eq.s64 	%p2813, %rd7137, 0;
	selp.u32 	%r717, -1, 0, %p2812;
	selp.u32 	%r718, -1, 0, %p2813;
	selp.b32 	%r719, %r718, %r717, %p2811;
	selp.b32 	%r720, %r719, %r717, %p2810;
	and.b32  	%r721, %r720, 1;
	setp.eq.b32 	%p2814, %r721, 1;
	cvt.u64.u32 	%rd7138, %r720;
	and.b64  	%rd7139, %rd7138, 1;
	add.s64 	%rd7140, %rd8629, %rd7139;
	sub.s64 	%rd8829, %rd795, %rd7140;
	setp.ge.u64 	%p2815, %rd795, %rd7140;
	setp.lt.u64 	%p2816, %rd795, %rd7140;
	setp.eq.s64 	%p2817, %rd7140, 0;
	selp.u32 	%r722, -1, 0, %p2816;
	selp.u32 	%r723, -1, 0, %p2817;
	selp.b32 	%r724, %r723, %r722, %p2815;
	selp.b32 	%r725, %r724, %r722, %p2814;
	and.b32  	%r726, %r725, 1;
	setp.eq.b32 	%p2818, %r726, 1;
	selp.s64 	%rd7141, -1, 0, %p2818;
	sub.s64 	%rd7142, %rd8847, %rd756;
	add.s64 	%rd8828, %rd7142, %rd7141;
$L__BB0_255:
	add.s64 	%rd805, %rd8831, %rd789;
	setp.lt.u64 	%p2819, %rd805, %rd8831;
	selp.u64 	%rd7143, 1, 0, %p2819;
	add.s64 	%rd7144, %rd8830, %rd790;
	add.s64 	%rd806, %rd7144, %rd7143;
	max.u64 	%rd7145, %rd8830, %rd7144;
	setp.gt.u64 	%p2820, %rd7145, %rd806;
	selp.u64 	%rd7146, 1, 0, %p2820;
	add.s64 	%rd7147, %rd8829, %rd791;
	add.s64 	%rd807, %rd7147, %rd7146;
	max.u64 	%rd7148, %rd8829, %rd7147;
	setp.gt.u64 	%p2821, %rd7148, %rd807;
	selp.u64 	%rd7149, 1, 0, %p2821;
	add.s64 	%rd7150, %rd8828, %rd792;
	add.s64 	%rd8835, %rd7150, %rd7149;
	setp.gt.u64 	%p2822, %rd8835, %rd756;
	@%p2822 bra 	$L__BB0_259;
	setp.eq.s64 	%p2823, %rd8835, %rd756;
	setp.gt.u64 	%p2824, %rd807, %rd8629;
	and.pred  	%p2825, %p2823, %p2824;
	@%p2825 bra 	$L__BB0_259;
	setp.eq.s64 	%p2826, %rd8835, %rd756;
	setp.eq.s64 	%p2827, %rd807, %rd8629;
	and.pred  	%p2828, %p2826, %p2827;
	setp.gt.u64 	%p2829, %rd806, %rd8628;
	and.pred  	%p2830, %p2828, %p2829;
	@%p2830 bra 	$L__BB0_259;
	setp.ne.s64 	%p2831, %rd8835, %rd756;
	setp.ne.s64 	%p2832, %rd807, %rd8629;
	or.pred  	%p2833, %p2831, %p2832;
	setp.ne.s64 	%p2834, %rd806, %rd8628;
	or.pred  	%p2835, %p2833, %p2834;
	setp.lt.u64 	%p2836, %rd805, %rd8630;
	or.pred  	%p2837, %p2835, %p2836;
	mov.u64 	%rd8832, %rd807;
	mov.u64 	%rd8833, %rd806;
	mov.u64 	%rd8834, %rd805;
	@%p2837 bra 	$L__BB0_260;
$L__BB0_259:
	sub.s64 	%rd8834, %rd805, %rd8630;
	setp.lt.u64 	%p2838, %rd805, %rd8630;
	selp.u64 	%rd7151, 1, 0, %p2838;
	add.s64 	%rd7152, %rd8628, %rd7151;
	sub.s64 	%rd8833, %rd806, %rd7152;
	setp.ge.u64 	%p2839, %rd806, %rd7152;
	setp.lt.u64 	%p2840, %rd806, %rd7152;
	setp.eq.s64 	%p2841, %rd7152, 0;
	selp.u32 	%r727, -1, 0, %p2840;
	selp.u32 	%r728, -1, 0, %p2841;
	selp.b32 	%r729, %r728, %r727, %p2839;
	selp.b32 	%r730, %r729, %r727, %p2838;
	and.b32  	%r731, %r730, 1;
	setp.eq.b32 	%p2842, %r731, 1;
	cvt.u64.u32 	%rd7153, %r730;
	and.b64  	%rd7154, %rd7153, 1;
	add.s64 	%rd7155, %rd8629, %rd7154;
	sub.s64 	%rd8832, %rd807, %rd7155;
	setp.ge.u64 	%p2843, %rd807, %rd7155;
	setp.lt.u64 	%p2844, %rd807, %rd7155;
	setp.eq.s64 	%p2845, %rd7155, 0;
	selp.u32 	%r732, -1, 0, %p2844;
	selp.u32 	%r733, -1, 0, %p2845;
	selp.b32 	%r734, %r733, %r732, %p2843;
	selp.b32 	%r735, %r734, %r732, %p2842;
	and.b32  	%r736, %r735, 1;
	setp.eq.b32 	%p2846, %r736, 1;
	selp.s64 	%rd7156, -1, 0, %p2846;
	sub.s64 	%rd7157, %rd8835, %rd756;
	add.s64 	%rd8835, %rd7157, %rd7156;
$L__BB0_260:
	shl.b64 	%rd817, %rd8834, 1;
	mov.b64 	{%r737, %r738}, %rd8833;
	mov.b64 	{%r739, %r740}, %rd8834;
	shf.l.wrap.b32 	%r741, %r740, %r737, 1;
	shf.l.wrap.b32 	%r742, %r737, %r738, 1;
	mov.b64 	%rd818, {%r741, %r742};
	setp.lt.u64 	%p2847, %rd818, %rd8833;
	selp.u64 	%rd7158, 1, 0, %p2847;
	shl.b64 	%rd7159, %rd8832, 1;
	or.b64  	%rd819, %rd7159, %rd7158;
	setp.lt.u64 	%p2848, %rd819, %rd8832;
	selp.u64 	%rd7160, 1, 0, %p2848;
	shl.b64 	%rd7161, %rd8835, 1;
	or.b64  	%rd8839, %rd7161, %rd7160;
	setp.gt.u64 	%p2849, %rd8839, %rd756;
	@%p2849 bra 	$L__BB0_264;
	setp.eq.s64 	%p2850, %rd8839, %rd756;
	setp.gt.u64 	%p2851, %rd819, %rd8629;
	and.pred  	%p2852, %p2850, %p2851;
	@%p2852 bra 	$L__BB0_264;
	setp.eq.s64 	%p2853, %rd8839, %rd756;
	setp.eq.s64 	%p2854, %rd819, %rd8629;
	and.pred  	%p2855, %p2853, %p2854;
	setp.gt.u64 	%p2856, %rd818, %rd8628;
	and.pred  	%p2857, %p2855, %p2856;
	@%p2857 bra 	$L__BB0_264;
	setp.ne.s64 	%p2858, %rd8839, %rd756;
	setp.ne.s64 	%p2859, %rd819, %rd8629;
	or.pred  	%p2860, %p2858, %p2859;
	setp.ne.s64 	%p2861, %rd818, %rd8628;
	or.pred  	%p2862, %p2860, %p2861;
	setp.lt.u64 	%p2863, %rd817, %rd8630;
	or.pred  	%p2864, %p2862, %p2863;
	mov.u64 	%rd8836, %rd819;
	mov.u64 	%rd8837, %rd818;
	mov.u64 	%rd8838, %rd817;
	@%p2864 bra 	$L__BB0_265;
$L__BB0_264:
	sub.s64 	%rd8838, %rd817, %rd8630;
	setp.lt.u64 	%p2865, %rd817, %rd8630;
	selp.u64 	%rd7162, 1, 0, %p2865;
	add.s64 	%rd7163, %rd8628, %rd7162;
	sub.s64 	%rd8837, %rd818, %rd7163;
	setp.ge.u64 	%p2866, %rd818, %rd7163;
	setp.lt.u64 	%p2867, %rd818, %rd7163;
	setp.eq.s64 	%p2868, %rd7163, 0;
	selp.u32 	%r743, -1, 0, %p2867;
	selp.u32 	%r744, -1, 0, %p2868;
	selp.b32 	%r745, %r744, %r743, %p2866;
	selp.b32 	%r746, %r745, %r743, %p2865;
	and.b32  	%r747, %r746, 1;
	setp.eq.b32 	%p2869, %r747, 1;
	cvt.u64.u32 	%rd7164, %r746;
	and.b64  	%rd7165, %rd7164, 1;
	add.s64 	%rd7166, %rd8629, %rd7165;
	sub.s64 	%rd8836, %rd819, %rd7166;
	setp.ge.u64 	%p2870, %rd819, %rd7166;
	setp.lt.u64 	%p2871, %rd819, %rd7166;
	setp.eq.s64 	%p2872, %rd7166, 0;
	selp.u32 	%r748, -1, 0, %p2871;
	selp.u32 	%r749, -1, 0, %p2872;
	selp.b32 	%r750, %r749, %r748, %p2870;
	selp.b32 	%r751, %r750, %r748, %p2869;
	and.b32  	%r752, %r751, 1;
	setp.eq.b32 	%p2873, %r752, 1;
	selp.s64 	%rd7167, -1, 0, %p2873;
	sub.s64 	%rd7168, %rd8839, %rd756;
	add.s64 	%rd8839, %rd7168, %rd7167;
$L__BB0_265:
	sub.s64 	%rd8842, %rd8826, %rd8838;
	setp.lt.u64 	%p2874, %rd8826, %rd8838;
	selp.u64 	%rd7169, 1, 0, %p2874;
	add.s64 	%rd7170, %rd8837, %rd7169;
	sub.s64 	%rd830, %rd8825, %rd7170;
	setp.ge.u64 	%p2875, %rd8825, %rd7170;
	setp.lt.u64 	%p2876, %rd8825, %rd7170;
	setp.eq.s64 	%p2877, %rd7170, 0;
	selp.u32 	%r753, -1, 0, %p2876;
	selp.u32 	%r754, -1, 0, %p2877;
	selp.b32 	%r755, %r754, %r753, %p2875;
	selp.b32 	%r756, %r755, %r753, %p2874;
	and.b32  	%r757, %r756, 1;
	setp.eq.b32 	%p2878, %r757, 1;
	cvt.u64.u32 	%rd7171, %r756;
	and.b64  	%rd7172, %rd7171, 1;
	add.s64 	%rd7173, %rd8836, %rd7172;
	sub.s64 	%rd831, %rd8824, %rd7173;
	setp.ge.u64 	%p2879, %rd8824, %rd7173;
	setp.lt.u64 	%p2880, %rd8824, %rd7173;
	setp.eq.s64 	%p2881, %rd7173, 0;
	selp.u32 	%r758, -1, 0, %p2880;
	selp.u32 	%r759, -1, 0, %p2881;
	selp.b32 	%r760, %r759, %r758, %p2879;
	selp.b32 	%r761, %r760, %r758, %p2878;
	and.b32  	%r762, %r761, 1;
	setp.eq.b32 	%p2882, %r762, 1;
	not.pred 	%p2883, %p2882;
	cvt.u64.u32 	%rd7174, %r761;
	and.b64  	%rd7175, %rd7174, 1;
	add.s64 	%rd7176, %rd8839, %rd7175;
	sub.s64 	%rd8843, %rd8827, %rd7176;
	setp.ge.u64 	%p2884, %rd8827, %rd7176;
	setp.ne.s64 	%p2885, %rd7176, 0;
	or.pred  	%p2886, %p2883, %p2885;
	and.pred  	%p2887, %p2884, %p2886;
	@%p2887 bra 	$L__BB0_267;
	add.s64 	%rd8842, %rd8630, %rd8842;
	setp.lt.u64 	%p2888, %rd8842, %rd8630;
	st.local.u64 	[%rd739], %rd8842;
	selp.u64 	%rd7177, 1, 0, %p2888;
	add.s64 	%rd7178, %rd8628, %rd830;
	add.s64 	%rd8841, %rd7178, %rd7177;
	st.local.u64 	[%rd739+8], %rd8841;
	max.u64 	%rd7179, %rd830, %rd7178;
	setp.gt.u64 	%p2889, %rd7179, %rd8841;
	selp.u64 	%rd7180, 1, 0, %p2889;
	add.s64 	%rd7181, %rd831, %rd7180;
	add.s64 	%rd8840, %rd7181, %rd8629;
	st.local.u64 	[%rd739+16], %rd8840;
	max.u64 	%rd7182, %rd831, %rd7180;
	setp.gt.u64 	%p2890, %rd7182, %rd8840;
	selp.u64 	%rd7183, 1, 0, %p2890;
	add.s64 	%rd7184, %rd8843, %rd7183;
	add.s64 	%rd8843, %rd7184, %rd756;
	bra.uni 	$L__BB0_268;
$L__BB0_267:
	st.local.u64 	[%rd739], %rd8842;
	st.local.u64 	[%rd739+8], %rd830;
	st.local.u64 	[%rd739+16], %rd831;
	mov.u64 	%rd8840, %rd831;
	mov.u64 	%rd8841, %rd830;
$L__BB0_268:
	setp.gt.u64 	%p2891, %rd8847, %rd756;
	st.local.u64 	[%rd739+24], %rd8843;
	@%p2891 bra 	$L__BB0_272;
	setp.eq.s64 	%p2892, %rd8847, %rd756;
	setp.gt.u64 	%p2893, %rd795, %rd8629;
	and.pred  	%p2894, %p2892, %p2893;
	@%p2894 bra 	$L__BB0_272;
	setp.eq.s64 	%p2895, %rd8847, %rd756;
	setp.eq.s64 	%p2896, %rd795, %rd8629;
	and.pred  	%p2897, %p2895, %p2896;
	setp.gt.u64 	%p2898, %rd794, %rd8628;
	and.pred  	%p2899, %p2897, %p2898;
	@%p2899 bra 	$L__BB0_272;
	setp.ne.s64 	%p2900, %rd8847, %rd756;
	setp.ne.s64 	%p2901, %rd795, %rd8629;
	or.pred  	%p2902, %p2900, %p2901;
	setp.ne.s64 	%p2903, %rd794, %rd8628;
	or.pred  	%p2904, %p2902, %p2903;
	setp.lt.u64 	%p2905, %rd793, %rd8630;
	or.pred  	%p2906, %p2904, %p2905;
	mov.u64 	%rd8844, %rd795;
	mov.u64 	%rd8845, %rd794;
	mov.u64 	%rd8846, %rd793;
	@%p2906 bra 	$L__BB0_273;
$L__BB0_272:
	sub.s64 	%rd8846, %rd793, %rd8630;
	setp.lt.u64 	%p2907, %rd793, %rd8630;
	selp.u64 	%rd7185, 1, 0, %p2907;
	add.s64 	%rd7186, %rd8628, %rd7185;
	sub.s64 	%rd8845, %rd794, %rd7186;
	setp.ge.u64 	%p2908, %rd794, %rd7186;
	setp.lt.u64 	%p2909, %rd794, %rd7186;
	setp.eq.s64 	%p2910, %rd7186, 0;
	selp.u32 	%r763, -1, 0, %p2909;
	selp.u32 	%r764, -1, 0, %p2910;
	selp.b32 	%r765, %r764, %r763, %p2908;
	selp.b32 	%r766, %r765, %r763, %p2907;
	and.b32  	%r767, %r766, 1;
	setp.eq.b32 	%p2911, %r767, 1;
	cvt.u64.u32 	%rd7187, %r766;
	and.b64  	%rd7188, %rd7187, 1;
	add.s64 	%rd7189, %rd8629, %rd7188;
	sub.s64 	%rd8844, %rd795, %rd7189;
	setp.ge.u64 	%p2912, %rd795, %rd7189;
	setp.lt.u64 	%p2913, %rd795, %rd7189;
	setp.eq.s64 	%p2914, %rd7189, 0;
	selp.u32 	%r768, -1, 0, %p2913;
	selp.u32 	%r769, -1, 0, %p2914;
	selp.b32 	%r770, %r769, %r768, %p2912;
	selp.b32 	%r771, %r770, %r768, %p2911;
	and.b32  	%r772, %r771, 1;
	setp.eq.b32 	%p2915, %r772, 1;
	selp.s64 	%rd7190, -1, 0, %p2915;
	sub.s64 	%rd7191, %rd8847, %rd756;
	add.s64 	%rd8847, %rd7191, %rd7190;
$L__BB0_273:
	add.s64 	%rd849, %rd8846, %rd789;
	setp.lt.u64 	%p2916, %rd849, %rd8846;
	selp.u64 	%rd7192, 1, 0, %p2916;
	add.s64 	%rd7193, %rd8845, %rd790;
	add.s64 	%rd850, %rd7193, %rd7192;
	max.u64 	%rd7194, %rd8845, %rd7193;
	setp.gt.u64 	%p2917, %rd7194, %rd850;
	selp.u64 	%rd7195, 1, 0, %p2917;
	add.s64 	%rd7196, %rd8844, %rd791;
	add.s64 	%rd851, %rd7196, %rd7195;
	max.u64 	%rd7197, %rd8844, %rd7196;
	setp.gt.u64 	%p2918, %rd7197, %rd851;
	selp.u64 	%rd7198, 1, 0, %p2918;
	add.s64 	%rd7199, %rd8847, %rd792;
	add.s64 	%rd8851, %rd7199, %rd7198;
	setp.gt.u64 	%p2919, %rd8851, %rd756;
	@%p2919 bra 	$L__BB0_277;
	setp.eq.s64 	%p2920, %rd8851, %rd756;
	setp.gt.u64 	%p2921, %rd851, %rd8629;
	and.pred  	%p2922, %p2920, %p2921;
	@%p2922 bra 	$L__BB0_277;
	setp.eq.s64 	%p2923, %rd8851, %rd756;
	setp.eq.s64 	%p2924, %rd851, %rd8629;
	and.pred  	%p2925, %p2923, %p2924;
	setp.gt.u64 	%p2926, %rd850, %rd8628;
	and.pred  	%p2927, %p2925, %p2926;
	@%p2927 bra 	$L__BB0_277;
	setp.ne.s64 	%p2928, %rd8851, %rd756;
	setp.ne.s64 	%p2929, %rd851, %rd8629;
	or.pred  	%p2930, %p2928, %p2929;
	setp.ne.s64 	%p2931, %rd850, %rd8628;
	or.pred  	%p2932, %p2930, %p2931;
	setp.lt.u64 	%p2933, %rd849, %rd8630;
	or.pred  	%p2934, %p2932, %p2933;
	mov.u64 	%rd8848, %rd851;
	mov.u64 	%rd8849, %rd850;
	mov.u64 	%rd8850, %rd849;
	@%p2934 bra 	$L__BB0_278;
$L__BB0_277:
	sub.s64 	%rd8850, %rd849, %rd8630;
	setp.lt.u64 	%p2935, %rd849, %rd8630;
	selp.u64 	%rd7200, 1, 0, %p2935;
	add.s64 	%rd7201, %rd8628, %rd7200;
	sub.s64 	%rd8849, %rd850, %rd7201;
	setp.ge.u64 	%p2936, %rd850, %rd7201;
	setp.lt.u64 	%p2937, %rd850, %rd7201;
	setp.eq.s64 	%p2938, %rd7201, 0;
	selp.u32 	%r773, -1, 0, %p2937;
	selp.u32 	%r774, -1, 0, %p2938;
	selp.b32 	%r775, %r774, %r773, %p2936;
	selp.b32 	%r776, %r775, %r773, %p2935;
	and.b32  	%r777, %r776, 1;
	setp.eq.b32 	%p2939, %r777, 1;
	cvt.u64.u32 	%rd7202, %r776;
	and.b64  	%rd7203, %rd7202, 1;
	add.s64 	%rd7204, %rd8629, %rd7203;
	sub.s64 	%rd8848, %rd851, %rd7204;
	setp.ge.u64 	%p2940, %rd851, %rd7204;
	setp.lt.u64 	%p2941, %rd851, %rd7204;
	setp.eq.s64 	%p2942, %rd7204, 0;
	selp.u32 	%r778, -1, 0, %p2941;
	selp.u32 	%r779, -1, 0, %p2942;
	selp.b32 	%r780, %r779, %r778, %p2940;
	selp.b32 	%r781, %r780, %r778, %p2939;
	and.b32  	%r782, %r781, 1;
	setp.eq.b32 	%p2943, %r782, 1;
	selp.s64 	%rd7205, -1, 0, %p2943;
	sub.s64 	%rd7206, %rd8851, %rd756;
	add.s64 	%rd8851, %rd7206, %rd7205;
$L__BB0_278:
	sub.s64 	%rd8854, %rd8850, %rd8842;
	setp.lt.u64 	%p2944, %rd8850, %rd8842;
	selp.u64 	%rd7207, 1, 0, %p2944;
	add.s64 	%rd7208, %rd8841, %rd7207;
	sub.s64 	%rd8853, %rd8849, %rd7208;
	setp.ge.u64 	%p2945, %rd8849, %rd7208;
	setp.lt.u64 	%p2946, %rd8849, %rd7208;
	setp.eq.s64 	%p2947, %rd7208, 0;
	selp.u32 	%r783, -1, 0, %p2946;
	selp.u32 	%r784, -1, 0, %p2947;
	selp.b32 	%r785, %r784, %r783, %p2945;
	selp.b32 	%r786, %r785, %r783, %p2944;
	and.b32  	%r787, %r786, 1;
	setp.eq.b32 	%p2948, %r787, 1;
	cvt.u64.u32 	%rd7209, %r786;
	and.b64  	%rd7210, %rd7209, 1;
	add.s64 	%rd7211, %rd8840, %rd7210;
	sub.s64 	%rd8852, %rd8848, %rd7211;
	setp.ge.u64 	%p2949, %rd8848, %rd7211;
	setp.lt.u64 	%p2950, %rd8848, %rd7211;
	setp.eq.s64 	%p2951, %rd7211, 0;
	selp.u32 	%r788, -1, 0, %p2950;
	selp.u32 	%r789, -1, 0, %p2951;
	selp.b32 	%r790, %r789, %r788, %p2949;
	selp.b32 	%r791, %r790, %r788, %p2948;
	and.b32  	%r792, %r791, 1;
	setp.eq.b32 	%p2952, %r792, 1;
	not.pred 	%p2953, %p2952;
	cvt.u64.u32 	%rd7212, %r791;
	and.b64  	%rd7213, %rd7212, 1;
	add.s64 	%rd7214, %rd8843, %rd7213;
	sub.s64 	%rd8855, %rd8851, %rd7214;
	setp.ge.u64 	%p2954, %rd8851, %rd7214;
	setp.ne.s64 	%p2955, %rd7214, 0;
	or.pred  	%p2956, %p2953, %p2955;
	and.pred  	%p2957, %p2954, %p2956;
	@%p2957 bra 	$L__BB0_280;
	add.s64 	%rd8854, %rd8630, %rd8854;
	setp.lt.u64 	%p2958, %rd8854, %rd8630;
	selp.u64 	%rd7215, 1, 0, %p2958;
	add.s64 	%rd7216, %rd8628, %rd8853;
	add.s64 	%rd866, %rd7216, %rd7215;
	max.u64 	%rd7217, %rd8853, %rd7216;
	setp.gt.u64 	%p2959, %rd7217, %rd866;
	selp.u64 	%rd7218, 1, 0, %p2959;
	add.s64 	%rd7219, %rd8629, %rd8852;
	add.s64 	%rd867, %rd7219, %rd7218;
	max.u64 	%rd7220, %rd8852, %rd7219;
	setp.gt.u64 	%p2960, %rd7220, %rd867;
	selp.u64 	%rd7221, 1, 0, %p2960;
	add.s64 	%rd7222, %rd756, %rd8855;
	add.s64 	%rd8855, %rd7222, %rd7221;
	mov.u64 	%rd8852, %rd867;
	mov.u64 	%rd8853, %rd866;
$L__BB0_280:
	and.b64  	%rd7223, %rd8854, 4294967295;
	shr.u64 	%rd7224, %rd8854, 32;
	mul.lo.s64 	%rd7225, %rd7224, %rd740;
	mad.lo.s64 	%rd7226, %rd7223, %rd741, %rd7225;
	setp.lt.u64 	%p2961, %rd7226, %rd7225;
	selp.b64 	%rd7227, 4294967296, 0, %p2961;
	shl.b64 	%rd7228, %rd7226, 32;
	mad.lo.s64 	%rd7229, %rd7223, %rd740, %rd7228;
	setp.lt.u64 	%p2962, %rd7229, %rd7228;
	shr.u64 	%rd7230, %rd7226, 32;
	mad.lo.s64 	%rd7231, %rd7224, %rd741, %rd7230;
	add.s64 	%rd7232, %rd7231, %rd7227;
	selp.u64 	%rd7233, 1, 0, %p2962;
	add.s64 	%rd7234, %rd7232, %rd7233;
	and.b64  	%rd7235, %rd8853, 4294967295;
	shr.u64 	%rd7236, %rd8853, 32;
	mul.lo.s64 	%rd7237, %rd7236, %rd740;
	mad.lo.s64 	%rd7238, %rd7235, %rd741, %rd7237;
	setp.lt.u64 	%p2963, %rd7238, %rd7237;
	selp.b64 	%rd7239, 4294967296, 0, %p2963;
	shl.b64 	%rd7240, %rd7238, 32;
	mad.lo.s64 	%rd7241, %rd7235, %rd740, %rd7240;
	setp.lt.u64 	%p2964, %rd7241, %rd7240;
	shr.u64 	%rd7242, %rd7238, 32;
	mad.lo.s64 	%rd7243, %rd7236, %rd741, %rd7242;
	add.s64 	%rd7244, %rd7243, %rd7239;
	selp.u64 	%rd7245, 1, 0, %p2964;
	add.s64 	%rd7246, %rd7244, %rd7245;
	add.s64 	%rd7247, %rd7234, %rd7241;
	setp.lt.u64 	%p2965, %rd7247, %rd7234;
	selp.u64 	%rd7248, 1, 0, %p2965;
	add.s64 	%rd7249, %rd7246, %rd7248;
	and.b64  	%rd7250, %rd8852, 4294967295;
	shr.u64 	%rd7251, %rd8852, 32;
	mul.lo.s64 	%rd7252, %rd7251, %rd740;
	mad.lo.s64 	%rd7253, %rd7250, %rd741, %rd7252;
	setp.lt.u64 	%p2966, %rd7253, %rd7252;
	selp.b64 	%rd7254, 4294967296, 0, %p2966;
	shl.b64 	%rd7255, %rd7253, 32;
	mad.lo.s64 	%rd7256, %rd7250, %rd740, %rd7255;
	setp.lt.u64 	%p2967, %rd7256, %rd7255;
	shr.u64 	%rd7257, %rd7253, 32;
	mad.lo.s64 	%rd7258, %rd7251, %rd741, %rd7257;
	add.s64 	%rd7259, %rd7258, %rd7254;
	selp.u64 	%rd7260, 1, 0, %p2967;
	add.s64 	%rd7261, %rd7259, %rd7260;
	add.s64 	%rd7262, %rd7249, %rd7256;
	setp.lt.u64 	%p2968, %rd7262, %rd7249;
	selp.u64 	%rd7264, 1, 0, %p2968;
	add.s64 	%rd7265, %rd7261, %rd7264;
	and.b64  	%rd7266, %rd8855, 4294967295;
	shr.u64 	%rd7267, %rd8855, 32;
	mul.lo.s64 	%rd7268, %rd7267, %rd740;
	mad.lo.s64 	%rd7269, %rd7266, %rd741, %rd7268;
	setp.lt.u64 	%p2969, %rd7269, %rd7268;
	selp.b64 	%rd7270, 4294967296, 0, %p2969;
	shl.b64 	%rd7271, %rd7269, 32;
	mad.lo.s64 	%rd7272, %rd7266, %rd740, %rd7271;
	setp.lt.u64 	%p2970, %rd7272, %rd7271;
	shr.u64 	%rd7273, %rd7269, 32;
	mad.lo.s64 	%rd7274, %rd7267, %rd741, %rd7273;
	add.s64 	%rd7275, %rd7274, %rd7270;
	selp.u64 	%rd7276, 1, 0, %p2970;
	add.s64 	%rd7277, %rd7275, %rd7276;
	add.s64 	%rd7278, %rd7265, %rd7272;
	setp.lt.u64 	%p2971, %rd7278, %rd7265;
	selp.u64 	%rd7280, 1, 0, %p2971;
	add.s64 	%rd7281, %rd7277, %rd7280;
	mul.lo.s64 	%rd7283, %rd7224, %rd742;
	mad.lo.s64 	%rd7284, %rd7223, %rd743, %rd7283;
	setp.lt.u64 	%p2972, %rd7284, %rd7283;
	selp.b64 	%rd7285, 4294967296, 0, %p2972;
	shl.b64 	%rd7286, %rd7284, 32;
	mad.lo.s64 	%rd7287, %rd7223, %rd742, %rd7286;
	setp.lt.u64 	%p2973, %rd7287, %rd7286;
	shr.u64 	%rd7288, %rd7284, 32;
	mad.lo.s64 	%rd7289, %rd7224, %rd743, %rd7288;
	add.s64 	%rd7290, %rd7289, %rd7285;
	selp.u64 	%rd7291, 1, 0, %p2973;
	add.s64 	%rd7292, %rd7290, %rd7291;
	add.s64 	%rd7293, %rd7247, %rd7287;
	setp.lt.u64 	%p2974, %rd7293, %rd7247;
	selp.u64 	%rd7294, 1, 0, %p2974;
	add.s64 	%rd7295, %rd7292, %rd7294;
	setp.ne.s64 	%p2975, %rd7295, 0;
	add.s64 	%rd7297, %rd7262, %rd7295;
	setp.lt.u64 	%p2976, %rd7297, %rd7262;
	and.pred  	%p2977, %p2975, %p2976;
	selp.u64 	%rd7298, 1, 0, %p2977;
	mul.lo.s64 	%rd7299, %rd7236, %rd742;
	mad.lo.s64 	%rd7300, %rd7235, %rd743, %rd7299;
	setp.lt.u64 	%p2978, %rd7300, %rd7299;
	selp.b64 	%rd7301, 4294967296, 0, %p2978;
	shl.b64 	%rd7302, %rd7300, 32;
	mad.lo.s64 	%rd7303, %rd7235, %rd742, %rd7302;
	setp.lt.u64 	%p2979, %rd7303, %rd7302;
	shr.u64 	%rd7304, %rd7300, 32;
	mad.lo.s64 	%rd7305, %rd7236, %rd743, %rd7304;
	add.s64 	%rd7306, %rd7305, %rd7301;
	selp.u64 	%rd7307, 1, 0, %p2979;
	add.s64 	%rd7308, %rd7306, %rd7307;
	add.s64 	%rd7309, %rd7297, %rd7298;
	add.s64 	%rd7310, %rd7309, %rd7303;
	max.u64 	%rd7311, %rd7297, %rd7309;
	setp.gt.u64 	%p2980, %rd7311, %rd7310;
	selp.u64 	%rd7312, 1, 0, %p2980;
	add.s64 	%rd7313, %rd7308, %rd7312;
	setp.ne.s64 	%p2981, %rd7313, 0;
	add.s64 	%rd7315, %rd7278, %rd7313;
	setp.lt.u64 	%p2982, %rd7315, %rd7278;
	and.pred  	%p2983, %p2981, %p2982;
	selp.u64 	%rd7316, 1, 0, %p2983;
	mul.lo.s64 	%rd7317, %rd7251, %rd742;
	mad.lo.s64 	%rd7318, %rd7250, %rd743, %rd7317;
	setp.lt.u64 	%p2984, %rd7318, %rd7317;
	selp.b64 	%rd7319, 4294967296, 0, %p2984;
	shl.b64 	%rd7320, %rd7318, 32;
	mad.lo.s64 	%rd7321, %rd7250, %rd742, %rd7320;
	setp.lt.u64 	%p2985, %rd7321, %rd7320;
	shr.u64 	%rd7322, %rd7318, 32;
	mad.lo.s64 	%rd7323, %rd7251, %rd743, %rd7322;
	add.s64 	%rd7324, %rd7323, %rd7319;
	selp.u64 	%rd7325, 1, 0, %p2985;
	add.s64 	%rd7326, %rd7324, %rd7325;
	add.s64 	%rd7327, %rd7315, %rd7316;
	add.s64 	%rd7328, %rd7327, %rd7321;
	max.u64 	%rd7330, %rd7315, %rd7327;
	setp.gt.u64 	%p2986, %rd7330, %rd7328;
	selp.u64 	%rd7331, 1, 0, %p2986;
	add.s64 	%rd7332, %rd7326, %rd7331;
	setp.ne.s64 	%p2987, %rd7332, 0;
	add.s64 	%rd7334, %rd7281, %rd7332;
	setp.lt.u64 	%p2988, %rd7334, %rd7281;
	and.pred  	%p2989, %p2987, %p2988;
	selp.u64 	%rd7335, 1, 0, %p2989;
	mul.lo.s64 	%rd7336, %rd7267, %rd742;
	mad.lo.s64 	%rd7337, %rd7266, %rd743, %rd7336;
	setp.lt.u64 	%p2990, %rd7337, %rd7336;
	selp.b64 	%rd7338, 4294967296, 0, %p2990;
	shl.b64 	%rd7339, %rd7337, 32;
	mad.lo.s64 	%rd7340, %rd7266, %rd742, %rd7339;
	setp.lt.u64 	%p2991, %rd7340, %rd7339;
	shr.u64 	%rd7341, %rd7337, 32;
	mad.lo.s64 	%rd7342, %rd7267, %rd743, %rd7341;
	add.s64 	%rd7343, %rd7342, %rd7338;
	selp.u64 	%rd7344, 1, 0, %p2991;
	add.s64 	%rd7345, %rd7343, %rd7344;
	add.s64 	%rd7346, %rd7334, %rd7335;
	add.s64 	%rd7347, %rd7346, %rd7340;
	max.u64 	%rd7349, %rd7334, %rd7346;
	setp.gt.u64 	%p2992, %rd7349, %rd7347;
	selp.u64 	%rd7350, 1, 0, %p2992;
	add.s64 	%rd7351, %rd7345, %rd7350;
	mul.lo.s64 	%rd7353, %rd7224, %rd744;
	mad.lo.s64 	%rd7354, %rd7223, %rd745, %rd7353;
	setp.lt.u64 	%p2993, %rd7354, %rd7353;
	selp.b64 	%rd7355, 4294967296, 0, %p2993;
	shl.b64 	%rd7356, %rd7354, 32;
	mad.lo.s64 	%rd7357, %rd7223, %rd744, %rd7356;
	setp.lt.u64 	%p2994, %rd7357, %rd7356;
	shr.u64 	%rd7358, %rd7354, 32;
	mad.lo.s64 	%rd7359, %rd7224, %rd745, %rd7358;
	add.s64 	%rd7360, %rd7359, %rd7355;
	selp.u64 	%rd7361, 1, 0, %p2994;
	add.s64 	%rd7362, %rd7360, %rd7361;
	add.s64 	%rd7363, %rd7310, %rd7357;
	setp.lt.u64 	%p2995, %rd7363, %rd7310;
	selp.u64 	%rd7364, 1, 0, %p2995;
	add.s64 	%rd7365, %rd7362, %rd7364;
	setp.ne.s64 	%p2996, %rd7365, 0;
	add.s64 	%rd7367, %rd7328, %rd7365;
	setp.lt.u64 	%p2997, %rd7367, %rd7328;
	and.pred  	%p2998, %p2996, %p2997;
	selp.u64 	%rd7368, 1, 0, %p2998;
	mul.lo.s64 	%rd7369, %rd7236, %rd744;
	mad.lo.s64 	%rd7370, %rd7235, %rd745, %rd7369;
	setp.lt.u64 	%p2999, %rd7370, %rd7369;
	selp.b64 	%rd7371, 4294967296, 0, %p2999;
	shl.b64 	%rd7372, %rd7370, 32;
	mad.lo.s64 	%rd7373, %rd7235, %rd744, %rd7372;
	setp.lt.u64 	%p3000, %rd7373, %rd7372;
	shr.u64 	%rd7374, %rd7370, 32;
	mad.lo.s64 	%rd7375, %rd7236, %rd745, %rd7374;
	add.s64 	%rd7376, %rd7375, %rd7371;
	selp.u64 	%rd7377, 1, 0, %p3000;
	add.s64 	%rd7378, %rd7376, %rd7377;
	add.s64 	%rd7379, %rd7367, %rd7368;
	add.s64 	%rd7380, %rd7379, %rd7373;
	max.u64 	%rd7381, %rd7367, %rd7379;
	setp.gt.u64 	%p3001, %rd7381, %rd7380;
	selp.u64 	%rd7382, 1, 0, %p3001;
	add.s64 	%rd7383, %rd7378, %rd7382;
	setp.ne.s64 	%p3002, %rd7383, 0;
	add.s64 	%rd7385, %rd7347, %rd7383;
	setp.lt.u64 	%p3003, %rd7385, %rd7347;
	and.pred  	%p3004, %p3002, %p3003;
	selp.u64 	%rd7386, 1, 0, %p3004;
	mul.lo.s64 	%rd7387, %rd7251, %rd744;
	mad.lo.s64 	%rd7388, %rd7250, %rd745, %rd7387;
	setp.lt.u64 	%p3005, %rd7388, %rd7387;
	selp.b64 	%rd7389, 4294967296, 0, %p3005;
	shl.b64 	%rd7390, %rd7388, 32;
	mad.lo.s64 	%rd7391, %rd7250, %rd744, %rd7390;
	setp.lt.u64 	%p3006, %rd7391, %rd7390;
	shr.u64 	%rd7392, %rd7388, 32;
	mad.lo.s64 	%rd7393, %rd7251, %rd745, %rd7392;
	add.s64 	%rd7394, %rd7393, %rd7389;
	selp.u64 	%rd7395, 1, 0, %p3006;
	add.s64 	%rd7396, %rd7394, %rd7395;
	add.s64 	%rd7397, %rd7385, %rd7386;
	add.s64 	%rd7398, %rd7397, %rd7391;
	max.u64 	%rd7400, %rd7385, %rd7397;
	setp.gt.u64 	%p3007, %rd7400, %rd7398;
	selp.u64 	%rd7401, 1, 0, %p3007;
	add.s64 	%rd7402, %rd7396, %rd7401;
	setp.ne.s64 	%p3008, %rd7402, 0;
	add.s64 	%rd7404, %rd7351, %rd7402;
	setp.lt.u64 	%p3009, %rd7404, %rd7351;
	and.pred  	%p3010, %p3008, %p3009;
	selp.u64 	%rd7405, 1, 0, %p3010;
	mul.lo.s64 	%rd7406, %rd7267, %rd744;
	mad.lo.s64 	%rd7407, %rd7266, %rd745, %rd7406;
	setp.lt.u64 	%p3011, %rd7407, %rd7406;
	selp.b64 	%rd7408, 4294967296, 0, %p3011;
	shl.b64 	%rd7409, %rd7407, 32;
	mad.lo.s64 	%rd7410, %rd7266, %rd744, %rd7409;
	setp.lt.u64 	%p3012, %rd7410, %rd7409;
	shr.u64 	%rd7411, %rd7407, 32;
	mad.lo.s64 	%rd7412, %rd7267, %rd745, %rd7411;
	add.s64 	%rd7413, %rd7412, %rd7408;
	selp.u64 	%rd7414, 1, 0, %p3012;
	add.s64 	%rd7415, %rd7413, %rd7414;
	add.s64 	%rd7416, %rd7404, %rd7405;
	add.s64 	%rd7417, %rd7416, %rd7410;
	max.u64 	%rd7419, %rd7404, %rd7416;
	setp.gt.u64 	%p3013, %rd7419, %rd7417;
	selp.u64 	%rd7420, 1, 0, %p3013;
	add.s64 	%rd7421, %rd7415, %rd7420;
	mul.lo.s64 	%rd7423, %rd7224, %rd746;
	mad.lo.s64 	%rd7424, %rd7223, %rd747, %rd7423;
	setp.lt.u64 	%p3014, %rd7424, %rd7423;
	selp.b64 	%rd7425, 4294967296, 0, %p3014;
	shl.b64 	%rd7426, %rd7424, 32;
	mad.lo.s64 	%rd7427, %rd7223, %rd746, %rd7426;
	setp.lt.u64 	%p3015, %rd7427, %rd7426;
	shr.u64 	%rd7428, %rd7424, 32;
	mad.lo.s64 	%rd7429, %rd7224, %rd747, %rd7428;
	add.s64 	%rd7430, %rd7429, %rd7425;
	selp.u64 	%rd7431, 1, 0, %p3015;
	add.s64 	%rd7432, %rd7430, %rd7431;
	add.s64 	%rd7433, %rd7380, %rd7427;
	setp.lt.u64 	%p3016, %rd7433, %rd7380;
	selp.u64 	%rd7434, 1, 0, %p3016;
	add.s64 	%rd7435, %rd7432, %rd7434;
	setp.ne.s64 	%p3017, %rd7435, 0;
	add.s64 	%rd7437, %rd7398, %rd7435;
	setp.lt.u64 	%p3018, %rd7437, %rd7398;
	and.pred  	%p3019, %p3017, %p3018;
	selp.u64 	%rd7438, 1, 0, %p3019;
	mul.lo.s64 	%rd7439, %rd7236, %rd746;
	mad.lo.s64 	%rd7440, %rd7235, %rd747, %rd7439;
	setp.lt.u64 	%p3020, %rd7440, %rd7439;
	selp.b64 	%rd7441, 4294967296, 0, %p3020;
	shl.b64 	%rd7442, %rd7440, 32;
	mad.lo.s64 	%rd7443, %rd7235, %rd746, %rd7442;
	setp.lt.u64 	%p3021, %rd7443, %rd7442;
	shr.u64 	%rd7444, %rd7440, 32;
	mad.lo.s64 	%rd7445, %rd7236, %rd747, %rd7444;
	add.s64 	%rd7446, %rd7445, %rd7441;
	selp.u64 	%rd7447, 1, 0, %p3021;
	add.s64 	%rd7448, %rd7446, %rd7447;
	add.s64 	%rd7449, %rd7437, %rd7438;
	add.s64 	%rd873, %rd7449, %rd7443;
	max.u64 	%rd7450, %rd7437, %rd7449;
	setp.gt.u64 	%p3022, %rd7450, %rd873;
	selp.u64 	%rd7451, 1, 0, %p3022;
	add.s64 	%rd7452, %rd7448, %rd7451;
	setp.ne.s64 	%p3023, %rd7452, 0;
	add.s64 	%rd7454, %rd7417, %rd7452;
	setp.lt.u64 	%p3024, %rd7454, %rd7417;
	and.pred  	%p3025, %p3023, %p3024;
	selp.u64 	%rd7455, 1, 0, %p3025;
	mul.lo.s64 	%rd7456, %rd7251, %rd746;
	mad.lo.s64 	%rd7457, %rd7250, %rd747, %rd7456;
	setp.lt.u64 	%p3026, %rd7457, %rd7456;
	selp.b64 	%rd7458, 4294967296, 0, %p3026;
	shl.b64 	%rd7459, %rd7457, 32;
	mad.lo.s64 	%rd7460, %rd7250, %rd746, %rd7459;
	setp.lt.u64 	%p3027, %rd7460, %rd7459;
	shr.u64 	%rd7461, %rd7457, 32;
	mad.lo.s64 	%rd7462, %rd7251, %rd747, %rd7461;
	add.s64 	%rd7463, %rd7462, %rd7458;
	selp.u64 	%rd7464, 1, 0, %p3027;
	add.s64 	%rd7465, %rd7463, %rd7464;
	add.s64 	%rd7466, %rd7454, %rd7455;
	add.s64 	%rd874, %rd7466, %rd7460;
	max.u64 	%rd7467, %rd7454, %rd7466;
	setp.gt.u64 	%p3028, %rd7467, %rd874;
	selp.u64 	%rd7468, 1, 0, %p3028;
	add.s64 	%rd7469, %rd7465, %rd7468;
	setp.ne.s64 	%p3029, %rd7469, 0;
	add.s64 	%rd7471, %rd7421, %rd7469;
	setp.lt.u64 	%p3030, %rd7471, %rd7421;
	and.pred  	%p3031, %p3029, %p3030;
	selp.u64 	%rd7472, 1, 0, %p3031;
	mul.lo.s64 	%rd7473, %rd7267, %rd746;
	mad.lo.s64 	%rd7474, %rd7266, %rd747, %rd7473;
	setp.lt.u64 	%p3032, %rd7474, %rd7473;
	selp.b64 	%rd7475, 4294967296, 0, %p3032;
	shl.b64 	%rd7476, %rd7474, 32;
	mad.lo.s64 	%rd7477, %rd7266, %rd746, %rd7476;
	setp.lt.u64 	%p3033, %rd7477, %rd7476;
	shr.u64 	%rd7478, %rd7474, 32;
	mad.lo.s64 	%rd7479, %rd7267, %rd747, %rd7478;
	add.s64 	%rd7480, %rd7479, %rd7475;
	selp.u64 	%rd7481, 1, 0, %p3033;
	add.s64 	%rd7482, %rd7480, %rd7481;
	add.s64 	%rd7483, %rd7471, %rd7472;
	add.s64 	%rd875, %rd7483, %rd7477;
	max.u64 	%rd7484, %rd7471, %rd7483;
	setp.gt.u64 	%p3034, %rd7484, %rd875;
	selp.u64 	%rd7485, 1, 0, %p3034;
	add.s64 	%rd876, %rd7482, %rd7485;
	mov.b64 	{%r793, %r794}, %rd873;
	mov.b64 	{%r795, %r796}, %rd874;
	mov.b64 	%rd7486, {%r796, %r793};
	mov.b64 	{%r797, %r798}, %rd875;
	mov.b64 	%rd7487, {%r798, %r795};
	mov.b64 	{%r799, %r800}, %rd876;
	mov.b64 	%rd7488, {%r800, %r797};
	shl.b64 	%rd7489, %rd876, 32;
	add.s64 	%rd877, %rd7486, %rd7229;
	setp.lt.u64 	%p3035, %rd877, %rd7486;
	selp.u64 	%rd7490, 1, 0, %p3035;
	add.s64 	%rd7491, %rd7487, %rd7293;
	add.s64 	%rd878, %rd7491, %rd7490;
	max.u64 	%rd7492, %rd7293, %rd7491;
	setp.gt.u64 	%p3036, %rd7492, %rd878;
	selp.u64 	%rd7493, 1, 0, %p3036;
	add.s64 	%rd7494, %rd7488, %rd7363;
	add.s64 	%rd879, %rd7494, %rd7493;
	max.u64 	%rd7495, %rd7363, %rd7494;
	setp.gt.u64 	%p3037, %rd7495, %rd879;
	selp.u64 	%rd7496, 1, 0, %p3037;
	add.s64 	%rd7497, %rd7489, %rd7433;
	add.s64 	%rd8856, %rd7497, %rd7496;
	setp.gt.u64 	%p3038, %rd8856, %rd756;
	@%p3038 bra 	$L__BB0_284;
	setp.eq.s64 	%p3039, %rd8856, %rd756;
	setp.gt.u64 	%p3040, %rd879, %rd8629;
	and.pred  	%p3041, %p3039, %p3040;
	@%p3041 bra 	$L__BB0_284;
	setp.eq.s64 	%p3042, %rd8856, %rd756;
	setp.eq.s64 	%p3043, %rd879, %rd8629;
	and.pred  	%p3044, %p3042, %p3043;
	setp.gt.u64 	%p3045, %rd878, %rd8628;
	and.pred  	%p3046, %p3044, %p3045;
	@%p3046 bra 	$L__BB0_284;
	setp.ne.s64 	%p3047, %rd8856, %rd756;
	setp.ne.s64 	%p3048, %rd879, %rd8629;
	or.pred  	%p3049, %p3047, %p3048;
	setp.ne.s64 	%p3050, %rd878, %rd8628;
	or.pred  	%p3051, %p3049, %p3050;
	setp.lt.u64 	%p3052, %rd877, %rd8630;
	or.pred  	%p3053, %p3051, %p3052;
	@%p3053 bra 	$L__BB0_285;
$L__BB0_284:
	sub.s64 	%rd8859, %rd877, %rd8630;
	setp.lt.u64 	%p3054, %rd877, %rd8630;
	selp.u64 	%rd7498, 1, 0, %p3054;
	add.s64 	%rd7499, %rd8628, %rd7498;
	sub.s64 	%rd8858, %rd878, %rd7499;
	setp.ge.u64 	%p3055, %rd878, %rd7499;
	setp.lt.u64 	%p3056, %rd878, %rd7499;
	setp.eq.s64 	%p3057, %rd7499, 0;
	selp.u32 	%r801, -1, 0, %p3056;
	selp.u32 	%r802, -1, 0, %p3057;
	selp.b32 	%r803, %r802, %r801, %p3055;
	selp.b32 	%r804, %r803, %r801, %p3054;
	and.b32  	%r805, %r804, 1;
	setp.eq.b32 	%p3058, %r805, 1;
	cvt.u64.u32 	%rd7500, %r804;
	and.b64  	%rd7501, %rd7500, 1;
	add.s64 	%rd7502, %rd8629, %rd7501;
	sub.s64 	%rd8857, %rd879, %rd7502;
	setp.ge.u64 	%p3059, %rd879, %rd7502;
	setp.lt.u64 	%p3060, %rd879, %rd7502;
	setp.eq.s64 	%p3061, %rd7502, 0;
	selp.u32 	%r806, -1, 0, %p3060;
	selp.u32 	%r807, -1, 0, %p3061;
	selp.b32 	%r808, %r807, %r806, %p3059;
	selp.b32 	%r809, %r808, %r806, %p3058;
	and.b32  	%r810, %r809, 1;
	setp.eq.b32 	%p3062, %r810, 1;
	selp.s64 	%rd7503, -1, 0, %p3062;
	sub.s64 	%rd7504, %rd8856, %rd756;
	add.s64 	%rd8856, %rd7504, %rd7503;
	st.local.u64 	[%rd739+56], %rd8856;
	bra.uni 	$L__BB0_286;
$L__BB0_285:
	st.local.u64 	[%rd739+56], %rd8856;
	mov.u64 	%rd8857, %rd879;
	mov.u64 	%rd8858, %rd878;
	mov.u64 	%rd8859, %rd877;
$L__BB0_286:
	shr.u64 	%rd7505, %rd873, 32;
	mul.lo.s64 	%rd7506, %rd7505, 4196183048192;
	and.b64  	%rd7507, %rd873, 4294967295;
	mad.lo.s64 	%rd7508, %rd7507, 977, %rd7506;
	setp.lt.u64 	%p3063, %rd7508, %rd7506;
	shr.u64 	%rd7509, %rd874, 32;
	mul.lo.s64 	%rd7510, %rd7509, 4196183048192;
	and.b64  	%rd7511, %rd874, 4294967295;
	mad.lo.s64 	%rd7512, %rd7511, 977, %rd7510;
	setp.lt.u64 	%p3064, %rd7512, %rd7510;
	selp.u64 	%rd7513, 1, 0, %p3063;
	mul.lo.s64 	%rd7514, %rd7505, 977;
	shr.u64 	%rd7515, %rd7514, 32;
	add.s64 	%rd7516, %rd7515, %rd7513;
	add.s64 	%rd7517, %rd7516, %rd7512;
	setp.lt.u64 	%p3065, %rd7517, %rd7516;
	shr.u64 	%rd7518, %rd875, 32;
	mul.lo.s64 	%rd7519, %rd7518, 4196183048192;
	and.b64  	%rd7520, %rd875, 4294967295;
	mad.lo.s64 	%rd7521, %rd7520, 977, %rd7519;
	setp.lt.u64 	%p3066, %rd7521, %rd7519;
	selp.u64 	%rd7522, 1, 0, %p3065;
	selp.u64 	%rd7523, 1, 0, %p3064;
	mul.lo.s64 	%rd7524, %rd7509, 977;
	shr.u64 	%rd7525, %rd7524, 32;
	add.s64 	%rd7526, %rd7525, %rd7523;
	add.s64 	%rd7527, %rd7526, %rd7522;
	add.s64 	%rd7528, %rd7527, %rd7521;
	setp.lt.u64 	%p3067, %rd7528, %rd7527;
	add.s64 	%rd889, %rd8859, %rd7508;
	setp.lt.u64 	%p3068, %rd889, %rd8859;
	selp.u64 	%rd7529, 1, 0, %p3068;
	add.s64 	%rd7530, %rd8858, %rd7517;
	add.s64 	%rd890, %rd7530, %rd7529;
	max.u64 	%rd7531, %rd8858, %rd7530;
	setp.gt.u64 	%p3069, %rd7531, %rd890;
	selp.u64 	%rd7532, 1, 0, %p3069;
	add.s64 	%rd7533, %rd8857, %rd7528;
	add.s64 	%rd891, %rd7533, %rd7532;
	max.u64 	%rd7534, %rd8857, %rd7533;
	setp.gt.u64 	%p3070, %rd7534, %rd891;
	selp.u64 	%rd7535, 1, 0, %p3070;
	shr.u64 	%rd7536, %rd876, 32;
	and.b64  	%rd7537, %rd876, 4294967295;
	mul.lo.s64 	%rd7538, %rd7537, 977;
	mad.lo.s64 	%rd7539, %rd7536, 4196183048192, %rd7538;
	selp.u64 	%rd7540, 1, 0, %p3067;
	selp.u64 	%rd7541, 1, 0, %p3066;
	mul.lo.s64 	%rd7542, %rd7518, 977;
	shr.u64 	%rd7543, %rd7542, 32;
	add.s64 	%rd7544, %rd7543, %rd7541;
	add.s64 	%rd7545, %rd7544, %rd7540;
	add.s64 	%rd7546, %rd7545, %rd7539;
	add.s64 	%rd7547, %rd8856, %rd7546;
	add.s64 	%rd8863, %rd7547, %rd7535;
	setp.gt.u64 	%p3071, %rd8863, %rd756;
	@%p3071 bra 	$L__BB0_290;
	setp.eq.s64 	%p3072, %rd8863, %rd756;
	setp.gt.u64 	%p3073, %rd891, %rd8629;
	and.pred  	%p3074, %p3072, %p3073;
	@%p3074 bra 	$L__BB0_290;
	setp.eq.s64 	%p3075, %rd8863, %rd756;
	setp.eq.s64 	%p3076, %rd891, %rd8629;
	and.pred  	%p3077, %p3075, %p3076;
	setp.gt.u64 	%p3078, %rd890, %rd8628;
	and.pred  	%p3079, %p3077, %p3078;
	@%p3079 bra 	$L__BB0_290;
	setp.ne.s64 	%p3080, %rd8863, %rd756;
	setp.ne.s64 	%p3081, %rd891, %rd8629;
	or.pred  	%p3082, %p3080, %p3081;
	setp.ne.s64 	%p3083, %rd890, %rd8628;
	or.pred  	%p3084, %p3082, %p3083;
	setp.lt.u64 	%p3085, %rd889, %rd8630;
	or.pred  	%p3086, %p3084, %p3085;
	mov.u64 	%rd8860, %rd891;
	mov.u64 	%rd8861, %rd890;
	mov.u64 	%rd8862, %rd889;
	@%p3086 bra 	$L__BB0_291;
$L__BB0_290:
	sub.s64 	%rd8862, %rd889, %rd8630;
	setp.lt.u64 	%p3087, %rd889, %rd8630;
	selp.u64 	%rd7548, 1, 0, %p3087;
	add.s64 	%rd7549, %rd8628, %rd7548;
	sub.s64 	%rd8861, %rd890, %rd7549;
	setp.ge.u64 	%p3088, %rd890, %rd7549;
	setp.lt.u64 	%p3089, %rd890, %rd7549;
	setp.eq.s64 	%p3090, %rd7549, 0;
	selp.u32 	%r811, -1, 0, %p3089;
	selp.u32 	%r812, -1, 0, %p3090;
	selp.b32 	%r813, %r812, %r811, %p3088;
	selp.b32 	%r814, %r813, %r811, %p3087;
	and.b32  	%r815, %r814, 1;
	setp.eq.b32 	%p3091, %r815, 1;
	cvt.u64.u32 	%rd7550, %r814;
	and.b64  	%rd7551, %rd7550, 1;
	add.s64 	%rd7552, %rd8629, %rd7551;
	sub.s64 	%rd8860, %rd891, %rd7552;
	setp.ge.u64 	%p3092, %rd891, %rd7552;
	setp.lt.u64 	%p3093, %rd891, %rd7552;
	setp.eq.s64 	%p3094, %rd7552, 0;
	selp.u32 	%r816, -1, 0, %p3093;
	selp.u32 	%r817, -1, 0, %p3094;
	selp.b32 	%r818, %r817, %r816, %p3092;
	selp.b32 	%r819, %r818, %r816, %p3091;
	and.b32  	%r820, %r819, 1;
	setp.eq.b32 	%p3095, %r820, 1;
	selp.s64 	%rd7553, -1, 0, %p3095;
	sub.s64 	%rd7554, %rd8863, %rd756;
	add.s64 	%rd8863, %rd7554, %rd7553;
$L__BB0_291:
	and.b64  	%rd7555, %rd8685, 4294967295;
	shr.u64 	%rd7556, %rd8685, 32;
	and.b64  	%rd7557, %rd8814, 4294967295;
	shr.u64 	%rd7558, %rd8814, 32;
	mul.lo.s64 	%rd7559, %rd7558, %rd7555;
	mad.lo.s64 	%rd7560, %rd7557, %rd7556, %rd7559;
	setp.lt.u64 	%p3096, %rd7560, %rd7559;
	selp.b64 	%rd7561, 4294967296, 0, %p3096;
	shl.b64 	%rd7562, %rd7560, 32;
	mad.lo.s64 	%rd7563, %rd7557, %rd7555, %rd7562;
	setp.lt.u64 	%p3097, %rd7563, %rd7562;
	shr.u64 	%rd7564, %rd7560, 32;
	mad.lo.s64 	%rd7565, %rd7558, %rd7556, %rd7564;
	add.s64 	%rd7566, %rd7565, %rd7561;
	selp.u64 	%rd7567, 1, 0, %p3097;
	add.s64 	%rd7568, %rd7566, %rd7567;
	and.b64  	%rd7569, %rd8813, 4294967295;
	shr.u64 	%rd7570, %rd8813, 32;
	mul.lo.s64 	%rd7571, %rd7570, %rd7555;
	mad.lo.s64 	%rd7572, %rd7569, %rd7556, %rd7571;
	setp.lt.u64 	%p3098, %rd7572, %rd7571;
	selp.b64 	%rd7573, 4294967296, 0, %p3098;
	shl.b64 	%rd7574, %rd7572, 32;
	mad.lo.s64 	%rd7575, %rd7569, %rd7555, %rd7574;
	setp.lt.u64 	%p3099, %rd7575, %rd7574;
	shr.u64 	%rd7576, %rd7572, 32;
	mad.lo.s64 	%rd7577, %rd7570, %rd7556, %rd7576;
	add.s64 	%rd7578, %rd7577, %rd7573;
	selp.u64 	%rd7579, 1, 0, %p3099;
	add.s64 	%rd7580, %rd7578, %rd7579;
	add.s64 	%rd7581, %rd7568, %rd7575;
	setp.lt.u64 	%p3100, %rd7581, %rd7568;
	selp.u64 	%rd7582, 1, 0, %p3100;
	add.s64 	%rd7583, %rd7580, %rd7582;
	and.b64  	%rd7584, %rd8812, 4294967295;
	shr.u64 	%rd7585, %rd8812, 32;
	mul.lo.s64 	%rd7586, %rd7585, %rd7555;
	mad.lo.s64 	%rd7587, %rd7584, %rd7556, %rd7586;
	setp.lt.u64 	%p3101, %rd7587, %rd7586;
	selp.b64 	%rd7588, 4294967296, 0, %p3101;
	shl.b64 	%rd7589, %rd7587, 32;
	mad.lo.s64 	%rd7590, %rd7584, %rd7555, %rd7589;
	setp.lt.u64 	%p3102, %rd7590, %rd7589;
	shr.u64 	%rd7591, %rd7587, 32;
	mad.lo.s64 	%rd7592, %rd7585, %rd7556, %rd7591;
	add.s64 	%rd7593, %rd7592, %rd7588;
	selp.u64 	%rd7594, 1, 0, %p3102;
	add.s64 	%rd7595, %rd7593, %rd7594;
	add.s64 	%rd7596, %rd7583, %rd7590;
	setp.lt.u64 	%p3103, %rd7596, %rd7583;
	selp.u64 	%rd7598, 1, 0, %p3103;
	add.s64 	%rd7599, %rd7595, %rd7598;
	and.b64  	%rd7600, %rd8815, 4294967295;
	shr.u64 	%rd7601, %rd8815, 32;
	mul.lo.s64 	%rd7602, %rd7601, %rd7555;
	mad.lo.s64 	%rd7603, %rd7600, %rd7556, %rd7602;
	setp.lt.u64 	%p3104, %rd7603, %rd7602;
	selp.b64 	%rd7604, 4294967296, 0, %p3104;
	shl.b64 	%rd7605, %rd7603, 32;
	mad.lo.s64 	%rd7606, %rd7600, %rd7555, %rd7605;
	setp.lt.u64 	%p3105, %rd7606, %rd7605;
	shr.u64 	%rd7607, %rd7603, 32;
	mad.lo.s64 	%rd7608, %rd7601, %rd7556, %rd7607;
	add.s64 	%rd7609, %rd7608, %rd7604;
	selp.u64 	%rd7610, 1, 0, %p3105;
	add.s64 	%rd7611, %rd7609, %rd7610;
	add.s64 	%rd7612, %rd7599, %rd7606;
	setp.lt.u64 	%p3106, %rd7612, %rd7599;
	selp.u64 	%rd7614, 1, 0, %p3106;
	add.s64 	%rd7615, %rd7611, %rd7614;
	and.b64  	%rd7617, %rd8684, 4294967295;
	shr.u64 	%rd7618, %rd8684, 32;
	mul.lo.s64 	%rd7619, %rd7558, %rd7617;
	mad.lo.s64 	%rd7620, %rd7557, %rd7618, %rd7619;
	setp.lt.u64 	%p3107, %rd7620, %rd7619;
	selp.b64 	%rd7621, 4294967296, 0, %p3107;
	shl.b64 	%rd7622, %rd7620, 32;
	mad.lo.s64 	%rd7623, %rd7557, %rd7617, %rd7622;
	setp.lt.u64 	%p3108, %rd7623, %rd7622;
	shr.u64 	%rd7624, %rd7620, 32;
	mad.lo.s64 	%rd7625, %rd7558, %rd7618, %rd7624;
	add.s64 	%rd7626, %rd7625, %rd7621;
	selp.u64 	%rd7627, 1, 0, %p3108;
	add.s64 	%rd7628, %rd7626, %rd7627;
	add.s64 	%rd7629, %rd7581, %rd7623;
	setp.lt.u64 	%p3109, %rd7629, %rd7581;
	selp.u64 	%rd7630, 1, 0, %p3109;
	add.s64 	%rd7631, %rd7628, %rd7630;
	setp.ne.s64 	%p3110, %rd7631, 0;
	add.s64 	%rd7633, %rd7596, %rd7631;
	setp.lt.u64 	%p3111, %rd7633, %rd7596;
	and.pred  	%p3112, %p3110, %p3111;
	selp.u64 	%rd7634, 1, 0, %p3112;
	mul.lo.s64 	%rd7635, %rd7570, %rd7617;
	mad.lo.s64 	%rd7636, %rd7569, %rd7618, %rd7635;
	setp.lt.u64 	%p3113, %rd7636, %rd7635;
	selp.b64 	%rd7637, 4294967296, 0, %p3113;
	shl.b64 	%rd7638, %rd7636, 32;
	mad.lo.s64 	%rd7639, %rd7569, %rd7617, %rd7638;
	setp.lt.u64 	%p3114, %rd7639, %rd7638;
	shr.u64 	%rd7640, %rd7636, 32;
	mad.lo.s64 	%rd7641, %rd7570, %rd7618, %rd7640;
	add.s64 	%rd7642, %rd7641, %rd7637;
	selp.u64 	%rd7643, 1, 0, %p3114;
	add.s64 	%rd7644, %rd7642, %rd7643;
	add.s64 	%rd7645, %rd7633, %rd7634;
	add.s64 	%rd7646, %rd7645, %rd7639;
	max.u64 	%rd7647, %rd7633, %rd7645;
	setp.gt.u64 	%p3115, %rd7647, %rd7646;
	selp.u64 	%rd7648, 1, 0, %p3115;
	add.s64 	%rd7649, %rd7644, %rd7648;
	setp.ne.s64 	%p3116, %rd7649, 0;
	add.s64 	%rd7651, %rd7612, %rd7649;
	setp.lt.u64 	%p3117, %rd7651, %rd7612;
	and.pred  	%p3118, %p3116, %p3117;
	selp.u64 	%rd7652, 1, 0, %p3118;
	mul.lo.s64 	%rd7653, %rd7585, %rd7617;
	mad.lo.s64 	%rd7654, %rd7584, %rd7618, %rd7653;
	setp.lt.u64 	%p3119, %rd7654, %rd7653;
	selp.b64 	%rd7655, 4294967296, 0, %p3119;
	shl.b64 	%rd7656, %rd7654, 32;
	mad.lo.s64 	%rd7657, %rd7584, %rd7617, %rd7656;
	setp.lt.u64 	%p3120, %rd7657, %rd7656;
	shr.u64 	%rd7658, %rd7654, 32;
	mad.lo.s64 	%rd7659, %rd7585, %rd7618, %rd7658;
	add.s64 	%rd7660, %rd7659, %rd7655;
	selp.u64 	%rd7661, 1, 0, %p3120;
	add.s64 	%rd7662, %rd7660, %rd7661;
	add.s64 	%rd7663, %rd7651, %rd7652;
	add.s64 	%rd7664, %rd7663, %rd7657;
	max.u64 	%rd7666, %rd7651, %rd7663;
	setp.gt.u64 	%p3121, %rd7666, %rd7664;
	selp.u64 	%rd7667, 1, 0, %p3121;
	add.s64 	%rd7668, %rd7662, %rd7667;
	setp.ne.s64 	%p3122, %rd7668, 0;
	add.s64 	%rd7670, %rd7615, %rd7668;
	setp.lt.u64 	%p3123, %rd7670, %rd7615;
	and.pred  	%p3124, %p3122, %p3123;
	selp.u64 	%rd7671, 1, 0, %p3124;
	mul.lo.s64 	%rd7672, %rd7601, %rd7617;
	mad.lo.s64 	%rd7673, %rd7600, %rd7618, %rd7672;
	setp.lt.u64 	%p3125, %rd7673, %rd7672;
	selp.b64 	%rd7674, 4294967296, 0, %p3125;
	shl.b64 	%rd7675, %rd7673, 32;
	mad.lo.s64 	%rd7676, %rd7600, %rd7617, %rd7675;
	setp.lt.u64 	%p3126, %rd7676, %rd7675;
	shr.u64 	%rd7677, %rd7673, 32;
	mad.lo.s64 	%rd7678, %rd7601, %rd7618, %rd7677;
	add.s64 	%rd7679, %rd7678, %rd7674;
	selp.u64 	%rd7680, 1, 0, %p3126;
	add.s64 	%rd7681, %rd7679, %rd7680;
	add.s64 	%rd7682, %rd7670, %rd7671;
	add.s64 	%rd7683, %rd7682, %rd7676;
	max.u64 	%rd7685, %rd7670, %rd7682;
	setp.gt.u64 	%p3127, %rd7685, %rd7683;
	selp.u64 	%rd7686, 1, 0, %p3127;
	add.s64 	%rd7687, %rd7681, %rd7686;
	and.b64  	%rd7689, %rd8683, 4294967295;
	shr.u64 	%rd7690, %rd8683, 32;
	mul.lo.s64 	%rd7691, %rd7558, %rd7689;
	mad.lo.s64 	%rd7692, %rd7557, %rd7690, %rd7691;
	setp.lt.u64 	%p3128, %rd7692, %rd7691;
	selp.b64 	%rd7693, 4294967296, 0, %p3128;
	shl.b64 	%rd7694, %rd7692, 32;
	mad.lo.s64 	%rd7695, %rd7557, %rd7689, %rd7694;
	setp.lt.u64 	%p3129, %rd7695, %rd7694;
	shr.u64 	%rd7696, %rd7692, 32;
	mad.lo.s64 	%rd7697, %rd7558, %rd7690, %rd7696;
	add.s64 	%rd7698, %rd7697, %rd7693;
	selp.u64 	%rd7699, 1, 0, %p3129;
	add.s64 	%rd7700, %rd7698, %rd7699;
	add.s64 	%rd7701, %rd7646, %rd7695;
	setp.lt.u64 	%p3130, %rd7701, %rd7646;
	selp.u64 	%rd7702, 1, 0, %p3130;
	add.s64 	%rd7703, %rd7700, %rd7702;
	setp.ne.s64 	%p3131, %rd7703, 0;
	add.s64 	%rd7705, %rd7664, %rd7703;
	setp.lt.u64 	%p3132, %rd7705, %rd7664;
	and.pred  	%p3133, %p3131, %p3132;
	selp.u64 	%rd7706, 1, 0, %p3133;
	mul.lo.s64 	%rd7707, %rd7570, %rd7689;
	mad.lo.s64 	%rd7708, %rd7569, %rd7690, %rd7707;
	setp.lt.u64 	%p3134, %rd7708, %rd7707;
	selp.b64 	%rd7709, 4294967296, 0, %p3134;
	shl.b64 	%rd7710, %rd7708, 32;
	mad.lo.s64 	%rd7711, %rd7569, %rd7689, %rd7710;
	setp.lt.u64 	%p3135, %rd7711, %rd7710;
	shr.u64 	%rd7712, %rd7708, 32;
	mad.lo.s64 	%rd7713, %rd7570, %rd7690, %rd7712;
	add.s64 	%rd7714, %rd7713, %rd7709;
	selp.u64 	%rd7715, 1, 0, %p3135;
	add.s64 	%rd7716, %rd7714, %rd7715;
	add.s64 	%rd7717, %rd7705, %rd7706;
	add.s64 	%rd7718, %rd7717, %rd7711;
	max.u64 	%rd7719, %rd7705, %rd7717;
	setp.gt.u64 	%p3136, %rd7719, %rd7718;
	selp.u64 	%rd7720, 1, 0, %p3136;
	add.s64 	%rd7721, %rd7716, %rd7720;
	setp.ne.s64 	%p3137, %rd7721, 0;
	add.s64 	%rd7723, %rd7683, %rd7721;
	setp.lt.u64 	%p3138, %rd7723, %rd7683;
	and.pred  	%p3139, %p3137, %p3138;
	selp.u64 	%rd7724, 1, 0, %p3139;
	mul.lo.s64 	%rd7725, %rd7585, %rd7689;
	mad.lo.s64 	%rd7726, %rd7584, %rd7690, %rd7725;
	setp.lt.u64 	%p3140, %rd7726, %rd7725;
	selp.b64 	%rd7727, 4294967296, 0, %p3140;
	shl.b64 	%rd7728, %rd7726, 32;
	mad.lo.s64 	%rd7729, %rd7584, %rd7689, %rd7728;
	setp.lt.u64 	%p3141, %rd7729, %rd7728;
	shr.u64 	%rd7730, %rd7726, 32;
	mad.lo.s64 	%rd7731, %rd7585, %rd7690, %rd7730;
	add.s64 	%rd7732, %rd7731, %rd7727;
	selp.u64 	%rd7733, 1, 0, %p3141;
	add.s64 	%rd7734, %rd7732, %rd7733;
	add.s64 	%rd7735, %rd7723, %rd7724;
	add.s64 	%rd7736, %rd7735, %rd7729;
	max.u64 	%rd7738, %rd7723, %rd7735;
	setp.gt.u64 	%p3142, %rd7738, %rd7736;
	selp.u64 	%rd7739, 1, 0, %p3142;
	add.s64 	%rd7740, %rd7734, %rd7739;
	setp.ne.s64 	%p3143, %rd7740, 0;
	add.s64 	%rd7742, %rd7687, %rd7740;
	setp.lt.u64 	%p3144, %rd7742, %rd7687;
	and.pred  	%p3145, %p3143, %p3144;
	selp.u64 	%rd7743, 1, 0, %p3145;
	mul.lo.s64 	%rd7744, %rd7601, %rd7689;
	mad.lo.s64 	%rd7745, %rd7600, %rd7690, %rd7744;
	setp.lt.u64 	%p3146, %rd7745, %rd7744;
	selp.b64 	%rd7746, 4294967296, 0, %p3146;
	shl.b64 	%rd7747, %rd7745, 32;
	mad.lo.s64 	%rd7748, %rd7600, %rd7689, %rd7747;
	setp.lt.u64 	%p3147, %rd7748, %rd7747;
	shr.u64 	%rd7749, %rd7745, 32;
	mad.lo.s64 	%rd7750, %rd7601, %rd7690, %rd7749;
	add.s64 	%rd7751, %rd7750, %rd7746;
	selp.u64 	%rd7752, 1, 0, %p3147;
	add.s64 	%rd7753, %rd7751, %rd7752;
	add.s64 	%rd7754, %rd7742, %rd7743;
	add.s64 	%rd7755, %rd7754, %rd7748;
	max.u64 	%rd7757, %rd7742, %rd7754;
	setp.gt.u64 	%p3148, %rd7757, %rd7755;
	selp.u64 	%rd7758, 1, 0, %p3148;
	add.s64 	%rd7759, %rd7753, %rd7758;
	and.b64  	%rd7761, %rd8686, 4294967295;
	shr.u64 	%rd7762, %rd8686, 32;
	mul.lo.s64 	%rd7763, %rd7558, %rd7761;
	mad.lo.s64 	%rd7764, %rd7557, %rd7762, %rd7763;
	setp.lt.u64 	%p3149, %rd7764, %rd7763;
	selp.b64 	%rd7765, 4294967296, 0, %p3149;
	shl.b64 	%rd7766, %rd7764, 32;
	mad.lo.s64 	%rd7767, %rd7557, %rd7761, %rd7766;
	setp.lt.u64 	%p3150, %rd7767, %rd7766;
	shr.u64 	%rd7768, %rd7764, 32;
	mad.lo.s64 	%rd7769, %rd7558, %rd7762, %rd7768;
	add.s64 	%rd7770, %rd7769, %rd7765;
	selp.u64 	%rd7771, 1, 0, %p3150;
	add.s64 	%rd7772, %rd7770, %rd7771;
	add.s64 	%rd7773, %rd7718, %rd7767;
	setp.lt.u64 	%p3151, %rd7773, %rd7718;
	selp.u64 	%rd7774, 1, 0, %p3151;
	add.s64 	%rd7775, %rd7772, %rd7774;
	setp.ne.s64 	%p3152, %rd7775, 0;
	add.s64 	%rd7777, %rd7736, %rd7775;
	setp.lt.u64 	%p3153, %rd7777, %rd7736;
	and.pred  	%p3154, %p3152, %p3153;
	selp.u64 	%rd7778, 1, 0, %p3154;
	mul.lo.s64 	%rd7779, %rd7570, %rd7761;
	mad.lo.s64 	%rd7780, %rd7569, %rd7762, %rd7779;
	setp.lt.u64 	%p3155, %rd7780, %rd7779;
	selp.b64 	%rd7781, 4294967296, 0, %p3155;
	shl.b64 	%rd7782, %rd7780, 32;
	mad.lo.s64 	%rd7783, %rd7569, %rd7761, %rd7782;
	setp.lt.u64 	%p3156, %rd7783, %rd7782;
	shr.u64 	%rd7784, %rd7780, 32;
	mad.lo.s64 	%rd7785, %rd7570, %rd7762, %rd7784;
	add.s64 	%rd7786, %rd7785, %rd7781;
	selp.u64 	%rd7787, 1, 0, %p3156;
	add.s64 	%rd7788, %rd7786, %rd7787;
	add.s64 	%rd7789, %rd7777, %rd7778;
	add.s64 	%rd901, %rd7789, %rd7783;
	max.u64 	%rd7790, %rd7777, %rd7789;
	setp.gt.u64 	%p3157, %rd7790, %rd901;
	selp.u64 	%rd7791, 1, 0, %p3157;
	add.s64 	%rd7792, %rd7788, %rd7791;
	setp.ne.s64 	%p3158, %rd7792, 0;
	add.s64 	%rd7794, %rd7755, %rd7792;
	setp.lt.u64 	%p3159, %rd7794, %rd7755;
	and.pred  	%p3160, %p3158, %p3159;
	selp.u64 	%rd7795, 1, 0, %p3160;
	mul.lo.s64 	%rd7796, %rd7585, %rd7761;
	mad.lo.s64 	%rd7797, %rd7584, %rd7762, %rd7796;
	setp.lt.u64 	%p3161, %rd7797, %rd7796;
	selp.b64 	%rd7798, 4294967296, 0, %p3161;
	shl.b64 	%rd7799, %rd7797, 32;
	mad.lo.s64 	%rd7800, %rd7584, %rd7761, %rd7799;
	setp.lt.u64 	%p3162, %rd7800, %rd7799;
	shr.u64 	%rd7801, %rd7797, 32;
	mad.lo.s64 	%rd7802, %rd7585, %rd7762, %rd7801;
	add.s64 	%rd7803, %rd7802, %rd7798;
	selp.u64 	%rd7804, 1, 0, %p3162;
	add.s64 	%rd7805, %rd7803, %rd7804;
	add.s64 	%rd7806, %rd7794, %rd7795;
	add.s64 	%rd902, %rd7806, %rd7800;
	max.u64 	%rd7807, %rd7794, %rd7806;
	setp.gt.u64 	%p3163, %rd7807, %rd902;
	selp.u64 	%rd7808, 1, 0, %p3163;
	add.s64 	%rd7809, %rd7805, %rd7808;
	setp.ne.s64 	%p3164, %rd7809, 0;
	add.s64 	%rd7811, %rd7759, %rd7809;
	setp.lt.u64 	%p3165, %rd7811, %rd7759;
	and.pred  	%p3166, %p3164, %p3165;
	selp.u64 	%rd7812, 1, 0, %p3166;
	mul.lo.s64 	%rd7813, %rd7601, %rd7761;
	mad.lo.s64 	%rd7814, %rd7600, %rd7762, %rd7813;
	setp.lt.u64 	%p3167, %rd7814, %rd7813;
	selp.b64 	%rd7815, 4294967296, 0, %p3167;
	shl.b64 	%rd7816, %rd7814, 32;
	mad.lo.s64 	%rd7817, %rd7600, %rd7761, %rd7816;
	setp.lt.u64 	%p3168, %rd7817, %rd7816;
	shr.u64 	%rd7818, %rd7814, 32;
	mad.lo.s64 	%rd7819, %rd7601, %rd7762, %rd7818;
	add.s64 	%rd7820, %rd7819, %rd7815;
	selp.u64 	%rd7821, 1, 0, %p3168;
	add.s64 	%rd7822, %rd7820, %rd7821;
	add.s64 	%rd7823, %rd7811, %rd7812;
	add.s64 	%rd903, %rd7823, %rd7817;
	max.u64 	%rd7824, %rd7811, %rd7823;
	setp.gt.u64 	%p3169, %rd7824, %rd903;
	selp.u64 	%rd7825, 1, 0, %p3169;
	add.s64 	%rd904, %rd7822, %rd7825;
	mov.b64 	{%r821, %r822}, %rd901;
	mov.b64 	{%r823, %r824}, %rd902;
	mov.b64 	%rd7826, {%r824, %r821};
	mov.b64 	{%r825, %r826}, %rd903;
	mov.b64 	%rd7827, {%r826, %r823};
	mov.b64 	{%r827, %r828}, %rd904;
	mov.b64 	%rd7828, {%r828, %r825};
	shl.b64 	%rd7829, %rd904, 32;
	add.s64 	%rd905, %rd7826, %rd7563;
	setp.lt.u64 	%p3170, %rd905, %rd7826;
	selp.u64 	%rd7830, 1, 0, %p3170;
	add.s64 	%rd7831, %rd7827, %rd7629;
	add.s64 	%rd906, %rd7831, %rd7830;
	max.u64 	%rd7832, %rd7629, %rd7831;
	setp.gt.u64 	%p3171, %rd7832, %rd906;
	selp.u64 	%rd7833, 1, 0, %p3171;
	add.s64 	%rd7834, %rd7828, %rd7701;
	add.s64 	%rd907, %rd7834, %rd7833;
	max.u64 	%rd7835, %rd7701, %rd7834;
	setp.gt.u64 	%p3172, %rd7835, %rd907;
	selp.u64 	%rd7836, 1, 0, %p3172;
	add.s64 	%rd7837, %rd7829, %rd7773;
	add.s64 	%rd8867, %rd7837, %rd7836;
	setp.gt.u64 	%p3173, %rd8867, %rd756;
	@%p3173 bra 	$L__BB0_295;
	setp.eq.s64 	%p3174, %rd8867, %rd756;
	setp.gt.u64 	%p3175, %rd907, %rd8629;
	and.pred  	%p3176, %p3174, %p3175;
	@%p3176 bra 	$L__BB0_295;
	setp.eq.s64 	%p3177, %rd8867, %rd756;
	setp.eq.s64 	%p3178, %rd907, %rd8629;
	and.pred  	%p3179, %p3177, %p3178;
	setp.gt.u64 	%p3180, %rd906, %rd8628;
	and.pred  	%p3181, %p3179, %p3180;
	@%p3181 bra 	$L__BB0_295;
	setp.ne.s64 	%p3182, %rd8867, %rd756;
	setp.ne.s64 	%p3183, %rd907, %rd8629;
	or.pred  	%p3184, %p3182, %p3183;
	setp.ne.s64 	%p3185, %rd906, %rd8628;
	or.pred  	%p3186, %p3184, %p3185;
	setp.lt.u64 	%p3187, %rd905, %rd8630;
	or.pred  	%p3188, %p3186, %p3187;
	mov.u64 	%rd8864, %rd907;
	mov.u64 	%rd8865, %rd906;
	mov.u64 	%rd8866, %rd905;
	@%p3188 bra 	$L__BB0_296;
$L__BB0_295:
	sub.s64 	%rd8866, %rd905, %rd8630;
	setp.lt.u64 	%p3189, %rd905, %rd8630;
	selp.u64 	%rd7838, 1, 0, %p3189;
	add.s64 	%rd7839, %rd8628, %rd7838;
	sub.s64 	%rd8865, %rd906, %rd7839;
	setp.ge.u64 	%p3190, %rd906, %rd7839;
	setp.lt.u64 	%p3191, %rd906, %rd7839;
	setp.eq.s64 	%p3192, %rd7839, 0;
	selp.u32 	%r829, -1, 0, %p3191;
	selp.u32 	%r830, -1, 0, %p3192;
	selp.b32 	%r831, %r830, %r829, %p3190;
	selp.b32 	%r832, %r831, %r829, %p3189;
	and.b32  	%r833, %r832, 1;
	setp.eq.b32 	%p3193, %r833, 1;
	cvt.u64.u32 	%rd7840, %r832;
	and.b64  	%rd7841, %rd7840, 1;
	add.s64 	%rd7842, %rd8629, %rd7841;
	sub.s64 	%rd8864, %rd907, %rd7842;
	setp.ge.u64 	%p3194, %rd907, %rd7842;
	setp.lt.u64 	%p3195, %rd907, %rd7842;
	setp.eq.s64 	%p3196, %rd7842, 0;
	selp.u32 	%r834, -1, 0, %p3195;
	selp.u32 	%r835, -1, 0, %p3196;
	selp.b32 	%r836, %r835, %r834, %p3194;
	selp.b32 	%r837, %r836, %r834, %p3193;
	and.b32  	%r838, %r837, 1;
	setp.eq.b32 	%p3197, %r838, 1;
	selp.s64 	%rd7843, -1, 0, %p3197;
	sub.s64 	%rd7844, %rd8867, %rd756;
	add.s64 	%rd8867, %rd7844, %rd7843;
$L__BB0_296:
	shr.u64 	%rd7845, %rd901, 32;
	mul.lo.s64 	%rd7846, %rd7845, 4196183048192;
	and.b64  	%rd7847, %rd901, 4294967295;
	mad.lo.s64 	%rd7848, %rd7847, 977, %rd7846;
	setp.lt.u64 	%p3198, %rd7848, %rd7846;
	shr.u64 	%rd7849, %rd902, 32;
	mul.lo.s64 	%rd7850, %rd7849, 4196183048192;
	and.b64  	%rd7851, %rd902, 4294967295;
	mad.lo.s64 	%rd7852, %rd7851, 977, %rd7850;
	setp.lt.u64 	%p3199, %rd7852, %rd7850;
	selp.u64 	%rd7853, 1, 0, %p3198;
	mul.lo.s64 	%rd7854, %rd7845, 977;
	shr.u64 	%rd7855, %rd7854, 32;
	add.s64 	%rd7856, %rd7855, %rd7853;
	add.s64 	%rd7857, %rd7856, %rd7852;
	setp.lt.u64 	%p3200, %rd7857, %rd7856;
	shr.u64 	%rd7858, %rd903, 32;
	mul.lo.s64 	%rd7859, %rd7858, 4196183048192;
	and.b64  	%rd7860, %rd903, 4294967295;
	mad.lo.s64 	%rd7861, %rd7860, 977, %rd7859;
	setp.lt.u64 	%p3201, %rd7861, %rd7859;
	selp.u64 	%rd7862, 1, 0, %p3200;
	selp.u64 	%rd7863, 1, 0, %p3199;
	mul.lo.s64 	%rd7864, %rd7849, 977;
	shr.u64 	%rd7865, %rd7864, 32;
	add.s64 	%rd7866, %rd7865, %rd7863;
	add.s64 	%rd7867, %rd7866, %rd7862;
	add.s64 	%rd7868, %rd7867, %rd7861;
	setp.lt.u64 	%p3202, %rd7868, %rd7867;
	add.s64 	%rd917, %rd8866, %rd7848;
	setp.lt.u64 	%p3203, %rd917, %rd8866;
	selp.u64 	%rd7869, 1, 0, %p3203;
	add.s64 	%rd7870, %rd8865, %rd7857;
	add.s64 	%rd918, %rd7870, %rd7869;
	max.u64 	%rd7871, %rd8865, %rd7870;
	setp.gt.u64 	%p3204, %rd7871, %rd918;
	selp.u64 	%rd7872, 1, 0, %p3204;
	add.s64 	%rd7873, %rd8864, %rd7868;
	add.s64 	%rd919, %rd7873, %rd7872;
	max.u64 	%rd7874, %rd8864, %rd7873;
	setp.gt.u64 	%p3205, %rd7874, %rd919;
	selp.u64 	%rd7875, 1, 0, %p3205;
	shr.u64 	%rd7876, %rd904, 32;
	and.b64  	%rd7877, %rd904, 4294967295;
	mul.lo.s64 	%rd7878, %rd7877, 977;
	mad.lo.s64 	%rd7879, %rd7876, 4196183048192, %rd7878;
	selp.u64 	%rd7880, 1, 0, %p3202;
	selp.u64 	%rd7881, 1, 0, %p3201;
	mul.lo.s64 	%rd7882, %rd7858, 977;
	shr.u64 	%rd7883, %rd7882, 32;
	add.s64 	%rd7884, %rd7883, %rd7881;
	add.s64 	%rd7885, %rd7884, %rd7880;
	add.s64 	%rd7886, %rd7885, %rd7879;
	add.s64 	%rd7887, %rd8867, %rd7886;
	add.s64 	%rd8871, %rd7887, %rd7875;
	setp.gt.u64 	%p3206, %rd8871, %rd756;
	@%p3206 bra 	$L__BB0_300;
	setp.eq.s64 	%p3207, %rd8871, %rd756;
	setp.gt.u64 	%p3208, %rd919, %rd8629;
	and.pred  	%p3209, %p3207, %p3208;
	@%p3209 bra 	$L__BB0_300;
	setp.eq.s64 	%p3210, %rd8871, %rd756;
	setp.eq.s64 	%p3211, %rd919, %rd8629;
	and.pred  	%p3212, %p3210, %p3211;
	setp.gt.u64 	%p3213, %rd918, %rd8628;
	and.pred  	%p3214, %p3212, %p3213;
	@%p3214 bra 	$L__BB0_300;
	setp.ne.s64 	%p3215, %rd8871, %rd756;
	setp.ne.s64 	%p3216, %rd919, %rd8629;
	or.pred  	%p3217, %p3215, %p3216;
	setp.ne.s64 	%p3218, %rd918, %rd8628;
	or.pred  	%p3219, %p3217, %p3218;
	setp.lt.u64 	%p3220, %rd917, %rd8630;
	or.pred  	%p3221, %p3219, %p3220;
	mov.u64 	%rd8868, %rd919;
	mov.u64 	%rd8869, %rd918;
	mov.u64 	%rd8870, %rd917;
	@%p3221 bra 	$L__BB0_301;
$L__BB0_300:
	sub.s64 	%rd8870, %rd917, %rd8630;
	setp.lt.u64 	%p3222, %rd917, %rd8630;
	selp.u64 	%rd7888, 1, 0, %p3222;
	add.s64 	%rd7889, %rd8628, %rd7888;
	sub.s64 	%rd8869, %rd918, %rd7889;
	setp.ge.u64 	%p3223, %rd918, %rd7889;
	setp.lt.u64 	%p3224, %rd918, %rd7889;
	setp.eq.s64 	%p3225, %rd7889, 0;
	selp.u32 	%r839, -1, 0, %p3224;
	selp.u32 	%r840, -1, 0, %p3225;
	selp.b32 	%r841, %r840, %r839, %p3223;
	selp.b32 	%r842, %r841, %r839, %p3222;
	and.b32  	%r843, %r842, 1;
	setp.eq.b32 	%p3226, %r843, 1;
	cvt.u64.u32 	%rd7890, %r842;
	and.b64  	%rd7891, %rd7890, 1;
	add.s64 	%rd7892, %rd8629, %rd7891;
	sub.s64 	%rd8868, %rd919, %rd7892;
	setp.ge.u64 	%p3227, %rd919, %rd7892;
	setp.lt.u64 	%p3228, %rd919, %rd7892;
	setp.eq.s64 	%p3229, %rd7892, 0;
	selp.u32 	%r844, -1, 0, %p3228;
	selp.u32 	%r845, -1, 0, %p3229;
	selp.b32 	%r846, %r845, %r844, %p3227;
	selp.b32 	%r847, %r846, %r844, %p3226;
	and.b32  	%r848, %r847, 1;
	setp.eq.b32 	%p3230, %r848, 1;
	selp.s64 	%rd7893, -1, 0, %p3230;
	sub.s64 	%rd7894, %rd8871, %rd756;
	add.s64 	%rd8871, %rd7894, %rd7893;
$L__BB0_301:
	sub.s64 	%rd929, %rd8862, %rd8870;
	setp.lt.u64 	%p3231, %rd8862, %rd8870;
	selp.u64 	%rd7895, 1, 0, %p3231;
	add.s64 	%rd7896, %rd8869, %rd7895;
	sub.s64 	%rd930, %rd8861, %rd7896;
	setp.ge.u64 	%p3232, %rd8861, %rd7896;
	setp.lt.u64 	%p3233, %rd8861, %rd7896;
	setp.eq.s64 	%p3234, %rd7896, 0;
	selp.u32 	%r849, -1, 0, %p3233;
	selp.u32 	%r850, -1, 0, %p3234;
	selp.b32 	%r851, %r850, %r849, %p3232;
	selp.b32 	%r852, %r851, %r849, %p3231;
	and.b32  	%r853, %r852, 1;
	setp.eq.b32 	%p3235, %r853, 1;
	cvt.u64.u32 	%rd7897, %r852;
	and.b64  	%rd7898, %rd7897, 1;
	add.s64 	%rd7899, %rd8868, %rd7898;
	sub.s64 	%rd931, %rd8860, %rd7899;
	setp.ge.u64 	%p3236, %rd8860, %rd7899;
	setp.lt.u64 	%p3237, %rd8860, %rd7899;
	setp.eq.s64 	%p3238, %rd7899, 0;
	selp.u32 	%r854, -1, 0, %p3237;
	selp.u32 	%r855, -1, 0, %p3238;
	selp.b32 	%r856, %r855, %r854, %p3236;
	selp.b32 	%r857, %r856, %r854, %p3235;
	and.b32  	%r858, %r857, 1;
	setp.eq.b32 	%p3239, %r858, 1;
	not.pred 	%p3240, %p3239;
	cvt.u64.u32 	%rd7900, %r857;
	and.b64  	%rd7901, %rd7900, 1;
	add.s64 	%rd7902, %rd8871, %rd7901;
	sub.s64 	%rd8872, %rd8863, %rd7902;
	setp.ge.u64 	%p3241, %rd8863, %rd7902;
	setp.ne.s64 	%p3242, %rd7902, 0;
	or.pred  	%p3243, %p3240, %p3242;
	and.pred  	%p3244, %p3241, %p3243;
	@%p3244 bra 	$L__BB0_303;
	add.s64 	%rd7903, %rd8630, %rd929;
	setp.lt.u64 	%p3245, %rd7903, %rd8630;
	st.local.u64 	[%rd739+32], %rd7903;
	selp.u64 	%rd7904, 1, 0, %p3245;
	add.s64 	%rd7905, %rd8628, %rd930;
	add.s64 	%rd7906, %rd7905, %rd7904;
	st.local.u64 	[%rd739+40], %rd7906;
	max.u64 	%rd7907, %rd930, %rd7905;
	setp.gt.u64 	%p3246, %rd7907, %rd7906;
	selp.u64 	%rd7908, 1, 0, %p3246;
	add.s64 	%rd7909, %rd931, %rd7908;
	add.s64 	%rd7910, %rd7909, %rd8629;
	st.local.u64 	[%rd739+48], %rd7910;
	max.u64 	%rd7911, %rd931, %rd7908;
	setp.gt.u64 	%p3247, %rd7911, %rd7910;
	selp.u64 	%rd7912, 1, 0, %p3247;
	add.s64 	%rd7913, %rd8872, %rd7912;
	add.s64 	%rd8872, %rd7913, %rd756;
	bra.uni 	$L__BB0_304;
$L__BB0_303:
	st.local.u64 	[%rd739+32], %rd929;
	st.local.u64 	[%rd739+40], %rd930;
	st.local.u64 	[%rd739+48], %rd931;
$L__BB0_304:
	ld.param.u64 	%rd8625, [_Z9point_addP7ECPointPKS_S2__param_2];
	ld.param.u64 	%rd8622, [_Z9point_addP7ECPointPKS_S2__param_1];
	st.local.u64 	[%rd739+56], %rd8872;
	cvta.to.local.u64 	%rd7914, %rd8622;
	ld.local.u64 	%rd7915, [%rd7914+64];
	and.b64  	%rd7916, %rd7915, 4294967295;
	shr.u64 	%rd7917, %rd7915, 32;
	cvta.to.local.u64 	%rd7918, %rd8625;
	ld.local.u64 	%rd7919, [%rd7918+64];
	and.b64  	%rd7920, %rd7919, 4294967295;
	shr.u64 	%rd7921, %rd7919, 32;
	mul.lo.s64 	%rd7922, %rd7921, %rd7916;
	mad.lo.s64 	%rd7923, %rd7920, %rd7917, %rd7922;
	setp.lt.u64 	%p3248, %rd7923, %rd7922;
	selp.b64 	%rd7924, 4294967296, 0, %p3248;
	shl.b64 	%rd7925, %rd7923, 32;
	mad.lo.s64 	%rd7926, %rd7920, %rd7916, %rd7925;
	setp.lt.u64 	%p3249, %rd7926, %rd7925;
	shr.u64 	%rd7927, %rd7923, 32;
	mad.lo.s64 	%rd7928, %rd7921, %rd7917, %rd7927;
	add.s64 	%rd7929, %rd7928, %rd7924;
	selp.u64 	%rd7930, 1, 0, %p3249;
	add.s64 	%rd7931, %rd7929, %rd7930;
	ld.local.u64 	%rd7932, [%rd7918+72];
	and.b64  	%rd7933, %rd7932, 4294967295;
	shr.u64 	%rd7934, %rd7932, 32;
	mul.lo.s64 	%rd7935, %rd7934, %rd7916;
	mad.lo.s64 	%rd7936, %rd7933, %rd7917, %rd7935;
	setp.lt.u64 	%p3250, %rd7936, %rd7935;
	selp.b64 	%rd7937, 4294967296, 0, %p3250;
	shl.b64 	%rd7938, %rd7936, 32;
	mad.lo.s64 	%rd7939, %rd7933, %rd7916, %rd7938;
	setp.lt.u64 	%p3251, %rd7939, %rd7938;
	shr.u64 	%rd7940, %rd7936, 32;
	mad.lo.s64 	%rd7941, %rd7934, %rd7917, %rd7940;
	add.s64 	%rd7942, %rd7941, %rd7937;
	selp.u64 	%rd7943, 1, 0, %p3251;
	add.s64 	%rd7944, %rd7942, %rd7943;
	add.s64 	%rd7945, %rd7931, %rd7939;
	setp.lt.u64 	%p3252, %rd7945, %rd7931;
	selp.u64 	%rd7946, 1, 0, %p3252;
	add.s64 	%rd7947, %rd7944, %rd7946;
	ld.local.u64 	%rd7948, [%rd7918+80];
	and.b64  	%rd7949, %rd7948, 4294967295;
	shr.u64 	%rd7950, %rd7948, 32;
	mul.lo.s64 	%rd7951, %rd7950, %rd7916;
	mad.lo.s64 	%rd7952, %rd7949, %rd7917, %rd7951;
	setp.lt.u64 	%p3253, %rd7952, %rd7951;
	selp.b64 	%rd7953, 4294967296, 0, %p3253;
	shl.b64 	%rd7954, %rd7952, 32;
	mad.lo.s64 	%rd7955, %rd7949, %rd7916, %rd7954;
	setp.lt.u64 	%p3254, %rd7955, %rd7954;
	shr.u64 	%rd7956, %rd7952, 32;
	mad.lo.s64 	%rd7957, %rd7950, %rd7917, %rd7956;
	add.s64 	%rd7958, %rd7957, %rd7953;
	selp.u64 	%rd7959, 1, 0, %p3254;
	add.s64 	%rd7960, %rd7958, %rd7959;
	add.s64 	%rd7961, %rd7947, %rd7955;
	setp.lt.u64 	%p3255, %rd7961, %rd7947;
	selp.u64 	%rd7963, 1, 0, %p3255;
	add.s64 	%rd7964, %rd7960, %rd7963;
	ld.local.u64 	%rd7965, [%rd7918+88];
	and.b64  	%rd7966, %rd7965, 4294967295;
	shr.u64 	%rd7967, %rd7965, 32;
	mul.lo.s64 	%rd7968, %rd7967, %rd7916;
	mad.lo.s64 	%rd7969, %rd7966, %rd7917, %rd7968;
	setp.lt.u64 	%p3256, %rd7969, %rd7968;
	selp.b64 	%rd7970, 4294967296, 0, %p3256;
	shl.b64 	%rd7971, %rd7969, 32;
	mad.lo.s64 	%rd7972, %rd7966, %rd7916, %rd7971;
	setp.lt.u64 	%p3257, %rd7972, %rd7971;
	shr.u64 	%rd7973, %rd7969, 32;
	mad.lo.s64 	%rd7974, %rd7967, %rd7917, %rd7973;
	add.s64 	%rd7975, %rd7974, %rd7970;
	selp.u64 	%rd7976, 1, 0, %p3257;
	add.s64 	%rd7977, %rd7975, %rd7976;
	add.s64 	%rd7978, %rd7964, %rd7972;
	setp.lt.u64 	%p3258, %rd7978, %rd7964;
	selp.u64 	%rd7980, 1, 0, %p3258;
	add.s64 	%rd7981, %rd7977, %rd7980;
	ld.local.u64 	%rd7983, [%rd7914+72];
	and.b64  	%rd7984, %rd7983, 4294967295;
	shr.u64 	%rd7985, %rd7983, 32;
	mul.lo.s64 	%rd7986, %rd7921, %rd7984;
	mad.lo.s64 	%rd7987, %rd7920, %rd7985, %rd7986;
	setp.lt.u64 	%p3259, %rd7987, %rd7986;
	selp.b64 	%rd7988, 4294967296, 0, %p3259;
	shl.b64 	%rd7989, %rd7987, 32;
	mad.lo.s64 	%rd7990, %rd7920, %rd7984, %rd7989;
	setp.lt.u64 	%p3260, %rd7990, %rd7989;
	shr.u64 	%rd7991, %rd7987, 32;
	mad.lo.s64 	%rd7992, %rd7921, %rd7985, %rd7991;
	add.s64 	%rd7993, %rd7992, %rd7988;
	selp.u64 	%rd7994, 1, 0, %p3260;
	add.s64 	%rd7995, %rd7993, %rd7994;
	add.s64 	%rd7996, %rd7945, %rd7990;
	setp.lt.u64 	%p3261, %rd7996, %rd7945;
	selp.u64 	%rd7997, 1, 0, %p3261;
	add.s64 	%rd7998, %rd7995, %rd7997;
	setp.ne.s64 	%p3262, %rd7998, 0;
	add.s64 	%rd8000, %rd7961, %rd7998;
	setp.lt.u64 	%p3263, %rd8000, %rd7961;
	and.pred  	%p3264, %p3262, %p3263;
	selp.u64 	%rd8001, 1, 0, %p3264;
	mul.lo.s64 	%rd8002, %rd7934, %rd7984;
	mad.lo.s64 	%rd8003, %rd7933, %rd7985, %rd8002;
	setp.lt.u64 	%p3265, %rd8003, %rd8002;
	selp.b64 	%rd8004, 4294967296, 0, %p3265;
	shl.b64 	%rd8005, %rd8003, 32;
	mad.lo.s64 	%rd8006, %rd7933, %rd7984, %rd8005;
	setp.lt.u64 	%p3266, %rd8006, %rd8005;
	shr.u64 	%rd8007, %rd8003, 32;
	mad.lo.s64 	%rd8008, %rd7934, %rd7985, %rd8007;
	add.s64 	%rd8009, %rd8008, %rd8004;
	selp.u64 	%rd8010, 1, 0, %p3266;
	add.s64 	%rd8011, %rd8009, %rd8010;
	add.s64 	%rd8012, %rd8000, %rd8001;
	add.s64 	%rd8013, %rd8012, %rd8006;
	max.u64 	%rd8014, %rd8000, %rd8012;
	setp.gt.u64 	%p3267, %rd8014, %rd8013;
	selp.u64 	%rd8015, 1, 0, %p3267;
	add.s64 	%rd8016, %rd8011, %rd8015;
	setp.ne.s64 	%p3268, %rd8016, 0;
	add.s64 	%rd8018, %rd7978, %rd8016;
	setp.lt.u64 	%p3269, %rd8018, %rd7978;
	and.pred  	%p3270, %p3268, %p3269;
	selp.u64 	%rd8019, 1, 0, %p3270;
	mul.lo.s64 	%rd8020, %rd7950, %rd7984;
	mad.lo.s64 	%rd8021, %rd7949, %rd7985, %rd8020;
	setp.lt.u64 	%p3271, %rd8021, %rd8020;
	selp.b64 	%rd8022, 4294967296, 0, %p3271;
	shl.b64 	%rd8023, %rd8021, 32;
	mad.lo.s64 	%rd8024, %rd7949, %rd7984, %rd8023;
	setp.lt.u64 	%p3272, %rd8024, %rd8023;
	shr.u64 	%rd8025, %rd8021, 32;
	mad.lo.s64 	%rd8026, %rd7950, %rd7985, %rd8025;
	add.s64 	%rd8027, %rd8026, %rd8022;
	selp.u64 	%rd8028, 1, 0, %p3272;
	add.s64 	%rd8029, %rd8027, %rd8028;
	add.s64 	%rd8030, %rd8018, %rd8019;
	add.s64 	%rd8031, %rd8030, %rd8024;
	max.u64 	%rd8033, %rd8018, %rd8030;
	setp.gt.u64 	%p3273, %rd8033, %rd8031;
	selp.u64 	%rd8034, 1, 0, %p3273;
	add.s64 	%rd8035, %rd8029, %rd8034;
	setp.ne.s64 	%p3274, %rd8035, 0;
	add.s64 	%rd8037, %rd7981, %rd8035;
	setp.lt.u64 	%p3275, %rd8037, %rd7981;
	and.pred  	%p3276, %p3274, %p3275;
	selp.u64 	%rd8038, 1, 0, %p3276;
	mul.lo.s64 	%rd8039, %rd7967, %rd7984;
	mad.lo.s64 	%rd8040, %rd7966, %rd7985, %rd8039;
	setp.lt.u64 	%p3277, %rd8040, %rd8039;
	selp.b64 	%rd8041, 4294967296, 0, %p3277;
	shl.b64 	%rd8042, %rd8040, 32;
	mad.lo.s64 	%rd8043, %rd7966, %rd7984, %rd8042;
	setp.lt.u64 	%p3278, %rd8043, %rd8042;
	shr.u64 	%rd8044, %rd8040, 32;
	mad.lo.s64 	%rd8045, %rd7967, %rd7985, %rd8044;
	add.s64 	%rd8046, %rd8045, %rd8041;
	selp.u64 	%rd8047, 1, 0, %p3278;
	add.s64 	%rd8048, %rd8046, %rd8047;
	add.s64 	%rd8049, %rd8037, %rd8038;
	add.s64 	%rd8050, %rd8049, %rd8043;
	max.u64 	%rd8052, %rd8037, %rd8049;
	setp.gt.u64 	%p3279, %rd8052, %rd8050;
	selp.u64 	%rd8053, 1, 0, %p3279;
	add.s64 	%rd8054, %rd8048, %rd8053;
	ld.local.u64 	%rd8056, [%rd7914+80];
	and.b64  	%rd8057, %rd8056, 4294967295;
	shr.u64 	%rd8058, %rd8056, 32;
	mul.lo.s64 	%rd8059, %rd7921, %rd8057;
	mad.lo.s64 	%rd8060, %rd7920, %rd8058, %rd8059;
	setp.lt.u64 	%p3280, %rd8060, %rd8059;
	selp.b64 	%rd8061, 4294967296, 0, %p3280;
	shl.b64 	%rd8062, %rd8060, 32;
	mad.lo.s64 	%rd8063, %rd7920, %rd8057, %rd8062;
	setp.lt.u64 	%p3281, %rd8063, %rd8062;
	shr.u64 	%rd8064, %rd8060, 32;
	mad.lo.s64 	%rd8065, %rd7921, %rd8058, %rd8064;
	add.s64 	%rd8066, %rd8065, %rd8061;
	selp.u64 	%rd8067, 1, 0, %p3281;
	add.s64 	%rd8068, %rd8066, %rd8067;
	add.s64 	%rd8069, %rd8013, %rd8063;
	setp.lt.u64 	%p3282, %rd8069, %rd8013;
	selp.u64 	%rd8070, 1, 0, %p3282;
	add.s64 	%rd8071, %rd8068, %rd8070;
	setp.ne.s64 	%p3283, %rd8071, 0;
	add.s64 	%rd8073, %rd8031, %rd8071;
	setp.lt.u64 	%p3284, %rd8073, %rd8031;
	and.pred  	%p3285, %p3283, %p3284;
	selp.u64 	%rd8074, 1, 0, %p3285;
	mul.lo.s64 	%rd8075, %rd7934, %rd8057;
	mad.lo.s64 	%rd8076, %rd7933, %rd8058, %rd8075;
	setp.lt.u64 	%p3286, %rd8076, %rd8075;
	selp.b64 	%rd8077, 4294967296, 0, %p3286;
	shl.b64 	%rd8078, %rd8076, 32;
	mad.lo.s64 	%rd8079, %rd7933, %rd8057, %rd8078;
	setp.lt.u64 	%p3287, %rd8079, %rd8078;
	shr.u64 	%rd8080, %rd8076, 32;
	mad.lo.s64 	%rd8081, %rd7934, %rd8058, %rd8080;
	add.s64 	%rd8082, %rd8081, %rd8077;
	selp.u64 	%rd8083, 1, 0, %p3287;
	add.s64 	%rd8084, %rd8082, %rd8083;
	add.s64 	%rd8085, %rd8073, %rd8074;
	add.s64 	%rd8086, %rd8085, %rd8079;
	max.u64 	%rd8087, %rd8073, %rd8085;
	setp.gt.u64 	%p3288, %rd8087, %rd8086;
	selp.u64 	%rd8088, 1, 0, %p3288;
	add.s64 	%rd8089, %rd8084, %rd8088;
	setp.ne.s64 	%p3289, %rd8089, 0;
	add.s64 	%rd8091, %rd8050, %rd8089;
	setp.lt.u64 	%p3290, %rd8091, %rd8050;
	and.pred  	%p3291, %p3289, %p3290;
	selp.u64 	%rd8092, 1, 0, %p3291;
	mul.lo.s64 	%rd8093, %rd7950, %rd8057;
	mad.lo.s64 	%rd8094, %rd7949, %rd8058, %rd8093;
	setp.lt.u64 	%p3292, %rd8094, %rd8093;
	selp.b64 	%rd8095, 4294967296, 0, %p3292;
	shl.b64 	%rd8096, %rd8094, 32;
	mad.lo.s64 	%rd8097, %rd7949, %rd8057, %rd8096;
	setp.lt.u64 	%p3293, %rd8097, %rd8096;
	shr.u64 	%rd8098, %rd8094, 32;
	mad.lo.s64 	%rd8099, %rd7950, %rd8058, %rd8098;
	add.s64 	%rd8100, %rd8099, %rd8095;
	selp.u64 	%rd8101, 1, 0, %p3293;
	add.s64 	%rd8102, %rd8100, %rd8101;
	add.s64 	%rd8103, %rd8091, %rd8092;
	add.s64 	%rd8104, %rd8103, %rd8097;
	max.u64 	%rd8106, %rd8091, %rd8103;
	setp.gt.u64 	%p3294, %rd8106, %rd8104;
	selp.u64 	%rd8107, 1, 0, %p3294;
	add.s64 	%rd8108, %rd8102, %rd8107;
	setp.ne.s64 	%p3295, %rd8108, 0;
	add.s64 	%rd8110, %rd8054, %rd8108;
	setp.lt.u64 	%p3296, %rd8110, %rd8054;
	and.pred  	%p3297, %p3295, %p3296;
	selp.u64 	%rd8111, 1, 0, %p3297;
	mul.lo.s64 	%rd8112, %rd7967, %rd8057;
	mad.lo.s64 	%rd8113, %rd7966, %rd8058, %rd8112;
	setp.lt.u64 	%p3298, %rd8113, %rd8112;
	selp.b64 	%rd8114, 4294967296, 0, %p3298;
	shl.b64 	%rd8115, %rd8113, 32;
	mad.lo.s64 	%rd8116, %rd7966, %rd8057, %rd8115;
	setp.lt.u64 	%p3299, %rd8116, %rd8115;
	shr.u64 	%rd8117, %rd8113, 32;
	mad.lo.s64 	%rd8118, %rd7967, %rd8058, %rd8117;
	add.s64 	%rd8119, %rd8118, %rd8114;
	selp.u64 	%rd8120, 1, 0, %p3299;
	add.s64 	%rd8121, %rd8119, %rd8120;
	add.s64 	%rd8122, %rd8110, %rd8111;
	add.s64 	%rd8123, %rd8122, %rd8116;
	max.u64 	%rd8125, %rd8110, %rd8122;
	setp.gt.u64 	%p3300, %rd8125, %rd8123;
	selp.u64 	%rd8126, 1, 0, %p3300;
	add.s64 	%rd8127, %rd8121, %rd8126;
	ld.local.u64 	%rd8129, [%rd7914+88];
	and.b64  	%rd8130, %rd8129, 4294967295;
	shr.u64 	%rd8131, %rd8129, 32;
	mul.lo.s64 	%rd8132, %rd7921, %rd8130;
	mad.lo.s64 	%rd8133, %rd7920, %rd8131, %rd8132;
	setp.lt.u64 	%p3301, %rd8133, %rd8132;
	selp.b64 	%rd8134, 4294967296, 0, %p3301;
	shl.b64 	%rd8135, %rd8133, 32;
	mad.lo.s64 	%rd8136, %rd7920, %rd8130, %rd8135;
	setp.lt.u64 	%p3302, %rd8136, %rd8135;
	shr.u64 	%rd8137, %rd8133, 32;
	mad.lo.s64 	%rd8138, %rd7921, %rd8131, %rd8137;
	add.s64 	%rd8139, %rd8138, %rd8134;
	selp.u64 	%rd8140, 1, 0, %p3302;
	add.s64 	%rd8141, %rd8139, %rd8140;
	add.s64 	%rd8142, %rd8086, %rd8136;
	setp.lt.u64 	%p3303, %rd8142, %rd8086;
	selp.u64 	%rd8143, 1, 0, %p3303;
	add.s64 	%rd8144, %rd8141, %rd8143;
	setp.ne.s64 	%p3304, %rd8144, 0;
	add.s64 	%rd8146, %rd8104, %rd8144;
	setp.lt.u64 	%p3305, %rd8146, %rd8104;
	and.pred  	%p3306, %p3304, %p3305;
	selp.u64 	%rd8147, 1, 0, %p3306;
	mul.lo.s64 	%rd8148, %rd7934, %rd8130;
	mad.lo.s64 	%rd8149, %rd7933, %rd8131, %rd8148;
	setp.lt.u64 	%p3307, %rd8149, %rd8148;
	selp.b64 	%rd8150, 4294967296, 0, %p3307;
	shl.b64 	%rd8151, %rd8149, 32;
	mad.lo.s64 	%rd8152, %rd7933, %rd8130, %rd8151;
	setp.lt.u64 	%p3308, %rd8152, %rd8151;
	shr.u64 	%rd8153, %rd8149, 32;
	mad.lo.s64 	%rd8154, %rd7934, %rd8131, %rd8153;
	add.s64 	%rd8155, %rd8154, %rd8150;
	selp.u64 	%rd8156, 1, 0, %p3308;
	add.s64 	%rd8157, %rd8155, %rd8156;
	add.s64 	%rd8158, %rd8146, %rd8147;
	add.s64 	%rd935, %rd8158, %rd8152;
	max.u64 	%rd8159, %rd8146, %rd8158;
	setp.gt.u64 	%p3309, %rd8159, %rd935;
	selp.u64 	%rd8160, 1, 0, %p3309;
	add.s64 	%rd8161, %rd8157, %rd8160;
	setp.ne.s64 	%p3310, %rd8161, 0;
	add.s64 	%rd8163, %rd8123, %rd8161;
	setp.lt.u64 	%p3311, %rd8163, %rd8123;
	and.pred  	%p3312, %p3310, %p3311;
	selp.u64 	%rd8164, 1, 0, %p3312;
	mul.lo.s64 	%rd8165, %rd7950, %rd8130;
	mad.lo.s64 	%rd8166, %rd7949, %rd8131, %rd8165;
	setp.lt.u64 	%p3313, %rd8166, %rd8165;
	selp.b64 	%rd8167, 4294967296, 0, %p3313;
	shl.b64 	%rd8168, %rd8166, 32;
	mad.lo.s64 	%rd8169, %rd7949, %rd8130, %rd8168;
	setp.lt.u64 	%p3314, %rd8169, %rd8168;
	shr.u64 	%rd8170, %rd8166, 32;
	mad.lo.s64 	%rd8171, %rd7950, %rd8131, %rd8170;
	add.s64 	%rd8172, %rd8171, %rd8167;
	selp.u64 	%rd8173, 1, 0, %p3314;
	add.s64 	%rd8174, %rd8172, %rd8173;
	add.s64 	%rd8175, %rd8163, %rd8164;
	add.s64 	%rd936, %rd8175, %rd8169;
	max.u64 	%rd8176, %rd8163, %rd8175;
	setp.gt.u64 	%p3315, %rd8176, %rd936;
	selp.u64 	%rd8177, 1, 0, %p3315;
	add.s64 	%rd8178, %rd8174, %rd8177;
	setp.ne.s64 	%p3316, %rd8178, 0;
	add.s64 	%rd8180, %rd8127, %rd8178;
	setp.lt.u64 	%p3317, %rd8180, %rd8127;
	and.pred  	%p3318, %p3316, %p3317;
	selp.u64 	%rd8181, 1, 0, %p3318;
	mul.lo.s64 	%rd8182, %rd7967, %rd8130;
	mad.lo.s64 	%rd8183, %rd7966, %rd8131, %rd8182;
	setp.lt.u64 	%p3319, %rd8183, %rd8182;
	selp.b64 	%rd8184, 4294967296, 0, %p3319;
	shl.b64 	%rd8185, %rd8183, 32;
	mad.lo.s64 	%rd8186, %rd7966, %rd8130, %rd8185;
	setp.lt.u64 	%p3320, %rd8186, %rd8185;
	shr.u64 	%rd8187, %rd8183, 32;
	mad.lo.s64 	%rd8188, %rd7967, %rd8131, %rd8187;
	add.s64 	%rd8189, %rd8188, %rd8184;
	selp.u64 	%rd8190, 1, 0, %p3320;
	add.s64 	%rd8191, %rd8189, %rd8190;
	add.s64 	%rd8192, %rd8180, %rd8181;
	add.s64 	%rd937, %rd8192, %rd8186;
	max.u64 	%rd8193, %rd8180, %rd8192;
	setp.gt.u64 	%p3321, %rd8193, %rd937;
	selp.u64 	%rd8194, 1, 0, %p3321;
	add.s64 	%rd938, %rd8191, %rd8194;
	mov.b64 	{%r859, %r860}, %rd935;
	mov.b64 	{%r861, %r862}, %rd936;
	mov.b64 	%rd8195, {%r862, %r859};
	mov.b64 	{%r863, %r864}, %rd937;
	mov.b64 	%rd8196, {%r864, %r861};
	mov.b64 	{%r865, %r866}, %rd938;
	mov.b64 	%rd8197, {%r866, %r863};
	shl.b64 	%rd8198, %rd938, 32;
	add.s64 	%rd939, %rd8195, %rd7926;
	setp.lt.u64 	%p3322, %rd939, %rd8195;
	selp.u64 	%rd8199, 1, 0, %p3322;
	add.s64 	%rd8200, %rd8196, %rd7996;
	add.s64 	%rd940, %rd8200, %rd8199;
	max.u64 	%rd8201, %rd7996, %rd8200;
	setp.gt.u64 	%p3323, %rd8201, %rd940;
	selp.u64 	%rd8202, 1, 0, %p3323;
	add.s64 	%rd8203, %rd8197, %rd8069;
	add.s64 	%rd941, %rd8203, %rd8202;
	max.u64 	%rd8204, %rd8069, %rd8203;
	setp.gt.u64 	%p3324, %rd8204, %rd941;
	selp.u64 	%rd8205, 1, 0, %p3324;
	add.s64 	%rd8206, %rd8198, %rd8142;
	add.s64 	%rd8873, %rd8206, %rd8205;
	setp.gt.u64 	%p3325, %rd8873, %rd756;
	@%p3325 bra 	$L__BB0_308;
	setp.eq.s64 	%p3326, %rd8873, %rd756;
	setp.gt.u64 	%p3327, %rd941, %rd8629;
	and.pred  	%p3328, %p3326, %p3327;
	@%p3328 bra 	$L__BB0_308;
	setp.eq.s64 	%p3329, %rd8873, %rd756;
	setp.eq.s64 	%p3330, %rd941, %rd8629;
	and.pred  	%p3331, %p3329, %p3330;
	setp.gt.u64 	%p3332, %rd940, %rd8628;
	and.pred  	%p3333, %p3331, %p3332;
	@%p3333 bra 	$L__BB0_308;
	setp.ne.s64 	%p3334, %rd8873, %rd756;
	setp.ne.s64 	%p3335, %rd941, %rd8629;
	or.pred  	%p3336, %p3334, %p3335;
	setp.ne.s64 	%p3337, %rd940, %rd8628;
	or.pred  	%p3338, %p3336, %p3337;
	setp.lt.u64 	%p3339, %rd939, %rd8630;
	or.pred  	%p3340, %p3338, %p3339;
	@%p3340 bra 	$L__BB0_309;
$L__BB0_308:
	sub.s64 	%rd8876, %rd939, %rd8630;
	setp.lt.u64 	%p3341, %rd939, %rd8630;
	selp.u64 	%rd8207, 1, 0, %p3341;
	add.s64 	%rd8208, %rd8628, %rd8207;
	sub.s64 	%rd8875, %rd940, %rd8208;
	setp.ge.u64 	%p3342, %rd940, %rd8208;
	setp.lt.u64 	%p3343, %rd940, %rd8208;
	setp.eq.s64 	%p3344, %rd8208, 0;
	selp.u32 	%r867, -1, 0, %p3343;
	selp.u32 	%r868, -1, 0, %p3344;
	selp.b32 	%r869, %r868, %r867, %p3342;
	selp.b32 	%r870, %r869, %r867, %p3341;
	and.b32  	%r871, %r870, 1;
	setp.eq.b32 	%p3345, %r871, 1;
	cvt.u64.u32 	%rd8209, %r870;
	and.b64  	%rd8210, %rd8209, 1;
	add.s64 	%rd8211, %rd8629, %rd8210;
	sub.s64 	%rd8874, %rd941, %rd8211;
	setp.ge.u64 	%p3346, %rd941, %rd8211;
	setp.lt.u64 	%p3347, %rd941, %rd8211;
	setp.eq.s64 	%p3348, %rd8211, 0;
	selp.u32 	%r872, -1, 0, %p3347;
	selp.u32 	%r873, -1, 0, %p3348;
	selp.b32 	%r874, %r873, %r872, %p3346;
	selp.b32 	%r875, %r874, %r872, %p3345;
	and.b32  	%r876, %r875, 1;
	setp.eq.b32 	%p3349, %r876, 1;
	selp.s64 	%rd8212, -1, 0, %p3349;
	sub.s64 	%rd8213, %rd8873, %rd756;
	add.s64 	%rd8873, %rd8213, %rd8212;
	st.local.u64 	[%rd739+88], %rd8873;
	bra.uni 	$L__BB0_310;
$L__BB0_309:
	st.local.u64 	[%rd739+88], %rd8873;
	mov.u64 	%rd8874, %rd941;
	mov.u64 	%rd8875, %rd940;
	mov.u64 	%rd8876, %rd939;
$L__BB0_310:
	shr.u64 	%rd8214, %rd935, 32;
	mul.lo.s64 	%rd8215, %rd8214, 4196183048192;
	and.b64  	%rd8216, %rd935, 4294967295;
	mad.lo.s64 	%rd8217, %rd8216, 977, %rd8215;
	setp.lt.u64 	%p3350, %rd8217, %rd8215;
	shr.u64 	%rd8218, %rd936, 32;
	mul.lo.s64 	%rd8219, %rd8218, 4196183048192;
	and.b64  	%rd8220, %rd936, 4294967295;
	mad.lo.s64 	%rd8221, %rd8220, 977, %rd8219;
	setp.lt.u64 	%p3351, %rd8221, %rd8219;
	selp.u64 	%rd8222, 1, 0, %p3350;
	mul.lo.s64 	%rd8223, %rd8214, 977;
	shr.u64 	%rd8224, %rd8223, 32;
	add.s64 	%rd8225, %rd8224, %rd8222;
	add.s64 	%rd8226, %rd8225, %rd8221;
	setp.lt.u64 	%p3352, %rd8226, %rd8225;
	shr.u64 	%rd8227, %rd937, 32;
	mul.lo.s64 	%rd8228, %rd8227, 4196183048192;
	and.b64  	%rd8229, %rd937, 4294967295;
	mad.lo.s64 	%rd8230, %rd8229, 977, %rd8228;
	setp.lt.u64 	%p3353, %rd8230, %rd8228;
	selp.u64 	%rd8231, 1, 0, %p3352;
	selp.u64 	%rd8232, 1, 0, %p3351;
	mul.lo.s64 	%rd8233, %rd8218, 977;
	shr.u64 	%rd8234, %rd8233, 32;
	add.s64 	%rd8235, %rd8234, %rd8232;
	add.s64 	%rd8236, %rd8235, %rd8231;
	add.s64 	%rd8237, %rd8236, %rd8230;
	setp.lt.u64 	%p3354, %rd8237, %rd8236;
	add.s64 	%rd951, %rd8876, %rd8217;
	setp.lt.u64 	%p3355, %rd951, %rd8876;
	selp.u64 	%rd8238, 1, 0, %p3355;
	add.s64 	%rd8239, %rd8875, %rd8226;
	add.s64 	%rd952, %rd8239, %rd8238;
	max.u64 	%rd8240, %rd8875, %rd8239;
	setp.gt.u64 	%p3356, %rd8240, %rd952;
	selp.u64 	%rd8241, 1, 0, %p3356;
	add.s64 	%rd8242, %rd8874, %rd8237;
	add.s64 	%rd953, %rd8242, %rd8241;
	max.u64 	%rd8243, %rd8874, %rd8242;
	setp.gt.u64 	%p3357, %rd8243, %rd953;
	selp.u64 	%rd8244, 1, 0, %p3357;
	shr.u64 	%rd8245, %rd938, 32;
	and.b64  	%rd8246, %rd938, 4294967295;
	mul.lo.s64 	%rd8247, %rd8246, 977;
	mad.lo.s64 	%rd8248, %rd8245, 4196183048192, %rd8247;
	selp.u64 	%rd8249, 1, 0, %p3354;
	selp.u64 	%rd8250, 1, 0, %p3353;
	mul.lo.s64 	%rd8251, %rd8227, 977;
	shr.u64 	%rd8252, %rd8251, 32;
	add.s64 	%rd8253, %rd8252, %rd8250;
	add.s64 	%rd8254, %rd8253, %rd8249;
	add.s64 	%rd8255, %rd8254, %rd8248;
	add.s64 	%rd8256, %rd8873, %rd8255;
	add.s64 	%rd8880, %rd8256, %rd8244;
	setp.gt.u64 	%p3358, %rd8880, %rd756;
	@%p3358 bra 	$L__BB0_314;
	setp.eq.s64 	%p3359, %rd8880, %rd756;
	setp.gt.u64 	%p3360, %rd953, %rd8629;
	and.pred  	%p3361, %p3359, %p3360;
	@%p3361 bra 	$L__BB0_314;
	setp.eq.s64 	%p3362, %rd8880, %rd756;
	setp.eq.s64 	%p3363, %rd953, %rd8629;
	and.pred  	%p3364, %p3362, %p3363;
	setp.gt.u64 	%p3365, %rd952, %rd8628;
	and.pred  	%p3366, %p3364, %p3365;
	@%p3366 bra 	$L__BB0_314;
	setp.ne.s64 	%p3367, %rd8880, %rd756;
	setp.ne.s64 	%p3368, %rd953, %rd8629;
	or.pred  	%p3369, %p3367, %p3368;
	setp.ne.s64 	%p3370, %rd952, %rd8628;
	or.pred  	%p3371, %p3369, %p3370;
	setp.lt.u64 	%p3372, %rd951, %rd8630;
	or.pred  	%p3373, %p3371, %p3372;
	mov.u64 	%rd8877, %rd953;
	mov.u64 	%rd8878, %rd952;
	mov.u64 	%rd8879, %rd951;
	@%p3373 bra 	$L__BB0_315;
$L__BB0_314:
	sub.s64 	%rd8879, %rd951, %rd8630;
	setp.lt.u64 	%p3374, %rd951, %rd8630;
	selp.u64 	%rd8257, 1, 0, %p3374;
	add.s64 	%rd8258, %rd8628, %rd8257;
	sub.s64 	%rd8878, %rd952, %rd8258;
	setp.ge.u64 	%p3375, %rd952, %rd8258;
	setp.lt.u64 	%p3376, %rd952, %rd8258;
	setp.eq.s64 	%p3377, %rd8258, 0;
	selp.u32 	%r877, -1, 0, %p3376;
	selp.u32 	%r878, -1, 0, %p3377;
	selp.b32 	%r879, %r878, %r877, %p3375;
	selp.b32 	%r880, %r879, %r877, %p3374;
	and.b32  	%r881, %r880, 1;
	setp.eq.b32 	%p3378, %r881, 1;
	cvt.u64.u32 	%rd8259, %r880;
	and.b64  	%rd8260, %rd8259, 1;
	add.s64 	%rd8261, %rd8629, %rd8260;
	sub.s64 	%rd8877, %rd953, %rd8261;
	setp.ge.u64 	%p3379, %rd953, %rd8261;
	setp.lt.u64 	%p3380, %rd953, %rd8261;
	setp.eq.s64 	%p3381, %rd8261, 0;
	selp.u32 	%r882, -1, 0, %p3380;
	selp.u32 	%r883, -1, 0, %p3381;
	selp.b32 	%r884, %r883, %r882, %p3379;
	selp.b32 	%r885, %r884, %r882, %p3378;
	and.b32  	%r886, %r885, 1;
	setp.eq.b32 	%p3382, %r886, 1;
	selp.s64 	%rd8262, -1, 0, %p3382;
	sub.s64 	%rd8263, %rd8880, %rd756;
	add.s64 	%rd8880, %rd8263, %rd8262;
$L__BB0_315:
	and.b64  	%rd8264, %rd8879, 4294967295;
	shr.u64 	%rd8265, %rd8879, 32;
	mul.lo.s64 	%rd8266, %rd668, %rd8264;
	mad.lo.s64 	%rd8267, %rd667, %rd8265, %rd8266;
	setp.lt.u64 	%p3383, %rd8267, %rd8266;
	selp.b64 	%rd8268, 4294967296, 0, %p3383;
	shl.b64 	%rd8269, %rd8267, 32;
	mad.lo.s64 	%rd8270, %rd667, %rd8264, %rd8269;
	setp.lt.u64 	%p3384, %rd8270, %rd8269;
	shr.u64 	%rd8271, %rd8267, 32;
	mad.lo.s64 	%rd8272, %rd668, %rd8265, %rd8271;
	add.s64 	%rd8273, %rd8272, %rd8268;
	selp.u64 	%rd8274, 1, 0, %p3384;
	add.s64 	%rd8275, %rd8273, %rd8274;
	mul.lo.s64 	%rd8276, %rd670, %rd8264;
	mad.lo.s64 	%rd8277, %rd669, %rd8265, %rd8276;
	setp.lt.u64 	%p3385, %rd8277, %rd8276;
	selp.b64 	%rd8278, 4294967296, 0, %p3385;
	shl.b64 	%rd8279, %rd8277, 32;
	mad.lo.s64 	%rd8280, %rd669, %rd8264, %rd8279;
	setp.lt.u64 	%p3386, %rd8280, %rd8279;
	shr.u64 	%rd8281, %rd8277, 32;
	mad.lo.s64 	%rd8282, %rd670, %rd8265, %rd8281;
	add.s64 	%rd8283, %rd8282, %rd8278;
	selp.u64 	%rd8284, 1, 0, %p3386;
	add.s64 	%rd8285, %rd8283, %rd8284;
	add.s64 	%rd8286, %rd8275, %rd8280;
	setp.lt.u64 	%p3387, %rd8286, %rd8275;
	selp.u64 	%rd8287, 1, 0, %p3387;
	add.s64 	%rd8288, %rd8285, %rd8287;
	mul.lo.s64 	%rd8289, %rd672, %rd8264;
	mad.lo.s64 	%rd8290, %rd671, %rd8265, %rd8289;
	setp.lt.u64 	%p3388, %rd8290, %rd8289;
	selp.b64 	%rd8291, 4294967296, 0, %p3388;
	shl.b64 	%rd8292, %rd8290, 32;
	mad.lo.s64 	%rd8293, %rd671, %rd8264, %rd8292;
	setp.lt.u64 	%p3389, %rd8293, %rd8292;
	shr.u64 	%rd8294, %rd8290, 32;
	mad.lo.s64 	%rd8295, %rd672, %rd8265, %rd8294;
	add.s64 	%rd8296, %rd8295, %rd8291;
	selp.u64 	%rd8297, 1, 0, %p3389;
	add.s64 	%rd8298, %rd8296, %rd8297;
	add.s64 	%rd8299, %rd8288, %rd8293;
	setp.lt.u64 	%p3390, %rd8299, %rd8288;
	selp.u64 	%rd8301, 1, 0, %p3390;
	add.s64 	%rd8302, %rd8298, %rd8301;
	mul.lo.s64 	%rd8303, %rd674, %rd8264;
	mad.lo.s64 	%rd8304, %rd673, %rd8265, %rd8303;
	setp.lt.u64 	%p3391, %rd8304, %rd8303;
	selp.b64 	%rd8305, 4294967296, 0, %p3391;
	shl.b64 	%rd8306, %rd8304, 32;
	mad.lo.s64 	%rd8307, %rd673, %rd8264, %rd8306;
	setp.lt.u64 	%p3392, %rd8307, %rd8306;
	shr.u64 	%rd8308, %rd8304, 32;
	mad.lo.s64 	%rd8309, %rd674, %rd8265, %rd8308;
	add.s64 	%rd8310, %rd8309, %rd8305;
	selp.u64 	%rd8311, 1, 0, %p3392;
	add.s64 	%rd8312, %rd8310, %rd8311;
	add.s64 	%rd8313, %rd8302, %rd8307;
	setp.lt.u64 	%p3393, %rd8313, %rd8302;
	selp.u64 	%rd8315, 1, 0, %p3393;
	add.s64 	%rd8316, %rd8312, %rd8315;
	and.b64  	%rd8318, %rd8878, 4294967295;
	shr.u64 	%rd8319, %rd8878, 32;
	mul.lo.s64 	%rd8320, %rd668, %rd8318;
	mad.lo.s64 	%rd8321, %rd667, %rd8319, %rd8320;
	setp.lt.u64 	%p3394, %rd8321, %rd8320;
	selp.b64 	%rd8322, 4294967296, 0, %p3394;
	shl.b64 	%rd8323, %rd8321, 32;
	mad.lo.s64 	%rd8324, %rd667, %rd8318, %rd8323;
	setp.lt.u64 	%p3395, %rd8324, %rd8323;
	shr.u64 	%rd8325, %rd8321, 32;
	mad.lo.s64 	%rd8326, %rd668, %rd8319, %rd8325;
	add.s64 	%rd8327, %rd8326, %rd8322;
	selp.u64 	%rd8328, 1, 0, %p3395;
	add.s64 	%rd8329, %rd8327, %rd8328;
	add.s64 	%rd8330, %rd8286, %rd8324;
	setp.lt.u64 	%p3396, %rd8330, %rd8286;
	selp.u64 	%rd8331, 1, 0, %p3396;
	add.s64 	%rd8332, %rd8329, %rd8331;
	setp.ne.s64 	%p3397, %rd8332, 0;
	add.s64 	%rd8334, %rd8299, %rd8332;
	setp.lt.u64 	%p3398, %rd8334, %rd8299;
	and.pred  	%p3399, %p3397, %p3398;
	selp.u64 	%rd8335, 1, 0, %p3399;
	mul.lo.s64 	%rd8336, %rd670, %rd8318;
	mad.lo.s64 	%rd8337, %rd669, %rd8319, %rd8336;
	setp.lt.u64 	%p3400, %rd8337, %rd8336;
	selp.b64 	%rd8338, 4294967296, 0, %p3400;
	shl.b64 	%rd8339, %rd8337, 32;
	mad.lo.s64 	%rd8340, %rd669, %rd8318, %rd8339;
	setp.lt.u64 	%p3401, %rd8340, %rd8339;
	shr.u64 	%rd8341, %rd8337, 32;
	mad.lo.s64 	%rd8342, %rd670, %rd8319, %rd8341;
	add.s64 	%rd8343, %rd8342, %rd8338;
	selp.u64 	%rd8344, 1, 0, %p3401;
	add.s64 	%rd8345, %rd8343, %rd8344;
	add.s64 	%rd8346, %rd8334, %rd8335;
	add.s64 	%rd8347, %rd8346, %rd8340;
	max.u64 	%rd8348, %rd8334, %rd8346;
	setp.gt.u64 	%p3402, %rd8348, %rd8347;
	selp.u64 	%rd8349, 1, 0, %p3402;
	add.s64 	%rd8350, %rd8345, %rd8349;
	setp.ne.s64 	%p3403, %rd8350, 0;
	add.s64 	%rd8352, %rd8313, %rd8350;
	setp.lt.u64 	%p3404, %rd8352, %rd8313;
	and.pred  	%p3405, %p3403, %p3404;
	selp.u64 	%rd8353, 1, 0, %p3405;
	mul.lo.s64 	%rd8354, %rd672, %rd8318;
	mad.lo.s64 	%rd8355, %rd671, %rd8319, %rd8354;
	setp.lt.u64 	%p3406, %rd8355, %rd8354;
	selp.b64 	%rd8356, 4294967296, 0, %p3406;
	shl.b64 	%rd8357, %rd8355, 32;
	mad.lo.s64 	%rd8358, %rd671, %rd8318, %rd8357;
	setp.lt.u64 	%p3407, %rd8358, %rd8357;
	shr.u64 	%rd8359, %rd8355, 32;
	mad.lo.s64 	%rd8360, %rd672, %rd8319, %rd8359;
	add.s64 	%rd8361, %rd8360, %rd8356;
	selp.u64 	%rd8362, 1, 0, %p3407;
	add.s64 	%rd8363, %rd8361, %rd8362;
	add.s64 	%rd8364, %rd8352, %rd8353;
	add.s64 	%rd8365, %rd8364, %rd8358;
	max.u64 	%rd8367, %rd8352, %rd8364;
	setp.gt.u64 	%p3408, %rd8367, %rd8365;
	selp.u64 	%rd8368, 1, 0, %p3408;
	add.s64 	%rd8369, %rd8363, %rd8368;
	setp.ne.s64 	%p3409, %rd8369, 0;
	add.s64 	%rd8371, %rd8316, %rd8369;
	setp.lt.u64 	%p3410, %rd8371, %rd8316;
	and.pred  	%p3411, %p3409, %p3410;
	selp.u64 	%rd8372, 1, 0, %p3411;
	mul.lo.s64 	%rd8373, %rd674, %rd8318;
	mad.lo.s64 	%rd8374, %rd673, %rd8319, %rd8373;
	setp.lt.u64 	%p3412, %rd8374, %rd8373;
	selp.b64 	%rd8375, 4294967296, 0, %p3412;
	shl.b64 	%rd8376, %rd8374, 32;
	mad.lo.s64 	%rd8377, %rd673, %rd8318, %rd8376;
	setp.lt.u64 	%p3413, %rd8377, %rd8376;
	shr.u64 	%rd8378, %rd8374, 32;
	mad.lo.s64 	%rd8379, %rd674, %rd8319, %rd8378;
	add.s64 	%rd8380, %rd8379, %rd8375;
	selp.u64 	%rd8381, 1, 0, %p3413;
	add.s64 	%rd8382, %rd8380, %rd8381;
	add.s64 	%rd8383, %rd8371, %rd8372;
	add.s64 	%rd8384, %rd8383, %rd8377;
	max.u64 	%rd8386, %rd8371, %rd8383;
	setp.gt.u64 	%p3414, %rd8386, %rd8384;
	selp.u64 	%rd8387, 1, 0, %p3414;
	add.s64 	%rd8388, %rd8382, %rd8387;
	and.b64  	%rd8390, %rd8877, 4294967295;
	shr.u64 	%rd8391, %rd8877, 32;
	mul.lo.s64 	%rd8392, %rd668, %rd8390;
	mad.lo.s64 	%rd8393, %rd667, %rd8391, %rd8392;
	setp.lt.u64 	%p3415, %rd8393, %rd8392;
	selp.b64 	%rd8394, 4294967296, 0, %p3415;
	shl.b64 	%rd8395, %rd8393, 32;
	mad.lo.s64 	%rd8396, %rd667, %rd8390, %rd8395;
	setp.lt.u64 	%p3416, %rd8396, %rd8395;
	shr.u64 	%rd8397, %rd8393, 32;
	mad.lo.s64 	%rd8398, %rd668, %rd8391, %rd8397;
	add.s64 	%rd8399, %rd8398, %rd8394;
	selp.u64 	%rd8400, 1, 0, %p3416;
	add.s64 	%rd8401, %rd8399, %rd8400;
	add.s64 	%rd8402, %rd8347, %rd8396;
	setp.lt.u64 	%p3417, %rd8402, %rd8347;
	selp.u64 	%rd8403, 1, 0, %p3417;
	add.s64 	%rd8404, %rd8401, %rd8403;
	setp.ne.s64 	%p3418, %rd8404, 0;
	add.s64 	%rd8406, %rd8365, %rd8404;
	setp.lt.u64 	%p3419, %rd8406, %rd8365;
	and.pred  	%p3420, %p3418, %p3419;
	selp.u64 	%rd8407, 1, 0, %p3420;
	mul.lo.s64 	%rd8408, %rd670, %rd8390;
	mad.lo.s64 	%rd8409, %rd669, %rd8391, %rd8408;
	setp.lt.u64 	%p3421, %rd8409, %rd8408;
	selp.b64 	%rd8410, 4294967296, 0, %p3421;
	shl.b64 	%rd8411, %rd8409, 32;
	mad.lo.s64 	%rd8412, %rd669, %rd8390, %rd8411;
	setp.lt.u64 	%p3422, %rd8412, %rd8411;
	shr.u64 	%rd8413, %rd8409, 32;
	mad.lo.s64 	%rd8414, %rd670, %rd8391, %rd8413;
	add.s64 	%rd8415, %rd8414, %rd8410;
	selp.u64 	%rd8416, 1, 0, %p3422;
	add.s64 	%rd8417, %rd8415, %rd8416;
	add.s64 	%rd8418, %rd8406, %rd8407;
	add.s64 	%rd8419, %rd8418, %rd8412;
	max.u64 	%rd8420, %rd8406, %rd8418;
	setp.gt.u64 	%p3423, %rd8420, %rd8419;
	selp.u64 	%rd8421, 1, 0, %p3423;
	add.s64 	%rd8422, %rd8417, %rd8421;
	setp.ne.s64 	%p3424, %rd8422, 0;
	add.s64 	%rd8424, %rd8384, %rd8422;
	setp.lt.u64 	%p3425, %rd8424, %rd8384;
	and.pred  	%p3426, %p3424, %p3425;
	selp.u64 	%rd8425, 1, 0, %p3426;
	mul.lo.s64 	%rd8426, %rd672, %rd8390;
	mad.lo.s64 	%rd8427, %rd671, %rd8391, %rd8426;
	setp.lt.u64 	%p3427, %rd8427, %rd8426;
	selp.b64 	%rd8428, 4294967296, 0, %p3427;
	shl.b64 	%rd8429, %rd8427, 32;
	mad.lo.s64 	%rd8430, %rd671, %rd8390, %rd8429;
	setp.lt.u64 	%p3428, %rd8430, %rd8429;
	shr.u64 	%rd8431, %rd8427, 32;
	mad.lo.s64 	%rd8432, %rd672, %rd8391, %rd8431;
	add.s64 	%rd8433, %rd8432, %rd8428;
	selp.u64 	%rd8434, 1, 0, %p3428;
	add.s64 	%rd8435, %rd8433, %rd8434;
	add.s64 	%rd8436, %rd8424, %rd8425;
	add.s64 	%rd8437, %rd8436, %rd8430;
	max.u64 	%rd8439, %rd8424, %rd8436;
	setp.gt.u64 	%p3429, %rd8439, %rd8437;
	selp.u64 	%rd8440, 1, 0, %p3429;
	add.s64 	%rd8441, %rd8435, %rd8440;
	setp.ne.s64 	%p3430, %rd8441, 0;
	add.s64 	%rd8443, %rd8388, %rd8441;
	setp.lt.u64 	%p3431, %rd8443, %rd8388;
	and.pred  	%p3432, %p3430, %p3431;
	selp.u64 	%rd8444, 1, 0, %p3432;
	mul.lo.s64 	%rd8445, %rd674, %rd8390;
	mad.lo.s64 	%rd8446, %rd673, %rd8391, %rd8445;
	setp.lt.u64 	%p3433, %rd8446, %rd8445;
	selp.b64 	%rd8447, 4294967296, 0, %p3433;
	shl.b64 	%rd8448, %rd8446, 32;
	mad.lo.s64 	%rd8449, %rd673, %rd8390, %rd8448;
	setp.lt.u64 	%p3434, %rd8449, %rd8448;
	shr.u64 	%rd8450, %rd8446, 32;
	mad.lo.s64 	%rd8451, %rd674, %rd8391, %rd8450;
	add.s64 	%rd8452, %rd8451, %rd8447;
	selp.u64 	%rd8453, 1, 0, %p3434;
	add.s64 	%rd8454, %rd8452, %rd8453;
	add.s64 	%rd8455, %rd8443, %rd8444;
	add.s64 	%rd8456, %rd8455, %rd8449;
	max.u64 	%rd8458, %rd8443, %rd8455;
	setp.gt.u64 	%p3435, %rd8458, %rd8456;
	selp.u64 	%rd8459, 1, 0, %p3435;
	add.s64 	%rd8460, %rd8454, %rd8459;
	and.b64  	%rd8462, %rd8880, 4294967295;
	shr.u64 	%rd8463, %rd8880, 32;
	mul.lo.s64 	%rd8464, %rd668, %rd8462;
	mad.lo.s64 	%rd8465, %rd667, %rd8463, %rd8464;
	setp.lt.u64 	%p3436, %rd8465, %rd8464;
	selp.b64 	%rd8466, 4294967296, 0, %p3436;
	shl.b64 	%rd8467, %rd8465, 32;
	mad.lo.s64 	%rd8468, %rd667, %rd8462, %rd8467;
	setp.lt.u64 	%p3437, %rd8468, %rd8467;
	shr.u64 	%rd8469, %rd8465, 32;
	mad.lo.s64 	%rd8470, %rd668, %rd8463, %rd8469;
	add.s64 	%rd8471, %rd8470, %rd8466;
	selp.u64 	%rd8472, 1, 0, %p3437;
	add.s64 	%rd8473, %rd8471, %rd8472;
	add.s64 	%rd8474, %rd8419, %rd8468;
	setp.lt.u64 	%p3438, %rd8474, %rd8419;
	selp.u64 	%rd8475, 1, 0, %p3438;
	add.s64 	%rd8476, %rd8473, %rd8475;
	setp.ne.s64 	%p3439, %rd8476, 0;
	add.s64 	%rd8478, %rd8437, %rd8476;
	setp.lt.u64 	%p3440, %rd8478, %rd8437;
	and.pred  	%p3441, %p3439, %p3440;
	selp.u64 	%rd8479, 1, 0, %p3441;
	mul.lo.s64 	%rd8480, %rd670, %rd8462;
	mad.lo.s64 	%rd8481, %rd669, %rd8463, %rd8480;
	setp.lt.u64 	%p3442, %rd8481, %rd8480;
	selp.b64 	%rd8482, 4294967296, 0, %p3442;
	shl.b64 	%rd8483, %rd8481, 32;
	mad.lo.s64 	%rd8484, %rd669, %rd8462, %rd8483;
	setp.lt.u64 	%p3443, %rd8484, %rd8483;
	shr.u64 	%rd8485, %rd8481, 32;
	mad.lo.s64 	%rd8486, %rd670, %rd8463, %rd8485;
	add.s64 	%rd8487, %rd8486, %rd8482;
	selp.u64 	%rd8488, 1, 0, %p3443;
	add.s64 	%rd8489, %rd8487, %rd8488;
	add.s64 	%rd8490, %rd8478, %rd8479;
	add.s64 	%rd963, %rd8490, %rd8484;
	max.u64 	%rd8491, %rd8478, %rd8490;
	setp.gt.u64 	%p3444, %rd8491, %rd963;
	selp.u64 	%rd8492, 1, 0, %p3444;
	add.s64 	%rd8493, %rd8489, %rd8492;
	setp.ne.s64 	%p3445, %rd8493, 0;
	add.s64 	%rd8495, %rd8456, %rd8493;
	setp.lt.u64 	%p3446, %rd8495, %rd8456;
	and.pred  	%p3447, %p3445, %p3446;
	selp.u64 	%rd8496, 1, 0, %p3447;
	mul.lo.s64 	%rd8497, %rd672, %rd8462;
	mad.lo.s64 	%rd8498, %rd671, %rd8463, %rd8497;
	setp.lt.u64 	%p3448, %rd8498, %rd8497;
	selp.b64 	%rd8499, 4294967296, 0, %p3448;
	shl.b64 	%rd8500, %rd8498, 32;
	mad.lo.s64 	%rd8501, %rd671, %rd8462, %rd8500;
	setp.lt.u64 	%p3449, %rd8501, %rd8500;
	shr.u64 	%rd8502, %rd8498, 32;
	mad.lo.s64 	%rd8503, %rd672, %rd8463, %rd8502;
	add.s64 	%rd8504, %rd8503, %rd8499;
	selp.u64 	%rd8505, 1, 0, %p3449;
	add.s64 	%rd8506, %rd8504, %rd8505;
	add.s64 	%rd8507, %rd8495, %rd8496;
	add.s64 	%rd964, %rd8507, %rd8501;
	max.u64 	%rd8508, %rd8495, %rd8507;
	setp.gt.u64 	%p3450, %rd8508, %rd964;
	selp.u64 	%rd8509, 1, 0, %p3450;
	add.s64 	%rd8510, %rd8506, %rd8509;
	setp.ne.s64 	%p3451, %rd8510, 0;
	add.s64 	%rd8512, %rd8460, %rd8510;
	setp.lt.u64 	%p3452, %rd8512, %rd8460;
	and.pred  	%p3453, %p3451, %p3452;
	selp.u64 	%rd8513, 1, 0, %p3453;
	mul.lo.s64 	%rd8514, %rd674, %rd8462;
	mad.lo.s64 	%rd8515, %rd673, %rd8463, %rd8514;
	setp.lt.u64 	%p3454, %rd8515, %rd8514;
	selp.b64 	%rd8516, 4294967296, 0, %p3454;
	shl.b64 	%rd8517, %rd8515, 32;
	mad.lo.s64 	%rd8518, %rd673, %rd8462, %rd8517;
	setp.lt.u64 	%p3455, %rd8518, %rd8517;
	shr.u64 	%rd8519, %rd8515, 32;
	mad.lo.s64 	%rd8520, %rd674, %rd8463, %rd8519;
	add.s64 	%rd8521, %rd8520, %rd8516;
	selp.u64 	%rd8522, 1, 0, %p3455;
	add.s64 	%rd8523, %rd8521, %rd8522;
	add.s64 	%rd8524, %rd8512, %rd8513;
	add.s64 	%rd965, %rd8524, %rd8518;
	max.u64 	%rd8525, %rd8512, %rd8524;
	setp.gt.u64 	%p3456, %rd8525, %rd965;
	selp.u64 	%rd8526, 1, 0, %p3456;
	add.s64 	%rd966, %rd8523, %rd8526;
	mov.b64 	{%r887, %r888}, %rd963;
	mov.b64 	{%r889, %r890}, %rd964;
	mov.b64 	%rd8527, {%r890, %r887};
	mov.b64 	{%r891, %r892}, %rd965;
	mov.b64 	%rd8528, {%r892, %r889};
	mov.b64 	{%r893, %r894}, %rd966;
	mov.b64 	%rd8529, {%r894, %r891};
	shl.b64 	%rd8530, %rd966, 32;
	add.s64 	%rd967, %rd8527, %rd8270;
	setp.lt.u64 	%p3457, %rd967, %rd8527;
	selp.u64 	%rd8531, 1, 0, %p3457;
	add.s64 	%rd8532, %rd8528, %rd8330;
	add.s64 	%rd968, %rd8532, %rd8531;
	max.u64 	%rd8533, %rd8330, %rd8532;
	setp.gt.u64 	%p3458, %rd8533, %rd968;
	selp.u64 	%rd8534, 1, 0, %p3458;
	add.s64 	%rd8535, %rd8529, %rd8402;
	add.s64 	%rd969, %rd8535, %rd8534;
	max.u64 	%rd8536, %rd8402, %rd8535;
	setp.gt.u64 	%p3459, %rd8536, %rd969;
	selp.u64 	%rd8537, 1, 0, %p3459;
	add.s64 	%rd8538, %rd8530, %rd8474;
	add.s64 	%rd8884, %rd8538, %rd8537;
	setp.gt.u64 	%p3460, %rd8884, %rd756;
	@%p3460 bra 	$L__BB0_319;
	setp.eq.s64 	%p3461, %rd8884, %rd756;
	setp.gt.u64 	%p3462, %rd969, %rd8629;
	and.pred  	%p3463, %p3461, %p3462;
	@%p3463 bra 	$L__BB0_319;
	setp.eq.s64 	%p3464, %rd8884, %rd756;
	setp.eq.s64 	%p3465, %rd969, %rd8629;
	and.pred  	%p3466, %p3464, %p3465;
	setp.gt.u64 	%p3467, %rd968, %rd8628;
	and.pred  	%p3468, %p3466, %p3467;
	@%p3468 bra 	$L__BB0_319;
	setp.ne.s64 	%p3469, %rd8884, %rd756;
	setp.ne.s64 	%p3470, %rd969, %rd8629;
	or.pred  	%p3471, %p3469, %p3470;
	setp.ne.s64 	%p3472, %rd968, %rd8628;
	or.pred  	%p3473, %p3471, %p3472;
	setp.lt.u64 	%p3474, %rd967, %rd8630;
	or.pred  	%p3475, %p3473, %p3474;
	mov.u64 	%rd8881, %rd969;
	mov.u64 	%rd8882, %rd968;
	mov.u64 	%rd8883, %rd967;
	@%p3475 bra 	$L__BB0_320;
$L__BB0_319:
	sub.s64 	%rd8883, %rd967, %rd8630;
	setp.lt.u64 	%p3476, %rd967, %rd8630;
	selp.u64 	%rd8539, 1, 0, %p3476;
	add.s64 	%rd8540, %rd8628, %rd8539;
	sub.s64 	%rd8882, %rd968, %rd8540;
	setp.ge.u64 	%p3477, %rd968, %rd8540;
	setp.lt.u64 	%p3478, %rd968, %rd8540;
	setp.eq.s64 	%p3479, %rd8540, 0;
	selp.u32 	%r895, -1, 0, %p3478;
	selp.u32 	%r896, -1, 0, %p3479;
	selp.b32 	%r897, %r896, %r895, %p3477;
	selp.b32 	%r898, %r897, %r895, %p3476;
	and.b32  	%r899, %r898, 1;
	setp.eq.b32 	%p3480, %r899, 1;
	cvt.u64.u32 	%rd8541, %r898;
	and.b64  	%rd8542, %rd8541, 1;
	add.s64 	%rd8543, %rd8629, %rd8542;
	sub.s64 	%rd8881, %rd969, %rd8543;
	setp.ge.u64 	%p3481, %rd969, %rd8543;
	setp.lt.u64 	%p3482, %rd969, %rd8543;
	setp.eq.s64 	%p3483, %rd8543, 0;
	selp.u32 	%r900, -1, 0, %p3482;
	selp.u32 	%r901, -1, 0, %p3483;
	selp.b32 	%r902, %r901, %r900, %p3481;
	selp.b32 	%r903, %r902, %r900, %p3480;
	and.b32  	%r904, %r903, 1;
	setp.eq.b32 	%p3484, %r904, 1;
	selp.s64 	%rd8544, -1, 0, %p3484;
	sub.s64 	%rd8545, %rd8884, %rd756;
	add.s64 	%rd8884, %rd8545, %rd8544;
$L__BB0_320:
	shr.u64 	%rd8546, %rd963, 32;
	mul.lo.s64 	%rd8547, %rd8546, 4196183048192;
	and.b64  	%rd8548, %rd963, 4294967295;
	mad.lo.s64 	%rd8549, %rd8548, 977, %rd8547;
	setp.lt.u64 	%p3485, %rd8549, %rd8547;
	shr.u64 	%rd8550, %rd964, 32;
	mul.lo.s64 	%rd8551, %rd8550, 4196183048192;
	and.b64  	%rd8552, %rd964, 4294967295;
	mad.lo.s64 	%rd8553, %rd8552, 977, %rd8551;
	setp.lt.u64 	%p3486, %rd8553, %rd8551;
	selp.u64 	%rd8554, 1, 0, %p3485;
	mul.lo.s64 	%rd8555, %rd8546, 977;
	shr.u64 	%rd8556, %rd8555, 32;
	add.s64 	%rd8557, %rd8556, %rd8554;
	add.s64 	%rd8558, %rd8557, %rd8553;
	setp.lt.u64 	%p3487, %rd8558, %rd8557;
	shr.u64 	%rd8559, %rd965, 32;
	mul.lo.s64 	%rd8560, %rd8559, 4196183048192;
	and.b64  	%rd8561, %rd965, 4294967295;
	mad.lo.s64 	%rd8562, %rd8561, 977, %rd8560;
	setp.lt.u64 	%p3488, %rd8562, %rd8560;
	selp.u64 	%rd8563, 1, 0, %p3487;
	selp.u64 	%rd8564, 1, 0, %p3486;
	mul.lo.s64 	%rd8565, %rd8550, 977;
	shr.u64 	%rd8566, %rd8565, 32;
	add.s64 	%rd8567, %rd8566, %rd8564;
	add.s64 	%rd8568, %rd8567, %rd8563;
	add.s64 	%rd8569, %rd8568, %rd8562;
	setp.lt.u64 	%p3489, %rd8569, %rd8568;
	add.s64 	%rd979, %rd8883, %rd8549;
	setp.lt.u64 	%p3490, %rd979, %rd8883;
	selp.u64 	%rd8570, 1, 0, %p3490;
	add.s64 	%rd8571, %rd8882, %rd8558;
	add.s64 	%rd980, %rd8571, %rd8570;
	max.u64 	%rd8572, %rd8882, %rd8571;
	setp.gt.u64 	%p3491, %rd8572, %rd980;
	selp.u64 	%rd8573, 1, 0, %p3491;
	add.s64 	%rd8574, %rd8881, %rd8569;
	add.s64 	%rd981, %rd8574, %rd8573;
	max.u64 	%rd8575, %rd8881, %rd8574;
	setp.gt.u64 	%p3492, %rd8575, %rd981;
	selp.u64 	%rd8576, 1, 0, %p3492;
	shr.u64 	%rd8577, %rd966, 32;
	and.b64  	%rd8578, %rd966, 4294967295;
	mul.lo.s64 	%rd8579, %rd8578, 977;
	mad.lo.s64 	%rd8580, %rd8577, 4196183048192, %rd8579;
	selp.u64 	%rd8581, 1, 0, %p3489;
	selp.u64 	%rd8582, 1, 0, %p3488;
	mul.lo.s64 	%rd8583, %rd8559, 977;
	shr.u64 	%rd8584, %rd8583, 32;
	add.s64 	%rd8585, %rd8584, %rd8582;
	add.s64 	%rd8586, %rd8585, %rd8581;
	add.s64 	%rd8587, %rd8586, %rd8580;
	add.s64 	%rd8588, %rd8884, %rd8587;
	add.s64 	%rd8885, %rd8588, %rd8576;
	setp.gt.u64 	%p3493, %rd8885, %rd756;
	@%p3493 bra 	$L__BB0_324;
	setp.eq.s64 	%p3494, %rd8885, %rd756;
	setp.gt.u64 	%p3495, %rd981, %rd8629;
	and.pred  	%p3496, %p3494, %p3495;
	@%p3496 bra 	$L__BB0_324;
	setp.eq.s64 	%p3497, %rd8885, %rd756;
	setp.eq.s64 	%p3498, %rd981, %rd8629;
	and.pred  	%p3499, %p3497, %p3498;
	setp.gt.u64 	%p3500, %rd980, %rd8628;
	and.pred  	%p3501, %p3499, %p3500;
	@%p3501 bra 	$L__BB0_324;
	setp.ne.s64 	%p3502, %rd8885, %rd756;
	setp.ne.s64 	%p3503, %rd981, %rd8629;
	or.pred  	%p3504, %p3502, %p3503;
	setp.ne.s64 	%p3505, %rd980, %rd8628;
	or.pred  	%p3506, %p3504, %p3505;
	setp.lt.u64 	%p3507, %rd979, %rd8630;
	or.pred  	%p3508, %p3506, %p3507;
	@%p3508 bra 	$L__BB0_325;
$L__BB0_324:
	sub.s64 	%rd8589, %rd979, %rd8630;
	st.local.u64 	[%rd739+64], %rd8589;
	setp.lt.u64 	%p3509, %rd979, %rd8630;
	selp.u64 	%rd8590, 1, 0, %p3509;
	add.s64 	%rd8591, %rd8628, %rd8590;
	sub.s64 	%rd8592, %rd980, %rd8591;
	st.local.u64 	[%rd739+72], %rd8592;
	setp.ge.u64 	%p3510, %rd980, %rd8591;
	setp.lt.u64 	%p3511, %rd980, %rd8591;
	setp.eq.s64 	%p3512, %rd8591, 0;
	selp.u32 	%r905, -1, 0, %p3511;
	selp.u32 	%r906, -1, 0, %p3512;
	selp.b32 	%r907, %r906, %r905, %p3510;
	selp.b32 	%r908, %r907, %r905, %p3509;
	and.b32  	%r909, %r908, 1;
	setp.eq.b32 	%p3513, %r909, 1;
	cvt.u64.u32 	%rd8593, %r908;
	and.b64  	%rd8594, %rd8593, 1;
	add.s64 	%rd8595, %rd8629, %rd8594;
	sub.s64 	%rd8596, %rd981, %rd8595;
	st.local.u64 	[%rd739+80], %rd8596;
	setp.ge.u64 	%p3514, %rd981, %rd8595;
	setp.lt.u64 	%p3515, %rd981, %rd8595;
	setp.eq.s64 	%p3516, %rd8595, 0;
	selp.u32 	%r910, -1, 0, %p3515;
	selp.u32 	%r911, -1, 0, %p3516;
	selp.b32 	%r912, %r911, %r910, %p3514;
	selp.b32 	%r913, %r912, %r910, %p3513;
	and.b32  	%r914, %r913, 1;
	setp.eq.b32 	%p3517, %r914, 1;
	selp.s64 	%rd8597, -1, 0, %p3517;
	sub.s64 	%rd8598, %rd8885, %rd756;
	add.s64 	%rd8885, %rd8598, %rd8597;
	bra.uni 	$L__BB0_326;
$L__BB0_325:
	st.local.u64 	[%rd739+64], %rd979;
	st.local.u64 	[%rd739+72], %rd980;
	st.local.u64 	[%rd739+80], %rd981;
$L__BB0_326:
	st.local.u64 	[%rd739+88], %rd8885;
$L__BB0_327:
	ret;

}
	// .globl	_Z18ecdsa_verify_batchPKhS0_S0_Pii
.visible .entry _Z18ecdsa_verify_batchPKhS0_S0_Pii(
	.param .u64 .ptr .align 1 _Z18ecdsa_verify_batchPKhS0_S0_Pii_param_0,
	.param .u64 .ptr .align 1 _Z18ecdsa_verify_batchPKhS0_S0_Pii_param_1,
	.param .u64 .ptr .align 1 _Z18ecdsa_verify_batchPKhS0_S0_Pii_param_2,
	.param .u64 .ptr .align 1 _Z18ecdsa_verify_batchPKhS0_S0_Pii_param_3,
	.param .u32 _Z18ecdsa_verify_batchPKhS0_S0_Pii_param_4
)
{
	.local .align 16 .b8 	__local_depot1[2080];
	.reg .b64 	%SP;
	.reg .b64 	%SPL;
	.reg .pred 	%p<9480>;
	.reg .b16 	%rs<33>;
	.reg .b32 	%r<2882>;
	.reg .b64 	%rd<23487>;

	mov.u64 	%SPL, __local_depot1;
	cvta.local.u64 	%SP, %SPL;
	ld.param.u64 	%rd2872, [_Z18ecdsa_verify_batchPKhS0_S0_Pii_param_0];
	ld.param.u64 	%rd2873, [_Z18ecdsa_verify_batchPKhS0_S0_Pii_param_1];
	ld.param.u64 	%rd2874, [_Z18ecdsa_verify_batchPKhS0_S0_Pii_param_2];
	ld.param.u64 	%rd2875, [_Z18ecdsa_verify_batchPKhS0_S0_Pii_param_3];
	ld.param.u32 	%r29, [_Z18ecdsa_verify_batchPKhS0_S0_Pii_param_4];
	cvta.to.global.u64 	%rd1, %rd2875;
	add.u64 	%rd2, %SPL, 1056;
	add.u64 	%rd2877, %SP, 0;
	add.u64 	%rd3, %SPL, 0;
	add.u64 	%rd4, %SPL, 1056;
	add.u64 	%rd5, %SPL, 864;
	mov.u32 	%r30, %ctaid.x;
	mov.u32 	%r31, %ntid.x;
	mov.u32 	%r32, %tid.x;
	mad.lo.s32 	%r1, %r30, %r31, %r32;
	setp.ge.s32 	%p1, %r1, %r29;
	@%p1 bra 	$L__BB1_997;
	cvta.to.global.u64 	%rd2880, %rd2873;
	cvta.to.global.u64 	%rd2881, %rd2874;
	cvta.to.global.u64 	%rd2882, %rd2872;
	shl.b32 	%r33, %r1, 6;
	cvt.s64.s32 	%rd2883, %r33;
	add.s64 	%rd2884, %rd2880, %rd2883;
	ld.global.u8 	%r34, [%rd2884];
	ld.global.u8 	%r35, [%rd2884+1];
	mul.wide.u32 	%rd2885, %r34, 65536;
	mul.wide.u32 	%rd2886, %r35, 256;
	or.b64  	%rd2887, %rd2885, %rd2886;
	ld.global.u8 	%rd2888, [%rd2884+2];
	or.b64  	%rd2889, %rd2887, %rd2888;
	ld.global.u8 	%r36, [%rd2884+3];
	shl.b64 	%rd2890, %rd2889, 16;
	mul.wide.u32 	%rd2891, %r36, 256;
	or.b64  	%rd6, %rd2890, %rd2891;
	ld.global.u8 	%rd2892, [%rd2884+4];
	or.b64  	%rd2893, %rd6, %rd2892;
	ld.global.u8 	%r37, [%rd2884+5];
	ld.global.u8 	%r38, [%rd2884+6];
	shl.b64 	%rd2894, %rd2893, 24;
	mul.wide.u32 	%rd2895, %r37, 65536;
	mul.wide.u32 	%rd2896, %r38, 256;
	or.b64  	%rd2897, %rd2895, %rd2896;
	or.b64  	%rd2898, %rd2894, %rd2897;
	ld.global.u8 	%rd2899, [%rd2884+7];
	or.b64  	%rd7, %rd2898, %rd2899;
	ld.global.u8 	%r39, [%rd2884+8];
	ld.global.u8 	%r40, [%rd2884+9];
	mul.wide.u32 	%rd2900, %r39, 65536;
	mul.wide.u32 	%rd2901, %r40, 256;
	or.b64  	%rd2902, %rd2900, %rd2901;
	ld.global.u8 	%rd2903, [%rd2884+10];
	or.b64  	%rd2904, %rd2902, %rd2903;
	ld.global.u8 	%r41, [%rd2884+11];
	shl.b64 	%rd2905, %rd2904, 16;
	mul.wide.u32 	%rd2906, %r41, 256;
	or.b64  	%rd8, %rd2905, %rd2906;
	ld.global.u8 	%rd2907, [%rd2884+12];
	or.b64  	%rd2908, %rd8, %rd2907;
	ld.global.u8 	%r42, [%rd2884+13];
	ld.global.u8 	%r43, [%rd2884+14];
	shl.b64 	%rd2909, %rd2908, 24;
	mul.wide.u32 	%rd2910, %r42, 65536;
	mul.wide.u32 	%rd2911, %r43, 256;
	or.b64  	%rd2912, %rd2910, %rd2911;
	or.b64  	%rd2913, %rd2909, %rd2912;
	ld.global.u8 	%rd2914, [%rd2884+15];
	or.b64  	%rd9, %rd2913, %rd2914;
	ld.global.u8 	%r44, [%rd2884+16];
	ld.global.u8 	%r45, [%rd2884+17];
	mul.wide.u32 	%rd2915, %r44, 65536;
	mul.wide.u32 	%rd2916, %r45, 256;
	or.b64  	%rd2917, %rd2915, %rd2916;
	ld.global.u8 	%rd2918, [%rd2884+18];
	or.b64  	%rd2919, %rd2917, %rd2918;
	ld.global.u8 	%r46, [%rd2884+19];
	shl.b64 	%rd2920, %rd2919, 16;
	mul.wide.u32 	%rd2921, %r46, 256;
	or.b64  	%rd10, %rd2920, %rd2921;
	ld.global.u8 	%rd2922, [%rd2884+20];
	or.b64  	%rd2923, %rd10, %rd2922;
	ld.global.u8 	%r47, [%rd2884+21];
	ld.global.u8 	%r48, [%rd2884+22];
	shl.b64 	%rd2924, %rd2923, 24;
	mul.wide.u32 	%rd2925, %r47, 65536;
	mul.wide.u32 	%rd2926, %r48, 256;
	or.b64  	%rd2927, %rd2925, %rd2926;
	or.b64  	%rd2928, %rd2924, %rd2927;
	ld.global.u8 	%rd2929, [%rd2884+23];
	or.b64  	%rd11, %rd2928, %rd2929;
	ld.global.u8 	%r49, [%rd2884+24];
	ld.global.u8 	%r50, [%rd2884+25];
	mul.wide.u32 	%rd2930, %r49, 65536;
	mul.wide.u32 	%rd2931, %r50, 256;
	or.b64  	%rd2932, %rd2930, %rd2931;
	ld.global.u8 	%rd2933, [%rd2884+26];
	or.b64  	%rd2934, %rd2932, %rd2933;
	ld.global.u8 	%r51, [%rd2884+27];
	shl.b64 	%rd2935, %rd2934, 16;
	mul.wide.u32 	%rd2936, %r51, 256;
	or.b64  	%rd12, %rd2935, %rd2936;
	ld.global.u8 	%rd2937, [%rd2884+28];
	or.b64  	%rd2938, %rd12, %rd2937;
	ld.global.u8 	%r52, [%rd2884+29];
	ld.global.u8 	%r53, [%rd2884+30];
	shl.b64 	%rd2939, %rd2938, 24;
	mul.wide.u32 	%rd2940, %r52, 65536;
	mul.wide.u32 	%rd2941, %r53, 256;
	or.b64  	%rd2942, %rd2940, %rd2941;
	or.b64  	%rd2943, %rd2939, %rd2942;
	ld.global.u8 	%rd2944, [%rd2884+31];
	or.b64  	%rd13, %rd2943, %rd2944;
	ld.global.u8 	%r54, [%rd2884+32];
	ld.global.u8 	%r55, [%rd2884+33];
	mul.wide.u32 	%rd2945, %r54, 65536;
	mul.wide.u32 	%rd2946, %r55, 256;
	or.b64  	%rd2947, %rd2945, %rd2946;
	ld.global.u8 	%rd2948, [%rd2884+34];
	or.b64  	%rd2949, %rd2947, %rd2948;
	ld.global.u8 	%r56, [%rd2884+35];
	shl.b64 	%rd2950, %rd2949, 16;
	mul.wide.u32 	%rd2951, %r56, 256;
	or.b64  	%rd2952, %rd2950, %rd2951;
	ld.global.u8 	%rd2953, [%rd2884+36];
	or.b64  	%rd2954, %rd2952, %rd2953;
	ld.global.u8 	%r57, [%rd2884+37];
	shl.b64 	%rd2955, %rd2954, 16;
	mul.wide.u32 	%rd2956, %r57, 256;
	or.b64  	%rd2957, %rd2955, %rd2956;
	ld.global.u8 	%rd2958, [%rd2884+38];
	or.b64  	%rd2959, %rd2957, %rd2958;
	shl.b64 	%rd2960, %rd2959, 8;
	ld.global.u8 	%rd2961, [%rd2884+39];
	or.b64  	%rd14, %rd2960, %rd2961;
	ld.global.u8 	%r58, [%rd2884+40];
	ld.global.u8 	%r59, [%rd2884+41];
	mul.wide.u32 	%rd2962, %r58, 65536;
	mul.wide.u32 	%rd2963, %r59, 256;
	or.b64  	%rd2964, %rd2962, %rd2963;
	ld.global.u8 	%rd2965, [%rd2884+42];
	or.b64  	%rd2966, %rd2964, %rd2965;
	ld.global.u8 	%r60, [%rd2884+43];
	shl.b64 	%rd2967, %rd2966, 16;
	mul.wide.u32 	%rd2968, %r60, 256;
	or.b64  	%rd2969, %rd2967, %rd2968;
	ld.global.u8 	%rd2970, [%rd2884+44];
	or.b64  	%rd2971, %rd2969, %rd2970;
	ld.global.u8 	%r61, [%rd2884+45];
	shl.b64 	%rd2972, %rd2971, 16;
	mul.wide.u32 	%rd2973, %r61, 256;
	or.b64  	%rd2974, %rd2972, %rd2973;
	ld.global.u8 	%rd2975, [%rd2884+46];
	or.b64  	%rd2976, %rd2974, %rd2975;
	shl.b64 	%rd2977, %rd2976, 8;
	ld.global.u8 	%rd2978, [%rd2884+47];
	or.b64  	%rd15, %rd2977, %rd2978;
	ld.global.u8 	%r62, [%rd2884+48];
	ld.global.u8 	%r63, [%rd2884+49];
	mul.wide.u32 	%rd2979, %r62, 65536;
	mul.wide.u32 	%rd2980, %r63, 256;
	or.b64  	%rd2981, %rd2979, %rd2980;
	ld.global.u8 	%rd2982, [%rd2884+50];
	or.b64  	%rd2983, %rd2981, %rd2982;
	ld.global.u8 	%r64, [%rd2884+51];
	shl.b64 	%rd2984, %rd2983, 16;
	mul.wide.u32 	%rd2985, %r64, 256;
	or.b64  	%rd2986, %rd2984, %rd2985;
	ld.global.u8 	%rd2987, [%rd2884+52];
	or.b64  	%rd2988, %rd2986, %rd2987;
	ld.global.u8 	%r65, [%rd2884+53];
	shl.b64 	%rd2989, %rd2988, 16;
	mul.wide.u32 	%rd2990, %r65, 256;
	or.b64  	%rd2991, %rd2989, %rd2990;
	ld.global.u8 	%rd2992, [%rd2884+54];
	or.b64  	%rd2993, %rd2991, %rd2992;
	shl.b64 	%rd2994, %rd2993, 8;
	ld.global.u8 	%rd2995, [%rd2884+55];
	or.b64  	%rd16, %rd2994, %rd2995;
	ld.global.u8 	%r66, [%rd2884+56];
	ld.global.u8 	%r67, [%rd2884+57];
	mul.wide.u32 	%rd2996, %r66, 65536;
	mul.wide.u32 	%rd2997, %r67, 256;
	or.b64  	%rd2998, %rd2996, %rd2997;
	ld.global.u8 	%rd2999, [%rd2884+58];
	or.b64  	%rd3000, %rd2998, %rd2999;
	ld.global.u8 	%r68, [%rd2884+59];
	shl.b64 	%rd3001, %rd3000, 16;
	mul.wide.u32 	%rd3002, %r68, 256;
	or.b64  	%rd3003, %rd3001, %rd3002;
	ld.global.u8 	%rd3004, [%rd2884+60];
	or.b64  	%rd3005, %rd3003, %rd3004;
	ld.global.u8 	%r69, [%rd2884+61];
	shl.b64 	%rd3006, %rd3005, 16;
	mul.wide.u32 	%rd3007, %r69, 256;
	or.b64  	%rd3008, %rd3006, %rd3007;
	ld.global.u8 	%rd3009, [%rd2884+62];
	or.b64  	%rd3010, %rd3008, %rd3009;
	shl.b64 	%rd3011, %rd3010, 8;
	ld.global.u8 	%rd3012, [%rd2884+63];
	or.b64  	%rd17, %rd3011, %rd3012;
	shl.b32 	%r70, %r1, 5;
	cvt.s64.s32 	%rd3013, %r70;
	add.s64 	%rd18, %rd2882, %rd3013;
	add.s64 	%rd3014, %rd2881, %rd3013;
	ld.global.u8 	%r71, [%rd3014];
	ld.global.u8 	%r72, [%rd3014+1];
	mul.wide.u32 	%rd3015, %r71, 65536;
	mul.wide.u32 	%rd3016, %r72, 256;
	or.b64  	%rd3017, %rd3015, %rd3016;
	ld.global.u8 	%rd3018, [%rd3014+2];
	or.b64  	%rd3019, %rd3017, %rd3018;
	ld.global.u8 	%r73, [%rd3014+3];
	shl.b64 	%rd3020, %rd3019, 16;
	mul.wide.u32 	%rd3021, %r73, 256;
	or.b64  	%rd19, %rd3020, %rd3021;
	ld.global.u8 	%rd3022, [%rd3014+4];
	or.b64  	%rd3023, %rd19, %rd3022;
	ld.global.u8 	%r74, [%rd3014+5];
	ld.global.u8 	%r75, [%rd3014+6];
	shl.b64 	%rd3024, %rd3023, 24;
	mul.wide.u32 	%rd3025, %r74, 65536;
	mul.wide.u32 	%rd3026, %r75, 256;
	or.b64  	%rd3027, %rd3025, %rd3026;
	or.b64  	%rd3028, %rd3024, %rd3027;
	ld.global.u8 	%rd3029, [%rd3014+7];
	or.b64  	%rd20, %rd3028, %rd3029;
	ld.global.u8 	%r76, [%rd3014+8];
	ld.global.u8 	%r77, [%rd3014+9];
	mul.wide.u32 	%rd3030, %r76, 65536;
	mul.wide.u32 	%rd3031, %r77, 256;
	or.b64  	%rd3032, %rd3030, %rd3031;
	ld.global.u8 	%rd3033, [%rd3014+10];
	or.b64  	%rd3034, %rd3032, %rd3033;
	ld.global.u8 	%r78, [%rd3014+11];
	shl.b64 	%rd3035, %rd3034, 16;
	mul.wide.u32 	%rd3036, %r78, 256;
	or.b64  	%rd21, %rd3035, %rd3036;
	ld.global.u8 	%rd3037, [%rd3014+12];
	or.b64  	%rd3038, %rd21, %rd3037;
	ld.global.u8 	%r79, [%rd3014+13];
	ld.global.u8 	%r80, [%rd3014+14];
	shl.b64 	%rd3039, %rd3038, 24;
	mul.wide.u32 	%rd3040, %r79, 65536;
	mul.wide.u32 	%rd3041, %r80, 256;
	or.b64  	%rd3042, %rd3040, %rd3041;
	or.b64  	%rd3043, %rd3039, %rd3042;
	ld.global.u8 	%rd3044, [%rd3014+15];
	or.b64  	%rd22, %rd3043, %rd3044;
	ld.global.u8 	%r81, [%rd3014+16];
	ld.global.u8 	%r82, [%rd3014+17];
	mul.wide.u32 	%rd3045, %r81, 65536;
	mul.wide.u32 	%rd3046, %r82, 256;
	or.b64  	%rd3047, %rd3045, %rd3046;
	ld.global.u8 	%rd3048, [%rd3014+18];
	or.b64  	%rd3049, %rd3047, %rd3048;
	ld.global.u8 	%r83, [%rd3014+19];
	shl.b64 	%rd3050, %rd3049, 16;
	mul.wide.u32 	%rd3051, %r83, 256;
	or.b64  	%rd23, %rd3050, %rd3051;
	ld.global.u8 	%rd3052, [%rd3014+20];
	or.b64  	%rd3053, %rd23, %rd3052;
	ld.global.u8 	%r84, [%rd3014+21];
	ld.global.u8 	%r85, [%rd3014+22];
	shl.b64 	%rd3054, %rd3053, 24;
	mul.wide.u32 	%rd3055, %r84, 65536;
	mul.wide.u32 	%rd3056, %r85, 256;
	or.b64  	%rd3057, %rd3055, %rd3056;
	or.b64  	%rd3058, %rd3054, %rd3057;
	ld.global.u8 	%rd3059, [%rd3014+23];
	or.b64  	%rd24, %rd3058, %rd3059;
	ld.global.u8 	%r86, [%rd3014+24];
	ld.global.u8 	%r87, [%rd3014+25];
	mul.wide.u32 	%rd3060, %r86, 65536;
	mul.wide.u32 	%rd3061, %r87, 256;
	or.b64  	%rd3062, %rd3060, %rd3061;
	ld.global.u8 	%rd3063, [%rd3014+26];
	or.b64  	%rd3064, %rd3062, %rd3063;
	ld.global.u8 	%r88, [%rd3014+27];
	shl.b64 	%rd3065, %rd3064, 16;
	mul.wide.u32 	%rd3066, %r88, 256;
	or.b64  	%rd25, %rd3065, %rd3066;
	ld.global.u8 	%rd3067, [%rd3014+28];
	or.b64  	%rd3068, %rd25, %rd3067;
	ld.global.u8 	%r89, [%rd3014+29];
	ld.global.u8 	%r90, [%rd3014+30];
	shl.b64 	%rd3069, %rd3068, 24;
	mul.wide.u32 	%rd3070, %r89, 65536;
	mul.wide.u32 	%rd3071, %r90, 256;
	or.b64  	%rd3072, %rd3070, %rd3071;
	or.b64  	%rd3073, %rd3069, %rd3072;
	ld.global.u8 	%rd3074, [%rd3014+31];
	or.b64  	%rd26, %rd3073, %rd3074;
	or.b64  	%rd3075, %rd9, %rd7;
	or.b64  	%rd3076, %rd3075, %rd11;
	or.b64  	%rd3077, %rd3076, %rd13;
	setp.eq.s64 	%p2, %rd3077, 0;
	@%p2 bra 	$L__BB1_3;
	ld.global.u8 	%rs1, [%rd18];
	ld.global.u8 	%rs2, [%rd18+1];
	ld.global.u8 	%rs3, [%rd18+2];
	ld.global.u8 	%rs4, [%rd18+3];
	ld.global.u8 	%rs5, [%rd18+4];
	ld.global.u8 	%rs6, [%rd18+5];
	ld.global.u8 	%rs7, [%rd18+6];
	ld.global.u8 	%rs8, [%rd18+7];
	ld.global.u8 	%rs9, [%rd18+8];
	ld.global.u8 	%rs10, [%rd18+9];
	ld.global.u8 	%rs11, [%rd18+10];
	ld.global.u8 	%rs12, [%rd18+11];
	ld.global.u8 	%rs13, [%rd18+12];
	ld.global.u8 	%rs14, [%rd18+13];
	ld.global.u8 	%rs15, [%rd18+14];
	ld.global.u8 	%rs16, [%rd18+15];
	ld.global.u8 	%rs17, [%rd18+16];
	ld.global.u8 	%rs18, [%rd18+17];
	ld.global.u8 	%rs19, [%rd18+18];
	ld.global.u8 	%rs20, [%rd18+19];
	ld.global.u8 	%rs21, [%rd18+20];
	ld.global.u8 	%rs22, [%rd18+21];
	ld.global.u8 	%rs23, [%rd18+22];
	ld.global.u8 	%rs24, [%rd18+23];
	ld.global.u8 	%rs25, [%rd18+24];
	ld.global.u8 	%rs26, [%rd18+25];
	ld.global.u8 	%rs27, [%rd18+26];
	ld.global.u8 	%rs28, [%rd18+27];
	ld.global.u8 	%rs29, [%rd18+28];
	ld.global.u8 	%rs30, [%rd18+29];
	ld.global.u8 	%rs31, [%rd18+30];
	ld.global.u8 	%rs32, [%rd18+31];
	or.b64  	%rd3078, %rd15, %rd14;
	or.b64  	%rd3079, %rd3078, %rd16;
	or.b64  	%rd3080, %rd3079, %rd17;
	setp.ne.s64 	%p3, %rd3080, 0;
	@%p3 bra 	$L__BB1_4;
$L__BB1_3:
	mul.wide.s32 	%rd22682, %r1, 4;
	add.s64 	%rd22683, %rd1, %rd22682;
	mov.b32 	%r2868, 0;
	st.global.u32 	[%rd22683], %r2868;
	bra.uni 	$L__BB1_997;
$L__BB1_4:
	ld.const.u64 	%rd3081, [SECP256K1_N+24];
	max.u64 	%rd3083, %rd13, %rd17;
	setp.lt.u64 	%p4, %rd3083, %rd3081;
	@%p4 bra 	$L__BB1_6;
	mul.wide.s32 	%rd22680, %r1, 4;
	add.s64 	%rd22681, %rd1, %rd22680;
	mov.b32 	%r2867, 0;
	st.global.u32 	[%rd22681], %r2867;
	bra.uni 	$L__BB1_997;
$L__BB1_6:
	and.b64  	%rd27, %rd20, 4294967295;
	shr.u64 	%rd28, %rd19, 8;
	mul.lo.s64 	%rd3084, %rd28, %rd27;
	shr.u64 	%rd3085, %rd3084, 31;
	and.b64  	%rd3086, %rd3085, 4294967296;
	shl.b64 	%rd3087, %rd3084, 33;
	mad.lo.s64 	%rd3088, %rd27, %rd27, %rd3087;
	setp.lt.u64 	%p5, %rd3088, %rd3087;
	and.b64  	%rd3089, %rd3085, 4294967295;
	mad.lo.s64 	%rd3090, %rd28, %rd28, %rd3089;
	add.s64 	%rd3091, %rd3090, %rd3086;
	selp.u64 	%rd3092, 1, 0, %p5;
	add.s64 	%rd3093, %rd3091, %rd3092;
	and.b64  	%rd29, %rd22, 4294967295;
	shr.u64 	%rd30, %rd21, 8;
	mul.lo.s64 	%rd3094, %rd30, %rd27;
	mul.lo.s64 	%rd3095, %rd29, %rd28;
	add.s64 	%rd3096, %rd3094, %rd3095;
	setp.lt.u64 	%p6, %rd3096, %rd3094;
	selp.b64 	%rd3097, 4294967296, 0, %p6;
	shl.b64 	%rd3098, %rd3096, 32;
	mad.lo.s64 	%rd3099, %rd29, %rd27, %rd3098;
	setp.lt.u64 	%p7, %rd3099, %rd3098;
	shr.u64 	%rd3100, %rd3096, 32;
	mad.lo.s64 	%rd3101, %rd30, %rd28, %rd3100;
	add.s64 	%rd3102, %rd3101, %rd3097;
	selp.u64 	%rd3103, 1, 0, %p7;
	add.s64 	%rd3104, %rd3102, %rd3103;
	add.s64 	%rd3105, %rd3093, %rd3099;
	setp.lt.u64 	%p8, %rd3105, %rd3093;
	selp.u64 	%rd3106, 1, 0, %p8;
	add.s64 	%rd3107, %rd3104, %rd3106;
	and.b64  	%rd31, %rd24, 4294967295;
	shr.u64 	%rd32, %rd23, 8;
	mul.lo.s64 	%rd3108, %rd32, %rd27;
	mul.lo.s64 	%rd3109, %rd31, %rd28;
	add.s64 	%rd3110, %rd3108, %rd3109;
	setp.lt.u64 	%p9, %rd3110, %rd3108;
	selp.b64 	%rd3111, 4294967296, 0, %p9;
	shl.b64 	%rd3112, %rd3110, 32;
	mad.lo.s64 	%rd3113, %rd31, %rd27, %rd3112;
	setp.lt.u64 	%p10, %rd3113, %rd3112;
	shr.u64 	%rd3114, %rd3110, 32;
	mad.lo.s64 	%rd3115, %rd32, %rd28, %rd3114;
	add.s64 	%rd3116, %rd3115, %rd3111;
	selp.u64 	%rd3117, 1, 0, %p10;
	add.s64 	%rd3118, %rd3116, %rd3117;
	add.s64 	%rd3119, %rd3107, %rd3113;
	setp.lt.u64 	%p11, %rd3119, %rd3107;
	selp.u64 	%rd3121, 1, 0, %p11;
	add.s64 	%rd3122, %rd3118, %rd3121;
	and.b64  	%rd33, %rd26, 4294967295;
	shr.u64 	%rd34, %rd25, 8;
	mul.lo.s64 	%rd3123, %rd34, %rd27;
	mul.lo.s64 	%rd3124, %rd33, %rd28;
	add.s64 	%rd3125, %rd3123, %rd3124;
	setp.lt.u64 	%p12, %rd3125, %rd3123;
	selp.b64 	%rd3126, 4294967296, 0, %p12;
	shl.b64 	%rd3127, %rd3125, 32;
	mad.lo.s64 	%rd3128, %rd33, %rd27, %rd3127;
	setp.lt.u64 	%p13, %rd3128, %rd3127;
	shr.u64 	%rd3129, %rd3125, 32;
	mad.lo.s64 	%rd3130, %rd34, %rd28, %rd3129;
	add.s64 	%rd3131, %rd3130, %rd3126;
	selp.u64 	%rd3132, 1, 0, %p13;
	add.s64 	%rd3133, %rd3131, %rd3132;
	add.s64 	%rd3134, %rd3122, %rd3128;
	setp.lt.u64 	%p14, %rd3134, %rd3122;
	selp.u64 	%rd3136, 1, 0, %p14;
	add.s64 	%rd3137, %rd3133, %rd3136;
	setp.lt.u64 	%p15, %rd3096, %rd3095;
	selp.b64 	%rd3139, 4294967296, 0, %p15;
	add.s64 	%rd3140, %rd3101, %rd3139;
	add.s64 	%rd3141, %rd3140, %rd3103;
	add.s64 	%rd3142, %rd3105, %rd3099;
	setp.lt.u64 	%p16, %rd3142, %rd3105;
	selp.u64 	%rd3143, 1, 0, %p16;
	add.s64 	%rd3144, %rd3141, %rd3143;
	setp.ne.s64 	%p17, %rd3144, 0;
	add.s64 	%rd3146, %rd3119, %rd3144;
	setp.lt.u64 	%p18, %rd3146, %rd3119;
	and.pred  	%p19, %p17, %p18;
	selp.u64 	%rd3147, 1, 0, %p19;
	mul.lo.s64 	%rd3148, %rd30, %rd29;
	shr.u64 	%rd3149, %rd3148, 31;
	and.b64  	%rd3150, %rd3149, 4294967296;
	shl.b64 	%rd3151, %rd3148, 33;
	mad.lo.s64 	%rd3152, %rd29, %rd29, %rd3151;
	setp.lt.u64 	%p20, %rd3152, %rd3151;
	and.b64  	%rd3153, %rd3149, 4294967295;
	mad.lo.s64 	%rd3154, %rd30, %rd30, %rd3153;
	add.s64 	%rd3155, %rd3154, %rd3150;
	selp.u64 	%rd3156, 1, 0, %p20;
	add.s64 	%rd3157, %rd3155, %rd3156;
	add.s64 	%rd3158, %rd3146, %rd3147;
	add.s64 	%rd3159, %rd3158, %rd3152;
	max.u64 	%rd3160, %rd3146, %rd3158;
	setp.gt.u64 	%p21, %rd3160, %rd3159;
	selp.u64 	%rd3161, 1, 0, %p21;
	add.s64 	%rd3162, %rd3157, %rd3161;
	setp.ne.s64 	%p22, %rd3162, 0;
	add.s64 	%rd3164, %rd3134, %rd3162;
	setp.lt.u64 	%p23, %rd3164, %rd3134;
	and.pred  	%p24, %p22, %p23;
	selp.u64 	%rd3165, 1, 0, %p24;
	mul.lo.s64 	%rd3166, %rd32, %rd29;
	mul.lo.s64 	%rd3167, %rd31, %rd30;
	add.s64 	%rd3168, %rd3166, %rd3167;
	setp.lt.u64 	%p25, %rd3168, %rd3166;
	selp.b64 	%rd3169, 4294967296, 0, %p25;
	shl.b64 	%rd3170, %rd3168, 32;
	mad.lo.s64 	%rd3171, %rd31, %rd29, %rd3170;
	setp.lt.u64 	%p26, %rd3171, %rd3170;
	shr.u64 	%rd3172, %rd3168, 32;
	mad.lo.s64 	%rd3173, %rd32, %rd30, %rd3172;
	add.s64 	%rd3174, %rd3173, %rd3169;
	selp.u64 	%rd3175, 1, 0, %p26;
	add.s64 	%rd3176, %rd3174, %rd3175;
	add.s64 	%rd3177, %rd3164, %rd3165;
	add.s64 	%rd3178, %rd3177, %rd3171;
	max.u64 	%rd3180, %rd3164, %rd3177;
	setp.gt.u64 	%p27, %rd3180, %rd3178;
	selp.u64 	%rd3181, 1, 0, %p27;
	add.s64 	%rd3182, %rd3176, %rd3181;
	setp.ne.s64 	%p28, %rd3182, 0;
	add.s64 	%rd3184, %rd3137, %rd3182;
	setp.lt.u64 	%p29, %rd3184, %rd3137;
	and.pred  	%p30, %p28, %p29;
	selp.u64 	%rd3185, 1, 0, %p30;
	mul.lo.s64 	%rd3186, %rd34, %rd29;
	mul.lo.s64 	%rd3187, %rd33, %rd30;
	add.s64 	%rd3188, %rd3186, %rd3187;
	setp.lt.u64 	%p31, %rd3188, %rd3186;
	selp.b64 	%rd3189, 4294967296, 0, %p31;
	shl.b64 	%rd3190, %rd3188, 32;
	mad.lo.s64 	%rd3191, %rd33, %rd29, %rd3190;
	setp.lt.u64 	%p32, %rd3191, %rd3190;
	shr.u64 	%rd3192, %rd3188, 32;
	mad.lo.s64 	%rd3193, %rd34, %rd30, %rd3192;
	add.s64 	%rd3194, %rd3193, %rd3189;
	selp.u64 	%rd3195, 1, 0, %p32;
	add.s64 	%rd3196, %rd3194, %rd3195;
	add.s64 	%rd3197, %rd3184, %rd3185;
	add.s64 	%rd3198, %rd3197, %rd3191;
	max.u64 	%rd3200, %rd3184, %rd3197;
	setp.gt.u64 	%p33, %rd3200, %rd3198;
	selp.u64 	%rd3201, 1, 0, %p33;
	add.s64 	%rd3202, %rd3196, %rd3201;
	setp.lt.u64 	%p34, %rd3110, %rd3109;
	selp.b64 	%rd3204, 4294967296, 0, %p34;
	add.s64 	%rd3205, %rd3115, %rd3204;
	add.s64 	%rd3206, %rd3205, %rd3117;
	add.s64 	%rd3207, %rd3159, %rd3113;
	setp.lt.u64 	%p35, %rd3207, %rd3159;
	selp.u64 	%rd3208, 1, 0, %p35;
	add.s64 	%rd3209, %rd3206, %rd3208;
	setp.ne.s64 	%p36, %rd3209, 0;
	add.s64 	%rd3211, %rd3178, %rd3209;
	setp.lt.u64 	%p37, %rd3211, %rd3178;
	and.pred  	%p38, %p36, %p37;
	selp.u64 	%rd3212, 1, 0, %p38;
	setp.lt.u64 	%p39, %rd3168, %rd3167;
	selp.b64 	%rd3213, 4294967296, 0, %p39;
	add.s64 	%rd3214, %rd3173, %rd3213;
	add.s64 	%rd3215, %rd3214, %rd3175;
	add.s64 	%rd3216, %rd3211, %rd3212;
	add.s64 	%rd3217, %rd3216, %rd3171;
	max.u64 	%rd3218, %rd3211, %rd3216;
	setp.gt.u64 	%p40, %rd3218, %rd3217;
	selp.u64 	%rd3219, 1, 0, %p40;
	add.s64 	%rd3220, %rd3215, %rd3219;
	setp.ne.s64 	%p41, %rd3220, 0;
	add.s64 	%rd3222, %rd3198, %rd3220;
	setp.lt.u64 	%p42, %rd3222, %rd3198;
	and.pred  	%p43, %p41, %p42;
	selp.u64 	%rd3223, 1, 0, %p43;
	mul.lo.s64 	%rd3224, %rd32, %rd31;
	shr.u64 	%rd3225, %rd3224, 31;
	and.b64  	%rd3226, %rd3225, 4294967296;
	shl.b64 	%rd3227, %rd3224, 33;
	mad.lo.s64 	%rd3228, %rd31, %rd31, %rd3227;
	setp.lt.u64 	%p44, %rd3228, %rd3227;
	and.b64  	%rd3229, %rd3225, 4294967295;
	mad.lo.s64 	%rd3230, %rd32, %rd32, %rd3229;
	add.s64 	%rd3231, %rd3230, %rd3226;
	selp.u64 	%rd3232, 1, 0, %p44;
	add.s64 	%rd3233, %rd3231, %rd3232;
	add.s64 	%rd3234, %rd3222, %rd3223;
	add.s64 	%rd3235, %rd3234, %rd3228;
	max.u64 	%rd3237, %rd3222, %rd3234;
	setp.gt.u64 	%p45, %rd3237, %rd3235;
	selp.u64 	%rd3238, 1, 0, %p45;
	add.s64 	%rd3239, %rd3233, %rd3238;
	setp.ne.s64 	%p46, %rd3239, 0;
	add.s64 	%rd3241, %rd3202, %rd3239;
	setp.lt.u64 	%p47, %rd3241, %rd3202;
	and.pred  	%p48, %p46, %p47;
	selp.u64 	%rd3242, 1, 0, %p48;
	mul.lo.s64 	%rd3243, %rd34, %rd31;
	mul.lo.s64 	%rd3244, %rd33, %rd32;
	add.s64 	%rd3245, %rd3243, %rd3244;
	setp.lt.u64 	%p49, %rd3245, %rd3243;
	selp.b64 	%rd3246, 4294967296, 0, %p49;
	shl.b64 	%rd3247, %rd3245, 32;
	mad.lo.s64 	%rd3248, %rd33, %rd31, %rd3247;
	setp.lt.u64 	%p50, %rd3248, %rd3247;
	shr.u64 	%rd3249, %rd3245, 32;
	mad.lo.s64 	%rd3250, %rd34, %rd32, %rd3249;
	add.s64 	%rd3251, %rd3250, %rd3246;
	selp.u64 	%rd3252, 1, 0, %p50;
	add.s64 	%rd3253, %rd3251, %rd3252;
	add.s64 	%rd3254, %rd3241, %rd3242;
	add.s64 	%rd3255, %rd3254, %rd3248;
	max.u64 	%rd3257, %rd3241, %rd3254;
	setp.gt.u64 	%p51, %rd3257, %rd3255;
	selp.u64 	%rd3258, 1, 0, %p51;
	add.s64 	%rd3259, %rd3253, %rd3258;
	setp.lt.u64 	%p52, %rd3125, %rd3124;
	selp.b64 	%rd3261, 4294967296, 0, %p52;
	add.s64 	%rd3262, %rd3130, %rd3261;
	add.s64 	%rd3263, %rd3262, %rd3132;
	add.s64 	%rd3264, %rd3217, %rd3128;
	setp.lt.u64 	%p53, %rd3264, %rd3217;
	selp.u64 	%rd3265, 1, 0, %p53;
	add.s64 	%rd3266, %rd3263, %rd3265;
	setp.ne.s64 	%p54, %rd3266, 0;
	add.s64 	%rd3268, %rd3235, %rd3266;
	setp.lt.u64 	%p55, %rd3268, %rd3235;
	and.pred  	%p56, %p54, %p55;
	selp.u64 	%rd3269, 1, 0, %p56;
	setp.lt.u64 	%p57, %rd3188, %rd3187;
	selp.b64 	%rd3270, 4294967296, 0, %p57;
	add.s64 	%rd3271, %rd3193, %rd3270;
	add.s64 	%rd3272, %rd3271, %rd3195;
	add.s64 	%rd3273, %rd3268, %rd3269;
	add.s64 	%rd3274, %rd3273, %rd3191;
	max.u64 	%rd3275, %rd3268, %rd3273;
	setp.gt.u64 	%p58, %rd3275, %rd3274;
	selp.u64 	%rd3276, 1, 0, %p58;
	add.s64 	%rd3277, %rd3272, %rd3276;
	setp.ne.s64 	%p59, %rd3277, 0;
	add.s64 	%rd3279, %rd3255, %rd3277;
	setp.lt.u64 	%p60, %rd3279, %rd3255;
	and.pred  	%p61, %p59, %p60;
	selp.u64 	%rd3280, 1, 0, %p61;
	setp.lt.u64 	%p62, %rd3245, %rd3244;
	selp.b64 	%rd3281, 4294967296, 0, %p62;
	add.s64 	%rd3282, %rd3250, %rd3281;
	add.s64 	%rd3283, %rd3282, %rd3252;
	add.s64 	%rd3284, %rd3279, %rd3280;
	add.s64 	%rd3285, %rd3284, %rd3248;
	max.u64 	%rd3286, %rd3279, %rd3284;
	setp.gt.u64 	%p63, %rd3286, %rd3285;
	selp.u64 	%rd3287, 1, 0, %p63;
	add.s64 	%rd3288, %rd3283, %rd3287;
	setp.ne.s64 	%p64, %rd3288, 0;
	add.s64 	%rd3290, %rd3259, %rd3288;
	setp.lt.u64 	%p65, %rd3290, %rd3259;
	and.pred  	%p66, %p64, %p65;
	selp.u64 	%rd3291, 1, 0, %p66;
	mul.lo.s64 	%rd3292, %rd34, %rd33;
	shr.u64 	%rd3293, %rd3292, 31;
	and.b64  	%rd3294, %rd3293, 4294967296;
	shl.b64 	%rd3295, %rd3292, 33;
	mad.lo.s64 	%rd3296, %rd33, %rd33, %rd3295;
	setp.lt.u64 	%p67, %rd3296, %rd3295;
	and.b64  	%rd3297, %rd3293, 4294967295;
	mad.lo.s64 	%rd3298, %rd34, %rd34, %rd3297;
	add.s64 	%rd3299, %rd3298, %rd3294;
	selp.u64 	%rd3300, 1, 0, %p67;
	add.s64 	%rd3301, %rd3299, %rd3300;
	add.s64 	%rd3302, %rd3290, %rd3291;
	add.s64 	%rd3303, %rd3302, %rd3296;
	max.u64 	%rd3304, %rd3290, %rd3302;
	setp.gt.u64 	%p68, %rd3304, %rd3303;
	selp.u64 	%rd3305, 1, 0, %p68;
	add.s64 	%rd3306, %rd3301, %rd3305;
	mov.b64 	{%r91, %r92}, %rd3274;
	mov.b64 	{%r93, %r94}, %rd3285;
	mov.b64 	%rd3307, {%r94, %r91};
	mov.b64 	{%r95, %r96}, %rd3303;
	mov.b64 	%rd3308, {%r96, %r93};
	mov.b64 	{%r97, %r98}, %rd3306;
	mov.b64 	%rd3309, {%r98, %r95};
	shl.b64 	%rd3310, %rd3306, 32;
	and.b64  	%rd3311, %rd3274, 4294967295;
	shr.u64 	%rd3312, %rd3274, 32;
	mul.lo.s64 	%rd3313, %rd3312, 977;
	mul.lo.s64 	%rd3314, %rd3312, 4196183048192;
	mad.lo.s64 	%rd35, %rd3311, 977, %rd3314;
	setp.lt.u64 	%p69, %rd35, %rd3314;
	shr.u64 	%rd3315, %rd3313, 32;
	selp.u64 	%rd3316, 1, 0, %p69;
	add.s64 	%rd3317, %rd3315, %rd3316;
	and.b64  	%rd3318, %rd3285, 4294967295;
	shr.u64 	%rd3319, %rd3285, 32;
	mul.lo.s64 	%rd3320, %rd3319, 977;
	mul.lo.s64 	%rd3321, %rd3319, 4196183048192;
	mad.lo.s64 	%rd3322, %rd3318, 977, %rd3321;
	setp.lt.u64 	%p70, %rd3322, %rd3321;
	shr.u64 	%rd3323, %rd3320, 32;
	selp.u64 	%rd3324, 1, 0, %p70;
	add.s64 	%rd3325, %rd3323, %rd3324;
	add.s64 	%rd36, %rd3317, %rd3322;
	setp.lt.u64 	%p71, %rd36, %rd3317;
	selp.u64 	%rd3326, 1, 0, %p71;
	add.s64 	%rd3327, %rd3325, %rd3326;
	and.b64  	%rd3328, %rd3303, 4294967295;
	shr.u64 	%rd3329, %rd3303, 32;
	mul.lo.s64 	%rd3330, %rd3329, 977;
	mul.lo.s64 	%rd3331, %rd3329, 4196183048192;
	mad.lo.s64 	%rd3332, %rd3328, 977, %rd3331;
	setp.lt.u64 	%p72, %rd3332, %rd3331;
	shr.u64 	%rd3333, %rd3330, 32;
	selp.u64 	%rd3334, 1, 0, %p72;
	add.s64 	%rd3335, %rd3333, %rd3334;
	add.s64 	%rd37, %rd3327, %rd3332;
	setp.lt.u64 	%p73, %rd37, %rd3327;
	selp.u64 	%rd3336, 1, 0, %p73;
	add.s64 	%rd3337, %rd3335, %rd3336;
	and.b64  	%rd3338, %rd3306, 4294967295;
	shr.u64 	%rd3339, %rd3306, 32;
	mul.lo.s64 	%rd3340, %rd3338, 977;
	mad.lo.s64 	%rd3341, %rd3339, 4196183048192, %rd3340;
	add.s64 	%rd38, %rd3337, %rd3341;
	add.s64 	%rd39, %rd3307, %rd3088;
	setp.lt.u64 	%p74, %rd39, %rd3307;
	selp.u64 	%rd3342, 1, 0, %p74;
	add.s64 	%rd3343, %rd3308, %rd3142;
	add.s64 	%rd40, %rd3343, %rd3342;
	max.u64 	%rd3344, %rd3142, %rd3343;
	setp.gt.u64 	%p75, %rd3344, %rd40;
	selp.u64 	%rd3345, 1, 0, %p75;
	add.s64 	%rd3346, %rd3309, %rd3207;
	add.s64 	%rd41, %rd3346, %rd3345;
	max.u64 	%rd3347, %rd3207, %rd3346;
	setp.gt.u64 	%p76, %rd3347, %rd41;
	selp.u64 	%rd3348, 1, 0, %p76;
	add.s64 	%rd3349, %rd3310, %rd3264;
	add.s64 	%rd23280, %rd3349, %rd3348;
	ld.const.u64 	%rd43, [SECP256K1_P+24];
	setp.le.u64 	%p77, %rd23280, %rd43;
	@%p77 bra 	$L__BB1_8;
	ld.const.u64 	%rd22685, [SECP256K1_P+8];
	ld.const.u64 	%rd22686, [SECP256K1_P+16];
	bra.uni 	$L__BB1_11;
$L__BB1_8:
	setp.eq.s64 	%p78, %rd23280, %rd43;
	ld.const.u64 	%rd57, [SECP256K1_P+16];
	setp.gt.u64 	%p79, %rd41, %rd57;
	and.pred  	%p80, %p78, %p79;
	ld.const.u64 	%rd56, [SECP256K1_P+8];
	mov.u64 	%rd22685, %rd56;
	mov.u64 	%rd22686, %rd57;
	@%p80 bra 	$L__BB1_11;
	setp.eq.s64 	%p81, %rd23280, %rd43;
	setp.eq.s64 	%p82, %rd41, %rd57;
	and.pred  	%p83, %p81, %p82;
	setp.gt.u64 	%p84, %rd40, %rd56;
	and.pred  	%p85, %p83, %p84;
	mov.u64 	%rd22685, %rd56;
	mov.u64 	%rd22686, %rd41;
	@%p85 bra 	$L__BB1_11;
	setp.ne.s64 	%p86, %rd23280, %rd43;
	setp.ne.s64 	%p87, %rd41, %rd57;
	or.pred  	%p88, %p86, %p87;
	setp.ne.s64 	%p89, %rd40, %rd56;
	or.pred  	%p90, %p88, %p89;
	ld.const.u64 	%rd58, [SECP256K1_P];
	setp.lt.u64 	%p91, %rd39, %rd58;
	or.pred  	%p92, %p90, %p91;
	mov.u64 	%rd22685, %rd40;
	mov.u64 	%rd22686, %rd41;
	mov.u64 	%rd22690, %rd23280;
	mov.u64 	%rd22691, %rd41;
	mov.u64 	%rd22692, %rd40;
	mov.u64 	%rd22693, %rd39;
	@%p92 bra 	$L__BB1_12;
$L__BB1_11:
	ld.const.u64 	%rd58, [SECP256K1_P];
	sub.s64 	%rd22693, %rd39, %rd58;
	setp.lt.u64 	%p93, %rd39, %rd58;
	selp.u64 	%rd3352, 1, 0, %p93;
	add.s64 	%rd3353, %rd22685, %rd3352;
	sub.s64 	%rd22692, %rd40, %rd3353;
	setp.ge.u64 	%p94, %rd40, %rd3353;
	setp.lt.u64 	%p95, %rd40, %rd3353;
	setp.eq.s64 	%p96, %rd3353, 0;
	selp.u32 	%r99, -1, 0, %p95;
	selp.u32 	%r100, -1, 0, %p96;
	selp.b32 	%r101, %r100, %r99, %p94;
	selp.b32 	%r102, %r101, %r99, %p93;
	and.b32  	%r103, %r102, 1;
	setp.eq.b32 	%p97, %r103, 1;
	cvt.u64.u32 	%rd3354, %r102;
	and.b64  	%rd3355, %rd3354, 1;
	add.s64 	%rd3356, %rd22686, %rd3355;
	sub.s64 	%rd22691, %rd41, %rd3356;
	setp.ge.u64 	%p98, %rd41, %rd3356;
	setp.lt.u64 	%p99, %rd41, %rd3356;
	setp.eq.s64 	%p100, %rd3356, 0;
	selp.u32 	%r104, -1, 0, %p99;
	selp.u32 	%r105, -1, 0, %p100;
	selp.b32 	%r106, %r105, %r104, %p98;
	selp.b32 	%r107, %r106, %r104, %p97;
	and.b32  	%r108, %r107, 1;
	setp.eq.b32 	%p101, %r108, 1;
	selp.s64 	%rd3357, -1, 0, %p101;
	sub.s64 	%rd3358, %rd23280, %rd43;
	add.s64 	%rd22690, %rd3358, %rd3357;
	mov.u64 	%rd56, %rd22685;
	mov.u64 	%rd57, %rd22686;
$L__BB1_12:
	add.s64 	%rd63, %rd22693, %rd35;
	setp.lt.u64 	%p102, %rd63, %rd22693;
	selp.u64 	%rd3359, 1, 0, %p102;
	add.s64 	%rd3360, %rd22692, %rd36;
	add.s64 	%rd64, %rd3360, %rd3359;
	max.u64 	%rd3361, %rd22692, %rd3360;
	setp.gt.u64 	%p103, %rd3361, %rd64;
	selp.u64 	%rd3362, 1, 0, %p103;
	add.s64 	%rd3363, %rd22691, %rd37;
	add.s64 	%rd65, %rd3363, %rd3362;
	max.u64 	%rd3364, %rd22691, %rd3363;
	setp.gt.u64 	%p104, %rd3364, %rd65;
	selp.u64 	%rd3365, 1, 0, %p104;
	add.s64 	%rd3366, %rd22690, %rd38;
	add.s64 	%rd22697, %rd3366, %rd3365;
	setp.gt.u64 	%p105, %rd22697, %rd43;
	@%p105 bra 	$L__BB1_16;
	setp.eq.s64 	%p106, %rd22697, %rd43;
	setp.gt.u64 	%p107, %rd65, %rd57;
	and.pred  	%p108, %p106, %p107;
	@%p108 bra 	$L__BB1_16;
	setp.eq.s64 	%p109, %rd22697, %rd43;
	setp.eq.s64 	%p110, %rd65, %rd57;
	and.pred  	%p111, %p109, %p110;
	setp.gt.u64 	%p112, %rd64, %rd56;
	and.pred  	%p113, %p111, %p112;
	@%p113 bra 	$L__BB1_16;
	setp.ne.s64 	%p114, %rd22697, %rd43;
	setp.ne.s64 	%p115, %rd65, %rd57;
	or.pred  	%p116, %p114, %p115;
	setp.ne.s64 	%p117, %rd64, %rd56;
	or.pred  	%p118, %p116, %p117;
	setp.lt.u64 	%p119, %rd63, %rd58;
	or.pred  	%p120, %p118, %p119;
	mov.u64 	%rd22694, %rd65;
	mov.u64 	%rd22695, %rd64;
	mov.u64 	%rd22696, %rd63;
	@%p120 bra 	$L__BB1_17;
$L__BB1_16:
	sub.s64 	%rd22696, %rd63, %rd58;
	setp.lt.u64 	%p121, %rd63, %rd58;
	selp.u64 	%rd3367, 1, 0, %p121;
	add.s64 	%rd3368, %rd56, %rd3367;
	sub.s64 	%rd22695, %rd64, %rd3368;
	setp.ge.u64 	%p122, %rd64, %rd3368;
	setp.lt.u64 	%p123, %rd64, %rd3368;
	setp.eq.s64 	%p124, %rd3368, 0;
	selp.u32 	%r109, -1, 0, %p123;
	selp.u32 	%r110, -1, 0, %p124;
	selp.b32 	%r111, %r110, %r109, %p122;
	selp.b32 	%r112, %r111, %r109, %p121;
	and.b32  	%r113, %r112, 1;
	setp.eq.b32 	%p125, %r113, 1;
	cvt.u64.u32 	%rd3369, %r112;
	and.b64  	%rd3370, %rd3369, 1;
	add.s64 	%rd3371, %rd57, %rd3370;
	sub.s64 	%rd22694, %rd65, %rd3371;
	setp.ge.u64 	%p126, %rd65, %rd3371;
	setp.lt.u64 	%p127, %rd65, %rd3371;
	setp.eq.s64 	%p128, %rd3371, 0;
	selp.u32 	%r114, -1, 0, %p127;
	selp.u32 	%r115, -1, 0, %p128;
	selp.b32 	%r116, %r115, %r114, %p126;
	selp.b32 	%r117, %r116, %r114, %p125;
	and.b32  	%r118, %r117, 1;
	setp.eq.b32 	%p129, %r118, 1;
	selp.s64 	%rd3372, -1, 0, %p129;
	sub.s64 	%rd3373, %rd22697, %rd43;
	add.s64 	%rd22697, %rd3373, %rd3372;
$L__BB1_17:
	and.b64  	%rd3374, %rd22696, 4294967295;
	shr.u64 	%rd3375, %rd22696, 32;
	mul.lo.s64 	%rd3376, %rd28, %rd3374;
	mad.lo.s64 	%rd3377, %rd27, %rd3375, %rd3376;
	setp.lt.u64 	%p130, %rd3377, %rd3376;
	selp.b64 	%rd3378, 4294967296, 0, %p130;
	shl.b64 	%rd3379, %rd3377, 32;
	mad.lo.s64 	%rd3380, %rd27, %rd3374, %rd3379;
	setp.lt.u64 	%p131, %rd3380, %rd3379;
	shr.u64 	%rd3381, %rd3377, 32;
	mad.lo.s64 	%rd3382, %rd28, %rd3375, %rd3381;
	add.s64 	%rd3383, %rd3382, %rd3378;
	selp.u64 	%rd3384, 1, 0, %p131;
	add.s64 	%rd3385, %rd3383, %rd3384;
	mul.lo.s64 	%rd3386, %rd30, %rd3374;
	mad.lo.s64 	%rd3387, %rd29, %rd3375, %rd3386;
	setp.lt.u64 	%p132, %rd3387, %rd3386;
	selp.b64 	%rd3388, 4294967296, 0, %p132;
	shl.b64 	%rd3389, %rd3387, 32;
	mad.lo.s64 	%rd3390, %rd29, %rd3374, %rd3389;
	setp.lt.u64 	%p133, %rd3390, %rd3389;
	shr.u64 	%rd3391, %rd3387, 32;
	mad.lo.s64 	%rd3392, %rd30, %rd3375, %rd3391;
	add.s64 	%rd3393, %rd3392, %rd3388;
	selp.u64 	%rd3394, 1, 0, %p133;
	add.s64 	%rd3395, %rd3393, %rd3394;
	add.s64 	%rd3396, %rd3385, %rd3390;
	setp.lt.u64 	%p134, %rd3396, %rd3385;
	selp.u64 	%rd3397, 1, 0, %p134;
	add.s64 	%rd3398, %rd3395, %rd3397;
	mul.lo.s64 	%rd3399, %rd32, %rd3374;
	mad.lo.s64 	%rd3400, %rd31, %rd3375, %rd3399;
	setp.lt.u64 	%p135, %rd3400, %rd3399;
	selp.b64 	%rd3401, 4294967296, 0, %p135;
	shl.b64 	%rd3402, %rd3400, 32;
	mad.lo.s64 	%rd3403, %rd31, %rd3374, %rd3402;
	setp.lt.u64 	%p136, %rd3403, %rd3402;
	shr.u64 	%rd3404, %rd3400, 32;
	mad.lo.s64 	%rd3405, %rd32, %rd3375, %rd3404;
	add.s64 	%rd3406, %rd3405, %rd3401;
	selp.u64 	%rd3407, 1, 0, %p136;
	add.s64 	%rd3408, %rd3406, %rd3407;
	add.s64 	%rd3409, %rd3398, %rd3403;
	setp.lt.u64 	%p137, %rd3409, %rd3398;
	selp.u64 	%rd3411, 1, 0, %p137;
	add.s64 	%rd3412, %rd3408, %rd3411;
	mul.lo.s64 	%rd3413, %rd34, %rd3374;
	mad.lo.s64 	%rd3414, %rd33, %rd3375, %rd3413;
	setp.lt.u64 	%p138, %rd3414, %rd3413;
	selp.b64 	%rd3415, 4294967296, 0, %p138;
	shl.b64 	%rd3416, %rd3414, 32;
	mad.lo.s64 	%rd3417, %rd33, %rd3374, %rd3416;
	setp.lt.u64 	%p139, %rd3417, %rd3416;
	shr.u64 	%rd3418, %rd3414, 32;
	mad.lo.s64 	%rd3419, %rd34, %rd3375, %rd3418;
	add.s64 	%rd3420, %rd3419, %rd3415;
	selp.u64 	%rd3421, 1, 0, %p139;
	add.s64 	%rd3422, %rd3420, %rd3421;
	add.s64 	%rd3423, %rd3412, %rd3417;
	setp.lt.u64 	%p140, %rd3423, %rd3412;
	selp.u64 	%rd3425, 1, 0, %p140;
	add.s64 	%rd3426, %rd3422, %rd3425;
	and.b64  	%rd3428, %rd22695, 4294967295;
	shr.u64 	%rd3429, %rd22695, 32;
	mul.lo.s64 	%rd3430, %rd28, %rd3428;
	mad.lo.s64 	%rd3431, %rd27, %rd3429, %rd3430;
	setp.lt.u64 	%p141, %rd3431, %rd3430;
	selp.b64 	%rd3432, 4294967296, 0, %p141;
	shl.b64 	%rd3433, %rd3431, 32;
	mad.lo.s64 	%rd3434, %rd27, %rd3428, %rd3433;
	setp.lt.u64 	%p142, %rd3434, %rd3433;
	shr.u64 	%rd3435, %rd3431, 32;
	mad.lo.s64 	%rd3436, %rd28, %rd3429, %rd3435;
	add.s64 	%rd3437, %rd3436, %rd3432;
	selp.u64 	%rd3438, 1, 0, %p142;
	add.s64 	%rd3439, %rd3437, %rd3438;
	add.s64 	%rd3440, %rd3396, %rd3434;
	setp.lt.u64 	%p143, %rd3440, %rd3396;
	selp.u64 	%rd3441, 1, 0, %p143;
	add.s64 	%rd3442, %rd3439, %rd3441;
	setp.ne.s64 	%p144, %rd3442, 0;
	add.s64 	%rd3444, %rd3409, %rd3442;
	setp.lt.u64 	%p145, %rd3444, %rd3409;
	and.pred  	%p146, %p144, %p145;
	selp.u64 	%rd3445, 1, 0, %p146;
	mul.lo.s64 	%rd3446, %rd30, %rd3428;
	mad.lo.s64 	%rd3447, %rd29, %rd3429, %rd3446;
	setp.lt.u64 	%p147, %rd3447, %rd3446;
	selp.b64 	%rd3448, 4294967296, 0, %p147;
	shl.b64 	%rd3449, %rd3447, 32;
	mad.lo.s64 	%rd3450, %rd29, %rd3428, %rd3449;
	setp.lt.u64 	%p148, %rd3450, %rd3449;
	shr.u64 	%rd3451, %rd3447, 32;
	mad.lo.s64 	%rd3452, %rd30, %rd3429, %rd3451;
	add.s64 	%rd3453, %rd3452, %rd3448;
	selp.u64 	%rd3454, 1, 0, %p148;
	add.s64 	%rd3455, %rd3453, %rd3454;
	add.s64 	%rd3456, %rd3444, %rd3445;
	add.s64 	%rd3457, %rd3456, %rd3450;
	max.u64 	%rd3458, %rd3444, %rd3456;
	setp.gt.u64 	%p149, %rd3458, %rd3457;
	selp.u64 	%rd3459, 1, 0, %p149;
	add.s64 	%rd3460, %rd3455, %rd3459;
	setp.ne.s64 	%p150, %rd3460, 0;
	add.s64 	%rd3462, %rd3423, %rd3460;
	setp.lt.u64 	%p151, %rd3462, %rd3423;
	and.pred  	%p152, %p150, %p151;
	selp.u64 	%rd3463, 1, 0, %p152;
	mul.lo.s64 	%rd3464, %rd32, %rd3428;
	mad.lo.s64 	%rd3465, %rd31, %rd3429, %rd3464;
	setp.lt.u64 	%p153, %rd3465, %rd3464;
	selp.b64 	%rd3466, 4294967296, 0, %p153;
	shl.b64 	%rd3467, %rd3465, 32;
	mad.lo.s64 	%rd3468, %rd31, %rd3428, %rd3467;
	setp.lt.u64 	%p154, %rd3468, %rd3467;
	shr.u64 	%rd3469, %rd3465, 32;
	mad.lo.s64 	%rd3470, %rd32, %rd3429, %rd3469;
	add.s64 	%rd3471, %rd3470, %rd3466;
	selp.u64 	%rd3472, 1, 0, %p154;
	add.s64 	%rd3473, %rd3471, %rd3472;
	add.s64 	%rd3474, %rd3462, %rd3463;
	add.s64 	%rd3475, %rd3474, %rd3468;
	max.u64 	%rd3477, %rd3462, %rd3474;
	setp.gt.u64 	%p155, %rd3477, %rd3475;
	selp.u64 	%rd3478, 1, 0, %p155;
	add.s64 	%rd3479, %rd3473, %rd3478;
	setp.ne.s64 	%p156, %rd3479, 0;
	add.s64 	%rd3481, %rd3426, %rd3479;
	setp.lt.u64 	%p157, %rd3481, %rd3426;
	and.pred  	%p158, %p156, %p157;
	selp.u64 	%rd3482, 1, 0, %p158;
	mul.lo.s64 	%rd3483, %rd34, %rd3428;
	mad.lo.s64 	%rd3484, %rd33, %rd3429, %rd3483;
	setp.lt.u64 	%p159, %rd3484, %rd3483;
	selp.b64 	%rd3485, 4294967296, 0, %p159;
	shl.b64 	%rd3486, %rd3484, 32;
	mad.lo.s64 	%rd3487, %rd33, %rd3428, %rd3486;
	setp.lt.u64 	%p160, %rd3487, %rd3486;
	shr.u64 	%rd3488, %rd3484, 32;
	mad.lo.s64 	%rd3489, %rd34, %rd3429, %rd3488;
	add.s64 	%rd3490, %rd3489, %rd3485;
	selp.u64 	%rd3491, 1, 0, %p160;
	add.s64 	%rd3492, %rd3490, %rd3491;
	add.s64 	%rd3493, %rd3481, %rd3482;
	add.s64 	%rd3494, %rd3493, %rd3487;
	max.u64 	%rd3496, %rd3481, %rd3493;
	setp.gt.u64 	%p161, %rd3496, %rd3494;
	selp.u64 	%rd3497, 1, 0, %p161;
	add.s64 	%rd3498, %rd3492, %rd3497;
	and.b64  	%rd3500, %rd22694, 4294967295;
	shr.u64 	%rd3501, %rd22694, 32;
	mul.lo.s64 	%rd3502, %rd28, %rd3500;
	mad.lo.s64 	%rd3503, %rd27, %rd3501, %rd3502;
	setp.lt.u64 	%p162, %rd3503, %rd3502;
	selp.b64 	%rd3504, 4294967296, 0, %p162;
	shl.b64 	%rd3505, %rd3503, 32;
	mad.lo.s64 	%rd3506, %rd27, %rd3500, %rd3505;
	setp.lt.u64 	%p163, %rd3506, %rd3505;
	shr.u64 	%rd3507, %rd3503, 32;
	mad.lo.s64 	%rd3508, %rd28, %rd3501, %rd3507;
	add.s64 	%rd3509, %rd3508, %rd3504;
	selp.u64 	%rd3510, 1, 0, %p163;
	add.s64 	%rd3511, %rd3509, %rd3510;
	add.s64 	%rd3512, %rd3457, %rd3506;
	setp.lt.u64 	%p164, %rd3512, %rd3457;
	selp.u64 	%rd3513, 1, 0, %p164;
	add.s64 	%rd3514, %rd3511, %rd3513;
	setp.ne.s64 	%p165, %rd3514, 0;
	add.s64 	%rd3516, %rd3475, %rd3514;
	setp.lt.u64 	%p166, %rd3516, %rd3475;
	and.pred  	%p167, %p165, %p166;
	selp.u64 	%rd3517, 1, 0, %p167;
	mul.lo.s64 	%rd3518, %rd30, %rd3500;
	mad.lo.s64 	%rd3519, %rd29, %rd3501, %rd3518;
	setp.lt.u64 	%p168, %rd3519, %rd3518;
	selp.b64 	%rd3520, 4294967296, 0, %p168;
	shl.b64 	%rd3521, %rd3519, 32;
	mad.lo.s64 	%rd3522, %rd29, %rd3500, %rd3521;
	setp.lt.u64 	%p169, %rd3522, %rd3521;
	shr.u64 	%rd3523, %rd3519, 32;
	mad.lo.s64 	%rd3524, %rd30, %rd3501, %rd3523;
	add.s64 	%rd3525, %rd3524, %rd3520;
	selp.u64 	%rd3526, 1, 0, %p169;
	add.s64 	%rd3527, %rd3525, %rd3526;
	add.s64 	%rd3528, %rd3516, %rd3517;
	add.s64 	%rd3529, %rd3528, %rd3522;
	max.u64 	%rd3530, %rd3516, %rd3528;
	setp.gt.u64 	%p170, %rd3530, %rd3529;
	selp.u64 	%rd3531, 1, 0, %p170;
	add.s64 	%rd3532, %rd3527, %rd3531;
	setp.ne.s64 	%p171, %rd3532, 0;
	add.s64 	%rd3534, %rd3494, %rd3532;
	setp.lt.u64 	%p172, %rd3534, %rd3494;
	and.pred  	%p173, %p171, %p172;
	selp.u64 	%rd3535, 1, 0, %p173;
	mul.lo.s64 	%rd3536, %rd32, %rd3500;
	mad.lo.s64 	%rd3537, %rd31, %rd3501, %rd3536;
	setp.lt.u64 	%p174, %rd3537, %rd3536;
	selp.b64 	%rd3538, 4294967296, 0, %p174;
	shl.b64 	%rd3539, %rd3537, 32;
	mad.lo.s64 	%rd3540, %rd31, %rd3500, %rd3539;
	setp.lt.u64 	%p175, %rd3540, %rd3539;
	shr.u64 	%rd3541, %rd3537, 32;
	mad.lo.s64 	%rd3542, %rd32, %rd3501, %rd3541;
	add.s64 	%rd3543, %rd3542, %rd3538;
	selp.u64 	%rd3544, 1, 0, %p175;
	add.s64 	%rd3545, %rd3543, %rd3544;
	add.s64 	%rd3546, %rd3534, %rd3535;
	add.s64 	%rd3547, %rd3546, %rd3540;
	max.u64 	%rd3549, %rd3534, %rd3546;
	setp.gt.u64 	%p176, %rd3549, %rd3547;
	selp.u64 	%rd3550, 1, 0, %p176;
	add.s64 	%rd3551, %rd3545, %rd3550;
	setp.ne.s64 	%p177, %rd3551, 0;
	add.s64 	%rd3553, %rd3498, %rd3551;
	setp.lt.u64 	%p178, %rd3553, %rd3498;
	and.pred  	%p179, %p177, %p178;
	selp.u64 	%rd3554, 1, 0, %p179;
	mul.lo.s64 	%rd3555, %rd34, %rd3500;
	mad.lo.s64 	%rd3556, %rd33, %rd3501, %rd3555;
	setp.lt.u64 	%p180, %rd3556, %rd3555;
	selp.b64 	%rd3557, 4294967296, 0, %p180;
	shl.b64 	%rd3558, %rd3556, 32;
	mad.lo.s64 	%rd3559, %rd33, %rd3500, %rd3558;
	setp.lt.u64 	%p181, %rd3559, %rd3558;
	shr.u64 	%rd3560, %rd3556, 32;
	mad.lo.s64 	%rd3561, %rd34, %rd3501, %rd3560;
	add.s64 	%rd3562, %rd3561, %rd3557;
	selp.u64 	%rd3563, 1, 0, %p181;
	add.s64 	%rd3564, %rd3562, %rd3563;
	add.s64 	%rd3565, %rd3553, %rd3554;
	add.s64 	%rd3566, %rd3565, %rd3559;
	max.u64 	%rd3568, %rd3553, %rd3565;
	setp.gt.u64 	%p182, %rd3568, %rd3566;
	selp.u64 	%rd3569, 1, 0, %p182;
	add.s64 	%rd3570, %rd3564, %rd3569;
	and.b64  	%rd3572, %rd22697, 4294967295;
	shr.u64 	%rd3573, %rd22697, 32;
	mul.lo.s64 	%rd3574, %rd28, %rd3572;
	mad.lo.s64 	%rd3575, %rd27, %rd3573, %rd3574;
	setp.lt.u64 	%p183, %rd3575, %rd3574;
	selp.b64 	%rd3576, 4294967296, 0, %p183;
	shl.b64 	%rd3577, %rd3575, 32;
	mad.lo.s64 	%rd3578, %rd27, %rd3572, %rd3577;
	setp.lt.u64 	%p184, %rd3578, %rd3577;
	shr.u64 	%rd3579, %rd3575, 32;
	mad.lo.s64 	%rd3580, %rd28, %rd3573, %rd3579;
	add.s64 	%rd3581, %rd3580, %rd3576;
	selp.u64 	%rd3582, 1, 0, %p184;
	add.s64 	%rd3583, %rd3581, %rd3582;
	add.s64 	%rd3584, %rd3529, %rd3578;
	setp.lt.u64 	%p185, %rd3584, %rd3529;
	selp.u64 	%rd3585, 1, 0, %p185;
	add.s64 	%rd3586, %rd3583, %rd3585;
	setp.ne.s64 	%p186, %rd3586, 0;
	add.s64 	%rd3588, %rd3547, %rd3586;
	setp.lt.u64 	%p187, %rd3588, %rd3547;
	and.pred  	%p188, %p186, %p187;
	selp.u64 	%rd3589, 1, 0, %p188;
	mul.lo.s64 	%rd3590, %rd30, %rd3572;
	mad.lo.s64 	%rd3591, %rd29, %rd3573, %rd3590;
	setp.lt.u64 	%p189, %rd3591, %rd3590;
	selp.b64 	%rd3592, 4294967296, 0, %p189;
	shl.b64 	%rd3593, %rd3591, 32;
	mad.lo.s64 	%rd3594, %rd29, %rd3572, %rd3593;
	setp.lt.u64 	%p190, %rd3594, %rd3593;
	shr.u64 	%rd3595, %rd3591, 32;
	mad.lo.s64 	%rd3596, %rd30, %rd3573, %rd3595;
	add.s64 	%rd3597, %rd3596, %rd3592;
	selp.u64 	%rd3598, 1, 0, %p190;
	add.s64 	%rd3599, %rd3597, %rd3598;
	add.s64 	%rd3600, %rd3588, %rd3589;
	add.s64 	%rd75, %rd3600, %rd3594;
	max.u64 	%rd3601, %rd3588, %rd3600;
	setp.gt.u64 	%p191, %rd3601, %rd75;
	selp.u64 	%rd3602, 1, 0, %p191;
	add.s64 	%rd3603, %rd3599, %rd3602;
	setp.ne.s64 	%p192, %rd3603, 0;
	add.s64 	%rd3605, %rd3566, %rd3603;
	setp.lt.u64 	%p193, %rd3605, %rd3566;
	and.pred  	%p194, %p192, %p193;
	selp.u64 	%rd3606, 1, 0, %p194;
	mul.lo.s64 	%rd3607, %rd32, %rd3572;
	mad.lo.s64 	%rd3608, %rd31, %rd3573, %rd3607;
	setp.lt.u64 	%p195, %rd3608, %rd3607;
	selp.b64 	%rd3609, 4294967296, 0, %p195;
	shl.b64 	%rd3610, %rd3608, 32;
	mad.lo.s64 	%rd3611, %rd31, %rd3572, %rd3610;
	setp.lt.u64 	%p196, %rd3611, %rd3610;
	shr.u64 	%rd3612, %rd3608, 32;
	mad.lo.s64 	%rd3613, %rd32, %rd3573, %rd3612;
	add.s64 	%rd3614, %rd3613, %rd3609;
	selp.u64 	%rd3615, 1, 0, %p196;
	add.s64 	%rd3616, %rd3614, %rd3615;
	add.s64 	%rd3617, %rd3605, %rd3606;
	add.s64 	%rd76, %rd3617, %rd3611;
	max.u64 	%rd3618, %rd3605, %rd3617;
	setp.gt.u64 	%p197, %rd3618, %rd76;
	selp.u64 	%rd3619, 1, 0, %p197;
	add.s64 	%rd3620, %rd3616, %rd3619;
	setp.ne.s64 	%p198, %rd3620, 0;
	add.s64 	%rd3622, %rd3570, %rd3620;
	setp.lt.u64 	%p199, %rd3622, %rd3570;
	and.pred  	%p200, %p198, %p199;
	selp.u64 	%rd3623, 1, 0, %p200;
	mul.lo.s64 	%rd3624, %rd34, %rd3572;
	mad.lo.s64 	%rd3625, %rd33, %rd3573, %rd3624;
	setp.lt.u64 	%p201, %rd3625, %rd3624;
	selp.b64 	%rd3626, 4294967296, 0, %p201;
	shl.b64 	%rd3627, %rd3625, 32;
	mad.lo.s64 	%rd3628, %rd33, %rd3572, %rd3627;
	setp.lt.u64 	%p202, %rd3628, %rd3627;
	shr.u64 	%rd3629, %rd3625, 32;
	mad.lo.s64 	%rd3630, %rd34, %rd3573, %rd3629;
	add.s64 	%rd3631, %rd3630, %rd3626;
	selp.u64 	%rd3632, 1, 0, %p202;
	add.s64 	%rd3633, %rd3631, %rd3632;
	add.s64 	%rd3634, %rd3622, %rd3623;
	add.s64 	%rd77, %rd3634, %rd3628;
	max.u64 	%rd3635, %rd3622, %rd3634;
	setp.gt.u64 	%p203, %rd3635, %rd77;
	selp.u64 	%rd3636, 1, 0, %p203;
	add.s64 	%rd78, %rd3633, %rd3636;
	mov.b64 	{%r119, %r120}, %rd75;
	mov.b64 	{%r121, %r122}, %rd76;
	mov.b64 	%rd3637, {%r122, %r119};
	mov.b64 	{%r123, %r124}, %rd77;
	mov.b64 	%rd3638, {%r124, %r121};
	mov.b64 	{%r125, %r126}, %rd78;
	mov.b64 	%rd3639, {%r126, %r123};
	shl.b64 	%rd3640, %rd78, 32;
	add.s64 	%rd79, %rd3637, %rd3380;
	setp.lt.u64 	%p204, %rd79, %rd3637;
	selp.u64 	%rd3641, 1, 0, %p204;
	add.s64 	%rd3642, %rd3638, %rd3440;
	add.s64 	%rd80, %rd3642, %rd3641;
	max.u64 	%rd3643, %rd3440, %rd3642;
	setp.gt.u64 	%p205, %rd3643, %rd80;
	selp.u64 	%rd3644, 1, 0, %p205;
	add.s64 	%rd3645, %rd3639, %rd3512;
	add.s64 	%rd81, %rd3645, %rd3644;
	max.u64 	%rd3646, %rd3512, %rd3645;
	setp.gt.u64 	%p206, %rd3646, %rd81;
	selp.u64 	%rd3647, 1, 0, %p206;
	add.s64 	%rd3648, %rd3640, %rd3584;
	add.s64 	%rd22698, %rd3648, %rd3647;
	setp.gt.u64 	%p207, %rd22698, %rd43;
	@%p207 bra 	$L__BB1_21;
	setp.eq.s64 	%p208, %rd22698, %rd43;
	setp.gt.u64 	%p209, %rd81, %rd57;
	and.pred  	%p210, %p208, %p209;
	@%p210 bra 	$L__BB1_21;
	setp.eq.s64 	%p211, %rd22698, %rd43;
	setp.eq.s64 	%p212, %rd81, %rd57;
	and.pred  	%p213, %p211, %p212;
	setp.gt.u64 	%p214, %rd80, %rd56;
	and.pred  	%p215, %p213, %p214;
	@%p215 bra 	$L__BB1_21;
	setp.ne.s64 	%p216, %rd22698, %rd43;
	setp.ne.s64 	%p217, %rd81, %rd57;
	or.pred  	%p218, %p216, %p217;
	setp.ne.s64 	%p219, %rd80, %rd56;
	or.pred  	%p220, %p218, %p219;
	setp.lt.u64 	%p221, %rd79, %rd58;
	or.pred  	%p222, %p220, %p221;
	mov.u64 	%rd22699, %rd81;
	mov.u64 	%rd22700, %rd80;
	mov.u64 	%rd22701, %rd79;
	@%p222 bra 	$L__BB1_22;
$L__BB1_21:
	sub.s64 	%rd22701, %rd79, %rd58;
	setp.lt.u64 	%p223, %rd79, %rd58;
	selp.u64 	%rd3649, 1, 0, %p223;
	add.s64 	%rd3650, %rd56, %rd3649;
	sub.s64 	%rd22700, %rd80, %rd3650;
	setp.ge.u64 	%p224, %rd80, %rd3650;
	setp.lt.u64 	%p225, %rd80, %rd3650;
	setp.eq.s64 	%p226, %rd3650, 0;
	selp.u32 	%r127, -1, 0, %p225;
	selp.u32 	%r128, -1, 0, %p226;
	selp.b32 	%r129, %r128, %r127, %p224;
	selp.b32 	%r130, %r129, %r127, %p223;
	and.b32  	%r131, %r130, 1;
	setp.eq.b32 	%p227, %r131, 1;
	cvt.u64.u32 	%rd3651, %r130;
	and.b64  	%rd3652, %rd3651, 1;
	add.s64 	%rd3653, %rd57, %rd3652;
	sub.s64 	%rd22699, %rd81, %rd3653;
	setp.ge.u64 	%p228, %rd81, %rd3653;
	setp.lt.u64 	%p229, %rd81, %rd3653;
	setp.eq.s64 	%p230, %rd3653, 0;
	selp.u32 	%r132, -1, 0, %p229;
	selp.u32 	%r133, -1, 0, %p230;
	selp.b32 	%r134, %r133, %r132, %p228;
	selp.b32 	%r135, %r134, %r132, %p227;
	and.b32  	%r136, %r135, 1;
	setp.eq.b32 	%p231, %r136, 1;
	selp.s64 	%rd3654, -1, 0, %p231;
	sub.s64 	%rd3655, %rd22698, %rd43;
	add.s64 	%rd22698, %rd3655, %rd3654;
$L__BB1_22:
	shr.u64 	%rd3656, %rd75, 32;
	mul.lo.s64 	%rd3657, %rd3656, 4196183048192;
	and.b64  	%rd3658, %rd75, 4294967295;
	mad.lo.s64 	%rd3659, %rd3658, 977, %rd3657;
	setp.lt.u64 	%p232, %rd3659, %rd3657;
	shr.u64 	%rd3660, %rd76, 32;
	mul.lo.s64 	%rd3661, %rd3660, 4196183048192;
	and.b64  	%rd3662, %rd76, 4294967295;
	mad.lo.s64 	%rd3663, %rd3662, 977, %rd3661;
	setp.lt.u64 	%p233, %rd3663, %rd3661;
	selp.u64 	%rd3664, 1, 0, %p232;
	mul.lo.s64 	%rd3665, %rd3656, 977;
	shr.u64 	%rd3666, %rd3665, 32;
	add.s64 	%rd3667, %rd3666, %rd3664;
	add.s64 	%rd3668, %rd3667, %rd3663;
	setp.lt.u64 	%p234, %rd3668, %rd3667;
	shr.u64 	%rd3669, %rd77, 32;
	mul.lo.s64 	%rd3670, %rd3669, 4196183048192;
	and.b64  	%rd3671, %rd77, 4294967295;
	mad.lo.s64 	%rd3672, %rd3671, 977, %rd3670;
	setp.lt.u64 	%p235, %rd3672, %rd3670;
	selp.u64 	%rd3673, 1, 0, %p234;
	selp.u64 	%rd3674, 1, 0, %p233;
	mul.lo.s64 	%rd3675, %rd3660, 977;
	shr.u64 	%rd3676, %rd3675, 32;
	add.s64 	%rd3677, %rd3676, %rd3674;
	add.s64 	%rd3678, %rd3677, %rd3673;
	add.s64 	%rd3679, %rd3678, %rd3672;
	setp.lt.u64 	%p236, %rd3679, %rd3678;
	add.s64 	%rd91, %rd22701, %rd3659;
	setp.lt.u64 	%p237, %rd91, %rd22701;
	selp.u64 	%rd3680, 1, 0, %p237;
	add.s64 	%rd3681, %rd22700, %rd3668;
	add.s64 	%rd92, %rd3681, %rd3680;
	max.u64 	%rd3682, %rd22700, %rd3681;
	setp.gt.u64 	%p238, %rd3682, %rd92;
	selp.u64 	%rd3683, 1, 0, %p238;
	add.s64 	%rd3684, %rd22699, %rd3679;
	add.s64 	%rd93, %rd3684, %rd3683;
	max.u64 	%rd3685, %rd22699, %rd3684;
	setp.gt.u64 	%p239, %rd3685, %rd93;
	selp.u64 	%rd3686, 1, 0, %p239;
	shr.u64 	%rd3687, %rd78, 32;
	and.b64  	%rd3688, %rd78, 4294967295;
	mul.lo.s64 	%rd3689, %rd3688, 977;
	mad.lo.s64 	%rd3690, %rd3687, 4196183048192, %rd3689;
	selp.u64 	%rd3691, 1, 0, %p236;
	selp.u64 	%rd3692, 1, 0, %p235;
	mul.lo.s64 	%rd3693, %rd3669, 977;
	shr.u64 	%rd3694, %rd3693, 32;
	add.s64 	%rd3695, %rd3694, %rd3692;
	add.s64 	%rd3696, %rd3695, %rd3691;
	add.s64 	%rd3697, %rd3696, %rd3690;
	add.s64 	%rd3698, %rd22698, %rd3697;
	add.s64 	%rd22702, %rd3698, %rd3686;
	setp.gt.u64 	%p240, %rd22702, %rd43;
	@%p240 bra 	$L__BB1_26;
	setp.eq.s64 	%p241, %rd22702, %rd43;
	setp.gt.u64 	%p242, %rd93, %rd57;
	and.pred  	%p243, %p241, %p242;
	@%p243 bra 	$L__BB1_26;
	setp.eq.s64 	%p244, %rd22702, %rd43;
	setp.eq.s64 	%p245, %rd93, %rd57;
	and.pred  	%p246, %p244, %p245;
	setp.gt.u64 	%p247, %rd92, %rd56;
	and.pred  	%p248, %p246, %p247;
	@%p248 bra 	$L__BB1_26;
	setp.ne.s64 	%p249, %rd22702, %rd43;
	setp.ne.s64 	%p250, %rd93, %rd57;
	or.pred  	%p251, %p249, %p250;
	setp.ne.s64 	%p252, %rd92, %rd56;
	or.pred  	%p253, %p251, %p252;
	setp.lt.u64 	%p254, %rd91, %rd58;
	or.pred  	%p255, %p253, %p254;
	mov.u64 	%rd22703, %rd93;
	mov.u64 	%rd22704, %rd92;
	mov.u64 	%rd22705, %rd91;
	@%p255 bra 	$L__BB1_27;
$L__BB1_26:
	sub.s64 	%rd22705, %rd91, %rd58;
	setp.lt.u64 	%p256, %rd91, %rd58;
	selp.u64 	%rd3699, 1, 0, %p256;
	add.s64 	%rd3700, %rd56, %rd3699;
	sub.s64 	%rd22704, %rd92, %rd3700;
	setp.ge.u64 	%p257, %rd92, %rd3700;
	setp.lt.u64 	%p258, %rd92, %rd3700;
	setp.eq.s64 	%p259, %rd3700, 0;
	selp.u32 	%r137, -1, 0, %p258;
	selp.u32 	%r138, -1, 0, %p259;
	selp.b32 	%r139, %r138, %r137, %p257;
	selp.b32 	%r140, %r139, %r137, %p256;
	and.b32  	%r141, %r140, 1;
	setp.eq.b32 	%p260, %r141, 1;
	cvt.u64.u32 	%rd3701, %r140;
	and.b64  	%rd3702, %rd3701, 1;
	add.s64 	%rd3703, %rd57, %rd3702;
	sub.s64 	%rd22703, %rd93, %rd3703;
	setp.ge.u64 	%p261, %rd93, %rd3703;
	setp.lt.u64 	%p262, %rd93, %rd3703;
	setp.eq.s64 	%p263, %rd3703, 0;
	selp.u32 	%r142, -1, 0, %p262;
	selp.u32 	%r143, -1, 0, %p263;
	selp.b32 	%r144, %r143, %r142, %p261;
	selp.b32 	%r145, %r144, %r142, %p260;
	and.b32  	%r146, %r145, 1;
	setp.eq.b32 	%p264, %r146, 1;
	selp.s64 	%rd3704, -1, 0, %p264;
	sub.s64 	%rd3705, %rd22702, %rd43;
	add.s64 	%rd22702, %rd3705, %rd3704;
$L__BB1_27:
	add.s64 	%rd103, %rd22705, 7;
	setp.gt.u64 	%p265, %rd22705, -8;
	selp.u64 	%rd3706, 1, 0, %p265;
	add.s64 	%rd104, %rd22704, %rd3706;
	setp.lt.u64 	%p266, %rd104, %rd22704;
	selp.u64 	%rd3707, 1, 0, %p266;
	add.s64 	%rd105, %rd22703, %rd3707;
	setp.lt.u64 	%p267, %rd105, %rd22703;
	selp.u64 	%rd3708, 1, 0, %p267;
	add.s64 	%rd22706, %rd22702, %rd3708;
	setp.gt.u64 	%p268, %rd22706, %rd43;
	@%p268 bra 	$L__BB1_31;
	setp.eq.s64 	%p269, %rd22706, %rd43;
	setp.gt.u64 	%p270, %rd105, %rd57;
	and.pred  	%p271, %p269, %p270;
	@%p271 bra 	$L__BB1_31;
	setp.eq.s64 	%p272, %rd22706, %rd43;
	setp.eq.s64 	%p273, %rd105, %rd57;
	and.pred  	%p274, %p272, %p273;
	setp.gt.u64 	%p275, %rd104, %rd56;
	and.pred  	%p276, %p274, %p275;
	@%p276 bra 	$L__BB1_31;
	setp.ne.s64 	%p277, %rd22706, %rd43;
	setp.ne.s64 	%p278, %rd105, %rd57;
	or.pred  	%p279, %p277, %p278;
	setp.ne.s64 	%p280, %rd104, %rd56;
	or.pred  	%p281, %p279, %p280;
	setp.lt.u64 	%p282, %rd103, %rd58;
	or.pred  	%p283, %p281, %p282;
	mov.u64 	%rd22707, %rd105;
	mov.u64 	%rd22708, %rd104;
	mov.u64 	%rd22709, %rd103;
	@%p283 bra 	$L__BB1_32;
$L__BB1_31:
	sub.s64 	%rd22709, %rd103, %rd58;
	setp.lt.u64 	%p284, %rd103, %rd58;
	selp.u64 	%rd3709, 1, 0, %p284;
	add.s64 	%rd3710, %rd56, %rd3709;
	sub.s64 	%rd22708, %rd104, %rd3710;
	setp.ge.u64 	%p285, %rd104, %rd3710;
	setp.lt.u64 	%p286, %rd104, %rd3710;
	setp.eq.s64 	%p287, %rd3710, 0;
	selp.u32 	%r147, -1, 0, %p286;
	selp.u32 	%r148, -1, 0, %p287;
	selp.b32 	%r149, %r148, %r147, %p285;
	selp.b32 	%r150, %r149, %r147, %p284;
	and.b32  	%r151, %r150, 1;
	setp.eq.b32 	%p288, %r151, 1;
	cvt.u64.u32 	%rd3711, %r150;
	and.b64  	%rd3712, %rd3711, 1;
	add.s64 	%rd3713, %rd57, %rd3712;
	sub.s64 	%rd22707, %rd105, %rd3713;
	setp.ge.u64 	%p289, %rd105, %rd3713;
	setp.lt.u64 	%p290, %rd105, %rd3713;
	setp.eq.s64 	%p291, %rd3713, 0;
	selp.u32 	%r152, -1, 0, %p290;
	selp.u32 	%r153, -1, 0, %p291;
	selp.b32 	%r154, %r153, %r152, %p289;
	selp.b32 	%r155, %r154, %r152, %p288;
	and.b32  	%r156, %r155, 1;
	setp.eq.b32 	%p292, %r156, 1;
	selp.s64 	%rd3714, -1, 0, %p292;
	sub.s64 	%rd3715, %rd22706, %rd43;
	add.s64 	%rd22706, %rd3715, %rd3714;
$L__BB1_32:
	mov.b64 	%rd22722, 0;
	mov.b64 	%rd3718, 4611686017353645836;
	st.local.v2.u64 	[%rd2], {%rd3718, %rd22722};
	mov.b64 	%rd3719, 4611686018427387904;
	st.local.v2.u64 	[%rd2+16], {%rd22722, %rd3719};
	mov.b64 	%rd22725, 1;
	mov.b32 	%r2870, 255;
	mov.b32 	%r2869, -256;
	mov.u64 	%rd22730, %rd22706;
	mov.u64 	%rd22731, %rd22707;
	mov.u64 	%rd22732, %rd22708;
	mov.u64 	%rd22733, %rd22709;
	mov.u64 	%rd22723, %rd22722;
	mov.u64 	%rd22724, %rd22722;
$L__BB1_33:
	add.s32 	%r159, %r2869, 256;
	shr.u32 	%r160, %r159, 6;
	and.b32  	%r161, %r159, 63;
	mul.wide.u32 	%rd3720, %r160, 8;
	add.s64 	%rd3721, %rd2, %rd3720;
	ld.local.u64 	%rd3722, [%rd3721];
	shr.u64 	%rd3723, %rd3722, %r161;
	and.b64  	%rd3724, %rd3723, 1;
	setp.eq.b64 	%p293, %rd3724, 1;
	not.pred 	%p294, %p293;
	@%p294 bra 	$L__BB1_44;
	and.b64  	%rd3725, %rd22725, 4294967295;
	shr.u64 	%rd3726, %rd22725, 32;
	and.b64  	%rd3727, %rd22733, 4294967295;
	shr.u64 	%rd3728, %rd22733, 32;
	mul.lo.s64 	%rd3729, %rd3728, %rd3725;
	mad.lo.s64 	%rd3730, %rd3727, %rd3726, %rd3729;
	setp.lt.u64 	%p295, %rd3730, %rd3729;
	selp.b64 	%rd3731, 4294967296, 0, %p295;
	shl.b64 	%rd3732, %rd3730, 32;
	mad.lo.s64 	%rd3733, %rd3727, %rd3725, %rd3732;
	setp.lt.u64 	%p296, %rd3733, %rd3732;
	shr.u64 	%rd3734, %rd3730, 32;
	mad.lo.s64 	%rd3735, %rd3728, %rd3726, %rd3734;
	add.s64 	%rd3736, %rd3735, %rd3731;
	selp.u64 	%rd3737, 1, 0, %p296;
	add.s64 	%rd3738, %rd3736, %rd3737;
	and.b64  	%rd3739, %rd22732, 4294967295;
	shr.u64 	%rd3740, %rd22732, 32;
	mul.lo.s64 	%rd3741, %rd3740, %rd3725;
	mad.lo.s64 	%rd3742, %rd3739, %rd3726, %rd3741;
	setp.lt.u64 	%p297, %rd3742, %rd3741;
	selp.b64 	%rd3743, 4294967296, 0, %p297;
	shl.b64 	%rd3744, %rd3742, 32;
	mad.lo.s64 	%rd3745, %rd3739, %rd3725, %rd3744;
	setp.lt.u64 	%p298, %rd3745, %rd3744;
	shr.u64 	%rd3746, %rd3742, 32;
	mad.lo.s64 	%rd3747, %rd3740, %rd3726, %rd3746;
	add.s64 	%rd3748, %rd3747, %rd3743;
	selp.u64 	%rd3749, 1, 0, %p298;
	add.s64 	%rd3750, %rd3748, %rd3749;
	add.s64 	%rd3751, %rd3738, %rd3745;
	setp.lt.u64 	%p299, %rd3751, %rd3738;
	selp.u64 	%rd3752, 1, 0, %p299;
	add.s64 	%rd3753, %rd3750, %rd3752;
	and.b64  	%rd3754, %rd22731, 4294967295;
	shr.u64 	%rd3755, %rd22731, 32;
	mul.lo.s64 	%rd3756, %rd3755, %rd3725;
	mad.lo.s64 	%rd3757, %rd3754, %rd3726, %rd3756;
	setp.lt.u64 	%p300, %rd3757, %rd3756;
	selp.b64 	%rd3758, 4294967296, 0, %p300;
	shl.b64 	%rd3759, %rd3757, 32;
	mad.lo.s64 	%rd3760, %rd3754, %rd3725, %rd3759;
	setp.lt.u64 	%p301, %rd3760, %rd3759;
	shr.u64 	%rd3761, %rd3757, 32;
	mad.lo.s64 	%rd3762, %rd3755, %rd3726, %rd3761;
	add.s64 	%rd3763, %rd3762, %rd3758;
	selp.u64 	%rd3764, 1, 0, %p301;
	add.s64 	%rd3765, %rd3763, %rd3764;
	add.s64 	%rd3766, %rd3753, %rd3760;
	setp.lt.u64 	%p302, %rd3766, %rd3753;
	selp.u64 	%rd3768, 1, 0, %p302;
	add.s64 	%rd3769, %rd3765, %rd3768;
	and.b64  	%rd3770, %rd22730, 4294967295;
	shr.u64 	%rd3771, %rd22730, 32;
	mul.lo.s64 	%rd3772, %rd3771, %rd3725;
	mad.lo.s64 	%rd3773, %rd3770, %rd3726, %rd3772;
	setp.lt.u64 	%p303, %rd3773, %rd3772;
	selp.b64 	%rd3774, 4294967296, 0, %p303;
	shl.b64 	%rd3775, %rd3773, 32;
	mad.lo.s64 	%rd3776, %rd3770, %rd3725, %rd3775;
	setp.lt.u64 	%p304, %rd3776, %rd3775;
	shr.u64 	%rd3777, %rd3773, 32;
	mad.lo.s64 	%rd3778, %rd3771, %rd3726, %rd3777;
	add.s64 	%rd3779, %rd3778, %rd3774;
	selp.u64 	%rd3780, 1, 0, %p304;
	add.s64 	%rd3781, %rd3779, %rd3780;
	add.s64 	%rd3782, %rd3769, %rd3776;
	setp.lt.u64 	%p305, %rd3782, %rd3769;
	selp.u64 	%rd3784, 1, 0, %p305;
	add.s64 	%rd3785, %rd3781, %rd3784;
	and.b64  	%rd3787, %rd22724, 4294967295;
	shr.u64 	%rd3788, %rd22724, 32;
	mul.lo.s64 	%rd3789, %rd3728, %rd3787;
	mad.lo.s64 	%rd3790, %rd3727, %rd3788, %rd3789;
	setp.lt.u64 	%p306, %rd3790, %rd3789;
	selp.b64 	%rd3791, 4294967296, 0, %p306;
	shl.b64 	%rd3792, %rd3790, 32;
	mad.lo.s64 	%rd3793, %rd3727, %rd3787, %rd3792;
	setp.lt.u64 	%p307, %rd3793, %rd3792;
	shr.u64 	%rd3794, %rd3790, 32;
	mad.lo.s64 	%rd3795, %rd3728, %rd3788, %rd3794;
	add.s64 	%rd3796, %rd3795, %rd3791;
	selp.u64 	%rd3797, 1, 0, %p307;
	add.s64 	%rd3798, %rd3796, %rd3797;
	add.s64 	%rd3799, %rd3751, %rd3793;
	setp.lt.u64 	%p308, %rd3799, %rd3751;
	selp.u64 	%rd3800, 1, 0, %p308;
	add.s64 	%rd3801, %rd3798, %rd3800;
	setp.ne.s64 	%p309, %rd3801, 0;
	add.s64 	%rd3803, %rd3766, %rd3801;
	setp.lt.u64 	%p310, %rd3803, %rd3766;
	and.pred  	%p311, %p309, %p310;
	selp.u64 	%rd3804, 1, 0, %p311;
	mul.lo.s64 	%rd3805, %rd3740, %rd3787;
	mad.lo.s64 	%rd3806, %rd3739, %rd3788, %rd3805;
	setp.lt.u64 	%p312, %rd3806, %rd3805;
	selp.b64 	%rd3807, 4294967296, 0, %p312;
	shl.b64 	%rd3808, %rd3806, 32;
	mad.lo.s64 	%rd3809, %rd3739, %rd3787, %rd3808;
	setp.lt.u64 	%p313, %rd3809, %rd3808;
	shr.u64 	%rd3810, %rd3806, 32;
	mad.lo.s64 	%rd3811, %rd3740, %rd3788, %rd3810;
	add.s64 	%rd3812, %rd3811, %rd3807;
	selp.u64 	%rd3813, 1, 0, %p313;
	add.s64 	%rd3814, %rd3812, %rd3813;
	add.s64 	%rd3815, %rd3803, %rd3804;
	add.s64 	%rd3816, %rd3815, %rd3809;
	max.u64 	%rd3817, %rd3803, %rd3815;
	setp.gt.u64 	%p314, %rd3817, %rd3816;
	selp.u64 	%rd3818, 1, 0, %p314;
	add.s64 	%rd3819, %rd3814, %rd3818;
	setp.ne.s64 	%p315, %rd3819, 0;
	add.s64 	%rd3821, %rd3782, %rd3819;
	setp.lt.u64 	%p316, %rd3821, %rd3782;
	and.pred  	%p317, %p315, %p316;
	selp.u64 	%rd3822, 1, 0, %p317;
	mul.lo.s64 	%rd3823, %rd3755, %rd3787;
	mad.lo.s64 	%rd3824, %rd3754, %rd3788, %rd3823;
	setp.lt.u64 	%p318, %rd3824, %rd3823;
	selp.b64 	%rd3825, 4294967296, 0, %p318;
	shl.b64 	%rd3826, %rd3824, 32;
	mad.lo.s64 	%rd3827, %rd3754, %rd3787, %rd3826;
	setp.lt.u64 	%p319, %rd3827, %rd3826;
	shr.u64 	%rd3828, %rd3824, 32;
	mad.lo.s64 	%rd3829, %rd3755, %rd3788, %rd3828;
	add.s64 	%rd3830, %rd3829, %rd3825;
	selp.u64 	%rd3831, 1, 0, %p319;
	add.s64 	%rd3832, %rd3830, %rd3831;
	add.s64 	%rd3833, %rd3821, %rd3822;
	add.s64 	%rd3834, %rd3833, %rd3827;
	max.u64 	%rd3836, %rd3821, %rd3833;
	setp.gt.u64 	%p320, %rd3836, %rd3834;
	selp.u64 	%rd3837, 1, 0, %p320;
	add.s64 	%rd3838, %rd3832, %rd3837;
	setp.ne.s64 	%p321, %rd3838, 0;
	add.s64 	%rd3840, %rd3785, %rd3838;
	setp.lt.u64 	%p322, %rd3840, %rd3785;
	and.pred  	%p323, %p321, %p322;
	selp.u64 	%rd3841, 1, 0, %p323;
	mul.lo.s64 	%rd3842, %rd3771, %rd3787;
	mad.lo.s64 	%rd3843, %rd3770, %rd3788, %rd3842;
	setp.lt.u64 	%p324, %rd3843, %rd3842;
	selp.b64 	%rd3844, 4294967296, 0, %p324;
	shl.b64 	%rd3845, %rd3843, 32;
	mad.lo.s64 	%rd3846, %rd3770, %rd3787, %rd3845;
	setp.lt.u64 	%p325, %rd3846, %rd3845;
	shr.u64 	%rd3847, %rd3843, 32;
	mad.lo.s64 	%rd3848, %rd3771, %rd3788, %rd3847;
	add.s64 	%rd3849, %rd3848, %rd3844;
	selp.u64 	%rd3850, 1, 0, %p325;
	add.s64 	%rd3851, %rd3849, %rd3850;
	add.s64 	%rd3852, %rd3840, %rd3841;
	add.s64 	%rd3853, %rd3852, %rd3846;
	max.u64 	%rd3855, %rd3840, %rd3852;
	setp.gt.u64 	%p326, %rd3855, %rd3853;
	selp.u64 	%rd3856, 1, 0, %p326;
	add.s64 	%rd3857, %rd3851, %rd3856;
	and.b64  	%rd3859, %rd22723, 4294967295;
	shr.u64 	%rd3860, %rd22723, 32;
	mul.lo.s64 	%rd3861, %rd3728, %rd3859;
	mad.lo.s64 	%rd3862, %rd3727, %rd3860, %rd3861;
	setp.lt.u64 	%p327, %rd3862, %rd3861;
	selp.b64 	%rd3863, 4294967296, 0, %p327;
	shl.b64 	%rd3864, %rd3862, 32;
	mad.lo.s64 	%rd3865, %rd3727, %rd3859, %rd3864;
	setp.lt.u64 	%p328, %rd3865, %rd3864;
	shr.u64 	%rd3866, %rd3862, 32;
	mad.lo.s64 	%rd3867, %rd3728, %rd3860, %rd3866;
	add.s64 	%rd3868, %rd3867, %rd3863;
	selp.u64 	%rd3869, 1, 0, %p328;
	add.s64 	%rd3870, %rd3868, %rd3869;
	add.s64 	%rd3871, %rd3816, %rd3865;
	setp.lt.u64 	%p329, %rd3871, %rd3816;
	selp.u64 	%rd3872, 1, 0, %p329;
	add.s64 	%rd3873, %rd3870, %rd3872;
	setp.ne.s64 	%p330, %rd3873, 0;
	add.s64 	%rd3875, %rd3834, %rd3873;
	setp.lt.u64 	%p331, %rd3875, %rd3834;
	and.pred  	%p332, %p330, %p331;
	selp.u64 	%rd3876, 1, 0, %p332;
	mul.lo.s64 	%rd3877, %rd3740, %rd3859;
	mad.lo.s64 	%rd3878, %rd3739, %rd3860, %rd3877;
	setp.lt.u64 	%p333, %rd3878, %rd3877;
	selp.b64 	%rd3879, 4294967296, 0, %p333;
	shl.b64 	%rd3880, %rd3878, 32;
	mad.lo.s64 	%rd3881, %rd3739, %rd3859, %rd3880;
	setp.lt.u64 	%p334, %rd3881, %rd3880;
	shr.u64 	%rd3882, %rd3878, 32;
	mad.lo.s64 	%rd3883, %rd3740, %rd3860, %rd3882;
	add.s64 	%rd3884, %rd3883, %rd3879;
	selp.u64 	%rd3885, 1, 0, %p334;
	add.s64 	%rd3886, %rd3884, %rd3885;
	add.s64 	%rd3887, %rd3875, %rd3876;
	add.s64 	%rd3888, %rd3887, %rd3881;
	max.u64 	%rd3889, %rd3875, %rd3887;
	setp.gt.u64 	%p335, %rd3889, %rd3888;
	selp.u64 	%rd3890, 1, 0, %p335;
	add.s64 	%rd3891, %rd3886, %rd3890;
	setp.ne.s64 	%p336, %rd3891, 0;
	add.s64 	%rd3893, %rd3853, %rd3891;
	setp.lt.u64 	%p337, %rd3893, %rd3853;
	and.pred  	%p338, %p336, %p337;
	selp.u64 	%rd3894, 1, 0, %p338;
	mul.lo.s64 	%rd3895, %rd3755, %rd3859;
	mad.lo.s64 	%rd3896, %rd3754, %rd3860, %rd3895;
	setp.lt.u64 	%p339, %rd3896, %rd3895;
	selp.b64 	%rd3897, 4294967296, 0, %p339;
	shl.b64 	%rd3898, %rd3896, 32;
	mad.lo.s64 	%rd3899, %rd3754, %rd3859, %rd3898;
	setp.lt.u64 	%p340, %rd3899, %rd3898;
	shr.u64 	%rd3900, %rd3896, 32;
	mad.lo.s64 	%rd3901, %rd3755, %rd3860, %rd3900;
	add.s64 	%rd3902, %rd3901, %rd3897;
	selp.u64 	%rd3903, 1, 0, %p340;
	add.s64 	%rd3904, %rd3902, %rd3903;
	add.s64 	%rd3905, %rd3893, %rd3894;
	add.s64 	%rd3906, %rd3905, %rd3899;
	max.u64 	%rd3908, %rd3893, %rd3905;
	setp.gt.u64 	%p341, %rd3908, %rd3906;
	selp.u64 	%rd3909, 1, 0, %p341;
	add.s64 	%rd3910, %rd3904, %rd3909;
	setp.ne.s64 	%p342, %rd3910, 0;
	add.s64 	%rd3912, %rd3857, %rd3910;
	setp.lt.u64 	%p343, %rd3912, %rd3857;
	and.pred  	%p344, %p342, %p343;
	selp.u64 	%rd3913, 1, 0, %p344;
	mul.lo.s64 	%rd3914, %rd3771, %rd3859;
	mad.lo.s64 	%rd3915, %rd3770, %rd3860, %rd3914;
	setp.lt.u64 	%p345, %rd3915, %rd3914;
	selp.b64 	%rd3916, 4294967296, 0, %p345;
	shl.b64 	%rd3917, %rd3915, 32;
	mad.lo.s64 	%rd3918, %rd3770, %rd3859, %rd3917;
	setp.lt.u64 	%p346, %rd3918, %rd3917;
	shr.u64 	%rd3919, %rd3915, 32;
	mad.lo.s64 	%rd3920, %rd3771, %rd3860, %rd3919;
	add.s64 	%rd3921, %rd3920, %rd3916;
	selp.u64 	%rd3922, 1, 0, %p346;
	add.s64 	%rd3923, %rd3921, %rd3922;
	add.s64 	%rd3924, %rd3912, %rd3913;
	add.s64 	%rd3925, %rd3924, %rd3918;
	max.u64 	%rd3927, %rd3912, %rd3924;
	setp.gt.u64 	%p347, %rd3927, %rd3925;
	selp.u64 	%rd3928, 1, 0, %p347;
	add.s64 	%rd3929, %rd3923, %rd3928;
	and.b64  	%rd3931, %rd22722, 4294967295;
	shr.u64 	%rd3932, %rd22722, 32;
	mul.lo.s64 	%rd3933, %rd3728, %rd3931;
	mad.lo.s64 	%rd3934, %rd3727, %rd3932, %rd3933;
	setp.lt.u64 	%p348, %rd3934, %rd3933;
	selp.b64 	%rd3935, 4294967296, 0, %p348;
	shl.b64 	%rd3936, %rd3934, 32;
	mad.lo.s64 	%rd3937, %rd3727, %rd3931, %rd3936;
	setp.lt.u64 	%p349, %rd3937, %rd3936;
	shr.u64 	%rd3938, %rd3934, 32;
	mad.lo.s64 	%rd3939, %rd3728, %rd3932, %rd3938;
	add.s64 	%rd3940, %rd3939, %rd3935;
	selp.u64 	%rd3941, 1, 0, %p349;
	add.s64 	%rd3942, %rd3940, %rd3941;
	add.s64 	%rd3943, %rd3888, %rd3937;
	setp.lt.u64 	%p350, %rd3943, %rd3888;
	selp.u64 	%rd3944, 1, 0, %p350;
	add.s64 	%rd3945, %rd3942, %rd3944;
	setp.ne.s64 	%p351, %rd3945, 0;
	add.s64 	%rd3947, %rd3906, %rd3945;
	setp.lt.u64 	%p352, %rd3947, %rd3906;
	and.pred  	%p353, %p351, %p352;
	selp.u64 	%rd3948, 1, 0, %p353;
	mul.lo.s64 	%rd3949, %rd3740, %rd3931;
	mad.lo.s64 	%rd3950, %rd3739, %rd3932, %rd3949;
	setp.lt.u64 	%p354, %rd3950, %rd3949;
	selp.b64 	%rd3951, 4294967296, 0, %p354;
	shl.b64 	%rd3952, %rd3950, 32;
	mad.lo.s64 	%rd3953, %rd3739, %rd3931, %rd3952;
	setp.lt.u64 	%p355, %rd3953, %rd3952;
	shr.u64 	%rd3954, %rd3950, 32;
	mad.lo.s64 	%rd3955, %rd3740, %rd3932, %rd3954;
	add.s64 	%rd3956, %rd3955, %rd3951;
	selp.u64 	%rd3957, 1, 0, %p355;
	add.s64 	%rd3958, %rd3956, %rd3957;
	add.s64 	%rd3959, %rd3947, %rd3948;
	add.s64 	%rd123, %rd3959, %rd3953;
	max.u64 	%rd3960, %rd3947, %rd3959;
	setp.gt.u64 	%p356, %rd3960, %rd123;
	selp.u64 	%rd3961, 1, 0, %p356;
	add.s64 	%rd3962, %rd3958, %rd3961;
	setp.ne.s64 	%p357, %rd3962, 0;
	add.s64 	%rd3964, %rd3925, %rd3962;
	setp.lt.u64 	%p358, %rd3964, %rd3925;
	and.pred  	%p359, %p357, %p358;
	selp.u64 	%rd3965, 1, 0, %p359;
	mul.lo.s64 	%rd3966, %rd3755, %rd3931;
	mad.lo.s64 	%rd3967, %rd3754, %rd3932, %rd3966;
	setp.lt.u64 	%p360, %rd3967, %rd3966;
	selp.b64 	%rd3968, 4294967296, 0, %p360;
	shl.b64 	%rd3969, %rd3967, 32;
	mad.lo.s64 	%rd3970, %rd3754, %rd3931, %rd3969;
	setp.lt.u64 	%p361, %rd3970, %rd3969;
	shr.u64 	%rd3971, %rd3967, 32;
	mad.lo.s64 	%rd3972, %rd3755, %rd3932, %rd3971;
	add.s64 	%rd3973, %rd3972, %rd3968;
	selp.u64 	%rd3974, 1, 0, %p361;
	add.s64 	%rd3975, %rd3973, %rd3974;
	add.s64 	%rd3976, %rd3964, %rd3965;
	add.s64 	%rd124, %rd3976, %rd3970;
	max.u64 	%rd3977, %rd3964, %rd3976;
	setp.gt.u64 	%p362, %rd3977, %rd124;
	selp.u64 	%rd3978, 1, 0, %p362;
	add.s64 	%rd3979, %rd3975, %rd3978;
	setp.ne.s64 	%p363, %rd3979, 0;
	add.s64 	%rd3981, %rd3929, %rd3979;
	setp.lt.u64 	%p364, %rd3981, %rd3929;
	and.pred  	%p365, %p363, %p364;
	selp.u64 	%rd3982, 1, 0, %p365;
	mul.lo.s64 	%rd3983, %rd3771, %rd3931;
	mad.lo.s64 	%rd3984, %rd3770, %rd3932, %rd3983;
	setp.lt.u64 	%p366, %rd3984, %rd3983;
	selp.b64 	%rd3985, 4294967296, 0, %p366;
	shl.b64 	%rd3986, %rd3984, 32;
	mad.lo.s64 	%rd3987, %rd3770, %rd3931, %rd3986;
	setp.lt.u64 	%p367, %rd3987, %rd3986;
	shr.u64 	%rd3988, %rd3984, 32;
	mad.lo.s64 	%rd3989, %rd3771, %rd3932, %rd3988;
	add.s64 	%rd3990, %rd3989, %rd3985;
	selp.u64 	%rd3991, 1, 0, %p367;
	add.s64 	%rd3992, %rd3990, %rd3991;
	add.s64 	%rd3993, %rd3981, %rd3982;
	add.s64 	%rd125, %rd3993, %rd3987;
	max.u64 	%rd3994, %rd3981, %rd3993;
	setp.gt.u64 	%p368, %rd3994, %rd125;
	selp.u64 	%rd3995, 1, 0, %p368;
	add.s64 	%rd126, %rd3992, %rd3995;
	mov.b64 	{%r162, %r163}, %rd123;
	mov.b64 	{%r164, %r165}, %rd124;
	mov.b64 	%rd3996, {%r165, %r162};
	mov.b64 	{%r166, %r167}, %rd125;
	mov.b64 	%rd3997, {%r167, %r164};
	mov.b64 	{%r168, %r169}, %rd126;
	mov.b64 	%rd3998, {%r169, %r166};
	shl.b64 	%rd3999, %rd126, 32;
	add.s64 	%rd127, %rd3996, %rd3733;
	setp.lt.u64 	%p369, %rd127, %rd3996;
	selp.u64 	%rd4000, 1, 0, %p369;
	add.s64 	%rd4001, %rd3997, %rd3799;
	add.s64 	%rd128, %rd4001, %rd4000;
	max.u64 	%rd4002, %rd3799, %rd4001;
	setp.gt.u64 	%p370, %rd4002, %rd128;
	selp.u64 	%rd4003, 1, 0, %p370;
	add.s64 	%rd4004, %rd3998, %rd3871;
	add.s64 	%rd129, %rd4004, %rd4003;
	max.u64 	%rd4005, %rd3871, %rd4004;
	setp.gt.u64 	%p371, %rd4005, %rd129;
	selp.u64 	%rd4006, 1, 0, %p371;
	add.s64 	%rd4007, %rd3999, %rd3943;
	add.s64 	%rd22721, %rd4007, %rd4006;
	setp.gt.u64 	%p372, %rd22721, %rd43;
	@%p372 bra 	$L__BB1_38;
	setp.eq.s64 	%p373, %rd22721, %rd43;
	setp.gt.u64 	%p374, %rd129, %rd57;
	and.pred  	%p375, %p373, %p374;
	@%p375 bra 	$L__BB1_38;
	setp.eq.s64 	%p376, %rd22721, %rd43;
	setp.eq.s64 	%p377, %rd129, %rd57;
	and.pred  	%p378, %p376, %p377;
	setp.gt.u64 	%p379, %rd128, %rd56;
	and.pred  	%p380, %p378, %p379;
	@%p380 bra 	$L__BB1_38;
	setp.ne.s64 	%p381, %rd22721, %rd43;
	setp.ne.s64 	%p382, %rd129, %rd57;
	or.pred  	%p383, %p381, %p382;
	setp.ne.s64 	%p384, %rd128, %rd56;
	or.pred  	%p385, %p383, %p384;
	setp.lt.u64 	%p386, %rd127, %rd58;
	or.pred  	%p387, %p385, %p386;
	mov.u64 	%rd22718, %rd129;
	mov.u64 	%rd22719, %rd128;
	mov.u64 	%rd22720, %rd127;
	@%p387 bra 	$L__BB1_39;
$L__BB1_38:
	sub.s64 	%rd22720, %rd127, %rd58;
	setp.lt.u64 	%p388, %rd127, %rd58;
	selp.u64 	%rd4008, 1, 0, %p388;
	add.s64 	%rd4009, %rd56, %rd4008;
	sub.s64 	%rd22719, %rd128, %rd4009;
	setp.ge.u64 	%p389, %rd128, %rd4009;
	setp.lt.u64 	%p390, %rd128, %rd4009;
	setp.eq.s64 	%p391, %rd4009, 0;
	selp.u32 	%r170, -1, 0, %p390;
	selp.u32 	%r171, -1, 0, %p391;
	selp.b32 	%r172, %r171, %r170, %p389;
	selp.b32 	%r173, %r172, %r170, %p388;
	and.b32  	%r174, %r173, 1;
	setp.eq.b32 	%p392, %r174, 1;
	cvt.u64.u32 	%rd4010, %r173;
	and.b64  	%rd4011, %rd4010, 1;
	add.s64 	%rd4012, %rd57, %rd4011;
	sub.s64 	%rd22718, %rd129, %rd4012;
	setp.ge.u64 	%p393, %rd129, %rd4012;
	setp.lt.u64 	%p394, %rd129, %rd4012;
	setp.eq.s64 	%p395, %rd4012, 0;
	selp.u32 	%r175, -1, 0, %p394;
	selp.u32 	%r176, -1, 0, %p395;
	selp.b32 	%r177, %r176, %r175, %p393;
	selp.b32 	%r178, %r177, %r175, %p392;
	and.b32  	%r179, %r178, 1;
	setp.eq.b32 	%p396, %r179, 1;
	selp.s64 	%rd4013, -1, 0, %p396;
	sub.s64 	%rd4014, %rd22721, %rd43;
	add.s64 	%rd22721, %rd4014, %rd4013;
$L__BB1_39:
	shr.u64 	%rd4015, %rd123, 32;
	mul.lo.s64 	%rd4016, %rd4015, 4196183048192;
	and.b64  	%rd4017, %rd123, 4294967295;
	mad.lo.s64 	%rd4018, %rd4017, 977, %rd4016;
	setp.lt.u64 	%p397, %rd4018, %rd4016;
	shr.u64 	%rd4019, %rd124, 32;
	mul.lo.s64 	%rd4020, %rd4019, 4196183048192;
	and.b64  	%rd4021, %rd124, 4294967295;
	mad.lo.s64 	%rd4022, %rd4021, 977, %rd4020;
	setp.lt.u64 	%p398, %rd4022, %rd4020;
	selp.u64 	%rd4023, 1, 0, %p397;
	mul.lo.s64 	%rd4024, %rd4015, 977;
	shr.u64 	%rd4025, %rd4024, 32;
	add.s64 	%rd4026, %rd4025, %rd4023;
	add.s64 	%rd4027, %rd4026, %rd4022;
	setp.lt.u64 	%p399, %rd4027, %rd4026;
	shr.u64 	%rd4028, %rd125, 32;
	mul.lo.s64 	%rd4029, %rd4028, 4196183048192;
	and.b64  	%rd4030, %rd125, 4294967295;
	mad.lo.s64 	%rd4031, %rd4030, 977, %rd4029;
	setp.lt.u64 	%p400, %rd4031, %rd4029;
	selp.u64 	%rd4032, 1, 0, %p399;
	selp.u64 	%rd4033, 1, 0, %p398;
	mul.lo.s64 	%rd4034, %rd4019, 977;
	shr.u64 	%rd4035, %rd4034, 32;
	add.s64 	%rd4036, %rd4035, %rd4033;
	add.s64 	%rd4037, %rd4036, %rd4032;
	add.s64 	%rd4038, %rd4037, %rd4031;
	setp.lt.u64 	%p401, %rd4038, %rd4037;
	add.s64 	%rd139, %rd22720, %rd4018;
	setp.lt.u64 	%p402, %rd139, %rd22720;
	selp.u64 	%rd4039, 1, 0, %p402;
	add.s64 	%rd4040, %rd22719, %rd4027;
	add.s64 	%rd140, %rd4040, %rd4039;
	max.u64 	%rd4041, %rd22719, %rd4040;
	setp.gt.u64 	%p403, %rd4041, %rd140;
	selp.u64 	%rd4042, 1, 0, %p403;
	add.s64 	%rd4043, %rd22718, %rd4038;
	add.s64 	%rd141, %rd4043, %rd4042;
	max.u64 	%rd4044, %rd22718, %rd4043;
	setp.gt.u64 	%p404, %rd4044, %rd141;
	selp.u64 	%rd4045, 1, 0, %p404;
	shr.u64 	%rd4046, %rd126, 32;
	and.b64  	%rd4047, %rd126, 4294967295;
	mul.lo.s64 	%rd4048, %rd4047, 977;
	mad.lo.s64 	%rd4049, %rd4046, 4196183048192, %rd4048;
	selp.u64 	%rd4050, 1, 0, %p401;
	selp.u64 	%rd4051, 1, 0, %p400;
	mul.lo.s64 	%rd4052, %rd4028, 977;
	shr.u64 	%rd4053, %rd4052, 32;
	add.s64 	%rd4054, %rd4053, %rd4051;
	add.s64 	%rd4055, %rd4054, %rd4050;
	add.s64 	%rd4056, %rd4055, %rd4049;
	add.s64 	%rd4057, %rd22721, %rd4056;
	add.s64 	%rd22722, %rd4057, %rd4045;
	setp.gt.u64 	%p405, %rd22722, %rd43;
	@%p405 bra 	$L__BB1_43;
	setp.eq.s64 	%p406, %rd22722, %rd43;
	setp.gt.u64 	%p407, %rd141, %rd57;
	and.pred  	%p408, %p406, %p407;
	@%p408 bra 	$L__BB1_43;
	setp.eq.s64 	%p409, %rd22722, %rd43;
	setp.eq.s64 	%p410, %rd141, %rd57;
	and.pred  	%p411, %p409, %p410;
	setp.gt.u64 	%p412, %rd140, %rd56;
	and.pred  	%p413, %p411, %p412;
	@%p413 bra 	$L__BB1_43;
	setp.ne.s64 	%p414, %rd22722, %rd43;
	setp.ne.s64 	%p415, %rd141, %rd57;
	or.pred  	%p416, %p414, %p415;
	setp.ne.s64 	%p417, %rd140, %rd56;
	or.pred  	%p418, %p416, %p417;
	setp.lt.u64 	%p419, %rd139, %rd58;
	or.pred  	%p420, %p418, %p419;
	mov.u64 	%rd22723, %rd141;
	mov.u64 	%rd22724, %rd140;
	mov.u64 	%rd22725, %rd139;
	@%p420 bra 	$L__BB1_44;
$L__BB1_43:
	sub.s64 	%rd22725, %rd139, %rd58;
	setp.lt.u64 	%p421, %rd139, %rd58;
	selp.u64 	%rd4058, 1, 0, %p421;
	add.s64 	%rd4059, %rd56, %rd4058;
	sub.s64 	%rd22724, %rd140, %rd4059;
	setp.ge.u64 	%p422, %rd140, %rd4059;
	setp.lt.u64 	%p423, %rd140, %rd4059;
	setp.eq.s64 	%p424, %rd4059, 0;
	selp.u32 	%r180, -1, 0, %p423;
	selp.u32 	%r181, -1, 0, %p424;
	selp.b32 	%r182, %r181, %r180, %p422;
	selp.b32 	%r183, %r182, %r180, %p421;
	and.b32  	%r184, %r183, 1;
	setp.eq.b32 	%p425, %r184, 1;
	cvt.u64.u32 	%rd4060, %r183;
	and.b64  	%rd4061, %rd4060, 1;
	add.s64 	%rd4062, %rd57, %rd4061;
	sub.s64 	%rd22723, %rd141, %rd4062;
	setp.ge.u64 	%p426, %rd141, %rd4062;
	setp.lt.u64 	%p427, %rd141, %rd4062;
	setp.eq.s64 	%p428, %rd4062, 0;
	selp.u32 	%r185, -1, 0, %p427;
	selp.u32 	%r186, -1, 0, %p428;
	selp.b32 	%r187, %r186, %r185, %p426;
	selp.b32 	%r188, %r187, %r185, %p425;
	and.b32  	%r189, %r188, 1;
	setp.eq.b32 	%p429, %r189, 1;
	selp.s64 	%rd4063, -1, 0, %p429;
	sub.s64 	%rd4064, %rd22722, %rd43;
	add.s64 	%rd22722, %rd4064, %rd4063;
$L__BB1_44:
	add.s32 	%r2869, %r2869, 1;
	setp.eq.s32 	%p430, %r2869, 0;
	@%p430 bra 	$L__BB1_55;
	and.b64  	%rd4065, %rd22733, 4294967295;
	shr.u64 	%rd4066, %rd22733, 32;
	mul.lo.s64 	%rd4067, %rd4066, %rd4065;
	shr.u64 	%rd4068, %rd4067, 31;
	and.b64  	%rd4069, %rd4068, 4294967296;
	shl.b64 	%rd4070, %rd4067, 33;
	mad.lo.s64 	%rd4071, %rd4065, %rd4065, %rd4070;
	setp.lt.u64 	%p431, %rd4071, %rd4070;
	and.b64  	%rd4072, %rd4068, 4294967295;
	mad.lo.s64 	%rd4073, %rd4066, %rd4066, %rd4072;
	add.s64 	%rd4074, %rd4073, %rd4069;
	selp.u64 	%rd4075, 1, 0, %p431;
	add.s64 	%rd4076, %rd4074, %rd4075;
	and.b64  	%rd4077, %rd22732, 4294967295;
	shr.u64 	%rd4078, %rd22732, 32;
	mul.lo.s64 	%rd4079, %rd4078, %rd4065;
	mul.lo.s64 	%rd4080, %rd4077, %rd4066;
	add.s64 	%rd4081, %rd4079, %rd4080;
	setp.lt.u64 	%p432, %rd4081, %rd4079;
	selp.b64 	%rd4082, 4294967296, 0, %p432;
	shl.b64 	%rd4083, %rd4081, 32;
	mad.lo.s64 	%rd4084, %rd4077, %rd4065, %rd4083;
	setp.lt.u64 	%p433, %rd4084, %rd4083;
	shr.u64 	%rd4085, %rd4081, 32;
	mad.lo.s64 	%rd4086, %rd4078, %rd4066, %rd4085;
	add.s64 	%rd4087, %rd4086, %rd4082;
	selp.u64 	%rd4088, 1, 0, %p433;
	add.s64 	%rd4089, %rd4087, %rd4088;
	add.s64 	%rd4090, %rd4076, %rd4084;
	setp.lt.u64 	%p434, %rd4090, %rd4076;
	selp.u64 	%rd4091, 1, 0, %p434;
	add.s64 	%rd4092, %rd4089, %rd4091;
	and.b64  	%rd4093, %rd22731, 4294967295;
	shr.u64 	%rd4094, %rd22731, 32;
	mul.lo.s64 	%rd4095, %rd4094, %rd4065;
	mul.lo.s64 	%rd4096, %rd4093, %rd4066;
	add.s64 	%rd4097, %rd4095, %rd4096;
	setp.lt.u64 	%p435, %rd4097, %rd4095;
	selp.b64 	%rd4098, 4294967296, 0, %p435;
	shl.b64 	%rd4099, %rd4097, 32;
	mad.lo.s64 	%rd4100, %rd4093, %rd4065, %rd4099;
	setp.lt.u64 	%p436, %rd4100, %rd4099;
	shr.u64 	%rd4101, %rd4097, 32;
	mad.lo.s64 	%rd4102, %rd4094, %rd4066, %rd4101;
	add.s64 	%rd4103, %rd4102, %rd4098;
	selp.u64 	%rd4104, 1, 0, %p436;
	add.s64 	%rd4105, %rd4103, %rd4104;
	add.s64 	%rd4106, %rd4092, %rd4100;
	setp.lt.u64 	%p437, %rd4106, %rd4092;
	selp.u64 	%rd4108, 1, 0, %p437;
	add.s64 	%rd4109, %rd4105, %rd4108;
	and.b64  	%rd4110, %rd22730, 4294967295;
	shr.u64 	%rd4111, %rd22730, 32;
	mul.lo.s64 	%rd4112, %rd4111, %rd4065;
	mul.lo.s64 	%rd4113, %rd4110, %rd4066;
	add.s64 	%rd4114, %rd4112, %rd4113;
	setp.lt.u64 	%p438, %rd4114, %rd4112;
	selp.b64 	%rd4115, 4294967296, 0, %p438;
	shl.b64 	%rd4116, %rd4114, 32;
	mad.lo.s64 	%rd4117, %rd4110, %rd4065, %rd4116;
	setp.lt.u64 	%p439, %rd4117, %rd4116;
	shr.u64 	%rd4118, %rd4114, 32;
	mad.lo.s64 	%rd4119, %rd4111, %rd4066, %rd4118;
	add.s64 	%rd4120, %rd4119, %rd4115;
	selp.u64 	%rd4121, 1, 0, %p439;
	add.s64 	%rd4122, %rd4120, %rd4121;
	add.s64 	%rd4123, %rd4109, %rd4117;
	setp.lt.u64 	%p440, %rd4123, %rd4109;
	selp.u64 	%rd4125, 1, 0, %p440;
	add.s64 	%rd4126, %rd4122, %rd4125;
	setp.lt.u64 	%p441, %rd4081, %rd4080;
	selp.b64 	%rd4128, 4294967296, 0, %p441;
	add.s64 	%rd4129, %rd4086, %rd4128;
	add.s64 	%rd4130, %rd4129, %rd4088;
	add.s64 	%rd4131, %rd4090, %rd4084;
	setp.lt.u64 	%p442, %rd4131, %rd4090;
	selp.u64 	%rd4132, 1, 0, %p442;
	add.s64 	%rd4133, %rd4130, %rd4132;
	setp.ne.s64 	%p443, %rd4133, 0;
	add.s64 	%rd4135, %rd4106, %rd4133;
	setp.lt.u64 	%p444, %rd4135, %rd4106;
	and.pred  	%p445, %p443, %p444;
	selp.u64 	%rd4136, 1, 0, %p445;
	mul.lo.s64 	%rd4137, %rd4078, %rd4077;
	shr.u64 	%rd4138, %rd4137, 31;
	and.b64  	%rd4139, %rd4138, 4294967296;
	shl.b64 	%rd4140, %rd4137, 33;
	mad.lo.s64 	%rd4141, %rd4077, %rd4077, %rd4140;
	setp.lt.u64 	%p446, %rd4141, %rd4140;
	and.b64  	%rd4142, %rd4138, 4294967295;
	mad.lo.s64 	%rd4143, %rd4078, %rd4078, %rd4142;
	add.s64 	%rd4144, %rd4143, %rd4139;
	selp.u64 	%rd4145, 1, 0, %p446;
	add.s64 	%rd4146, %rd4144, %rd4145;
	add.s64 	%rd4147, %rd4135, %rd4136;
	add.s64 	%rd4148, %rd4147, %rd4141;
	max.u64 	%rd4149, %rd4135, %rd4147;
	setp.gt.u64 	%p447, %rd4149, %rd4148;
	selp.u64 	%rd4150, 1, 0, %p447;
	add.s64 	%rd4151, %rd4146, %rd4150;
	setp.ne.s64 	%p448, %rd4151, 0;
	add.s64 	%rd4153, %rd4123, %rd4151;
	setp.lt.u64 	%p449, %rd4153, %rd4123;
	and.pred  	%p450, %p448, %p449;
	selp.u64 	%rd4154, 1, 0, %p450;
	mul.lo.s64 	%rd4155, %rd4094, %rd4077;
	mul.lo.s64 	%rd4156, %rd4093, %rd4078;
	add.s64 	%rd4157, %rd4155, %rd4156;
	setp.lt.u64 	%p451, %rd4157, %rd4155;
	selp.b64 	%rd4158, 4294967296, 0, %p451;
	shl.b64 	%rd4159, %rd4157, 32;
	mad.lo.s64 	%rd4160, %rd4093, %rd4077, %rd4159;
	setp.lt.u64 	%p452, %rd4160, %rd4159;
	shr.u64 	%rd4161, %rd4157, 32;
	mad.lo.s64 	%rd4162, %rd4094, %rd4078, %rd4161;
	add.s64 	%rd4163, %rd4162, %rd4158;
	selp.u64 	%rd4164, 1, 0, %p452;
	add.s64 	%rd4165, %rd4163, %rd4164;
	add.s64 	%rd4166, %rd4153, %rd4154;
	add.s64 	%rd4167, %rd4166, %rd4160;
	max.u64 	%rd4169, %rd4153, %rd4166;
	setp.gt.u64 	%p453, %rd4169, %rd4167;
	selp.u64 	%rd4170, 1, 0, %p453;
	add.s64 	%rd4171, %rd4165, %rd4170;
	setp.ne.s64 	%p454, %rd4171, 0;
	add.s64 	%rd4173, %rd4126, %rd4171;
	setp.lt.u64 	%p455, %rd4173, %rd4126;
	and.pred  	%p456, %p454, %p455;
	selp.u64 	%rd4174, 1, 0, %p456;
	mul.lo.s64 	%rd4175, %rd4111, %rd4077;
	mul.lo.s64 	%rd4176, %rd4110, %rd4078;
	add.s64 	%rd4177, %rd4175, %rd4176;
	setp.lt.u64 	%p457, %rd4177, %rd4175;
	selp.b64 	%rd4178, 4294967296, 0, %p457;
	shl.b64 	%rd4179, %rd4177, 32;
	mad.lo.s64 	%rd4180, %rd4110, %rd4077, %rd4179;
	setp.lt.u64 	%p458, %rd4180, %rd4179;
	shr.u64 	%rd4181, %rd4177, 32;
	mad.lo.s64 	%rd4182, %rd4111, %rd4078, %rd4181;
	add.s64 	%rd4183, %rd4182, %rd4178;
	selp.u64 	%rd4184, 1, 0, %p458;
	add.s64 	%rd4185, %rd4183, %rd4184;
	add.s64 	%rd4186, %rd4173, %rd4174;
	add.s64 	%rd4187, %rd4186, %rd4180;
	max.u64 	%rd4189, %rd4173, %rd4186;
	setp.gt.u64 	%p459, %rd4189, %rd4187;
	selp.u64 	%rd4190, 1, 0, %p459;
	add.s64 	%rd4191, %rd4185, %rd4190;
	setp.lt.u64 	%p460, %rd4097, %rd4096;
	selp.b64 	%rd4193, 4294967296, 0, %p460;
	add.s64 	%rd4194, %rd4102, %rd4193;
	add.s64 	%rd4195, %rd4194, %rd4104;
	add.s64 	%rd4196, %rd4148, %rd4100;
	setp.lt.u64 	%p461, %rd4196, %rd4148;
	selp.u64 	%rd4197, 1, 0, %p461;
	add.s64 	%rd4198, %rd4195, %rd4197;
	setp.ne.s64 	%p462, %rd4198, 0;
	add.s64 	%rd4200, %rd4167, %rd4198;
	setp.lt.u64 	%p463, %rd4200, %rd4167;
	and.pred  	%p464, %p462, %p463;
	selp.u64 	%rd4201, 1, 0, %p464;
	setp.lt.u64 	%p465, %rd4157, %rd4156;
	selp.b64 	%rd4202, 4294967296, 0, %p465;
	add.s64 	%rd4203, %rd4162, %rd4202;
	add.s64 	%rd4204, %rd4203, %rd4164;
	add.s64 	%rd4205, %rd4200, %rd4201;
	add.s64 	%rd4206, %rd4205, %rd4160;
	max.u64 	%rd4207, %rd4200, %rd4205;
	setp.gt.u64 	%p466, %rd4207, %rd4206;
	selp.u64 	%rd4208, 1, 0, %p466;
	add.s64 	%rd4209, %rd4204, %rd4208;
	setp.ne.s64 	%p467, %rd4209, 0;
	add.s64 	%rd4211, %rd4187, %rd4209;
	setp.lt.u64 	%p468, %rd4211, %rd4187;
	and.pred  	%p469, %p467, %p468;
	selp.u64 	%rd4212, 1, 0, %p469;
	mul.lo.s64 	%rd4213, %rd4094, %rd4093;
	shr.u64 	%rd4214, %rd4213, 31;
	and.b64  	%rd4215, %rd4214, 4294967296;
	shl.b64 	%rd4216, %rd4213, 33;
	mad.lo.s64 	%rd4217, %rd4093, %rd4093, %rd4216;
	setp.lt.u64 	%p470, %rd4217, %rd4216;
	and.b64  	%rd4218, %rd4214, 4294967295;
	mad.lo.s64 	%rd4219, %rd4094, %rd4094, %rd4218;
	add.s64 	%rd4220, %rd4219, %rd4215;
	selp.u64 	%rd4221, 1, 0, %p470;
	add.s64 	%rd4222, %rd4220, %rd4221;
	add.s64 	%rd4223, %rd4211, %rd4212;
	add.s64 	%rd4224, %rd4223, %rd4217;
	max.u64 	%rd4226, %rd4211, %rd4223;
	setp.gt.u64 	%p471, %rd4226, %rd4224;
	selp.u64 	%rd4227, 1, 0, %p471;
	add.s64 	%rd4228, %rd4222, %rd4227;
	setp.ne.s64 	%p472, %rd4228, 0;
	add.s64 	%rd4230, %rd4191, %rd4228;
	setp.lt.u64 	%p473, %rd4230, %rd4191;
	and.pred  	%p474, %p472, %p473;
	selp.u64 	%rd4231, 1, 0, %p474;
	mul.lo.s64 	%rd4232, %rd4111, %rd4093;
	mul.lo.s64 	%rd4233, %rd4110, %rd4094;
	add.s64 	%rd4234, %rd4232, %rd4233;
	setp.lt.u64 	%p475, %rd4234, %rd4232;
	selp.b64 	%rd4235, 4294967296, 0, %p475;
	shl.b64 	%rd4236, %rd4234, 32;
	mad.lo.s64 	%rd4237, %rd4110, %rd4093, %rd4236;
	setp.lt.u64 	%p476, %rd4237, %rd4236;
	shr.u64 	%rd4238, %rd4234, 32;
	mad.lo.s64 	%rd4239, %rd4111, %rd4094, %rd4238;
	add.s64 	%rd4240, %rd4239, %rd4235;
	selp.u64 	%rd4241, 1, 0, %p476;
	add.s64 	%rd4242, %rd4240, %rd4241;
	add.s64 	%rd4243, %rd4230, %rd4231;
	add.s64 	%rd4244, %rd4243, %rd4237;
	max.u64 	%rd4246, %rd4230, %rd4243;
	setp.gt.u64 	%p477, %rd4246, %rd4244;
	selp.u64 	%rd4247, 1, 0, %p477;
	add.s64 	%rd4248, %rd4242, %rd4247;
	setp.lt.u64 	%p478, %rd4114, %rd4113;
	selp.b64 	%rd4250, 4294967296, 0, %p478;
	add.s64 	%rd4251, %rd4119, %rd4250;
	add.s64 	%rd4252, %rd4251, %rd4121;
	add.s64 	%rd4253, %rd4206, %rd4117;
	setp.lt.u64 	%p479, %rd4253, %rd4206;
	selp.u64 	%rd4254, 1, 0, %p479;
	add.s64 	%rd4255, %rd4252, %rd4254;
	setp.ne.s64 	%p480, %rd4255, 0;
	add.s64 	%rd4257, %rd4224, %rd4255;
	setp.lt.u64 	%p481, %rd4257, %rd4224;
	and.pred  	%p482, %p480, %p481;
	selp.u64 	%rd4258, 1, 0, %p482;
	setp.lt.u64 	%p483, %rd4177, %rd4176;
	selp.b64 	%rd4259, 4294967296, 0, %p483;
	add.s64 	%rd4260, %rd4182, %rd4259;
	add.s64 	%rd4261, %rd4260, %rd4184;
	add.s64 	%rd4262, %rd4257, %rd4258;
	add.s64 	%rd151, %rd4262, %rd4180;
	max.u64 	%rd4263, %rd4257, %rd4262;
	setp.gt.u64 	%p484, %rd4263, %rd151;
	selp.u64 	%rd4264, 1, 0, %p484;
	add.s64 	%rd4265, %rd4261, %rd4264;
	setp.ne.s64 	%p485, %rd4265, 0;
	add.s64 	%rd4267, %rd4244, %rd4265;
	setp.lt.u64 	%p486, %rd4267, %rd4244;
	and.pred  	%p487, %p485, %p486;
	selp.u64 	%rd4268, 1, 0, %p487;
	setp.lt.u64 	%p488, %rd4234, %rd4233;
	selp.b64 	%rd4269, 4294967296, 0, %p488;
	add.s64 	%rd4270, %rd4239, %rd4269;
	add.s64 	%rd4271, %rd4270, %rd4241;
	add.s64 	%rd4272, %rd4267, %rd4268;
	add.s64 	%rd152, %rd4272, %rd4237;
	max.u64 	%rd4273, %rd4267, %rd4272;
	setp.gt.u64 	%p489, %rd4273, %rd152;
	selp.u64 	%rd4274, 1, 0, %p489;
	add.s64 	%rd4275, %rd4271, %rd4274;
	setp.ne.s64 	%p490, %rd4275, 0;
	add.s64 	%rd4277, %rd4248, %rd4275;
	setp.lt.u64 	%p491, %rd4277, %rd4248;
	and.pred  	%p492, %p490, %p491;
	selp.u64 	%rd4278, 1, 0, %p492;
	mul.lo.s64 	%rd4279, %rd4111, %rd4110;
	shr.u64 	%rd4280, %rd4279, 31;
	and.b64  	%rd4281, %rd4280, 4294967296;
	shl.b64 	%rd4282, %rd4279, 33;
	mad.lo.s64 	%rd4283, %rd4110, %rd4110, %rd4282;
	setp.lt.u64 	%p493, %rd4283, %rd4282;
	and.b64  	%rd4284, %rd4280, 4294967295;
	mad.lo.s64 	%rd4285, %rd4111, %rd4111, %rd4284;
	add.s64 	%rd4286, %rd4285, %rd4281;
	selp.u64 	%rd4287, 1, 0, %p493;
	add.s64 	%rd4288, %rd4286, %rd4287;
	add.s64 	%rd4289, %rd4277, %rd4278;
	add.s64 	%rd153, %rd4289, %rd4283;
	max.u64 	%rd4290, %rd4277, %rd4289;
	setp.gt.u64 	%p494, %rd4290, %rd153;
	selp.u64 	%rd4291, 1, 0, %p494;
	add.s64 	%rd154, %rd4288, %rd4291;
	mov.b64 	{%r190, %r191}, %rd151;
	mov.b64 	{%r192, %r193}, %rd152;
	mov.b64 	%rd4292, {%r193, %r190};
	mov.b64 	{%r194, %r195}, %rd153;
	mov.b64 	%rd4293, {%r195, %r192};
	mov.b64 	{%r196, %r197}, %rd154;
	mov.b64 	%rd4294, {%r197, %r194};
	shl.b64 	%rd4295, %rd154, 32;
	add.s64 	%rd155, %rd4292, %rd4071;
	setp.lt.u64 	%p495, %rd155, %rd4292;
	selp.u64 	%rd4296, 1, 0, %p495;
	add.s64 	%rd4297, %rd4293, %rd4131;
	add.s64 	%rd156, %rd4297, %rd4296;
	max.u64 	%rd4298, %rd4131, %rd4297;
	setp.gt.u64 	%p496, %rd4298, %rd156;
	selp.u64 	%rd4299, 1, 0, %p496;
	add.s64 	%rd4300, %rd4294, %rd4196;
	add.s64 	%rd157, %rd4300, %rd4299;
	max.u64 	%rd4301, %rd4196, %rd4300;
	setp.gt.u64 	%p497, %rd4301, %rd157;
	selp.u64 	%rd4302, 1, 0, %p497;
	add.s64 	%rd4303, %rd4295, %rd4253;
	add.s64 	%rd22729, %rd4303, %rd4302;
	setp.gt.u64 	%p498, %rd22729, %rd43;
	@%p498 bra 	$L__BB1_49;
	setp.eq.s64 	%p499, %rd22729, %rd43;
	setp.gt.u64 	%p500, %rd157, %rd57;
	and.pred  	%p501, %p499, %p500;
	@%p501 bra 	$L__BB1_49;
	setp.eq.s64 	%p502, %rd22729, %rd43;
	setp.eq.s64 	%p503, %rd157, %rd57;
	and.pred  	%p504, %p502, %p503;
	setp.gt.u64 	%p505, %rd156, %rd56;
	and.pred  	%p506, %p504, %p505;
	@%p506 bra 	$L__BB1_49;
	setp.ne.s64 	%p507, %rd22729, %rd43;
	setp.ne.s64 	%p508, %rd157, %rd57;
	or.pred  	%p509, %p507, %p508;
	setp.ne.s64 	%p510, %rd156, %rd56;
	or.pred  	%p511, %p509, %p510;
	setp.lt.u64 	%p512, %rd155, %rd58;
	or.pred  	%p513, %p511, %p512;
	mov.u64 	%rd22726, %rd157;
	mov.u64 	%rd22727, %rd156;
	mov.u64 	%rd22728, %rd155;
	@%p513 bra 	$L__BB1_50;
$L__BB1_49:
	sub.s64 	%rd22728, %rd155, %rd58;
	setp.lt.u64 	%p514, %rd155, %rd58;
	selp.u64 	%rd4304, 1, 0, %p514;
	add.s64 	%rd4305, %rd56, %rd4304;
	sub.s64 	%rd22727, %rd156, %rd4305;
	setp.ge.u64 	%p515, %rd156, %rd4305;
	setp.lt.u64 	%p516, %rd156, %rd4305;
	setp.eq.s64 	%p517, %rd4305, 0;
	selp.u32 	%r198, -1, 0, %p516;
	selp.u32 	%r199, -1, 0, %p517;
	selp.b32 	%r200, %r199, %r198, %p515;
	selp.b32 	%r201, %r200, %r198, %p514;
	and.b32  	%r202, %r201, 1;
	setp.eq.b32 	%p518, %r202, 1;
	cvt.u64.u32 	%rd4306, %r201;
	and.b64  	%rd4307, %rd4306, 1;
	add.s64 	%rd4308, %rd57, %rd4307;
	sub.s64 	%rd22726, %rd157, %rd4308;
	setp.ge.u64 	%p519, %rd157, %rd4308;
	setp.lt.u64 	%p520, %rd157, %rd4308;
	setp.eq.s64 	%p521, %rd4308, 0;
	selp.u32 	%r203, -1, 0, %p520;
	selp.u32 	%r204, -1, 0, %p521;
	selp.b32 	%r205, %r204, %r203, %p519;
	selp.b32 	%r206, %r205, %r203, %p518;
	and.b32  	%r207, %r206, 1;
	setp.eq.b32 	%p522, %r207, 1;
	selp.s64 	%rd4309, -1, 0, %p522;
	sub.s64 	%rd4310, %rd22729, %rd43;
	add.s64 	%rd22729, %rd4310, %rd4309;
$L__BB1_50:
	shr.u64 	%rd4311, %rd151, 32;
	mul.lo.s64 	%rd4312, %rd4311, 4196183048192;
	and.b64  	%rd4313, %rd151, 4294967295;
	mad.lo.s64 	%rd4314, %rd4313, 977, %rd4312;
	setp.lt.u64 	%p523, %rd4314, %rd4312;
	shr.u64 	%rd4315, %rd152, 32;
	mul.lo.s64 	%rd4316, %rd4315, 4196183048192;
	and.b64  	%rd4317, %rd152, 4294967295;
	mad.lo.s64 	%rd4318, %rd4317, 977, %rd4316;
	setp.lt.u64 	%p524, %rd4318, %rd4316;
	selp.u64 	%rd4319, 1, 0, %p523;
	mul.lo.s64 	%rd4320, %rd4311, 977;
	shr.u64 	%rd4321, %rd4320, 32;
	add.s64 	%rd4322, %rd4321, %rd4319;
	add.s64 	%rd4323, %rd4322, %rd4318;
	setp.lt.u64 	%p525, %rd4323, %rd4322;
	shr.u64 	%rd4324, %rd153, 32;
	mul.lo.s64 	%rd4325, %rd4324, 4196183048192;
	and.b64  	%rd4326, %rd153, 4294967295;
	mad.lo.s64 	%rd4327, %rd4326, 977, %rd4325;
	setp.lt.u64 	%p526, %rd4327, %rd4325;
	selp.u64 	%rd4328, 1, 0, %p525;
	selp.u64 	%rd4329, 1, 0, %p524;
	mul.lo.s64 	%rd4330, %rd4315, 977;
	shr.u64 	%rd4331, %rd4330, 32;
	add.s64 	%rd4332, %rd4331, %rd4329;
	add.s64 	%rd4333, %rd4332, %rd4328;
	add.s64 	%rd4334, %rd4333, %rd4327;
	setp.lt.u64 	%p527, %rd4334, %rd4333;
	add.s64 	%rd167, %rd22728, %rd4314;
	setp.lt.u64 	%p528, %rd167, %rd22728;
	selp.u64 	%rd4335, 1, 0, %p528;
	add.s64 	%rd4336, %rd22727, %rd4323;
	add.s64 	%rd168, %rd4336, %rd4335;
	max.u64 	%rd4337, %rd22727, %rd4336;
	setp.gt.u64 	%p529, %rd4337, %rd168;
	selp.u64 	%rd4338, 1, 0, %p529;
	add.s64 	%rd4339, %rd22726, %rd4334;
	add.s64 	%rd169, %rd4339, %rd4338;
	max.u64 	%rd4340, %rd22726, %rd4339;
	setp.gt.u64 	%p530, %rd4340, %rd169;
	selp.u64 	%rd4341, 1, 0, %p530;
	shr.u64 	%rd4342, %rd154, 32;
	and.b64  	%rd4343, %rd154, 4294967295;
	mul.lo.s64 	%rd4344, %rd4343, 977;
	mad.lo.s64 	%rd4345, %rd4342, 4196183048192, %rd4344;
	selp.u64 	%rd4346, 1, 0, %p527;
	selp.u64 	%rd4347, 1, 0, %p526;
	mul.lo.s64 	%rd4348, %rd4324, 977;
	shr.u64 	%rd4349, %rd4348, 32;
	add.s64 	%rd4350, %rd4349, %rd4347;
	add.s64 	%rd4351, %rd4350, %rd4346;
	add.s64 	%rd4352, %rd4351, %rd4345;
	add.s64 	%rd4353, %rd22729, %rd4352;
	add.s64 	%rd22730, %rd4353, %rd4341;
	setp.gt.u64 	%p531, %rd22730, %rd43;
	@%p531 bra 	$L__BB1_54;
	setp.eq.s64 	%p532, %rd22730, %rd43;
	setp.gt.u64 	%p533, %rd169, %rd57;
	and.pred  	%p534, %p532, %p533;
	@%p534 bra 	$L__BB1_54;
	setp.eq.s64 	%p535, %rd22730, %rd43;
	setp.eq.s64 	%p536, %rd169, %rd57;
	and.pred  	%p537, %p535, %p536;
	setp.gt.u64 	%p538, %rd168, %rd56;
	and.pred  	%p539, %p537, %p538;
	@%p539 bra 	$L__BB1_54;
	setp.ne.s64 	%p540, %rd22730, %rd43;
	setp.ne.s64 	%p541, %rd169, %rd57;
	or.pred  	%p542, %p540, %p541;
	setp.ne.s64 	%p543, %rd168, %rd56;
	or.pred  	%p544, %p542, %p543;
	setp.lt.u64 	%p545, %rd167, %rd58;
	or.pred  	%p546, %p544, %p545;
	mov.u64 	%rd22731, %rd169;
	mov.u64 	%rd22732, %rd168;
	mov.u64 	%rd22733, %rd167;
	@%p546 bra 	$L__BB1_55;
$L__BB1_54:
	sub.s64 	%rd22733, %rd167, %rd58;
	setp.lt.u64 	%p547, %rd167, %rd58;
	selp.u64 	%rd4354, 1, 0, %p547;
	add.s64 	%rd4355, %rd56, %rd4354;
	sub.s64 	%rd22732, %rd168, %rd4355;
	setp.ge.u64 	%p548, %rd168, %rd4355;
	setp.lt.u64 	%p549, %rd168, %rd4355;
	setp.eq.s64 	%p550, %rd4355, 0;
	selp.u32 	%r208, -1, 0, %p549;
	selp.u32 	%r209, -1, 0, %p550;
	selp.b32 	%r210, %r209, %r208, %p548;
	selp.b32 	%r211, %r210, %r208, %p547;
	and.b32  	%r212, %r211, 1;
	setp.eq.b32 	%p551, %r212, 1;
	cvt.u64.u32 	%rd4356, %r211;
	and.b64  	%rd4357, %rd4356, 1;
	add.s64 	%rd4358, %rd57, %rd4357;
	sub.s64 	%rd22731, %rd169, %rd4358;
	setp.ge.u64 	%p552, %rd169, %rd4358;
	setp.lt.u64 	%p553, %rd169, %rd4358;
	setp.eq.s64 	%p554, %rd4358, 0;
	selp.u32 	%r213, -1, 0, %p553;
	selp.u32 	%r214, -1, 0, %p554;
	selp.b32 	%r215, %r214, %r213, %p552;
	selp.b32 	%r216, %r215, %r213, %p551;
	and.b32  	%r217, %r216, 1;
	setp.eq.b32 	%p555, %r217, 1;
	selp.s64 	%rd4359, -1, 0, %p555;
	sub.s64 	%rd4360, %rd22730, %rd43;
	add.s64 	%rd22730, %rd4360, %rd4359;
$L__BB1_55:
	add.s32 	%r2870, %r2870, -1;
	setp.ne.s32 	%p556, %r2870, -1;
	@%p556 bra 	$L__BB1_33;
	and.b64  	%rd4361, %rd22725, 4294967295;
	shr.u64 	%rd4362, %rd22725, 32;
	mul.lo.s64 	%rd4363, %rd4362, %rd4361;
	shr.u64 	%rd4364, %rd4363, 31;
	and.b64  	%rd4365, %rd4364, 4294967296;
	shl.b64 	%rd4366, %rd4363, 33;
	mad.lo.s64 	%rd4367, %rd4361, %rd4361, %rd4366;
	setp.lt.u64 	%p557, %rd4367, %rd4366;
	and.b64  	%rd4368, %rd4364, 4294967295;
	mad.lo.s64 	%rd4369, %rd4362, %rd4362, %rd4368;
	add.s64 	%rd4370, %rd4369, %rd4365;
	selp.u64 	%rd4371, 1, 0, %p557;
	add.s64 	%rd4372, %rd4370, %rd4371;
	and.b64  	%rd4373, %rd22724, 4294967295;
	shr.u64 	%rd4374, %rd22724, 32;
	mul.lo.s64 	%rd4375, %rd4374, %rd4361;
	mul.lo.s64 	%rd4376, %rd4373, %rd4362;
	add.s64 	%rd4377, %rd4375, %rd4376;
	setp.lt.u64 	%p558, %rd4377, %rd4375;
	selp.b64 	%rd4378, 4294967296, 0, %p558;
	shl.b64 	%rd4379, %rd4377, 32;
	mad.lo.s64 	%rd4380, %rd4373, %rd4361, %rd4379;
	setp.lt.u64 	%p559, %rd4380, %rd4379;
	shr.u64 	%rd4381, %rd4377, 32;
	mad.lo.s64 	%rd4382, %rd4374, %rd4362, %rd4381;
	add.s64 	%rd4383, %rd4382, %rd4378;
	selp.u64 	%rd4384, 1, 0, %p559;
	add.s64 	%rd4385, %rd4383, %rd4384;
	add.s64 	%rd4386, %rd4372, %rd4380;
	setp.lt.u64 	%p560, %rd4386, %rd4372;
	selp.u64 	%rd4387, 1, 0, %p560;
	add.s64 	%rd4388, %rd4385, %rd4387;
	and.b64  	%rd4389, %rd22723, 4294967295;
	shr.u64 	%rd4390, %rd22723, 32;
	mul.lo.s64 	%rd4391, %rd4390, %rd4361;
	mul.lo.s64 	%rd4392, %rd4389, %rd4362;
	add.s64 	%rd4393, %rd4391, %rd4392;
	setp.lt.u64 	%p561, %rd4393, %rd4391;
	selp.b64 	%rd4394, 4294967296, 0, %p561;
	shl.b64 	%rd4395, %rd4393, 32;
	mad.lo.s64 	%rd4396, %rd4389, %rd4361, %rd4395;
	setp.lt.u64 	%p562, %rd4396, %rd4395;
	shr.u64 	%rd4397, %rd4393, 32;
	mad.lo.s64 	%rd4398, %rd4390, %rd4362, %rd4397;
	add.s64 	%rd4399, %rd4398, %rd4394;
	selp.u64 	%rd4400, 1, 0, %p562;
	add.s64 	%rd4401, %rd4399, %rd4400;
	add.s64 	%rd4402, %rd4388, %rd4396;
	setp.lt.u64 	%p563, %rd4402, %rd4388;
	selp.u64 	%rd4404, 1, 0, %p563;
	add.s64 	%rd4405, %rd4401, %rd4404;
	and.b64  	%rd4406, %rd22722, 4294967295;
	shr.u64 	%rd4407, %rd22722, 32;
	mul.lo.s64 	%rd4408, %rd4407, %rd4361;
	mul.lo.s64 	%rd4409, %rd4406, %rd4362;
	add.s64 	%rd4410, %rd4408, %rd4409;
	setp.lt.u64 	%p564, %rd4410, %rd4408;
	selp.b64 	%rd4411, 4294967296, 0, %p564;
	shl.b64 	%rd4412, %rd4410, 32;
	mad.lo.s64 	%rd4413, %rd4406, %rd4361, %rd4412;
	setp.lt.u64 	%p565, %rd4413, %rd4412;
	shr.u64 	%rd4414, %rd4410, 32;
	mad.lo.s64 	%rd4415, %rd4407, %rd4362, %rd4414;
	add.s64 	%rd4416, %rd4415, %rd4411;
	selp.u64 	%rd4417, 1, 0, %p565;
	add.s64 	%rd4418, %rd4416, %rd4417;
	add.s64 	%rd4419, %rd4405, %rd4413;
	setp.lt.u64 	%p566, %rd4419, %rd4405;
	selp.u64 	%rd4421, 1, 0, %p566;
	add.s64 	%rd4422, %rd4418, %rd4421;
	setp.lt.u64 	%p567, %rd4377, %rd4376;
	selp.b64 	%rd4424, 4294967296, 0, %p567;
	add.s64 	%rd4425, %rd4382, %rd4424;
	add.s64 	%rd4426, %rd4425, %rd4384;
	add.s64 	%rd4427, %rd4386, %rd4380;
	setp.lt.u64 	%p568, %rd4427, %rd4386;
	selp.u64 	%rd4428, 1, 0, %p568;
	add.s64 	%rd4429, %rd4426, %rd4428;
	setp.ne.s64 	%p569, %rd4429, 0;
	add.s64 	%rd4431, %rd4402, %rd4429;
	setp.lt.u64 	%p570, %rd4431, %rd4402;
	and.pred  	%p571, %p569, %p570;
	selp.u64 	%rd4432, 1, 0, %p571;
	mul.lo.s64 	%rd4433, %rd4374, %rd4373;
	shr.u64 	%rd4434, %rd4433, 31;
	and.b64  	%rd4435, %rd4434, 4294967296;
	shl.b64 	%rd4436, %rd4433, 33;
	mad.lo.s64 	%rd4437, %rd4373, %rd4373, %rd4436;
	setp.lt.u64 	%p572, %rd4437, %rd4436;
	and.b64  	%rd4438, %rd4434, 4294967295;
	mad.lo.s64 	%rd4439, %rd4374, %rd4374, %rd4438;
	add.s64 	%rd4440, %rd4439, %rd4435;
	selp.u64 	%rd4441, 1, 0, %p572;
	add.s64 	%rd4442, %rd4440, %rd4441;
	add.s64 	%rd4443, %rd4431, %rd4432;
	add.s64 	%rd4444, %rd4443, %rd4437;
	max.u64 	%rd4445, %rd4431, %rd4443;
	setp.gt.u64 	%p573, %rd4445, %rd4444;
	selp.u64 	%rd4446, 1, 0, %p573;
	add.s64 	%rd4447, %rd4442, %rd4446;
	setp.ne.s64 	%p574, %rd4447, 0;
	add.s64 	%rd4449, %rd4419, %rd4447;
	setp.lt.u64 	%p575, %rd4449, %rd4419;
	and.pred  	%p576, %p574, %p575;
	selp.u64 	%rd4450, 1, 0, %p576;
	mul.lo.s64 	%rd4451, %rd4390, %rd4373;
	mul.lo.s64 	%rd4452, %rd4389, %rd4374;
	add.s64 	%rd4453, %rd4451, %rd4452;
	setp.lt.u64 	%p577, %rd4453, %rd4451;
	selp.b64 	%rd4454, 4294967296, 0, %p577;
	shl.b64 	%rd4455, %rd4453, 32;
	mad.lo.s64 	%rd4456, %rd4389, %rd4373, %rd4455;
	setp.lt.u64 	%p578, %rd4456, %rd4455;
	shr.u64 	%rd4457, %rd4453, 32;
	mad.lo.s64 	%rd4458, %rd4390, %rd4374, %rd4457;
	add.s64 	%rd4459, %rd4458, %rd4454;
	selp.u64 	%rd4460, 1, 0, %p578;
	add.s64 	%rd4461, %rd4459, %rd4460;
	add.s64 	%rd4462, %rd4449, %rd4450;
	add.s64 	%rd4463, %rd4462, %rd4456;
	max.u64 	%rd4465, %rd4449, %rd4462;
	setp.gt.u64 	%p579, %rd4465, %rd4463;
	selp.u64 	%rd4466, 1, 0, %p579;
	add.s64 	%rd4467, %rd4461, %rd4466;
	setp.ne.s64 	%p580, %rd4467, 0;
	add.s64 	%rd4469, %rd4422, %rd4467;
	setp.lt.u64 	%p581, %rd4469, %rd4422;
	and.pred  	%p582, %p580, %p581;
	selp.u64 	%rd4470, 1, 0, %p582;
	mul.lo.s64 	%rd4471, %rd4407, %rd4373;
	mul.lo.s64 	%rd4472, %rd4406, %rd4374;
	add.s64 	%rd4473, %rd4471, %rd4472;
	setp.lt.u64 	%p583, %rd4473, %rd4471;
	selp.b64 	%rd4474, 4294967296, 0, %p583;
	shl.b64 	%rd4475, %rd4473, 32;
	mad.lo.s64 	%rd4476, %rd4406, %rd4373, %rd4475;
	setp.lt.u64 	%p584, %rd4476, %rd4475;
	shr.u64 	%rd4477, %rd4473, 32;
	mad.lo.s64 	%rd4478, %rd4407, %rd4374, %rd4477;
	add.s64 	%rd4479, %rd4478, %rd4474;
	selp.u64 	%rd4480, 1, 0, %p584;
	add.s64 	%rd4481, %rd4479, %rd4480;
	add.s64 	%rd4482, %rd4469, %rd4470;
	add.s64 	%rd4483, %rd4482, %rd4476;
	max.u64 	%rd4485, %rd4469, %rd4482;
	setp.gt.u64 	%p585, %rd4485, %rd4483;
	selp.u64 	%rd4486, 1, 0, %p585;
	add.s64 	%rd4487, %rd4481, %rd4486;
	setp.lt.u64 	%p586, %rd4393, %rd4392;
	selp.b64 	%rd4489, 4294967296, 0, %p586;
	add.s64 	%rd4490, %rd4398, %rd4489;
	add.s64 	%rd4491, %rd4490, %rd4400;
	add.s64 	%rd4492, %rd4444, %rd4396;
	setp.lt.u64 	%p587, %rd4492, %rd4444;
	selp.u64 	%rd4493, 1, 0, %p587;
	add.s64 	%rd4494, %rd4491, %rd4493;
	setp.ne.s64 	%p588, %rd4494, 0;
	add.s64 	%rd4496, %rd4463, %rd4494;
	setp.lt.u64 	%p589, %rd4496, %rd4463;
	and.pred  	%p590, %p588, %p589;
	selp.u64 	%rd4497, 1, 0, %p590;
	setp.lt.u64 	%p591, %rd4453, %rd4452;
	selp.b64 	%rd4498, 4294967296, 0, %p591;
	add.s64 	%rd4499, %rd4458, %rd4498;
	add.s64 	%rd4500, %rd4499, %rd4460;
	add.s64 	%rd4501, %rd4496, %rd4497;
	add.s64 	%rd4502, %rd4501, %rd4456;
	max.u64 	%rd4503, %rd4496, %rd4501;
	setp.gt.u64 	%p592, %rd4503, %rd4502;
	selp.u64 	%rd4504, 1, 0, %p592;
	add.s64 	%rd4505, %rd4500, %rd4504;
	setp.ne.s64 	%p593, %rd4505, 0;
	add.s64 	%rd4507, %rd4483, %rd4505;
	setp.lt.u64 	%p594, %rd4507, %rd4483;
	and.pred  	%p595, %p593, %p594;
	selp.u64 	%rd4508, 1, 0, %p595;
	mul.lo.s64 	%rd4509, %rd4390, %rd4389;
	shr.u64 	%rd4510, %rd4509, 31;
	and.b64  	%rd4511, %rd4510, 4294967296;
	shl.b64 	%rd4512, %rd4509, 33;
	mad.lo.s64 	%rd4513, %rd4389, %rd4389, %rd4512;
	setp.lt.u64 	%p596, %rd4513, %rd4512;
	and.b64  	%rd4514, %rd4510, 4294967295;
	mad.lo.s64 	%rd4515, %rd4390, %rd4390, %rd4514;
	add.s64 	%rd4516, %rd4515, %rd4511;
	selp.u64 	%rd4517, 1, 0, %p596;
	add.s64 	%rd4518, %rd4516, %rd4517;
	add.s64 	%rd4519, %rd4507, %rd4508;
	add.s64 	%rd4520, %rd4519, %rd4513;
	max.u64 	%rd4522, %rd4507, %rd4519;
	setp.gt.u64 	%p597, %rd4522, %rd4520;
	selp.u64 	%rd4523, 1, 0, %p597;
	add.s64 	%rd4524, %rd4518, %rd4523;
	setp.ne.s64 	%p598, %rd4524, 0;
	add.s64 	%rd4526, %rd4487, %rd4524;
	setp.lt.u64 	%p599, %rd4526, %rd4487;
	and.pred  	%p600, %p598, %p599;
	selp.u64 	%rd4527, 1, 0, %p600;
	mul.lo.s64 	%rd4528, %rd4407, %rd4389;
	mul.lo.s64 	%rd4529, %rd4406, %rd4390;
	add.s64 	%rd4530, %rd4528, %rd4529;
	setp.lt.u64 	%p601, %rd4530, %rd4528;
	selp.b64 	%rd4531, 4294967296, 0, %p601;
	shl.b64 	%rd4532, %rd4530, 32;
	mad.lo.s64 	%rd4533, %rd4406, %rd4389, %rd4532;
	setp.lt.u64 	%p602, %rd4533, %rd4532;
	shr.u64 	%rd4534, %rd4530, 32;
	mad.lo.s64 	%rd4535, %rd4407, %rd4390, %rd4534;
	add.s64 	%rd4536, %rd4535, %rd4531;
	selp.u64 	%rd4537, 1, 0, %p602;
	add.s64 	%rd4538, %rd4536, %rd4537;
	add.s64 	%rd4539, %rd4526, %rd4527;
	add.s64 	%rd4540, %rd4539, %rd4533;
	max.u64 	%rd4542, %rd4526, %rd4539;
	setp.gt.u64 	%p603, %rd4542, %rd4540;
	selp.u64 	%rd4543, 1, 0, %p603;
	add.s64 	%rd4544, %rd4538, %rd4543;
	setp.lt.u64 	%p604, %rd4410, %rd4409;
	selp.b64 	%rd4546, 4294967296, 0, %p604;
	add.s64 	%rd4547, %rd4415, %rd4546;
	add.s64 	%rd4548, %rd4547, %rd4417;
	add.s64 	%rd4549, %rd4502, %rd4413;
	setp.lt.u64 	%p605, %rd4549, %rd4502;
	selp.u64 	%rd4550, 1, 0, %p605;
	add.s64 	%rd4551, %rd4548, %rd4550;
	setp.ne.s64 	%p606, %rd4551, 0;
	add.s64 	%rd4553, %rd4520, %rd4551;
	setp.lt.u64 	%p607, %rd4553, %rd4520;
	and.pred  	%p608, %p606, %p607;
	selp.u64 	%rd4554, 1, 0, %p608;
	setp.lt.u64 	%p609, %rd4473, %rd4472;
	selp.b64 	%rd4555, 4294967296, 0, %p609;
	add.s64 	%rd4556, %rd4478, %rd4555;
	add.s64 	%rd4557, %rd4556, %rd4480;
	add.s64 	%rd4558, %rd4553, %rd4554;
	add.s64 	%rd179, %rd4558, %rd4476;
	max.u64 	%rd4559, %rd4553, %rd4558;
	setp.gt.u64 	%p610, %rd4559, %rd179;
	selp.u64 	%rd4560, 1, 0, %p610;
	add.s64 	%rd4561, %rd4557, %rd4560;
	setp.ne.s64 	%p611, %rd4561, 0;
	add.s64 	%rd4563, %rd4540, %rd4561;
	setp.lt.u64 	%p612, %rd4563, %rd4540;
	and.pred  	%p613, %p611, %p612;
	selp.u64 	%rd4564, 1, 0, %p613;
	setp.lt.u64 	%p614, %rd4530, %rd4529;
	selp.b64 	%rd4565, 4294967296, 0, %p614;
	add.s64 	%rd4566, %rd4535, %rd4565;
	add.s64 	%rd4567, %rd4566, %rd4537;
	add.s64 	%rd4568, %rd4563, %rd4564;
	add.s64 	%rd180, %rd4568, %rd4533;
	max.u64 	%rd4569, %rd4563, %rd4568;
	setp.gt.u64 	%p615, %rd4569, %rd180;
	selp.u64 	%rd4570, 1, 0, %p615;
	add.s64 	%rd4571, %rd4567, %rd4570;
	setp.ne.s64 	%p616, %rd4571, 0;
	add.s64 	%rd4573, %rd4544, %rd4571;
	setp.lt.u64 	%p617, %rd4573, %rd4544;
	and.pred  	%p618, %p616, %p617;
	selp.u64 	%rd4574, 1, 0, %p618;
	mul.lo.s64 	%rd4575, %rd4407, %rd4406;
	shr.u64 	%rd4576, %rd4575, 31;
	and.b64  	%rd4577, %rd4576, 4294967296;
	shl.b64 	%rd4578, %rd4575, 33;
	mad.lo.s64 	%rd4579, %rd4406, %rd4406, %rd4578;
	setp.lt.u64 	%p619, %rd4579, %rd4578;
	and.b64  	%rd4580, %rd4576, 4294967295;
	mad.lo.s64 	%rd4581, %rd4407, %rd4407, %rd4580;
	add.s64 	%rd4582, %rd4581, %rd4577;
	selp.u64 	%rd4583, 1, 0, %p619;
	add.s64 	%rd4584, %rd4582, %rd4583;
	add.s64 	%rd4585, %rd4573, %rd4574;
	add.s64 	%rd181, %rd4585, %rd4579;
	max.u64 	%rd4586, %rd4573, %rd4585;
	setp.gt.u64 	%p620, %rd4586, %rd181;
	selp.u64 	%rd4587, 1, 0, %p620;
	add.s64 	%rd182, %rd4584, %rd4587;
	mov.b64 	{%r218, %r219}, %rd179;
	mov.b64 	{%r220, %r221}, %rd180;
	mov.b64 	%rd4588, {%r221, %r218};
	mov.b64 	{%r222, %r223}, %rd181;
	mov.b64 	%rd4589, {%r223, %r220};
	mov.b64 	{%r224, %r225}, %rd182;
	mov.b64 	%rd4590, {%r225, %r222};
	shl.b64 	%rd4591, %rd182, 32;
	add.s64 	%rd183, %rd4588, %rd4367;
	setp.lt.u64 	%p621, %rd183, %rd4588;
	selp.u64 	%rd4592, 1, 0, %p621;
	add.s64 	%rd4593, %rd4589, %rd4427;
	add.s64 	%rd184, %rd4593, %rd4592;
	max.u64 	%rd4594, %rd4427, %rd4593;
	setp.gt.u64 	%p622, %rd4594, %rd184;
	selp.u64 	%rd4595, 1, 0, %p622;
	add.s64 	%rd4596, %rd4590, %rd4492;
	add.s64 	%rd185, %rd4596, %rd4595;
	max.u64 	%rd4597, %rd4492, %rd4596;
	setp.gt.u64 	%p623, %rd4597, %rd185;
	selp.u64 	%rd4598, 1, 0, %p623;
	add.s64 	%rd4599, %rd4591, %rd4549;
	add.s64 	%rd22734, %rd4599, %rd4598;
	setp.gt.u64 	%p624, %rd22734, %rd43;
	@%p624 bra 	$L__BB1_60;
	setp.eq.s64 	%p625, %rd22734, %rd43;
	setp.gt.u64 	%p626, %rd185, %rd57;
	and.pred  	%p627, %p625, %p626;
	@%p627 bra 	$L__BB1_60;
	setp.eq.s64 	%p628, %rd22734, %rd43;
	setp.eq.s64 	%p629, %rd185, %rd57;
	and.pred  	%p630, %p628, %p629;
	setp.gt.u64 	%p631, %rd184, %rd56;
	and.pred  	%p632, %p630, %p631;
	@%p632 bra 	$L__BB1_60;
	setp.ne.s64 	%p633, %rd22734, %rd43;
	setp.ne.s64 	%p634, %rd185, %rd57;
	or.pred  	%p635, %p633, %p634;
	setp.ne.s64 	%p636, %rd184, %rd56;
	or.pred  	%p637, %p635, %p636;
	setp.lt.u64 	%p638, %rd183, %rd58;
	or.pred  	%p639, %p637, %p638;
	mov.u64 	%rd22735, %rd185;
	mov.u64 	%rd22736, %rd184;
	mov.u64 	%rd22737, %rd183;
	@%p639 bra 	$L__BB1_61;
$L__BB1_60:
	sub.s64 	%rd22737, %rd183, %rd58;
	setp.lt.u64 	%p640, %rd183, %rd58;
	selp.u64 	%rd4600, 1, 0, %p640;
	add.s64 	%rd4601, %rd56, %rd4600;
	sub.s64 	%rd22736, %rd184, %rd4601;
	setp.ge.u64 	%p641, %rd184, %rd4601;
	setp.lt.u64 	%p642, %rd184, %rd4601;
	setp.eq.s64 	%p643, %rd4601, 0;
	selp.u32 	%r226, -1, 0, %p642;
	selp.u32 	%r227, -1, 0, %p643;
	selp.b32 	%r228, %r227, %r226, %p641;
	selp.b32 	%r229, %r228, %r226, %p640;
	and.b32  	%r230, %r229, 1;
	setp.eq.b32 	%p644, %r230, 1;
	cvt.u64.u32 	%rd4602, %r229;
	and.b64  	%rd4603, %rd4602, 1;
	add.s64 	%rd4604, %rd57, %rd4603;
	sub.s64 	%rd22735, %rd185, %rd4604;
	setp.ge.u64 	%p645, %rd185, %rd4604;
	setp.lt.u64 	%p646, %rd185, %rd4604;
	setp.eq.s64 	%p647, %rd4604, 0;
	selp.u32 	%r231, -1, 0, %p646;
	selp.u32 	%r232, -1, 0, %p647;
	selp.b32 	%r233, %r232, %r231, %p645;
	selp.b32 	%r234, %r233, %r231, %p644;
	and.b32  	%r235, %r234, 1;
	setp.eq.b32 	%p648, %r235, 1;
	selp.s64 	%rd4605, -1, 0, %p648;
	sub.s64 	%rd4606, %rd22734, %rd43;
	add.s64 	%rd22734, %rd4606, %rd4605;
$L__BB1_61:
	shr.u64 	%rd4607, %rd179, 32;
	mul.lo.s64 	%rd4608, %rd4607, 4196183048192;
	and.b64  	%rd4609, %rd179, 4294967295;
	mad.lo.s64 	%rd4610, %rd4609, 977, %rd4608;
	setp.lt.u64 	%p649, %rd4610, %rd4608;
	shr.u64 	%rd4611, %rd180, 32;
	mul.lo.s64 	%rd4612, %rd4611, 4196183048192;
	and.b64  	%rd4613, %rd180, 4294967295;
	mad.lo.s64 	%rd4614, %rd4613, 977, %rd4612;
	setp.lt.u64 	%p650, %rd4614, %rd4612;
	selp.u64 	%rd4615, 1, 0, %p649;
	mul.lo.s64 	%rd4616, %rd4607, 977;
	shr.u64 	%rd4617, %rd4616, 32;
	add.s64 	%rd4618, %rd4617, %rd4615;
	add.s64 	%rd4619, %rd4618, %rd4614;
	setp.lt.u64 	%p651, %rd4619, %rd4618;
	shr.u64 	%rd4620, %rd181, 32;
	mul.lo.s64 	%rd4621, %rd4620, 4196183048192;
	and.b64  	%rd4622, %rd181, 4294967295;
	mad.lo.s64 	%rd4623, %rd4622, 977, %rd4621;
	setp.lt.u64 	%p652, %rd4623, %rd4621;
	selp.u64 	%rd4624, 1, 0, %p651;
	selp.u64 	%rd4625, 1, 0, %p650;
	mul.lo.s64 	%rd4626, %rd4611, 977;
	shr.u64 	%rd4627, %rd4626, 32;
	add.s64 	%rd4628, %rd4627, %rd4625;
	add.s64 	%rd4629, %rd4628, %rd4624;
	add.s64 	%rd4630, %rd4629, %rd4623;
	setp.lt.u64 	%p653, %rd4630, %rd4629;
	add.s64 	%rd195, %rd22737, %rd4610;
	setp.lt.u64 	%p654, %rd195, %rd22737;
	selp.u64 	%rd4631, 1, 0, %p654;
	add.s64 	%rd4632, %rd22736, %rd4619;
	add.s64 	%rd196, %rd4632, %rd4631;
	max.u64 	%rd4633, %rd22736, %rd4632;
	setp.gt.u64 	%p655, %rd4633, %rd196;
	selp.u64 	%rd4634, 1, 0, %p655;
	add.s64 	%rd4635, %rd22735, %rd4630;
	add.s64 	%rd197, %rd4635, %rd4634;
	max.u64 	%rd4636, %rd22735, %rd4635;
	setp.gt.u64 	%p656, %rd4636, %rd197;
	selp.u64 	%rd4637, 1, 0, %p656;
	shr.u64 	%rd4638, %rd182, 32;
	and.b64  	%rd4639, %rd182, 4294967295;
	mul.lo.s64 	%rd4640, %rd4639, 977;
	mad.lo.s64 	%rd4641, %rd4638, 4196183048192, %rd4640;
	selp.u64 	%rd4642, 1, 0, %p653;
	selp.u64 	%rd4643, 1, 0, %p652;
	mul.lo.s64 	%rd4644, %rd4620, 977;
	shr.u64 	%rd4645, %rd4644, 32;
	add.s64 	%rd4646, %rd4645, %rd4643;
	add.s64 	%rd4647, %rd4646, %rd4642;
	add.s64 	%rd4648, %rd4647, %rd4641;
	add.s64 	%rd4649, %rd22734, %rd4648;
	add.s64 	%rd22738, %rd4649, %rd4637;
	setp.gt.u64 	%p657, %rd22738, %rd43;
	@%p657 bra 	$L__BB1_65;
	setp.eq.s64 	%p658, %rd22738, %rd43;
	setp.gt.u64 	%p659, %rd197, %rd57;
	and.pred  	%p660, %p658, %p659;
	@%p660 bra 	$L__BB1_65;
	setp.eq.s64 	%p661, %rd22738, %rd43;
	setp.eq.s64 	%p662, %rd197, %rd57;
	and.pred  	%p663, %p661, %p662;
	setp.gt.u64 	%p664, %rd196, %rd56;
	and.pred  	%p665, %p663, %p664;
	@%p665 bra 	$L__BB1_65;
	setp.ne.s64 	%p666, %rd22738, %rd43;
	setp.ne.s64 	%p667, %rd197, %rd57;
	or.pred  	%p668, %p666, %p667;
	setp.ne.s64 	%p669, %rd196, %rd56;
	or.pred  	%p670, %p668, %p669;
	setp.lt.u64 	%p671, %rd195, %rd58;
	or.pred  	%p672, %p670, %p671;
	mov.u64 	%rd22739, %rd197;
	mov.u64 	%rd22740, %rd196;
	mov.u64 	%rd22741, %rd195;
	@%p672 bra 	$L__BB1_66;
$L__BB1_65:
	sub.s64 	%rd22741, %rd195, %rd58;
	setp.lt.u64 	%p673, %rd195, %rd58;
	selp.u64 	%rd4650, 1, 0, %p673;
	add.s64 	%rd4651, %rd56, %rd4650;
	sub.s64 	%rd22740, %rd196, %rd4651;
	setp.ge.u64 	%p674, %rd196, %rd4651;
	setp.lt.u64 	%p675, %rd196, %rd4651;
	setp.eq.s64 	%p676, %rd4651, 0;
	selp.u32 	%r236, -1, 0, %p675;
	selp.u32 	%r237, -1, 0, %p676;
	selp.b32 	%r238, %r237, %r236, %p674;
	selp.b32 	%r239, %r238, %r236, %p673;
	and.b32  	%r240, %r239, 1;
	setp.eq.b32 	%p677, %r240, 1;
	cvt.u64.u32 	%rd4652, %r239;
	and.b64  	%rd4653, %rd4652, 1;
	add.s64 	%rd4654, %rd57, %rd4653;
	sub.s64 	%rd22739, %rd197, %rd4654;
	setp.ge.u64 	%p678, %rd197, %rd4654;
	setp.lt.u64 	%p679, %rd197, %rd4654;
	setp.eq.s64 	%p680, %rd4654, 0;
	selp.u32 	%r241, -1, 0, %p679;
	selp.u32 	%r242, -1, 0, %p680;
	selp.b32 	%r243, %r242, %r241, %p678;
	selp.b32 	%r244, %r243, %r241, %p677;
	and.b32  	%r245, %r244, 1;
	setp.eq.b32 	%p681, %r245, 1;
	selp.s64 	%rd4655, -1, 0, %p681;
	sub.s64 	%rd4656, %rd22738, %rd43;
	add.s64 	%rd22738, %rd4656, %rd4655;
$L__BB1_66:
	setp.eq.s64 	%p682, %rd22741, %rd22709;
	setp.eq.s64 	%p683, %rd22740, %rd22708;
	and.pred  	%p684, %p683, %p682;
	setp.eq.s64 	%p685, %rd22739, %rd22707;
	and.pred  	%p686, %p685, %p684;
	@%p686 bra 	$L__BB1_67;
	bra.uni 	$L__BB1_68;
$L__BB1_67:
	setp.eq.s64 	%p687, %rd22738, %rd22706;
	@%p687 bra 	$L__BB1_69;
$L__BB1_68:
	mul.wide.s32 	%rd4657, %r1, 4;
	add.s64 	%rd4658, %rd1, %rd4657;
	mov.b32 	%r246, 0;
	st.global.u32 	[%rd4658], %r246;
	bra.uni 	$L__BB1_997;
$L__BB1_69:
	and.b64  	%rd4659, %rd22725, 1;
	setp.eq.b64 	%p688, %rd4659, 1;
	not.pred 	%p689, %p688;
	@%p689 bra 	$L__BB1_72;
	sub.s64 	%rd207, %rd58, %rd22725;
	setp.lt.u64 	%p690, %rd58, %rd22725;
	selp.u64 	%rd4660, 1, 0, %p690;
	add.s64 	%rd4661, %rd22724, %rd4660;
	sub.s64 	%rd22724, %rd56, %rd4661;
	setp.ge.u64 	%p691, %rd56, %rd4661;
	setp.lt.u64 	%p692, %rd56, %rd4661;
	setp.eq.s64 	%p693, %rd4661, 0;
	selp.u32 	%r247, -1, 0, %p692;
	selp.u32 	%r248, -1, 0, %p693;
	selp.b32 	%r249, %r248, %r247, %p691;
	selp.b32 	%r250, %r249, %r247, %p690;
	and.b32  	%r251, %r250, 1;
	setp.eq.b32 	%p694, %r251, 1;
	cvt.u64.u32 	%rd4662, %r250;
	and.b64  	%rd4663, %rd4662, 1;
	add.s64 	%rd4664, %rd22723, %rd4663;
	sub.s64 	%rd22723, %rd57, %rd4664;
	setp.ge.u64 	%p695, %rd57, %rd4664;
	setp.lt.u64 	%p696, %rd57, %rd4664;
	setp.eq.s64 	%p697, %rd4664, 0;
	selp.u32 	%r252, -1, 0, %p696;
	selp.u32 	%r253, -1, 0, %p697;
	selp.b32 	%r254, %r253, %r252, %p695;
	selp.b32 	%r255, %r254, %r252, %p694;
	and.b32  	%r256, %r255, 1;
	setp.eq.b32 	%p698, %r256, 1;
	not.pred 	%p699, %p698;
	cvt.u64.u32 	%rd4665, %r255;
	and.b64  	%rd4666, %rd4665, 1;
	add.s64 	%rd4667, %rd22722, %rd4666;
	sub.s64 	%rd22722, %rd43, %rd4667;
	setp.ge.u64 	%p700, %rd43, %rd4667;
	setp.ne.s64 	%p701, %rd4667, 0;
	or.pred  	%p702, %p699, %p701;
	and.pred  	%p703, %p700, %p702;
	mov.u64 	%rd22725, %rd207;
	@%p703 bra 	$L__BB1_72;
	add.s64 	%rd22725, %rd58, %rd207;
	setp.lt.u64 	%p704, %rd22725, %rd58;
	selp.u64 	%rd4668, 1, 0, %p704;
	add.s64 	%rd4669, %rd56, %rd22724;
	add.s64 	%rd212, %rd4669, %rd4668;
	max.u64 	%rd4670, %rd22724, %rd4669;
	setp.gt.u64 	%p705, %rd4670, %rd212;
	selp.u64 	%rd4671, 1, 0, %p705;
	add.s64 	%rd4672, %rd57, %rd22723;
	add.s64 	%rd213, %rd4672, %rd4671;
	max.u64 	%rd4673, %rd22723, %rd4672;
	setp.gt.u64 	%p706, %rd4673, %rd213;
	selp.u64 	%rd4674, 1, 0, %p706;
	add.s64 	%rd4675, %rd43, %rd22722;
	add.s64 	%rd22722, %rd4675, %rd4674;
	mov.u64 	%rd22723, %rd213;
	mov.u64 	%rd22724, %rd212;
$L__BB1_72:
	mov.b64 	%rd4678, -4994812053365940165;
	mov.b64 	%rd4679, -4624529908474429121;
	st.local.v2.u64 	[%rd2], {%rd4679, %rd4678};
	mov.b64 	%rd4680, -1;
	mov.b64 	%rd4681, -4;
	st.local.v2.u64 	[%rd2+16], {%rd4681, %rd4680};
	mov.b64 	%rd22757, 1;
	mov.b64 	%rd22754, 0;
	mov.b32 	%r2872, 255;
	mov.b32 	%r2871, -256;
	mov.u64 	%rd22755, %rd22754;
	mov.u64 	%rd22756, %rd22754;
$L__BB1_73:
	add.s32 	%r259, %r2871, 256;
	shr.u32 	%r260, %r259, 6;
	and.b32  	%r261, %r259, 63;
	mul.wide.u32 	%rd4682, %r260, 8;
	add.s64 	%rd4683, %rd2, %rd4682;
	ld.local.u64 	%rd4684, [%rd4683];
	shr.u64 	%rd4685, %rd4684, %r261;
	and.b64  	%rd4686, %rd4685, 1;
	setp.eq.b64 	%p707, %rd4686, 1;
	not.pred 	%p708, %p707;
	@%p708 bra 	$L__BB1_75;
	and.b64  	%rd4687, %rd22757, 4294967295;
	shr.u64 	%rd4688, %rd22757, 32;
	and.b64  	%rd4689, %rd14, 4294967295;
	shr.u64 	%rd4690, %rd14, 32;
	mul.lo.s64 	%rd4691, %rd4690, %rd4687;
	mad.lo.s64 	%rd4692, %rd4689, %rd4688, %rd4691;
	setp.lt.u64 	%p709, %rd4692, %rd4691;
	selp.b64 	%rd4693, 4294967296, 0, %p709;
	shl.b64 	%rd4694, %rd4692, 32;
	mad.lo.s64 	%rd227, %rd4689, %rd4687, %rd4694;
	setp.lt.u64 	%p710, %rd227, %rd4694;
	shr.u64 	%rd4695, %rd4692, 32;
	mad.lo.s64 	%rd4696, %rd4690, %rd4688, %rd4695;
	add.s64 	%rd4697, %rd4696, %rd4693;
	selp.u64 	%rd4698, 1, 0, %p710;
	add.s64 	%rd4699, %rd4697, %rd4698;
	and.b64  	%rd4700, %rd15, 4294967295;
	shr.u64 	%rd4701, %rd15, 32;
	mul.lo.s64 	%rd4702, %rd4701, %rd4687;
	mad.lo.s64 	%rd4703, %rd4700, %rd4688, %rd4702;
	setp.lt.u64 	%p711, %rd4703, %rd4702;
	selp.b64 	%rd4704, 4294967296, 0, %p711;
	shl.b64 	%rd4705, %rd4703, 32;
	mad.lo.s64 	%rd4706, %rd4700, %rd4687, %rd4705;
	setp.lt.u64 	%p712, %rd4706, %rd4705;
	shr.u64 	%rd4707, %rd4703, 32;
	mad.lo.s64 	%rd4708, %rd4701, %rd4688, %rd4707;
	add.s64 	%rd4709, %rd4708, %rd4704;
	selp.u64 	%rd4710, 1, 0, %p712;
	add.s64 	%rd4711, %rd4709, %rd4710;
	add.s64 	%rd4712, %rd4699, %rd4706;
	setp.lt.u64 	%p713, %rd4712, %rd4699;
	selp.u64 	%rd4713, 1, 0, %p713;
	add.s64 	%rd4714, %rd4711, %rd4713;
	and.b64  	%rd4715, %rd16, 4294967295;
	shr.u64 	%rd4716, %rd16, 32;
	mul.lo.s64 	%rd4717, %rd4716, %rd4687;
	mad.lo.s64 	%rd4718, %rd4715, %rd4688, %rd4717;
	setp.lt.u64 	%p714, %rd4718, %rd4717;
	selp.b64 	%rd4719, 4294967296, 0, %p714;
	shl.b64 	%rd4720, %rd4718, 32;
	mad.lo.s64 	%rd4721, %rd4715, %rd4687, %rd4720;
	setp.lt.u64 	%p715, %rd4721, %rd4720;
	shr.u64 	%rd4722, %rd4718, 32;
	mad.lo.s64 	%rd4723, %rd4716, %rd4688, %rd4722;
	add.s64 	%rd4724, %rd4723, %rd4719;
	selp.u64 	%rd4725, 1, 0, %p715;
	add.s64 	%rd4726, %rd4724, %rd4725;
	add.s64 	%rd4727, %rd4714, %rd4721;
	setp.lt.u64 	%p716, %rd4727, %rd4714;
	selp.u64 	%rd4729, 1, 0, %p716;
	add.s64 	%rd4730, %rd4726, %rd4729;
	mad.lo.s64 	%rd4732, %rd22757, %rd17, %rd4730;
	and.b64  	%rd4733, %rd22756, 4294967295;
	shr.u64 	%rd4734, %rd22756, 32;
	mul.lo.s64 	%rd4735, %rd4690, %rd4733;
	mad.lo.s64 	%rd4736, %rd4689, %rd4734, %rd4735;
	setp.lt.u64 	%p717, %rd4736, %rd4735;
	selp.b64 	%rd4737, 4294967296, 0, %p717;
	shl.b64 	%rd4738, %rd4736, 32;
	mad.lo.s64 	%rd4739, %rd4689, %rd4733, %rd4738;
	setp.lt.u64 	%p718, %rd4739, %rd4738;
	shr.u64 	%rd4740, %rd4736, 32;
	mad.lo.s64 	%rd4741, %rd4690, %rd4734, %rd4740;
	add.s64 	%rd4742, %rd4741, %rd4737;
	selp.u64 	%rd4743, 1, 0, %p718;
	add.s64 	%rd4744, %rd4742, %rd4743;
	add.s64 	%rd228, %rd4712, %rd4739;
	setp.lt.u64 	%p719, %rd228, %rd4712;
	selp.u64 	%rd4745, 1, 0, %p719;
	add.s64 	%rd4746, %rd4744, %rd4745;
	setp.ne.s64 	%p720, %rd4746, 0;
	add.s64 	%rd4748, %rd4727, %rd4746;
	setp.lt.u64 	%p721, %rd4748, %rd4727;
	and.pred  	%p722, %p720, %p721;
	selp.u64 	%rd4749, 1, 0, %p722;
	mul.lo.s64 	%rd4750, %rd4701, %rd4733;
	mad.lo.s64 	%rd4751, %rd4700, %rd4734, %rd4750;
	setp.lt.u64 	%p723, %rd4751, %rd4750;
	selp.b64 	%rd4752, 4294967296, 0, %p723;
	shl.b64 	%rd4753, %rd4751, 32;
	mad.lo.s64 	%rd4754, %rd4700, %rd4733, %rd4753;
	setp.lt.u64 	%p724, %rd4754, %rd4753;
	shr.u64 	%rd4755, %rd4751, 32;
	mad.lo.s64 	%rd4756, %rd4701, %rd4734, %rd4755;
	add.s64 	%rd4757, %rd4756, %rd4752;
	selp.u64 	%rd4758, 1, 0, %p724;
	add.s64 	%rd4759, %rd4757, %rd4758;
	add.s64 	%rd4760, %rd4748, %rd4749;
	add.s64 	%rd4761, %rd4760, %rd4754;
	max.u64 	%rd4762, %rd4748, %rd4760;
	setp.gt.u64 	%p725, %rd4762, %rd4761;
	selp.u64 	%rd4763, 1, 0, %p725;
	add.s64 	%rd4764, %rd4759, %rd4763;
	setp.ne.s64 	%p726, %rd4764, 0;
	add.s64 	%rd4766, %rd4732, %rd4764;
	setp.lt.u64 	%p727, %rd4766, %rd4732;
	and.pred  	%p728, %p726, %p727;
	selp.u64 	%rd4767, 1, 0, %p728;
	add.s64 	%rd4768, %rd4766, %rd4767;
	mad.lo.s64 	%rd4770, %rd22756, %rd16, %rd4768;
	and.b64  	%rd4771, %rd22755, 4294967295;
	shr.u64 	%rd4772, %rd22755, 32;
	mul.lo.s64 	%rd4773, %rd4690, %rd4771;
	mad.lo.s64 	%rd4774, %rd4689, %rd4772, %rd4773;
	setp.lt.u64 	%p729, %rd4774, %rd4773;
	selp.b64 	%rd4775, 4294967296, 0, %p729;
	shl.b64 	%rd4776, %rd4774, 32;
	mad.lo.s64 	%rd4777, %rd4689, %rd4771, %rd4776;
	setp.lt.u64 	%p730, %rd4777, %rd4776;
	shr.u64 	%rd4778, %rd4774, 32;
	mad.lo.s64 	%rd4779, %rd4690, %rd4772, %rd4778;
	add.s64 	%rd4780, %rd4779, %rd4775;
	selp.u64 	%rd4781, 1, 0, %p730;
	add.s64 	%rd4782, %rd4780, %rd4781;
	add.s64 	%rd229, %rd4761, %rd4777;
	setp.lt.u64 	%p731, %rd229, %rd4761;
	selp.u64 	%rd4783, 1, 0, %p731;
	add.s64 	%rd4784, %rd4782, %rd4783;
	setp.ne.s64 	%p732, %rd4784, 0;
	add.s64 	%rd4786, %rd4770, %rd4784;
	setp.lt.u64 	%p733, %rd4786, %rd4770;
	and.pred  	%p734, %p732, %p733;
	selp.u64 	%rd4787, 1, 0, %p734;
	add.s64 	%rd4788, %rd4786, %rd4787;
	mad.lo.s64 	%rd4789, %rd22755, %rd15, %rd4788;
	mad.lo.s64 	%rd22754, %rd22754, %rd14, %rd4789;
	mov.u64 	%rd22755, %rd229;
	mov.u64 	%rd22756, %rd228;
	mov.u64 	%rd22757, %rd227;
$L__BB1_75:
	add.s32 	%r2871, %r2871, 1;
	setp.eq.s32 	%p735, %r2871, 0;
	@%p735 bra 	$L__BB1_77;
	and.b64  	%rd4790, %rd14, 4294967295;
	shr.u64 	%rd4791, %rd14, 32;
	mul.lo.s64 	%rd4792, %rd4791, %rd4790;
	shr.u64 	%rd4793, %rd4792, 31;
	and.b64  	%rd4794, %rd4793, 4294967296;
	shl.b64 	%rd4795, %rd4792, 33;
	mad.lo.s64 	%rd235, %rd4790, %rd4790, %rd4795;
	setp.lt.u64 	%p736, %rd235, %rd4795;
	and.b64  	%rd4796, %rd4793, 4294967295;
	mad.lo.s64 	%rd4797, %rd4791, %rd4791, %rd4796;
	add.s64 	%rd4798, %rd4797, %rd4794;
	selp.u64 	%rd4799, 1, 0, %p736;
	add.s64 	%rd4800, %rd4798, %rd4799;
	and.b64  	%rd4801, %rd15, 4294967295;
	shr.u64 	%rd4802, %rd15, 32;
	mul.lo.s64 	%rd4803, %rd4802, %rd4790;
	mul.lo.s64 	%rd4804, %rd4801, %rd4791;
	add.s64 	%rd4805, %rd4803, %rd4804;
	setp.lt.u64 	%p737, %rd4805, %rd4803;
	selp.b64 	%rd4806, 4294967296, 0, %p737;
	shl.b64 	%rd4807, %rd4805, 32;
	mad.lo.s64 	%rd4808, %rd4801, %rd4790, %rd4807;
	setp.lt.u64 	%p738, %rd4808, %rd4807;
	shr.u64 	%rd4809, %rd4805, 32;
	mad.lo.s64 	%rd4810, %rd4802, %rd4791, %rd4809;
	add.s64 	%rd4811, %rd4810, %rd4806;
	selp.u64 	%rd4812, 1, 0, %p738;
	add.s64 	%rd4813, %rd4811, %rd4812;
	add.s64 	%rd4814, %rd4800, %rd4808;
	setp.lt.u64 	%p739, %rd4814, %rd4800;
	selp.u64 	%rd4815, 1, 0, %p739;
	add.s64 	%rd4816, %rd4813, %rd4815;
	and.b64  	%rd4817, %rd16, 4294967295;
	shr.u64 	%rd4818, %rd16, 32;
	mul.lo.s64 	%rd4819, %rd4818, %rd4790;
	mul.lo.s64 	%rd4820, %rd4817, %rd4791;
	add.s64 	%rd4821, %rd4819, %rd4820;
	setp.lt.u64 	%p740, %rd4821, %rd4819;
	selp.b64 	%rd4822, 4294967296, 0, %p740;
	shl.b64 	%rd4823, %rd4821, 32;
	mad.lo.s64 	%rd4824, %rd4817, %rd4790, %rd4823;
	setp.lt.u64 	%p741, %rd4824, %rd4823;
	shr.u64 	%rd4825, %rd4821, 32;
	mad.lo.s64 	%rd4826, %rd4818, %rd4791, %rd4825;
	add.s64 	%rd4827, %rd4826, %rd4822;
	selp.u64 	%rd4828, 1, 0, %p741;
	add.s64 	%rd4829, %rd4827, %rd4828;
	add.s64 	%rd4830, %rd4816, %rd4824;
	setp.lt.u64 	%p742, %rd4830, %rd4816;
	selp.u64 	%rd4832, 1, 0, %p742;
	add.s64 	%rd4833, %rd4829, %rd4832;
	mul.lo.s64 	%rd4835, %rd14, %rd17;
	add.s64 	%rd4836, %rd4833, %rd4835;
	setp.lt.u64 	%p743, %rd4805, %rd4804;
	selp.b64 	%rd4837, 4294967296, 0, %p743;
	add.s64 	%rd4838, %rd4810, %rd4837;
	add.s64 	%rd4839, %rd4838, %rd4812;
	add.s64 	%rd236, %rd4814, %rd4808;
	setp.lt.u64 	%p744, %rd236, %rd4814;
	selp.u64 	%rd4840, 1, 0, %p744;
	add.s64 	%rd4841, %rd4839, %rd4840;
	setp.ne.s64 	%p745, %rd4841, 0;
	add.s64 	%rd4843, %rd4830, %rd4841;
	setp.lt.u64 	%p746, %rd4843, %rd4830;
	and.pred  	%p747, %p745, %p746;
	selp.u64 	%rd4844, 1, 0, %p747;
	mul.lo.s64 	%rd4845, %rd4802, %rd4801;
	shr.u64 	%rd4846, %rd4845, 31;
	and.b64  	%rd4847, %rd4846, 4294967296;
	shl.b64 	%rd4848, %rd4845, 33;
	mad.lo.s64 	%rd4849, %rd4801, %rd4801, %rd4848;
	setp.lt.u64 	%p748, %rd4849, %rd4848;
	and.b64  	%rd4850, %rd4846, 4294967295;
	mad.lo.s64 	%rd4851, %rd4802, %rd4802, %rd4850;
	add.s64 	%rd4852, %rd4851, %rd4847;
	selp.u64 	%rd4853, 1, 0, %p748;
	add.s64 	%rd4854, %rd4852, %rd4853;
	add.s64 	%rd4855, %rd4843, %rd4844;
	add.s64 	%rd4856, %rd4855, %rd4849;
	max.u64 	%rd4857, %rd4843, %rd4855;
	setp.gt.u64 	%p749, %rd4857, %rd4856;
	selp.u64 	%rd4858, 1, 0, %p749;
	add.s64 	%rd4859, %rd4854, %rd4858;
	setp.ne.s64 	%p750, %rd4859, 0;
	add.s64 	%rd4861, %rd4836, %rd4859;
	setp.lt.u64 	%p751, %rd4861, %rd4836;
	and.pred  	%p752, %p750, %p751;
	selp.u64 	%rd4862, 1, 0, %p752;
	mul.lo.s64 	%rd4863, %rd15, %rd16;
	add.s64 	%rd4864, %rd4861, %rd4862;
	add.s64 	%rd4866, %rd4864, %rd4863;
	setp.lt.u64 	%p753, %rd4821, %rd4820;
	selp.b64 	%rd4867, 4294967296, 0, %p753;
	add.s64 	%rd4868, %rd4826, %rd4867;
	add.s64 	%rd4869, %rd4868, %rd4828;
	add.s64 	%rd16, %rd4856, %rd4824;
	setp.lt.u64 	%p754, %rd16, %rd4856;
	selp.u64 	%rd4870, 1, 0, %p754;
	add.s64 	%rd4871, %rd4869, %rd4870;
	setp.ne.s64 	%p755, %rd4871, 0;
	add.s64 	%rd4873, %rd4866, %rd4871;
	setp.lt.u64 	%p756, %rd4873, %rd4866;
	and.pred  	%p757, %p755, %p756;
	selp.u64 	%rd4874, 1, 0, %p757;
	add.s64 	%rd4875, %rd4873, %rd4874;
	add.s64 	%rd4876, %rd4875, %rd4863;
	add.s64 	%rd17, %rd4876, %rd4835;
	mov.u64 	%rd15, %rd236;
	mov.u64 	%rd14, %rd235;
$L__BB1_77:
	add.s32 	%r2872, %r2872, -1;
	setp.ne.s32 	%p758, %r2872, -1;
	@%p758 bra 	$L__BB1_73;
	cvt.u64.u16 	%rd4877, %rs3;
	and.b64  	%rd4878, %rd4877, 255;
	cvt.u32.u16 	%r262, %rs2;
	and.b32  	%r263, %r262, 255;
	mul.wide.u32 	%rd4879, %r263, 256;
	cvt.u32.u16 	%r264, %rs1;
	and.b32  	%r265, %r264, 255;
	mul.wide.u32 	%rd4880, %r265, 65536;
	or.b64  	%rd4881, %rd4880, %rd4879;
	or.b64  	%rd4882, %rd4881, %rd4878;
	shl.b64 	%rd4883, %rd4882, 8;
	cvt.u64.u16 	%rd4884, %rs4;
	and.b64  	%rd4885, %rd4884, 255;
	or.b64  	%rd4886, %rd4883, %rd4885;
	cvt.u64.u16 	%rd4887, %rs11;
	and.b64  	%rd4888, %rd4887, 255;
	cvt.u32.u16 	%r266, %rs10;
	and.b32  	%r267, %r266, 255;
	mul.wide.u32 	%rd4889, %r267, 256;
	cvt.u32.u16 	%r268, %rs9;
	and.b32  	%r269, %r268, 255;
	mul.wide.u32 	%rd4890, %r269, 65536;
	or.b64  	%rd4891, %rd4890, %rd4889;
	or.b64  	%rd4892, %rd4891, %rd4888;
	shl.b64 	%rd4893, %rd4892, 8;
	cvt.u64.u16 	%rd4894, %rs12;
	and.b64  	%rd4895, %rd4894, 255;
	or.b64  	%rd4896, %rd4893, %rd4895;
	cvt.u64.u16 	%rd4897, %rs19;
	and.b64  	%rd4898, %rd4897, 255;
	cvt.u32.u16 	%r270, %rs18;
	and.b32  	%r271, %r270, 255;
	mul.wide.u32 	%rd4899, %r271, 256;
	cvt.u32.u16 	%r272, %rs17;
	and.b32  	%r273, %r272, 255;
	mul.wide.u32 	%rd4900, %r273, 65536;
	or.b64  	%rd4901, %rd4900, %rd4899;
	or.b64  	%rd4902, %rd4901, %rd4898;
	shl.b64 	%rd4903, %rd4902, 8;
	cvt.u64.u16 	%rd4904, %rs20;
	and.b64  	%rd4905, %rd4904, 255;
	or.b64  	%rd4906, %rd4903, %rd4905;
	cvt.u64.u16 	%rd4907, %rs8;
	and.b64  	%rd4908, %rd4907, 255;
	cvt.u32.u16 	%r274, %rs7;
	and.b32  	%r275, %r274, 255;
	mul.wide.u32 	%rd4909, %r275, 256;
	cvt.u32.u16 	%r276, %rs6;
	and.b32  	%r277, %r276, 255;
	mul.wide.u32 	%rd4910, %r277, 65536;
	or.b64  	%rd4911, %rd4910, %rd4909;
	cvt.u32.u16 	%r278, %rs5;
	and.b32  	%r279, %r278, 255;
	mul.wide.u32 	%rd4912, %r279, 16777216;
	or.b64  	%rd4913, %rd4912, %rd4911;
	or.b64  	%rd4914, %rd4913, %rd4908;
	and.b64  	%rd4915, %rd22757, 4294967295;
	shr.u64 	%rd4916, %rd22757, 32;
	mul.lo.s64 	%rd4917, %rd4916, %rd4914;
	mad.lo.s64 	%rd4918, %rd4915, %rd4886, %rd4917;
	setp.lt.u64 	%p759, %rd4918, %rd4917;
	selp.b64 	%rd4919, 4294967296, 0, %p759;
	shl.b64 	%rd4920, %rd4918, 32;
	mad.lo.s64 	%rd23125, %rd4915, %rd4914, %rd4920;
	setp.lt.u64 	%p760, %rd23125, %rd4920;
	shr.u64 	%rd4921, %rd4918, 32;
	mad.lo.s64 	%rd4922, %rd4916, %rd4886, %rd4921;
	add.s64 	%rd4923, %rd4922, %rd4919;
	selp.u64 	%rd4924, 1, 0, %p760;
	add.s64 	%rd4925, %rd4923, %rd4924;
	and.b64  	%rd4926, %rd22756, 4294967295;
	shr.u64 	%rd4927, %rd22756, 32;
	mul.lo.s64 	%rd4928, %rd4927, %rd4914;
	mad.lo.s64 	%rd4929, %rd4926, %rd4886, %rd4928;
	setp.lt.u64 	%p761, %rd4929, %rd4928;
	selp.b64 	%rd4930, 4294967296, 0, %p761;
	shl.b64 	%rd4931, %rd4929, 32;
	mad.lo.s64 	%rd4932, %rd4926, %rd4914, %rd4931;
	setp.lt.u64 	%p762, %rd4932, %rd4931;
	shr.u64 	%rd4933, %rd4929, 32;
	mad.lo.s64 	%rd4934, %rd4927, %rd4886, %rd4933;
	add.s64 	%rd4935, %rd4934, %rd4930;
	selp.u64 	%rd4936, 1, 0, %p762;
	add.s64 	%rd4937, %rd4935, %rd4936;
	add.s64 	%rd4938, %rd4925, %rd4932;
	setp.lt.u64 	%p763, %rd4938, %rd4925;
	selp.u64 	%rd4939, 1, 0, %p763;
	add.s64 	%rd4940, %rd4937, %rd4939;
	and.b64  	%rd4941, %rd22755, 4294967295;
	shr.u64 	%rd4942, %rd22755, 32;
	mul.lo.s64 	%rd4943, %rd4942, %rd4914;
	mad.lo.s64 	%rd4944, %rd4941, %rd4886, %rd4943;
	setp.lt.u64 	%p764, %rd4944, %rd4943;
	selp.b64 	%rd4945, 4294967296, 0, %p764;
	shl.b64 	%rd4946, %rd4944, 32;
	mad.lo.s64 	%rd4947, %rd4941, %rd4914, %rd4946;
	setp.lt.u64 	%p765, %rd4947, %rd4946;
	shr.u64 	%rd4948, %rd4944, 32;
	mad.lo.s64 	%rd4949, %rd4942, %rd4886, %rd4948;
	add.s64 	%rd4950, %rd4949, %rd4945;
	selp.u64 	%rd4951, 1, 0, %p765;
	add.s64 	%rd4952, %rd4950, %rd4951;
	add.s64 	%rd4953, %rd4940, %rd4947;
	setp.lt.u64 	%p766, %rd4953, %rd4940;
	selp.u64 	%rd4955, 1, 0, %p766;
	add.s64 	%rd4956, %rd4952, %rd4955;
	and.b64  	%rd4957, %rd22754, 4294967295;
	shr.u64 	%rd4958, %rd22754, 32;
	mul.lo.s64 	%rd4959, %rd22754, %rd4886;
	mad.lo.s64 	%rd4960, %rd4958, %rd4914, %rd4959;
	shl.b64 	%rd4961, %rd4960, 32;
	mad.lo.s64 	%rd4962, %rd4957, %rd4914, %rd4961;
	add.s64 	%rd4963, %rd4956, %rd4962;
	cvt.u64.u16 	%rd4965, %rs16;
	and.b64  	%rd4966, %rd4965, 255;
	cvt.u32.u16 	%r280, %rs15;
	and.b32  	%r281, %r280, 255;
	mul.wide.u32 	%rd4967, %r281, 256;
	cvt.u32.u16 	%r282, %rs14;
	and.b32  	%r283, %r282, 255;
	mul.wide.u32 	%rd4968, %r283, 65536;
	or.b64  	%rd4969, %rd4968, %rd4967;
	cvt.u32.u16 	%r284, %rs13;
	and.b32  	%r285, %r284, 255;
	mul.wide.u32 	%rd4970, %r285, 16777216;
	or.b64  	%rd4971, %rd4970, %rd4969;
	or.b64  	%rd4972, %rd4971, %rd4966;
	mul.lo.s64 	%rd4973, %rd4916, %rd4972;
	mad.lo.s64 	%rd4974, %rd4915, %rd4896, %rd4973;
	setp.lt.u64 	%p767, %rd4974, %rd4973;
	selp.b64 	%rd4975, 4294967296, 0, %p767;
	shl.b64 	%rd4976, %rd4974, 32;
	mad.lo.s64 	%rd4977, %rd4915, %rd4972, %rd4976;
	setp.lt.u64 	%p768, %rd4977, %rd4976;
	shr.u64 	%rd4978, %rd4974, 32;
	mad.lo.s64 	%rd4979, %rd4916, %rd4896, %rd4978;
	add.s64 	%rd4980, %rd4979, %rd4975;
	selp.u64 	%rd4981, 1, 0, %p768;
	add.s64 	%rd4982, %rd4980, %rd4981;
	add.s64 	%rd23129, %rd4938, %rd4977;
	setp.lt.u64 	%p769, %rd23129, %rd4938;
	selp.u64 	%rd4983, 1, 0, %p769;
	add.s64 	%rd4984, %rd4982, %rd4983;
	setp.ne.s64 	%p770, %rd4984, 0;
	add.s64 	%rd4986, %rd4953, %rd4984;
	setp.lt.u64 	%p771, %rd4986, %rd4953;
	and.pred  	%p772, %p770, %p771;
	selp.u64 	%rd4987, 1, 0, %p772;
	mul.lo.s64 	%rd4988, %rd4927, %rd4972;
	mad.lo.s64 	%rd4989, %rd4926, %rd4896, %rd4988;
	setp.lt.u64 	%p773, %rd4989, %rd4988;
	selp.b64 	%rd4990, 4294967296, 0, %p773;
	shl.b64 	%rd4991, %rd4989, 32;
	mad.lo.s64 	%rd4992, %rd4926, %rd4972, %rd4991;
	setp.lt.u64 	%p774, %rd4992, %rd4991;
	shr.u64 	%rd4993, %rd4989, 32;
	mad.lo.s64 	%rd4994, %rd4927, %rd4896, %rd4993;
	add.s64 	%rd4995, %rd4994, %rd4990;
	selp.u64 	%rd4996, 1, 0, %p774;
	add.s64 	%rd4997, %rd4995, %rd4996;
	add.s64 	%rd4998, %rd4986, %rd4987;
	add.s64 	%rd4999, %rd4998, %rd4992;
	max.u64 	%rd5000, %rd4986, %rd4998;
	setp.gt.u64 	%p775, %rd5000, %rd4999;
	selp.u64 	%rd5001, 1, 0, %p775;
	add.s64 	%rd5002, %rd4997, %rd5001;
	setp.ne.s64 	%p776, %rd5002, 0;
	add.s64 	%rd5004, %rd4963, %rd5002;
	setp.lt.u64 	%p777, %rd5004, %rd4963;
	and.pred  	%p778, %p776, %p777;
	selp.u64 	%rd5005, 1, 0, %p778;
	mul.lo.s64 	%rd5006, %rd22755, %rd4896;
	mad.lo.s64 	%rd5007, %rd4942, %rd4972, %rd5006;
	shl.b64 	%rd5008, %rd5007, 32;
	mad.lo.s64 	%rd5009, %rd4941, %rd4972, %rd5008;
	add.s64 	%rd5010, %rd5004, %rd5005;
	add.s64 	%rd5011, %rd5010, %rd5009;
	cvt.u64.u16 	%rd5013, %rs24;
	and.b64  	%rd5014, %rd5013, 255;
	cvt.u32.u16 	%r286, %rs23;
	and.b32  	%r287, %r286, 255;
	mul.wide.u32 	%rd5015, %r287, 256;
	cvt.u32.u16 	%r288, %rs22;
	and.b32  	%r289, %r288, 255;
	mul.wide.u32 	%rd5016, %r289, 65536;
	or.b64  	%rd5017, %rd5016, %rd5015;
	cvt.u32.u16 	%r290, %rs21;
	and.b32  	%r291, %r290, 255;
	mul.wide.u32 	%rd5018, %r291, 16777216;
	or.b64  	%rd5019, %rd5018, %rd5017;
	or.b64  	%rd5020, %rd5019, %rd5014;
	mul.lo.s64 	%rd5021, %rd4916, %rd5020;
	mad.lo.s64 	%rd5022, %rd4915, %rd4906, %rd5021;
	setp.lt.u64 	%p779, %rd5022, %rd5021;
	selp.b64 	%rd5023, 4294967296, 0, %p779;
	shl.b64 	%rd5024, %rd5022, 32;
	mad.lo.s64 	%rd5025, %rd4915, %rd5020, %rd5024;
	setp.lt.u64 	%p780, %rd5025, %rd5024;
	shr.u64 	%rd5026, %rd5022, 32;
	mad.lo.s64 	%rd5027, %rd4916, %rd4906, %rd5026;
	add.s64 	%rd5028, %rd5027, %rd5023;
	selp.u64 	%rd5029, 1, 0, %p780;
	add.s64 	%rd5030, %rd5028, %rd5029;
	add.s64 	%rd23128, %rd4999, %rd5025;
	setp.lt.u64 	%p781, %rd23128, %rd4999;
	selp.u64 	%rd5031, 1, 0, %p781;
	add.s64 	%rd5032, %rd5030, %rd5031;
	setp.ne.s64 	%p782, %rd5032, 0;
	add.s64 	%rd5034, %rd5011, %rd5032;
	setp.lt.u64 	%p783, %rd5034, %rd5011;
	and.pred  	%p784, %p782, %p783;
	selp.u64 	%rd5035, 1, 0, %p784;
	mul.lo.s64 	%rd5036, %rd22756, %rd4906;
	mad.lo.s64 	%rd5037, %rd4927, %rd5020, %rd5036;
	shl.b64 	%rd5038, %rd5037, 32;
	mad.lo.s64 	%rd5039, %rd4926, %rd5020, %rd5038;
	add.s64 	%rd5040, %rd5034, %rd5035;
	add.s64 	%rd5041, %rd5040, %rd5039;
	cvt.u64.u16 	%rd5042, %rs32;
	and.b64  	%rd5043, %rd5042, 255;
	cvt.u32.u16 	%r292, %rs31;
	and.b32  	%r293, %r292, 255;
	mul.wide.u32 	%rd5044, %r293, 256;
	cvt.u32.u16 	%r294, %rs30;
	and.b32  	%r295, %r294, 255;
	mul.wide.u32 	%rd5045, %r295, 65536;
	or.b64  	%rd5046, %rd5045, %rd5044;
	cvt.u32.u16 	%r296, %rs29;
	and.b32  	%r297, %r296, 255;
	mul.wide.u32 	%rd5047, %r297, 16777216;
	or.b64  	%rd5048, %rd5047, %rd5046;
	or.b64  	%rd5049, %rd5048, %rd5043;
	cvt.u64.u16 	%rd5050, %rs27;
	and.b64  	%rd5051, %rd5050, 255;
	cvt.u32.u16 	%r298, %rs26;
	and.b32  	%r299, %r298, 255;
	mul.wide.u32 	%rd5052, %r299, 256;
	cvt.u32.u16 	%r300, %rs25;
	and.b32  	%r301, %r300, 255;
	mul.wide.u32 	%rd5053, %r301, 65536;
	or.b64  	%rd5054, %rd5053, %rd5052;
	or.b64  	%rd5055, %rd5054, %rd5051;
	shl.b64 	%rd5056, %rd5055, 8;
	cvt.u64.u16 	%rd5057, %rs28;
	and.b64  	%rd5058, %rd5057, 255;
	or.b64  	%rd5059, %rd5056, %rd5058;
	mul.lo.s64 	%rd5060, %rd22757, %rd5059;
	mad.lo.s64 	%rd5061, %rd4916, %rd5049, %rd5060;
	shl.b64 	%rd5062, %rd5061, 32;
	mad.lo.s64 	%rd5063, %rd4915, %rd5049, %rd5062;
	add.s64 	%rd23122, %rd5041, %rd5063;
	and.b64  	%rd5064, %rd7, 4294967295;
	shr.u64 	%rd5065, %rd6, 8;
	mul.lo.s64 	%rd5066, %rd4916, %rd5064;
	mad.lo.s64 	%rd5067, %rd4915, %rd5065, %rd5066;
	setp.lt.u64 	%p785, %rd5067, %rd5066;
	selp.b64 	%rd5068, 4294967296, 0, %p785;
	shl.b64 	%rd5069, %rd5067, 32;
	mad.lo.s64 	%rd23337, %rd4915, %rd5064, %rd5069;
	setp.lt.u64 	%p786, %rd23337, %rd5069;
	shr.u64 	%rd5070, %rd5067, 32;
	mad.lo.s64 	%rd5071, %rd4916, %rd5065, %rd5070;
	add.s64 	%rd5072, %rd5071, %rd5068;
	selp.u64 	%rd5073, 1, 0, %p786;
	add.s64 	%rd5074, %rd5072, %rd5073;
	mul.lo.s64 	%rd5075, %rd4927, %rd5064;
	mad.lo.s64 	%rd5076, %rd4926, %rd5065, %rd5075;
	setp.lt.u64 	%p787, %rd5076, %rd5075;
	selp.b64 	%rd5077, 4294967296, 0, %p787;
	shl.b64 	%rd5078, %rd5076, 32;
	mad.lo.s64 	%rd5079, %rd4926, %rd5064, %rd5078;
	setp.lt.u64 	%p788, %rd5079, %rd5078;
	shr.u64 	%rd5080, %rd5076, 32;
	mad.lo.s64 	%rd5081, %rd4927, %rd5065, %rd5080;
	add.s64 	%rd5082, %rd5081, %rd5077;
	selp.u64 	%rd5083, 1, 0, %p788;
	add.s64 	%rd5084, %rd5082, %rd5083;
	add.s64 	%rd5085, %rd5074, %rd5079;
	setp.lt.u64 	%p789, %rd5085, %rd5074;
	selp.u64 	%rd5086, 1, 0, %p789;
	add.s64 	%rd5087, %rd5084, %rd5086;
	mul.lo.s64 	%rd5088, %rd4942, %rd5064;
	mad.lo.s64 	%rd5089, %rd4941, %rd5065, %rd5088;
	setp.lt.u64 	%p790, %rd5089, %rd5088;
	selp.b64 	%rd5090, 4294967296, 0, %p790;
	shl.b64 	%rd5091, %rd5089, 32;
	mad.lo.s64 	%rd5092, %rd4941, %rd5064, %rd5091;
	setp.lt.u64 	%p791, %rd5092, %rd5091;
	shr.u64 	%rd5093, %rd5089, 32;
	mad.lo.s64 	%rd5094, %rd4942, %rd5065, %rd5093;
	add.s64 	%rd5095, %rd5094, %rd5090;
	selp.u64 	%rd5096, 1, 0, %p791;
	add.s64 	%rd5097, %rd5095, %rd5096;
	add.s64 	%rd5098, %rd5087, %rd5092;
	setp.lt.u64 	%p792, %rd5098, %rd5087;
	selp.u64 	%rd5100, 1, 0, %p792;
	add.s64 	%rd5101, %rd5097, %rd5100;
	mul.lo.s64 	%rd5102, %rd22754, %rd5065;
	mad.lo.s64 	%rd5103, %rd4958, %rd7, %rd5102;
	shl.b64 	%rd5104, %rd5103, 32;
	mad.lo.s64 	%rd5105, %rd4957, %rd5064, %rd5104;
	add.s64 	%rd5106, %rd5101, %rd5105;
	and.b64  	%rd5108, %rd9, 4294967295;
	shr.u64 	%rd5109, %rd8, 8;
	mul.lo.s64 	%rd5110, %rd4916, %rd5108;
	mad.lo.s64 	%rd5111, %rd4915, %rd5109, %rd5110;
	setp.lt.u64 	%p793, %rd5111, %rd5110;
	selp.b64 	%rd5112, 4294967296, 0, %p793;
	shl.b64 	%rd5113, %rd5111, 32;
	mad.lo.s64 	%rd5114, %rd4915, %rd5108, %rd5113;
	setp.lt.u64 	%p794, %rd5114, %rd5113;
	shr.u64 	%rd5115, %rd5111, 32;
	mad.lo.s64 	%rd5116, %rd4916, %rd5109, %rd5115;
	add.s64 	%rd5117, %rd5116, %rd5112;
	selp.u64 	%rd5118, 1, 0, %p794;
	add.s64 	%rd5119, %rd5117, %rd5118;
	add.s64 	%rd23341, %rd5085, %rd5114;
	setp.lt.u64 	%p795, %rd23341, %rd5085;
	selp.u64 	%rd5120, 1, 0, %p795;
	add.s64 	%rd5121, %rd5119, %rd5120;
	setp.ne.s64 	%p796, %rd5121, 0;
	add.s64 	%rd5123, %rd5098, %rd5121;
	setp.lt.u64 	%p797, %rd5123, %rd5098;
	and.pred  	%p798, %p796, %p797;
	selp.u64 	%rd5124, 1, 0, %p798;
	mul.lo.s64 	%rd5125, %rd4927, %rd5108;
	mad.lo.s64 	%rd5126, %rd4926, %rd5109, %rd5125;
	setp.lt.u64 	%p799, %rd5126, %rd5125;
	selp.b64 	%rd5127, 4294967296, 0, %p799;
	shl.b64 	%rd5128, %rd5126, 32;
	mad.lo.s64 	%rd5129, %rd4926, %rd5108, %rd5128;
	setp.lt.u64 	%p800, %rd5129, %rd5128;
	shr.u64 	%rd5130, %rd5126, 32;
	mad.lo.s64 	%rd5131, %rd4927, %rd5109, %rd5130;
	add.s64 	%rd5132, %rd5131, %rd5127;
	selp.u64 	%rd5133, 1, 0, %p800;
	add.s64 	%rd5134, %rd5132, %rd5133;
	add.s64 	%rd5135, %rd5123, %rd5124;
	add.s64 	%rd5136, %rd5135, %rd5129;
	max.u64 	%rd5137, %rd5123, %rd5135;
	setp.gt.u64 	%p801, %rd5137, %rd5136;
	selp.u64 	%rd5138, 1, 0, %p801;
	add.s64 	%rd5139, %rd5134, %rd5138;
	setp.ne.s64 	%p802, %rd5139, 0;
	add.s64 	%rd5141, %rd5106, %rd5139;
	setp.lt.u64 	%p803, %rd5141, %rd5106;
	and.pred  	%p804, %p802, %p803;
	selp.u64 	%rd5142, 1, 0, %p804;
	mul.lo.s64 	%rd5143, %rd22755, %rd5109;
	mad.lo.s64 	%rd5144, %rd4942, %rd9, %rd5143;
	shl.b64 	%rd5145, %rd5144, 32;
	mad.lo.s64 	%rd5146, %rd4941, %rd5108, %rd5145;
	add.s64 	%rd5147, %rd5141, %rd5142;
	add.s64 	%rd5148, %rd5147, %rd5146;
	and.b64  	%rd5150, %rd11, 4294967295;
	shr.u64 	%rd5151, %rd10, 8;
	mul.lo.s64 	%rd5152, %rd4916, %rd5150;
	mad.lo.s64 	%rd5153, %rd4915, %rd5151, %rd5152;
	setp.lt.u64 	%p805, %rd5153, %rd5152;
	selp.b64 	%rd5154, 4294967296, 0, %p805;
	shl.b64 	%rd5155, %rd5153, 32;
	mad.lo.s64 	%rd5156, %rd4915, %rd5150, %rd5155;
	setp.lt.u64 	%p806, %rd5156, %rd5155;
	shr.u64 	%rd5157, %rd5153, 32;
	mad.lo.s64 	%rd5158, %rd4916, %rd5151, %rd5157;
	add.s64 	%rd5159, %rd5158, %rd5154;
	selp.u64 	%rd5160, 1, 0, %p806;
	add.s64 	%rd5161, %rd5159, %rd5160;
	add.s64 	%rd23340, %rd5136, %rd5156;
	setp.lt.u64 	%p807, %rd23340, %rd5136;
	selp.u64 	%rd5162, 1, 0, %p807;
	add.s64 	%rd5163, %rd5161, %rd5162;
	setp.ne.s64 	%p808, %rd5163, 0;
	add.s64 	%rd5165, %rd5148, %rd5163;
	setp.lt.u64 	%p809, %rd5165, %rd5148;
	and.pred  	%p810, %p808, %p809;
	selp.u64 	%rd5166, 1, 0, %p810;
	mul.lo.s64 	%rd5167, %rd22756, %rd5151;
	mad.lo.s64 	%rd5168, %rd4927, %rd11, %rd5167;
	shl.b64 	%rd5169, %rd5168, 32;
	mad.lo.s64 	%rd5170, %rd4926, %rd5150, %rd5169;
	add.s64 	%rd5171, %rd5165, %rd5166;
	add.s64 	%rd5172, %rd5171, %rd5170;
	and.b64  	%rd5173, %rd13, 4294967295;
	shr.u64 	%rd5174, %rd12, 8;
	mul.lo.s64 	%rd5175, %rd22757, %rd5174;
	mad.lo.s64 	%rd5176, %rd4916, %rd13, %rd5175;
	shl.b64 	%rd5177, %rd5176, 32;
	mad.lo.s64 	%rd5178, %rd4915, %rd5173, %rd5177;
	add.s64 	%rd23334, %rd5172, %rd5178;
	ld.const.u64 	%rd251, [SECP256K1_GX];
	ld.const.u64 	%rd252, [SECP256K1_GX+8];
	ld.const.u64 	%rd253, [SECP256K1_GX+16];
	ld.const.u64 	%rd254, [SECP256K1_GX+24];
	ld.const.u64 	%rd255, [SECP256K1_GY];
	ld.const.u64 	%rd256, [SECP256K1_GY+8];
	ld.const.u64 	%rd257, [SECP256K1_GY+16];
	ld.const.u64 	%rd258, [SECP256K1_GY+24];
	mov.b64 	%rd5179, 0;
	st.local.u64 	[%rd5+24], %rd5179;
	st.local.u64 	[%rd5+16], %rd5179;
	st.local.u64 	[%rd5+8], %rd5179;
	st.local.u64 	[%rd5], %rd5179;
	st.local.u64 	[%rd5+56], %rd5179;
	st.local.u64 	[%rd5+48], %rd5179;
	st.local.u64 	[%rd5+40], %rd5179;
	st.local.u64 	[%rd5+32], %rd5179;
	st.local.u64 	[%rd5+88], %rd5179;
	st.local.u64 	[%rd5+80], %rd5179;
	st.local.u64 	[%rd5+72], %rd5179;
	st.local.u64 	[%rd5+64], %rd5179;
	or.b64  	%rd5180, %rd23129, %rd23125;
	or.b64  	%rd5181, %rd5180, %rd23128;
	or.b64  	%rd5182, %rd5181, %rd23122;
	setp.eq.s64 	%p811, %rd5182, 0;
	@%p811 bra 	$L__BB1_670;
	st.local.v2.u64 	[%rd3], {%rd251, %rd252};
	st.local.v2.u64 	[%rd3+16], {%rd253, %rd254};
	st.local.v2.u64 	[%rd3+32], {%rd255, %rd256};
	st.local.v2.u64 	[%rd3+48], {%rd257, %rd258};
	mov.b64 	%rd5183, 0;
	mov.b64 	%rd5184, 1;
	st.local.v2.u64 	[%rd3+64], {%rd5184, %rd5183};
	st.local.v2.u64 	[%rd3+80], {%rd5183, %rd5183};
	and.b64  	%rd259, %rd255, 4294967295;
	shr.u64 	%rd5185, %rd255, 32;
	mul.lo.s64 	%rd5186, %rd5185, %rd259;
	shr.u64 	%rd5187, %rd5186, 31;
	and.b64  	%rd5188, %rd5187, 4294967296;
	shl.b64 	%rd5189, %rd5186, 33;
	mad.lo.s64 	%rd5190, %rd259, %rd259, %rd5189;
	setp.lt.u64 	%p812, %rd5190, %rd5189;
	and.b64  	%rd5191, %rd5187, 4294967295;
	mad.lo.s64 	%rd5192, %rd5185, %rd5185, %rd5191;
	add.s64 	%rd5193, %rd5192, %rd5188;
	selp.u64 	%rd5194, 1, 0, %p812;
	add.s64 	%rd5195, %rd5193, %rd5194;
	and.b64  	%rd260, %rd256, 4294967295;
	shr.u64 	%rd5196, %rd256, 32;
	mul.lo.s64 	%rd5197, %rd5196, %rd259;
	mul.lo.s64 	%rd5198, %rd260, %rd5185;
	add.s64 	%rd5199, %rd5197, %rd5198;
	setp.lt.u64 	%p813, %rd5199, %rd5197;
	selp.b64 	%rd5200, 4294967296, 0, %p813;
	shl.b64 	%rd5201, %rd5199, 32;
	mad.lo.s64 	%rd5202, %rd260, %rd259, %rd5201;
	setp.lt.u64 	%p814, %rd5202, %rd5201;
	shr.u64 	%rd5203, %rd5199, 32;
	mad.lo.s64 	%rd5204, %rd5196, %rd5185, %rd5203;
	add.s64 	%rd5205, %rd5204, %rd5200;
	selp.u64 	%rd5206, 1, 0, %p814;
	add.s64 	%rd5207, %rd5205, %rd5206;
	add.s64 	%rd5208, %rd5195, %rd5202;
	setp.lt.u64 	%p815, %rd5208, %rd5195;
	selp.u64 	%rd5209, 1, 0, %p815;
	add.s64 	%rd5210, %rd5207, %rd5209;
	and.b64  	%rd261, %rd257, 4294967295;
	shr.u64 	%rd5211, %rd257, 32;
	mul.lo.s64 	%rd5212, %rd5211, %rd259;
	mul.lo.s64 	%rd5213, %rd261, %rd5185;
	add.s64 	%rd5214, %rd5212, %rd5213;
	setp.lt.u64 	%p816, %rd5214, %rd5212;
	selp.b64 	%rd5215, 4294967296, 0, %p816;
	shl.b64 	%rd5216, %rd5214, 32;
	mad.lo.s64 	%rd5217, %rd261, %rd259, %rd5216;
	setp.lt.u64 	%p817, %rd5217, %rd5216;
	shr.u64 	%rd5218, %rd5214, 32;
	mad.lo.s64 	%rd5219, %rd5211, %rd5185, %rd5218;
	add.s64 	%rd5220, %rd5219, %rd5215;
	selp.u64 	%rd5221, 1, 0, %p817;
	add.s64 	%rd5222, %rd5220, %rd5221;
	add.s64 	%rd5223, %rd5210, %rd5217;
	setp.lt.u64 	%p818, %rd5223, %rd5210;
	selp.u64 	%rd5225, 1, 0, %p818;
	add.s64 	%rd5226, %rd5222, %rd5225;
	and.b64  	%rd262, %rd258, 4294967295;
	shr.u64 	%rd5227, %rd258, 32;
	mul.lo.s64 	%rd5228, %rd5227, %rd259;
	mul.lo.s64 	%rd5229, %rd262, %rd5185;
	add.s64 	%rd5230, %rd5228, %rd5229;
	setp.lt.u64 	%p819, %rd5230, %rd5228;
	selp.b64 	%rd5231, 4294967296, 0, %p819;
	shl.b64 	%rd5232, %rd5230, 32;
	mad.lo.s64 	%rd5233, %rd262, %rd259, %rd5232;
	setp.lt.u64 	%p820, %rd5233, %rd5232;
	shr.u64 	%rd5234, %rd5230, 32;
	mad.lo.s64 	%rd5235, %rd5227, %rd5185, %rd5234;
	add.s64 	%rd5236, %rd5235, %rd5231;
	selp.u64 	%rd5237, 1, 0, %p820;
	add.s64 	%rd5238, %rd5236, %rd5237;
	add.s64 	%rd5239, %rd5226, %rd5233;
	setp.lt.u64 	%p821, %rd5239, %rd5226;
	selp.u64 	%rd5241, 1, 0, %p821;
	add.s64 	%rd5242, %rd5238, %rd5241;
	setp.lt.u64 	%p822, %rd5199, %rd5198;
	selp.b64 	%rd5244, 4294967296, 0, %p822;
	add.s64 	%rd5245, %rd5204, %rd5244;
	add.s64 	%rd5246, %rd5245, %rd5206;
	add.s64 	%rd5247, %rd5208, %rd5202;
	setp.lt.u64 	%p823, %rd5247, %rd5208;
	selp.u64 	%rd5248, 1, 0, %p823;
	add.s64 	%rd5249, %rd5246, %rd5248;
	setp.ne.s64 	%p824, %rd5249, 0;
	add.s64 	%rd5251, %rd5223, %rd5249;
	setp.lt.u64 	%p825, %rd5251, %rd5223;
	and.pred  	%p826, %p824, %p825;
	selp.u64 	%rd5252, 1, 0, %p826;
	mul.lo.s64 	%rd5253, %rd5196, %rd260;
	shr.u64 	%rd5254, %rd5253, 31;
	and.b64  	%rd5255, %rd5254, 4294967296;
	shl.b64 	%rd5256, %rd5253, 33;
	mad.lo.s64 	%rd5257, %rd260, %rd260, %rd5256;
	setp.lt.u64 	%p827, %rd5257, %rd5256;
	and.b64  	%rd5258, %rd5254, 4294967295;
	mad.lo.s64 	%rd5259, %rd5196, %rd5196, %rd5258;
	add.s64 	%rd5260, %rd5259, %rd5255;
	selp.u64 	%rd5261, 1, 0, %p827;
	add.s64 	%rd5262, %rd5260, %rd5261;
	add.s64 	%rd5263, %rd5251, %rd5252;
	add.s64 	%rd5264, %rd5263, %rd5257;
	max.u64 	%rd5265, %rd5251, %rd5263;
	setp.gt.u64 	%p828, %rd5265, %rd5264;
	selp.u64 	%rd5266, 1, 0, %p828;
	add.s64 	%rd5267, %rd5262, %rd5266;
	setp.ne.s64 	%p829, %rd5267, 0;
	add.s64 	%rd5269, %rd5239, %rd5267;
	setp.lt.u64 	%p830, %rd5269, %rd5239;
	and.pred  	%p831, %p829, %p830;
	selp.u64 	%rd5270, 1, 0, %p831;
	mul.lo.s64 	%rd5271, %rd5211, %rd260;
	mul.lo.s64 	%rd5272, %rd261, %rd5196;
	add.s64 	%rd5273, %rd5271, %rd5272;
	setp.lt.u64 	%p832, %rd5273, %rd5271;
	selp.b64 	%rd5274, 4294967296, 0, %p832;
	shl.b64 	%rd5275, %rd5273, 32;
	mad.lo.s64 	%rd5276, %rd261, %rd260, %rd5275;
	setp.lt.u64 	%p833, %rd5276, %rd5275;
	shr.u64 	%rd5277, %rd5273, 32;
	mad.lo.s64 	%rd5278, %rd5211, %rd5196, %rd5277;
	add.s64 	%rd5279, %rd5278, %rd5274;
	selp.u64 	%rd5280, 1, 0, %p833;
	add.s64 	%rd5281, %rd5279, %rd5280;
	add.s64 	%rd5282, %rd5269, %rd5270;
	add.s64 	%rd5283, %rd5282, %rd5276;
	max.u64 	%rd5285, %rd5269, %rd5282;
	setp.gt.u64 	%p834, %rd5285, %rd5283;
	selp.u64 	%rd5286, 1, 0, %p834;
	add.s64 	%rd5287, %rd5281, %rd5286;
	setp.ne.s64 	%p835, %rd5287, 0;
	add.s64 	%rd5289, %rd5242, %rd5287;
	setp.lt.u64 	%p836, %rd5289, %rd5242;
	and.pred  	%p837, %p835, %p836;
	selp.u64 	%rd5290, 1, 0, %p837;
	mul.lo.s64 	%rd5291, %rd5227, %rd260;
	mul.lo.s64 	%rd5292, %rd262, %rd5196;
	add.s64 	%rd5293, %rd5291, %rd5292;
	setp.lt.u64 	%p838, %rd5293, %rd5291;
	selp.b64 	%rd5294, 4294967296, 0, %p838;
	shl.b64 	%rd5295, %rd5293, 32;
	mad.lo.s64 	%rd5296, %rd262, %rd260, %rd5295;
	setp.lt.u64 	%p839, %rd5296, %rd5295;
	shr.u64 	%rd5297, %rd5293, 32;
	mad.lo.s64 	%rd5298, %rd5227, %rd5196, %rd5297;
	add.s64 	%rd5299, %rd5298, %rd5294;
	selp.u64 	%rd5300, 1, 0, %p839;
	add.s64 	%rd5301, %rd5299, %rd5300;
	add.s64 	%rd5302, %rd5289, %rd5290;
	add.s64 	%rd5303, %rd5302, %rd5296;
	max.u64 	%rd5305, %rd5289, %rd5302;
	setp.gt.u64 	%p840, %rd5305, %rd5303;
	selp.u64 	%rd5306, 1, 0, %p840;
	add.s64 	%rd5307, %rd5301, %rd5306;
	setp.lt.u64 	%p841, %rd5214, %rd5213;
	selp.b64 	%rd5309, 4294967296, 0, %p841;
	add.s64 	%rd5310, %rd5219, %rd5309;
	add.s64 	%rd5311, %rd5310, %rd5221;
	add.s64 	%rd5312, %rd5264, %rd5217;
	setp.lt.u64 	%p842, %rd5312, %rd5264;
	selp.u64 	%rd5313, 1, 0, %p842;
	add.s64 	%rd5314, %rd5311, %rd5313;
	setp.ne.s64 	%p843, %rd5314, 0;
	add.s64 	%rd5316, %rd5283, %rd5314;
	setp.lt.u64 	%p844, %rd5316, %rd5283;
	and.pred  	%p845, %p843, %p844;
	selp.u64 	%rd5317, 1, 0, %p845;
	setp.lt.u64 	%p846, %rd5273, %rd5272;
	selp.b64 	%rd5318, 4294967296, 0, %p846;
	add.s64 	%rd5319, %rd5278, %rd5318;
	add.s64 	%rd5320, %rd5319, %rd5280;
	add.s64 	%rd5321, %rd5316, %rd5317;
	add.s64 	%rd5322, %rd5321, %rd5276;
	max.u64 	%rd5323, %rd5316, %rd5321;
	setp.gt.u64 	%p847, %rd5323, %rd5322;
	selp.u64 	%rd5324, 1, 0, %p847;
	add.s64 	%rd5325, %rd5320, %rd5324;
	setp.ne.s64 	%p848, %rd5325, 0;
	add.s64 	%rd5327, %rd5303, %rd5325;
	setp.lt.u64 	%p849, %rd5327, %rd5303;
	and.pred  	%p850, %p848, %p849;
	selp.u64 	%rd5328, 1, 0, %p850;
	mul.lo.s64 	%rd5329, %rd5211, %rd261;
	shr.u64 	%rd5330, %rd5329, 31;
	and.b64  	%rd5331, %rd5330, 4294967296;
	shl.b64 	%rd5332, %rd5329, 33;
	mad.lo.s64 	%rd5333, %rd261, %rd261, %rd5332;
	setp.lt.u64 	%p851, %rd5333, %rd5332;
	and.b64  	%rd5334, %rd5330, 4294967295;
	mad.lo.s64 	%rd5335, %rd5211, %rd5211, %rd5334;
	add.s64 	%rd5336, %rd5335, %rd5331;
	selp.u64 	%rd5337, 1, 0, %p851;
	add.s64 	%rd5338, %rd5336, %rd5337;
	add.s64 	%rd5339, %rd5327, %rd5328;
	add.s64 	%rd5340, %rd5339, %rd5333;
	max.u64 	%rd5342, %rd5327, %rd5339;
	setp.gt.u64 	%p852, %rd5342, %rd5340;
	selp.u64 	%rd5343, 1, 0, %p852;
	add.s64 	%rd5344, %rd5338, %rd5343;
	setp.ne.s64 	%p853, %rd5344, 0;
	add.s64 	%rd5346, %rd5307, %rd5344;
	setp.lt.u64 	%p854, %rd5346, %rd5307;
	and.pred  	%p855, %p853, %p854;
	selp.u64 	%rd5347, 1, 0, %p855;
	mul.lo.s64 	%rd5348, %rd5227, %rd261;
	mul.lo.s64 	%rd5349, %rd262, %rd5211;
	add.s64 	%rd5350, %rd5348, %rd5349;
	setp.lt.u64 	%p856, %rd5350, %rd5348;
	selp.b64 	%rd5351, 4294967296, 0, %p856;
	shl.b64 	%rd5352, %rd5350, 32;
	mad.lo.s64 	%rd5353, %rd262, %rd261, %rd5352;
	setp.lt.u64 	%p857, %rd5353, %rd5352;
	shr.u64 	%rd5354, %rd5350, 32;
	mad.lo.s64 	%rd5355, %rd5227, %rd5211, %rd5354;
	add.s64 	%rd5356, %rd5355, %rd5351;
	selp.u64 	%rd5357, 1, 0, %p857;
	add.s64 	%rd5358, %rd5356, %rd5357;
	add.s64 	%rd5359, %rd5346, %rd5347;
	add.s64 	%rd5360, %rd5359, %rd5353;
	max.u64 	%rd5362, %rd5346, %rd5359;
	setp.gt.u64 	%p858, %rd5362, %rd5360;
	selp.u64 	%rd5363, 1, 0, %p858;
	add.s64 	%rd5364, %rd5358, %rd5363;
	setp.lt.u64 	%p859, %rd5230, %rd5229;
	selp.b64 	%rd5366, 4294967296, 0, %p859;
	add.s64 	%rd5367, %rd5235, %rd5366;
	add.s64 	%rd5368, %rd5367, %rd5237;
	add.s64 	%rd5369, %rd5322, %rd5233;
	setp.lt.u64 	%p860, %rd5369, %rd5322;
	selp.u64 	%rd5370, 1, 0, %p860;
	add.s64 	%rd5371, %rd5368, %rd5370;
	setp.ne.s64 	%p861, %rd5371, 0;
	add.s64 	%rd5373, %rd5340, %rd5371;
	setp.lt.u64 	%p862, %rd5373, %rd5340;
	and.pred  	%p863, %p861, %p862;
	selp.u64 	%rd5374, 1, 0, %p863;
	setp.lt.u64 	%p864, %rd5293, %rd5292;
	selp.b64 	%rd5375, 4294967296, 0, %p864;
	add.s64 	%rd5376, %rd5298, %rd5375;
	add.s64 	%rd5377, %rd5376, %rd5300;
	add.s64 	%rd5378, %rd5373, %rd5374;
	add.s64 	%rd263, %rd5378, %rd5296;
	max.u64 	%rd5379, %rd5373, %rd5378;
	setp.gt.u64 	%p865, %rd5379, %rd263;
	selp.u64 	%rd5380, 1, 0, %p865;
	add.s64 	%rd5381, %rd5377, %rd5380;
	setp.ne.s64 	%p866, %rd5381, 0;
	add.s64 	%rd5383, %rd5360, %rd5381;
	setp.lt.u64 	%p867, %rd5383, %rd5360;
	and.pred  	%p868, %p866, %p867;
	selp.u64 	%rd5384, 1, 0, %p868;
	setp.lt.u64 	%p869, %rd5350, %rd5349;
	selp.b64 	%rd5385, 4294967296, 0, %p869;
	add.s64 	%rd5386, %rd5355, %rd5385;
	add.s64 	%rd5387, %rd5386, %rd5357;
	add.s64 	%rd5388, %rd5383, %rd5384;
	add.s64 	%rd264, %rd5388, %rd5353;
	max.u64 	%rd5389, %rd5383, %rd5388;
	setp.gt.u64 	%p870, %rd5389, %rd264;
	selp.u64 	%rd5390, 1, 0, %p870;
	add.s64 	%rd5391, %rd5387, %rd5390;
	setp.ne.s64 	%p871, %rd5391, 0;
	add.s64 	%rd5393, %rd5364, %rd5391;
	setp.lt.u64 	%p872, %rd5393, %rd5364;
	and.pred  	%p873, %p871, %p872;
	selp.u64 	%rd5394, 1, 0, %p873;
	mul.lo.s64 	%rd5395, %rd5227, %rd262;
	shr.u64 	%rd5396, %rd5395, 31;
	and.b64  	%rd5397, %rd5396, 4294967296;
	shl.b64 	%rd5398, %rd5395, 33;
	mad.lo.s64 	%rd5399, %rd262, %rd262, %rd5398;
	setp.lt.u64 	%p874, %rd5399, %rd5398;
	and.b64  	%rd5400, %rd5396, 4294967295;
	mad.lo.s64 	%rd5401, %rd5227, %rd5227, %rd5400;
	add.s64 	%rd5402, %rd5401, %rd5397;
	selp.u64 	%rd5403, 1, 0, %p874;
	add.s64 	%rd5404, %rd5402, %rd5403;
	add.s64 	%rd5405, %rd5393, %rd5394;
	add.s64 	%rd265, %rd5405, %rd5399;
	max.u64 	%rd5406, %rd5393, %rd5405;
	setp.gt.u64 	%p875, %rd5406, %rd265;
	selp.u64 	%rd5407, 1, 0, %p875;
	add.s64 	%rd266, %rd5404, %rd5407;
	mov.b64 	{%r302, %r303}, %rd263;
	mov.b64 	{%r304, %r305}, %rd264;
	mov.b64 	%rd5408, {%r305, %r302};
	mov.b64 	{%r306, %r307}, %rd265;
	mov.b64 	%rd5409, {%r307, %r304};
	mov.b64 	{%r308, %r309}, %rd266;
	mov.b64 	%rd5410, {%r309, %r306};
	shl.b64 	%rd5411, %rd266, 32;
	add.s64 	%rd267, %rd5408, %rd5190;
	setp.lt.u64 	%p876, %rd267, %rd5408;
	selp.u64 	%rd5412, 1, 0, %p876;
	add.s64 	%rd5413, %rd5409, %rd5247;
	add.s64 	%rd268, %rd5413, %rd5412;
	max.u64 	%rd5414, %rd5247, %rd5413;
	setp.gt.u64 	%p877, %rd5414, %rd268;
	selp.u64 	%rd5415, 1, 0, %p877;
	add.s64 	%rd5416, %rd5410, %rd5312;
	add.s64 	%rd269, %rd5416, %rd5415;
	max.u64 	%rd5417, %rd5312, %rd5416;
	setp.gt.u64 	%p878, %rd5417, %rd269;
	selp.u64 	%rd5418, 1, 0, %p878;
	add.s64 	%rd5419, %rd5411, %rd5369;
	add.s64 	%rd22762, %rd5419, %rd5418;
	setp.gt.u64 	%p879, %rd22762, %rd43;
	@%p879 bra 	$L__BB1_83;
	setp.eq.s64 	%p880, %rd22762, %rd43;
	setp.gt.u64 	%p881, %rd269, %rd57;
	and.pred  	%p882, %p880, %p881;
	@%p882 bra 	$L__BB1_83;
	setp.eq.s64 	%p883, %rd22762, %rd43;
	setp.eq.s64 	%p884, %rd269, %rd57;
	and.pred  	%p885, %p883, %p884;
	setp.gt.u64 	%p886, %rd268, %rd56;
	and.pred  	%p887, %p885, %p886;
	@%p887 bra 	$L__BB1_83;
	setp.ne.s64 	%p888, %rd22762, %rd43;
	setp.ne.s64 	%p889, %rd269, %rd57;
	or.pred  	%p890, %p888, %p889;
	setp.ne.s64 	%p891, %rd268, %rd56;
	or.pred  	%p892, %p890, %p891;
	setp.lt.u64 	%p893, %rd267, %rd58;
	or.pred  	%p894, %p892, %p893;
	mov.u64 	%rd22763, %rd269;
	mov.u64 	%rd22764, %rd268;
	mov.u64 	%rd22765, %rd267;
	@%p894 bra 	$L__BB1_84;
$L__BB1_83:
	sub.s64 	%rd22765, %rd267, %rd58;
	setp.lt.u64 	%p895, %rd267, %rd58;
	selp.u64 	%rd5420, 1, 0, %p895;
	add.s64 	%rd5421, %rd56, %rd5420;
	sub.s64 	%rd22764, %rd268, %rd5421;
	setp.ge.u64 	%p896, %rd268, %rd5421;
	setp.lt.u64 	%p897, %rd268, %rd5421;
	setp.eq.s64 	%p898, %rd5421, 0;
	selp.u32 	%r310, -1, 0, %p897;
	selp.u32 	%r311, -1, 0, %p898;
	selp.b32 	%r312, %r311, %r310, %p896;
	selp.b32 	%r313, %r312, %r310, %p895;
	and.b32  	%r314, %r313, 1;
	setp.eq.b32 	%p899, %r314, 1;
	cvt.u64.u32 	%rd5422, %r313;
	and.b64  	%rd5423, %rd5422, 1;
	add.s64 	%rd5424, %rd57, %rd5423;
	sub.s64 	%rd22763, %rd269, %rd5424;
	setp.ge.u64 	%p900, %rd269, %rd5424;
	setp.lt.u64 	%p901, %rd269, %rd5424;
	setp.eq.s64 	%p902, %rd5424, 0;
	selp.u32 	%r315, -1, 0, %p901;
	selp.u32 	%r316, -1, 0, %p902;
	selp.b32 	%r317, %r316, %r315, %p900;
	selp.b32 	%r318, %r317, %r315, %p899;
	and.b32  	%r319, %r318, 1;
	setp.eq.b32 	%p903, %r319, 1;
	selp.s64 	%rd5425, -1, 0, %p903;
	sub.s64 	%rd5426, %rd22762, %rd43;
	add.s64 	%rd22762, %rd5426, %rd5425;
$L__BB1_84:
	shr.u64 	%rd5427, %rd263, 32;
	mul.lo.s64 	%rd5428, %rd5427, 4196183048192;
	and.b64  	%rd5429, %rd263, 4294967295;
	mad.lo.s64 	%rd5430, %rd5429, 977, %rd5428;
	setp.lt.u64 	%p904, %rd5430, %rd5428;
	shr.u64 	%rd5431, %rd264, 32;
	mul.lo.s64 	%rd5432, %rd5431, 4196183048192;
	and.b64  	%rd5433, %rd264, 4294967295;
	mad.lo.s64 	%rd5434, %rd5433, 977, %rd5432;
	setp.lt.u64 	%p905, %rd5434, %rd5432;
	selp.u64 	%rd5435, 1, 0, %p904;
	mul.lo.s64 	%rd5436, %rd5427, 977;
	shr.u64 	%rd5437, %rd5436, 32;
	add.s64 	%rd5438, %rd5437, %rd5435;
	add.s64 	%rd5439, %rd5438, %rd5434;
	setp.lt.u64 	%p906, %rd5439, %rd5438;
	shr.u64 	%rd5440, %rd265, 32;
	mul.lo.s64 	%rd5441, %rd5440, 4196183048192;
	and.b64  	%rd5442, %rd265, 4294967295;
	mad.lo.s64 	%rd5443, %rd5442, 977, %rd5441;
	setp.lt.u64 	%p907, %rd5443, %rd5441;
	selp.u64 	%rd5444, 1, 0, %p906;
	selp.u64 	%rd5445, 1, 0, %p905;
	mul.lo.s64 	%rd5446, %rd5431, 977;
	shr.u64 	%rd5447, %rd5446, 32;
	add.s64 	%rd5448, %rd5447, %rd5445;
	add.s64 	%rd5449, %rd5448, %rd5444;
	add.s64 	%rd5450, %rd5449, %rd5443;
	setp.lt.u64 	%p908, %rd5450, %rd5449;
	add.s64 	%rd279, %rd22765, %rd5430;
	setp.lt.u64 	%p909, %rd279, %rd22765;
	selp.u64 	%rd5451, 1, 0, %p909;
	add.s64 	%rd5452, %rd22764, %rd5439;
	add.s64 	%rd280, %rd5452, %rd5451;
	max.u64 	%rd5453, %rd22764, %rd5452;
	setp.gt.u64 	%p910, %rd5453, %rd280;
	selp.u64 	%rd5454, 1, 0, %p910;
	add.s64 	%rd5455, %rd22763, %rd5450;
	add.s64 	%rd281, %rd5455, %rd5454;
	max.u64 	%rd5456, %rd22763, %rd5455;
	setp.gt.u64 	%p911, %rd5456, %rd281;
	selp.u64 	%rd5457, 1, 0, %p911;
	shr.u64 	%rd5458, %rd266, 32;
	and.b64  	%rd5459, %rd266, 4294967295;
	mul.lo.s64 	%rd5460, %rd5459, 977;
	mad.lo.s64 	%rd5461, %rd5458, 4196183048192, %rd5460;
	selp.u64 	%rd5462, 1, 0, %p908;
	selp.u64 	%rd5463, 1, 0, %p907;
	mul.lo.s64 	%rd5464, %rd5440, 977;
	shr.u64 	%rd5465, %rd5464, 32;
	add.s64 	%rd5466, %rd5465, %rd5463;
	add.s64 	%rd5467, %rd5466, %rd5462;
	add.s64 	%rd5468, %rd5467, %rd5461;
	add.s64 	%rd5469, %rd22762, %rd5468;
	add.s64 	%rd22769, %rd5469, %rd5457;
	setp.gt.u64 	%p912, %rd22769, %rd43;
	@%p912 bra 	$L__BB1_88;
	setp.eq.s64 	%p913, %rd22769, %rd43;
	setp.gt.u64 	%p914, %rd281, %rd57;
	and.pred  	%p915, %p913, %p914;
	@%p915 bra 	$L__BB1_88;
	setp.eq.s64 	%p916, %rd22769, %rd43;
	setp.eq.s64 	%p917, %rd281, %rd57;
	and.pred  	%p918, %p916, %p917;
	setp.gt.u64 	%p919, %rd280, %rd56;
	and.pred  	%p920, %p918, %p919;
	@%p920 bra 	$L__BB1_88;
	setp.ne.s64 	%p921, %rd22769, %rd43;
	setp.ne.s64 	%p922, %rd281, %rd57;
	or.pred  	%p923, %p921, %p922;
	setp.ne.s64 	%p924, %rd280, %rd56;
	or.pred  	%p925, %p923, %p924;
	setp.lt.u64 	%p926, %rd279, %rd58;
	or.pred  	%p927, %p925, %p926;
	mov.u64 	%rd22766, %rd281;
	mov.u64 	%rd22767, %rd280;
	mov.u64 	%rd22768, %rd279;
	@%p927 bra 	$L__BB1_89;
$L__BB1_88:
	sub.s64 	%rd22768, %rd279, %rd58;
	setp.lt.u64 	%p928, %rd279, %rd58;
	selp.u64 	%rd5470, 1, 0, %p928;
	add.s64 	%rd5471, %rd56, %rd5470;
	sub.s64 	%rd22767, %rd280, %rd5471;
	setp.ge.u64 	%p929, %rd280, %rd5471;
	setp.lt.u64 	%p930, %rd280, %rd5471;
	setp.eq.s64 	%p931, %rd5471, 0;
	selp.u32 	%r320, -1, 0, %p930;
	selp.u32 	%r321, -1, 0, %p931;
	selp.b32 	%r322, %r321, %r320, %p929;
	selp.b32 	%r323, %r322, %r320, %p928;
	and.b32  	%r324, %r323, 1;
	setp.eq.b32 	%p932, %r324, 1;
	cvt.u64.u32 	%rd5472, %r323;
	and.b64  	%rd5473, %rd5472, 1;
	add.s64 	%rd5474, %rd57, %rd5473;
	sub.s64 	%rd22766, %rd281, %rd5474;
	setp.ge.u64 	%p933, %rd281, %rd5474;
	setp.lt.u64 	%p934, %rd281, %rd5474;
	setp.eq.s64 	%p935, %rd5474, 0;
	selp.u32 	%r325, -1, 0, %p934;
	selp.u32 	%r326, -1, 0, %p935;
	selp.b32 	%r327, %r326, %r325, %p933;
	selp.b32 	%r328, %r327, %r325, %p932;
	and.b32  	%r329, %r328, 1;
	setp.eq.b32 	%p936, %r329, 1;
	selp.s64 	%rd5475, -1, 0, %p936;
	sub.s64 	%rd5476, %rd22769, %rd43;
	add.s64 	%rd22769, %rd5476, %rd5475;
$L__BB1_89:
	and.b64  	%rd291, %rd251, 4294967295;
	shr.u64 	%rd292, %rd251, 32;
	and.b64  	%rd293, %rd22768, 4294967295;
	shr.u64 	%rd294, %rd22768, 32;
	mul.lo.s64 	%rd5477, %rd294, %rd291;
	mad.lo.s64 	%rd5478, %rd293, %rd292, %rd5477;
	setp.lt.u64 	%p937, %rd5478, %rd5477;
	selp.b64 	%rd5479, 4294967296, 0, %p937;
	shl.b64 	%rd5480, %rd5478, 32;
	mad.lo.s64 	%rd5481, %rd293, %rd291, %rd5480;
	setp.lt.u64 	%p938, %rd5481, %rd5480;
	shr.u64 	%rd5482, %rd5478, 32;
	mad.lo.s64 	%rd5483, %rd294, %rd292, %rd5482;
	add.s64 	%rd5484, %rd5483, %rd5479;
	selp.u64 	%rd5485, 1, 0, %p938;
	add.s64 	%rd5486, %rd5484, %rd5485;
	and.b64  	%rd295, %rd22767, 4294967295;
	shr.u64 	%rd296, %rd22767, 32;
	mul.lo.s64 	%rd5487, %rd296, %rd291;
	mad.lo.s64 	%rd5488, %rd295, %rd292, %rd5487;
	setp.lt.u64 	%p939, %rd5488, %rd5487;
	selp.b64 	%rd5489, 4294967296, 0, %p939;
	shl.b64 	%rd5490, %rd5488, 32;
	mad.lo.s64 	%rd5491, %rd295, %rd291, %rd5490;
	setp.lt.u64 	%p940, %rd5491, %rd5490;
	shr.u64 	%rd5492, %rd5488, 32;
	mad.lo.s64 	%rd5493, %rd296, %rd292, %rd5492;
	add.s64 	%rd5494, %rd5493, %rd5489;
	selp.u64 	%rd5495, 1, 0, %p940;
	add.s64 	%rd5496, %rd5494, %rd5495;
	add.s64 	%rd5497, %rd5486, %rd5491;
	setp.lt.u64 	%p941, %rd5497, %rd5486;
	selp.u64 	%rd5498, 1, 0, %p941;
	add.s64 	%rd5499, %rd5496, %rd5498;
	and.b64  	%rd297, %rd22766, 4294967295;
	shr.u64 	%rd298, %rd22766, 32;
	mul.lo.s64 	%rd5500, %rd298, %rd291;
	mad.lo.s64 	%rd5501, %rd297, %rd292, %rd5500;
	setp.lt.u64 	%p942, %rd5501, %rd5500;
	selp.b64 	%rd5502, 4294967296, 0, %p942;
	shl.b64 	%rd5503, %rd5501, 32;
	mad.lo.s64 	%rd5504, %rd297, %rd291, %rd5503;
	setp.lt.u64 	%p943, %rd5504, %rd5503;
	shr.u64 	%rd5505, %rd5501, 32;
	mad.lo.s64 	%rd5506, %rd298, %rd292, %rd5505;
	add.s64 	%rd5507, %rd5506, %rd5502;
	selp.u64 	%rd5508, 1, 0, %p943;
	add.s64 	%rd5509, %rd5507, %rd5508;
	add.s64 	%rd5510, %rd5499, %rd5504;
	setp.lt.u64 	%p944, %rd5510, %rd5499;
	selp.u64 	%rd5512, 1, 0, %p944;
	add.s64 	%rd5513, %rd5509, %rd5512;
	and.b64  	%rd299, %rd22769, 4294967295;
	shr.u64 	%rd300, %rd22769, 32;
	mul.lo.s64 	%rd5514, %rd300, %rd291;
	mad.lo.s64 	%rd5515, %rd299, %rd292, %rd5514;
	setp.lt.u64 	%p945, %rd5515, %rd5514;
	selp.b64 	%rd5516, 4294967296, 0, %p945;
	shl.b64 	%rd5517, %rd5515, 32;
	mad.lo.s64 	%rd5518, %rd299, %rd291, %rd5517;
	setp.lt.u64 	%p946, %rd5518, %rd5517;
	shr.u64 	%rd5519, %rd5515, 32;
	mad.lo.s64 	%rd5520, %rd300, %rd292, %rd5519;
	add.s64 	%rd5521, %rd5520, %rd5516;
	selp.u64 	%rd5522, 1, 0, %p946;
	add.s64 	%rd5523, %rd5521, %rd5522;
	add.s64 	%rd5524, %rd5513, %rd5518;
	setp.lt.u64 	%p947, %rd5524, %rd5513;
	selp.u64 	%rd5526, 1, 0, %p947;
	add.s64 	%rd5527, %rd5523, %rd5526;
	and.b64  	%rd301, %rd252, 4294967295;
	shr.u64 	%rd302, %rd252, 32;
	mul.lo.s64 	%rd5529, %rd294, %rd301;
	mad.lo.s64 	%rd5530, %rd293, %rd302, %rd5529;
	setp.lt.u64 	%p948, %rd5530, %rd5529;
	selp.b64 	%rd5531, 4294967296, 0, %p948;
	shl.b64 	%rd5532, %rd5530, 32;
	mad.lo.s64 	%rd5533, %rd293, %rd301, %rd5532;
	setp.lt.u64 	%p949, %rd5533, %rd5532;
	shr.u64 	%rd5534, %rd5530, 32;
	mad.lo.s64 	%rd5535, %rd294, %rd302, %rd5534;
	add.s64 	%rd5536, %rd5535, %rd5531;
	selp.u64 	%rd5537, 1, 0, %p949;
	add.s64 	%rd5538, %rd5536, %rd5537;
	add.s64 	%rd5539, %rd5497, %rd5533;
	setp.lt.u64 	%p950, %rd5539, %rd5497;
	selp.u64 	%rd5540, 1, 0, %p950;
	add.s64 	%rd5541, %rd5538, %rd5540;
	setp.ne.s64 	%p951, %rd5541, 0;
	add.s64 	%rd5543, %rd5510, %rd5541;
	setp.lt.u64 	%p952, %rd5543, %rd5510;
	and.pred  	%p953, %p951, %p952;
	selp.u64 	%rd5544, 1, 0, %p953;
	mul.lo.s64 	%rd5545, %rd296, %rd301;
	mad.lo.s64 	%rd5546, %rd295, %rd302, %rd5545;
	setp.lt.u64 	%p954, %rd5546, %rd5545;
	selp.b64 	%rd5547, 4294967296, 0, %p954;
	shl.b64 	%rd5548, %rd5546, 32;
	mad.lo.s64 	%rd5549, %rd295, %rd301, %rd5548;
	setp.lt.u64 	%p955, %rd5549, %rd5548;
	shr.u64 	%rd5550, %rd5546, 32;
	mad.lo.s64 	%rd5551, %rd296, %rd302, %rd5550;
	add.s64 	%rd5552, %rd5551, %rd5547;
	selp.u64 	%rd5553, 1, 0, %p955;
	add.s64 	%rd5554, %rd5552, %rd5553;
	add.s64 	%rd5555, %rd5543, %rd5544;
	add.s64 	%rd5556, %rd5555, %rd5549;
	max.u64 	%rd5557, %rd5543, %rd5555;
	setp.gt.u64 	%p956, %rd5557, %rd5556;
	selp.u64 	%rd5558, 1, 0, %p956;
	add.s64 	%rd5559, %rd5554, %rd5558;
	setp.ne.s64 	%p957, %rd5559, 0;
	add.s64 	%rd5561, %rd5524, %rd5559;
	setp.lt.u64 	%p958, %rd5561, %rd5524;
	and.pred  	%p959, %p957, %p958;
	selp.u64 	%rd5562, 1, 0, %p959;
	mul.lo.s64 	%rd5563, %rd298, %rd301;
	mad.lo.s64 	%rd5564, %rd297, %rd302, %rd5563;
	setp.lt.u64 	%p960, %rd5564, %rd5563;
	selp.b64 	%rd5565, 4294967296, 0, %p960;
	shl.b64 	%rd5566, %rd5564, 32;
	mad.lo.s64 	%rd5567, %rd297, %rd301, %rd5566;
	setp.lt.u64 	%p961, %rd5567, %rd5566;
	shr.u64 	%rd5568, %rd5564, 32;
	mad.lo.s64 	%rd5569, %rd298, %rd302, %rd5568;
	add.s64 	%rd5570, %rd5569, %rd5565;
	selp.u64 	%rd5571, 1, 0, %p961;
	add.s64 	%rd5572, %rd5570, %rd5571;
	add.s64 	%rd5573, %rd5561, %rd5562;
	add.s64 	%rd5574, %rd5573, %rd5567;
	max.u64 	%rd5576, %rd5561, %rd5573;
	setp.gt.u64 	%p962, %rd5576, %rd5574;
	selp.u64 	%rd5577, 1, 0, %p962;
	add.s64 	%rd5578, %rd5572, %rd5577;
	setp.ne.s64 	%p963, %rd5578, 0;
	add.s64 	%rd5580, %rd5527, %rd5578;
	setp.lt.u64 	%p964, %rd5580, %rd5527;
	and.pred  	%p965, %p963, %p964;
	selp.u64 	%rd5581, 1, 0, %p965;
	mul.lo.s64 	%rd5582, %rd300, %rd301;
	mad.lo.s64 	%rd5583, %rd299, %rd302, %rd5582;
	setp.lt.u64 	%p966, %rd5583, %rd5582;
	selp.b64 	%rd5584, 4294967296, 0, %p966;
	shl.b64 	%rd5585, %rd5583, 32;
	mad.lo.s64 	%rd5586, %rd299, %rd301, %rd5585;
	setp.lt.u64 	%p967, %rd5586, %rd5585;
	shr.u64 	%rd5587, %rd5583, 32;
	mad.lo.s64 	%rd5588, %rd300, %rd302, %rd5587;
	add.s64 	%rd5589, %rd5588, %rd5584;
	selp.u64 	%rd5590, 1, 0, %p967;
	add.s64 	%rd5591, %rd5589, %rd5590;
	add.s64 	%rd5592, %rd5580, %rd5581;
	add.s64 	%rd5593, %rd5592, %rd5586;
	max.u64 	%rd5595, %rd5580, %rd5592;
	setp.gt.u64 	%p968, %rd5595, %rd5593;
	selp.u64 	%rd5596, 1, 0, %p968;
	add.s64 	%rd5597, %rd5591, %rd5596;
	and.b64  	%rd303, %rd253, 4294967295;
	shr.u64 	%rd304, %rd253, 32;
	mul.lo.s64 	%rd5599, %rd294, %rd303;
	mad.lo.s64 	%rd5600, %rd293, %rd304, %rd5599;
	setp.lt.u64 	%p969, %rd5600, %rd5599;
	selp.b64 	%rd5601, 4294967296, 0, %p969;
	shl.b64 	%rd5602, %rd5600, 32;
	mad.lo.s64 	%rd5603, %rd293, %rd303, %rd5602;
	setp.lt.u64 	%p970, %rd5603, %rd5602;
	shr.u64 	%rd5604, %rd5600, 32;
	mad.lo.s64 	%rd5605, %rd294, %rd304, %rd5604;
	add.s64 	%rd5606, %rd5605, %rd5601;
	selp.u64 	%rd5607, 1, 0, %p970;
	add.s64 	%rd5608, %rd5606, %rd5607;
	add.s64 	%rd5609, %rd5556, %rd5603;
	setp.lt.u64 	%p971, %rd5609, %rd5556;
	selp.u64 	%rd5610, 1, 0, %p971;
	add.s64 	%rd5611, %rd5608, %rd5610;
	setp.ne.s64 	%p972, %rd5611, 0;
	add.s64 	%rd5613, %rd5574, %rd5611;
	setp.lt.u64 	%p973, %rd5613, %rd5574;
	and.pred  	%p974, %p972, %p973;
	selp.u64 	%rd5614, 1, 0, %p974;
	mul.lo.s64 	%rd5615, %rd296, %rd303;
	mad.lo.s64 	%rd5616, %rd295, %rd304, %rd5615;
	setp.lt.u64 	%p975, %rd5616, %rd5615;
	selp.b64 	%rd5617, 4294967296, 0, %p975;
	shl.b64 	%rd5618, %rd5616, 32;
	mad.lo.s64 	%rd5619, %rd295, %rd303, %rd5618;
	setp.lt.u64 	%p976, %rd5619, %rd5618;
	shr.u64 	%rd5620, %rd5616, 32;
	mad.lo.s64 	%rd5621, %rd296, %rd304, %rd5620;
	add.s64 	%rd5622, %rd5621, %rd5617;
	selp.u64 	%rd5623, 1, 0, %p976;
	add.s64 	%rd5624, %rd5622, %rd5623;
	add.s64 	%rd5625, %rd5613, %rd5614;
	add.s64 	%rd5626, %rd5625, %rd5619;
	max.u64 	%rd5627, %rd5613, %rd5625;
	setp.gt.u64 	%p977, %rd5627, %rd5626;
	selp.u64 	%rd5628, 1, 0, %p977;
	add.s64 	%rd5629, %rd5624, %rd5628;
	setp.ne.s64 	%p978, %rd5629, 0;
	add.s64 	%rd5631, %rd5593, %rd5629;
	setp.lt.u64 	%p979, %rd5631, %rd5593;
	and.pred  	%p980, %p978, %p979;
	selp.u64 	%rd5632, 1, 0, %p980;
	mul.lo.s64 	%rd5633, %rd298, %rd303;
	mad.lo.s64 	%rd5634, %rd297, %rd304, %rd5633;
	setp.lt.u64 	%p981, %rd5634, %rd5633;
	selp.b64 	%rd5635, 4294967296, 0, %p981;
	shl.b64 	%rd5636, %rd5634, 32;
	mad.lo.s64 	%rd5637, %rd297, %rd303, %rd5636;
	setp.lt.u64 	%p982, %rd5637, %rd5636;
	shr.u64 	%rd5638, %rd5634, 32;
	mad.lo.s64 	%rd5639, %rd298, %rd304, %rd5638;
	add.s64 	%rd5640, %rd5639, %rd5635;
	selp.u64 	%rd5641, 1, 0, %p982;
	add.s64 	%rd5642, %rd5640, %rd5641;
	add.s64 	%rd5643, %rd5631, %rd5632;
	add.s64 	%rd5644, %rd5643, %rd5637;
	max.u64 	%rd5646, %rd5631, %rd5643;
	setp.gt.u64 	%p983, %rd5646, %rd5644;
	selp.u64 	%rd5647, 1, 0, %p983;
	add.s64 	%rd5648, %rd5642, %rd5647;
	setp.ne.s64 	%p984, %rd5648, 0;
	add.s64 	%rd5650, %rd5597, %rd5648;
	setp.lt.u64 	%p985, %rd5650, %rd5597;
	and.pred  	%p986, %p984, %p985;
	selp.u64 	%rd5651, 1, 0, %p986;
	mul.lo.s64 	%rd5652, %rd300, %rd303;
	mad.lo.s64 	%rd5653, %rd299, %rd304, %rd5652;
	setp.lt.u64 	%p987, %rd5653, %rd5652;
	selp.b64 	%rd5654, 4294967296, 0, %p987;
	shl.b64 	%rd5655, %rd5653, 32;
	mad.lo.s64 	%rd5656, %rd299, %rd303, %rd5655;
	setp.lt.u64 	%p988, %rd5656, %rd5655;
	shr.u64 	%rd5657, %rd5653, 32;
	mad.lo.s64 	%rd5658, %rd300, %rd304, %rd5657;
	add.s64 	%rd5659, %rd5658, %rd5654;
	selp.u64 	%rd5660, 1, 0, %p988;
	add.s64 	%rd5661, %rd5659, %rd5660;
	add.s64 	%rd5662, %rd5650, %rd5651;
	add.s64 	%rd5663, %rd5662, %rd5656;
	max.u64 	%rd5665, %rd5650, %rd5662;
	setp.gt.u64 	%p989, %rd5665, %rd5663;
	selp.u64 	%rd5666, 1, 0, %p989;
	add.s64 	%rd5667, %rd5661, %rd5666;
	and.b64  	%rd305, %rd254, 4294967295;
	shr.u64 	%rd306, %rd254, 32;
	mul.lo.s64 	%rd5669, %rd294, %rd305;
	mad.lo.s64 	%rd5670, %rd293, %rd306, %rd5669;
	setp.lt.u64 	%p990, %rd5670, %rd5669;
	selp.b64 	%rd5671, 4294967296, 0, %p990;
	shl.b64 	%rd5672, %rd5670, 32;
	mad.lo.s64 	%rd5673, %rd293, %rd305, %rd5672;
	setp.lt.u64 	%p991, %rd5673, %rd5672;
	shr.u64 	%rd5674, %rd5670, 32;
	mad.lo.s64 	%rd5675, %rd294, %rd306, %rd5674;
	add.s64 	%rd5676, %rd5675, %rd5671;
	selp.u64 	%rd5677, 1, 0, %p991;
	add.s64 	%rd5678, %rd5676, %rd5677;
	add.s64 	%rd5679, %rd5626, %rd5673;
	setp.lt.u64 	%p992, %rd5679, %rd5626;
	selp.u64 	%rd5680, 1, 0, %p992;
	add.s64 	%rd5681, %rd5678, %rd5680;
	setp.ne.s64 	%p993, %rd5681, 0;
	add.s64 	%rd5683, %rd5644, %rd5681;
	setp.lt.u64 	%p994, %rd5683, %rd5644;
	and.pred  	%p995, %p993, %p994;
	selp.u64 	%rd5684, 1, 0, %p995;
	mul.lo.s64 	%rd5685, %rd296, %rd305;
	mad.lo.s64 	%rd5686, %rd295, %rd306, %rd5685;
	setp.lt.u64 	%p996, %rd5686, %rd5685;
	selp.b64 	%rd5687, 4294967296, 0, %p996;
	shl.b64 	%rd5688, %rd5686, 32;
	mad.lo.s64 	%rd5689, %rd295, %rd305, %rd5688;
	setp.lt.u64 	%p997, %rd5689, %rd5688;
	shr.u64 	%rd5690, %rd5686, 32;
	mad.lo.s64 	%rd5691, %rd296, %rd306, %rd5690;
	add.s64 	%rd5692, %rd5691, %rd5687;
	selp.u64 	%rd5693, 1, 0, %p997;
	add.s64 	%rd5694, %rd5692, %rd5693;
	add.s64 	%rd5695, %rd5683, %rd5684;
	add.s64 	%rd307, %rd5695, %rd5689;
	max.u64 	%rd5696, %rd5683, %rd5695;
	setp.gt.u64 	%p998, %rd5696, %rd307;
	selp.u64 	%rd5697, 1, 0, %p998;
	add.s64 	%rd5698, %rd5694, %rd5697;
	setp.ne.s64 	%p999, %rd5698, 0;
	add.s64 	%rd5700, %rd5663, %rd5698;
	setp.lt.u64 	%p1000, %rd5700, %rd5663;
	and.pred  	%p1001, %p999, %p1000;
	selp.u64 	%rd5701, 1, 0, %p1001;
	mul.lo.s64 	%rd5702, %rd298, %rd305;
	mad.lo.s64 	%rd5703, %rd297, %rd306, %rd5702;
	setp.lt.u64 	%p1002, %rd5703, %rd5702;
	selp.b64 	%rd5704, 4294967296, 0, %p1002;
	shl.b64 	%rd5705, %rd5703, 32;
	mad.lo.s64 	%rd5706, %rd297, %rd305, %rd5705;
	setp.lt.u64 	%p1003, %rd5706, %rd5705;
	shr.u64 	%rd5707, %rd5703, 32;
	mad.lo.s64 	%rd5708, %rd298, %rd306, %rd5707;
	add.s64 	%rd5709, %rd5708, %rd5704;
	selp.u64 	%rd5710, 1, 0, %p1003;
	add.s64 	%rd5711, %rd5709, %rd5710;
	add.s64 	%rd5712, %rd5700, %rd5701;
	add.s64 	%rd308, %rd5712, %rd5706;
	max.u64 	%rd5713, %rd5700, %rd5712;
	setp.gt.u64 	%p1004, %rd5713, %rd308;
	selp.u64 	%rd5714, 1, 0, %p1004;
	add.s64 	%rd5715, %rd5711, %rd5714;
	setp.ne.s64 	%p1005, %rd5715, 0;
	add.s64 	%rd5717, %rd5667, %rd5715;
	setp.lt.u64 	%p1006, %rd5717, %rd5667;
	and.pred  	%p1007, %p1005, %p1006;
	selp.u64 	%rd5718, 1, 0, %p1007;
	mul.lo.s64 	%rd5719, %rd300, %rd305;
	mad.lo.s64 	%rd5720, %rd299, %rd306, %rd5719;
	setp.lt.u64 	%p1008, %rd5720, %rd5719;
	selp.b64 	%rd5721, 4294967296, 0, %p1008;
	shl.b64 	%rd5722, %rd5720, 32;
	mad.lo.s64 	%rd5723, %rd299, %rd305, %rd5722;
	setp.lt.u64 	%p1009, %rd5723, %rd5722;
	shr.u64 	%rd5724, %rd5720, 32;
	mad.lo.s64 	%rd5725, %rd300, %rd306, %rd5724;
	add.s64 	%rd5726, %rd5725, %rd5721;
	selp.u64 	%rd5727, 1, 0, %p1009;
	add.s64 	%rd5728, %rd5726, %rd5727;
	add.s64 	%rd5729, %rd5717, %rd5718;
	add.s64 	%rd309, %rd5729, %rd5723;
	max.u64 	%rd5730, %rd5717, %rd5729;
	setp.gt.u64 	%p1010, %rd5730, %rd309;
	selp.u64 	%rd5731, 1, 0, %p1010;
	add.s64 	%rd310, %rd5728, %rd5731;
	mov.b64 	{%r330, %r331}, %rd307;
	mov.b64 	{%r332, %r333}, %rd308;
	mov.b64 	%rd5732, {%r333, %r330};
	mov.b64 	{%r334, %r335}, %rd309;
	mov.b64 	%rd5733, {%r335, %r332};
	mov.b64 	{%r336, %r337}, %rd310;
	mov.b64 	%rd5734, {%r337, %r334};
	shl.b64 	%rd5735, %rd310, 32;
	add.s64 	%rd311, %rd5732, %rd5481;
	setp.lt.u64 	%p1011, %rd311, %rd5732;
	selp.u64 	%rd5736, 1, 0, %p1011;
	add.s64 	%rd5737, %rd5733, %rd5539;
	add.s64 	%rd312, %rd5737, %rd5736;
	max.u64 	%rd5738, %rd5539, %rd5737;
	setp.gt.u64 	%p1012, %rd5738, %rd312;
	selp.u64 	%rd5739, 1, 0, %p1012;
	add.s64 	%rd5740, %rd5734, %rd5609;
	add.s64 	%rd313, %rd5740, %rd5739;
	max.u64 	%rd5741, %rd5609, %rd5740;
	setp.gt.u64 	%p1013, %rd5741, %rd313;
	selp.u64 	%rd5742, 1, 0, %p1013;
	add.s64 	%rd5743, %rd5735, %rd5679;
	add.s64 	%rd22773, %rd5743, %rd5742;
	setp.gt.u64 	%p1014, %rd22773, %rd43;
	@%p1014 bra 	$L__BB1_93;
	setp.eq.s64 	%p1015, %rd22773, %rd43;
	setp.gt.u64 	%p1016, %rd313, %rd57;
	and.pred  	%p1017, %p1015, %p1016;
	@%p1017 bra 	$L__BB1_93;
	setp.eq.s64 	%p1018, %rd22773, %rd43;
	setp.eq.s64 	%p1019, %rd313, %rd57;
	and.pred  	%p1020, %p1018, %p1019;
	setp.gt.u64 	%p1021, %rd312, %rd56;
	and.pred  	%p1022, %p1020, %p1021;
	@%p1022 bra 	$L__BB1_93;
	setp.ne.s64 	%p1023, %rd22773, %rd43;
	setp.ne.s64 	%p1024, %rd313, %rd57;
	or.pred  	%p1025, %p1023, %p1024;
	setp.ne.s64 	%p1026, %rd312, %rd56;
	or.pred  	%p1027, %p1025, %p1026;
	setp.lt.u64 	%p1028, %rd311, %rd58;
	or.pred  	%p1029, %p1027, %p1028;
	mov.u64 	%rd22770, %rd311;
	mov.u64 	%rd22771, %rd312;
	mov.u64 	%rd22772, %rd313;
	@%p1029 bra 	$L__BB1_94;
$L__BB1_93:
	sub.s64 	%rd22770, %rd311, %rd58;
	setp.lt.u64 	%p1030, %rd311, %rd58;
	selp.u64 	%rd5744, 1, 0, %p1030;
	add.s64 	%rd5745, %rd56, %rd5744;
	sub.s64 	%rd22771, %rd312, %rd5745;
	setp.ge.u64 	%p1031, %rd312, %rd5745;
	setp.lt.u64 	%p1032, %rd312, %rd5745;
	setp.eq.s64 	%p1033, %rd5745, 0;
	selp.u32 	%r338, -1, 0, %p1032;
	selp.u32 	%r339, -1, 0, %p1033;
	selp.b32 	%r340, %r339, %r338, %p1031;
	selp.b32 	%r341, %r340, %r338, %p1030;
	and.b32  	%r342, %r341, 1;
	setp.eq.b32 	%p1034, %r342, 1;
	cvt.u64.u32 	%rd5746, %r341;
	and.b64  	%rd5747, %rd5746, 1;
	add.s64 	%rd5748, %rd57, %rd5747;
	sub.s64 	%rd22772, %rd313, %rd5748;
	setp.ge.u64 	%p1035, %rd313, %rd5748;
	setp.lt.u64 	%p1036, %rd313, %rd5748;
	setp.eq.s64 	%p1037, %rd5748, 0;
	selp.u32 	%r343, -1, 0, %p1036;
	selp.u32 	%r344, -1, 0, %p1037;
	selp.b32 	%r345, %r344, %r343, %p1035;
	selp.b32 	%r346, %r345, %r343, %p1034;
	and.b32  	%r347, %r346, 1;
	setp.eq.b32 	%p1038, %r347, 1;
	selp.s64 	%rd5749, -1, 0, %p1038;
	sub.s64 	%rd5750, %rd22773, %rd43;
	add.s64 	%rd22773, %rd5750, %rd5749;
$L__BB1_94:
	shr.u64 	%rd5751, %rd307, 32;
	mul.lo.s64 	%rd5752, %rd5751, 4196183048192;
	and.b64  	%rd5753, %rd307, 4294967295;
	mad.lo.s64 	%rd5754, %rd5753, 977, %rd5752;
	setp.lt.u64 	%p1039, %rd5754, %rd5752;
	shr.u64 	%rd5755, %rd308, 32;
	mul.lo.s64 	%rd5756, %rd5755, 4196183048192;
	and.b64  	%rd5757, %rd308, 4294967295;
	mad.lo.s64 	%rd5758, %rd5757, 977, %rd5756;
	setp.lt.u64 	%p1040, %rd5758, %rd5756;
	selp.u64 	%rd5759, 1, 0, %p1039;
	mul.lo.s64 	%rd5760, %rd5751, 977;
	shr.u64 	%rd5761, %rd5760, 32;
	add.s64 	%rd5762, %rd5761, %rd5759;
	add.s64 	%rd5763, %rd5762, %rd5758;
	setp.lt.u64 	%p1041, %rd5763, %rd5762;
	shr.u64 	%rd5764, %rd309, 32;
	mul.lo.s64 	%rd5765, %rd5764, 4196183048192;
	and.b64  	%rd5766, %rd309, 4294967295;
	mad.lo.s64 	%rd5767, %rd5766, 977, %rd5765;
	setp.lt.u64 	%p1042, %rd5767, %rd5765;
	selp.u64 	%rd5768, 1, 0, %p1041;
	selp.u64 	%rd5769, 1, 0, %p1040;
	mul.lo.s64 	%rd5770, %rd5755, 977;
	shr.u64 	%rd5771, %rd5770, 32;
	add.s64 	%rd5772, %rd5771, %rd5769;
	add.s64 	%rd5773, %rd5772, %rd5768;
	add.s64 	%rd5774, %rd5773, %rd5767;
	setp.lt.u64 	%p1043, %rd5774, %rd5773;
	add.s64 	%rd323, %rd22770, %rd5754;
	setp.lt.u64 	%p1044, %rd323, %rd22770;
	selp.u64 	%rd5775, 1, 0, %p1044;
	add.s64 	%rd5776, %rd22771, %rd5763;
	add.s64 	%rd324, %rd5776, %rd5775;
	max.u64 	%rd5777, %rd22771, %rd5776;
	setp.gt.u64 	%p1045, %rd5777, %rd324;
	selp.u64 	%rd5778, 1, 0, %p1045;
	add.s64 	%rd5779, %rd22772, %rd5774;
	add.s64 	%rd325, %rd5779, %rd5778;
	max.u64 	%rd5780, %rd22772, %rd5779;
	setp.gt.u64 	%p1046, %rd5780, %rd325;
	selp.u64 	%rd5781, 1, 0, %p1046;
	shr.u64 	%rd5782, %rd310, 32;
	and.b64  	%rd5783, %rd310, 4294967295;
	mul.lo.s64 	%rd5784, %rd5783, 977;
	mad.lo.s64 	%rd5785, %rd5782, 4196183048192, %rd5784;
	selp.u64 	%rd5786, 1, 0, %p1043;
	selp.u64 	%rd5787, 1, 0, %p1042;
	mul.lo.s64 	%rd5788, %rd5764, 977;
	shr.u64 	%rd5789, %rd5788, 32;
	add.s64 	%rd5790, %rd5789, %rd5787;
	add.s64 	%rd5791, %rd5790, %rd5786;
	add.s64 	%rd5792, %rd5791, %rd5785;
	add.s64 	%rd5793, %rd22773, %rd5792;
	add.s64 	%rd22777, %rd5793, %rd5781;
	setp.gt.u64 	%p1047, %rd22777, %rd43;
	@%p1047 bra 	$L__BB1_98;
	setp.eq.s64 	%p1048, %rd22777, %rd43;
	setp.gt.u64 	%p1049, %rd325, %rd57;
	and.pred  	%p1050, %p1048, %p1049;
	@%p1050 bra 	$L__BB1_98;
	setp.eq.s64 	%p1051, %rd22777, %rd43;
	setp.eq.s64 	%p1052, %rd325, %rd57;
	and.pred  	%p1053, %p1051, %p1052;
	setp.gt.u64 	%p1054, %rd324, %rd56;
	and.pred  	%p1055, %p1053, %p1054;
	@%p1055 bra 	$L__BB1_98;
	setp.ne.s64 	%p1056, %rd22777, %rd43;
	setp.ne.s64 	%p1057, %rd325, %rd57;
	or.pred  	%p1058, %p1056, %p1057;
	setp.ne.s64 	%p1059, %rd324, %rd56;
	or.pred  	%p1060, %p1058, %p1059;
	setp.lt.u64 	%p1061, %rd323, %rd58;
	or.pred  	%p1062, %p1060, %p1061;
	mov.u64 	%rd22774, %rd323;
	mov.u64 	%rd22775, %rd324;
	mov.u64 	%rd22776, %rd325;
	@%p1062 bra 	$L__BB1_99;
$L__BB1_98:
	sub.s64 	%rd22774, %rd323, %rd58;
	setp.lt.u64 	%p1063, %rd323, %rd58;
	selp.u64 	%rd5794, 1, 0, %p1063;
	add.s64 	%rd5795, %rd56, %rd5794;
	sub.s64 	%rd22775, %rd324, %rd5795;
	setp.ge.u64 	%p1064, %rd324, %rd5795;
	setp.lt.u64 	%p1065, %rd324, %rd5795;
	setp.eq.s64 	%p1066, %rd5795, 0;
	selp.u32 	%r348, -1, 0, %p1065;
	selp.u32 	%r349, -1, 0, %p1066;
	selp.b32 	%r350, %r349, %r348, %p1064;
	selp.b32 	%r351, %r350, %r348, %p1063;
	and.b32  	%r352, %r351, 1;
	setp.eq.b32 	%p1067, %r352, 1;
	cvt.u64.u32 	%rd5796, %r351;
	and.b64  	%rd5797, %rd5796, 1;
	add.s64 	%rd5798, %rd57, %rd5797;
	sub.s64 	%rd22776, %rd325, %rd5798;
	setp.ge.u64 	%p1068, %rd325, %rd5798;
	setp.lt.u64 	%p1069, %rd325, %rd5798;
	setp.eq.s64 	%p1070, %rd5798, 0;
	selp.u32 	%r353, -1, 0, %p1069;
	selp.u32 	%r354, -1, 0, %p1070;
	selp.b32 	%r355, %r354, %r353, %p1068;
	selp.b32 	%r356, %r355, %r353, %p1067;
	and.b32  	%r357, %r356, 1;
	setp.eq.b32 	%p1071, %r357, 1;
	selp.s64 	%rd5799, -1, 0, %p1071;
	sub.s64 	%rd5800, %rd22777, %rd43;
	add.s64 	%rd22777, %rd5800, %rd5799;
$L__BB1_99:
	shl.b64 	%rd335, %rd22774, 1;
	mov.b64 	{%r358, %r359}, %rd22775;
	mov.b64 	{%r360, %r361}, %rd22774;
	shf.l.wrap.b32 	%r362, %r361, %r358, 1;
	shf.l.wrap.b32 	%r363, %r358, %r359, 1;
	mov.b64 	%rd336, {%r362, %r363};
	setp.lt.u64 	%p1072, %rd336, %rd22775;
	selp.u64 	%rd5801, 1, 0, %p1072;
	shl.b64 	%rd5802, %rd22776, 1;
	or.b64  	%rd337, %rd5802, %rd5801;
	setp.lt.u64 	%p1073, %rd337, %rd22776;
	selp.u64 	%rd5803, 1, 0, %p1073;
	shl.b64 	%rd5804, %rd22777, 1;
	or.b64  	%rd22781, %rd5804, %rd5803;
	setp.gt.u64 	%p1074, %rd22781, %rd43;
	@%p1074 bra 	$L__BB1_103;
	setp.eq.s64 	%p1075, %rd22781, %rd43;
	setp.gt.u64 	%p1076, %rd337, %rd57;
	and.pred  	%p1077, %p1075, %p1076;
	@%p1077 bra 	$L__BB1_103;
	setp.eq.s64 	%p1078, %rd22781, %rd43;
	setp.eq.s64 	%p1079, %rd337, %rd57;
	and.pred  	%p1080, %p1078, %p1079;
	setp.gt.u64 	%p1081, %rd336, %rd56;
	and.pred  	%p1082, %p1080, %p1081;
	@%p1082 bra 	$L__BB1_103;
	setp.ne.s64 	%p1083, %rd22781, %rd43;
	setp.ne.s64 	%p1084, %rd337, %rd57;
	or.pred  	%p1085, %p1083, %p1084;
	setp.ne.s64 	%p1086, %rd336, %rd56;
	or.pred  	%p1087, %p1085, %p1086;
	setp.lt.u64 	%p1088, %rd335, %rd58;
	or.pred  	%p1089, %p1087, %p1088;
	mov.u64 	%rd22778, %rd335;
	mov.u64 	%rd22779, %rd336;
	mov.u64 	%rd22780, %rd337;
	@%p1089 bra 	$L__BB1_104;
$L__BB1_103:
	sub.s64 	%rd22778, %rd335, %rd58;
	setp.lt.u64 	%p1090, %rd335, %rd58;
	selp.u64 	%rd5805, 1, 0, %p1090;
	add.s64 	%rd5806, %rd56, %rd5805;
	sub.s64 	%rd22779, %rd336, %rd5806;
	setp.ge.u64 	%p1091, %rd336, %rd5806;
	setp.lt.u64 	%p1092, %rd336, %rd5806;
	setp.eq.s64 	%p1093, %rd5806, 0;
	selp.u32 	%r364, -1, 0, %p1092;
	selp.u32 	%r365, -1, 0, %p1093;
	selp.b32 	%r366, %r365, %r364, %p1091;
	selp.b32 	%r367, %r366, %r364, %p1090;
	and.b32  	%r368, %r367, 1;
	setp.eq.b32 	%p1094, %r368, 1;
	cvt.u64.u32 	%rd5807, %r367;
	and.b64  	%rd5808, %rd5807, 1;
	add.s64 	%rd5809, %rd57, %rd5808;
	sub.s64 	%rd22780, %rd337, %rd5809;
	setp.ge.u64 	%p1095, %rd337, %rd5809;
	setp.lt.u64 	%p1096, %rd337, %rd5809;
	setp.eq.s64 	%p1097, %rd5809, 0;
	selp.u32 	%r369, -1, 0, %p1096;
	selp.u32 	%r370, -1, 0, %p1097;
	selp.b32 	%r371, %r370, %r369, %p1095;
	selp.b32 	%r372, %r371, %r369, %p1094;
	and.b32  	%r373, %r372, 1;
	setp.eq.b32 	%p1098, %r373, 1;
	selp.s64 	%rd5810, -1, 0, %p1098;
	sub.s64 	%rd5811, %rd22781, %rd43;
	add.s64 	%rd22781, %rd5811, %rd5810;
$L__BB1_104:
	shl.b64 	%rd347, %rd22778, 1;
	mov.b64 	{%r374, %r375}, %rd22779;
	mov.b64 	{%r376, %r377}, %rd22778;
	shf.l.wrap.b32 	%r378, %r377, %r374, 1;
	shf.l.wrap.b32 	%r379, %r374, %r375, 1;
	mov.b64 	%rd348, {%r378, %r379};
	setp.lt.u64 	%p1099, %rd348, %rd22779;
	selp.u64 	%rd5812, 1, 0, %p1099;
	shl.b64 	%rd5813, %rd22780, 1;
	or.b64  	%rd349, %rd5813, %rd5812;
	setp.lt.u64 	%p1100, %rd349, %rd22780;
	selp.u64 	%rd5814, 1, 0, %p1100;
	shl.b64 	%rd5815, %rd22781, 1;
	or.b64  	%rd22785, %rd5815, %rd5814;
	setp.gt.u64 	%p1101, %rd22785, %rd43;
	@%p1101 bra 	$L__BB1_108;
	setp.eq.s64 	%p1102, %rd22785, %rd43;
	setp.gt.u64 	%p1103, %rd349, %rd57;
	and.pred  	%p1104, %p1102, %p1103;
	@%p1104 bra 	$L__BB1_108;
	setp.eq.s64 	%p1105, %rd22785, %rd43;
	setp.eq.s64 	%p1106, %rd349, %rd57;
	and.pred  	%p1107, %p1105, %p1106;
	setp.gt.u64 	%p1108, %rd348, %rd56;
	and.pred  	%p1109, %p1107, %p1108;
	@%p1109 bra 	$L__BB1_108;
	setp.ne.s64 	%p1110, %rd22785, %rd43;
	setp.ne.s64 	%p1111, %rd349, %rd57;
	or.pred  	%p1112, %p1110, %p1111;
	setp.ne.s64 	%p1113, %rd348, %rd56;
	or.pred  	%p1114, %p1112, %p1113;
	setp.lt.u64 	%p1115, %rd347, %rd58;
	or.pred  	%p1116, %p1114, %p1115;
	mov.u64 	%rd22782, %rd347;
	mov.u64 	%rd22783, %rd348;
	mov.u64 	%rd22784, %rd349;
	@%p1116 bra 	$L__BB1_109;
$L__BB1_108:
	sub.s64 	%rd22782, %rd347, %rd58;
	setp.lt.u64 	%p1117, %rd347, %rd58;
	selp.u64 	%rd5816, 1, 0, %p1117;
	add.s64 	%rd5817, %rd56, %rd5816;
	sub.s64 	%rd22783, %rd348, %rd5817;
	setp.ge.u64 	%p1118, %rd348, %rd5817;
	setp.lt.u64 	%p1119, %rd348, %rd5817;
	setp.eq.s64 	%p1120, %rd5817, 0;
	selp.u32 	%r380, -1, 0, %p1119;
	selp.u32 	%r381, -1, 0, %p1120;
	selp.b32 	%r382, %r381, %r380, %p1118;
	selp.b32 	%r383, %r382, %r380, %p1117;
	and.b32  	%r384, %r383, 1;
	setp.eq.b32 	%p1121, %r384, 1;
	cvt.u64.u32 	%rd5818, %r383;
	and.b64  	%rd5819, %rd5818, 1;
	add.s64 	%rd5820, %rd57, %rd5819;
	sub.s64 	%rd22784, %rd349, %rd5820;
	setp.ge.u64 	%p1122, %rd349, %rd5820;
	setp.lt.u64 	%p1123, %rd349, %rd5820;
	setp.eq.s64 	%p1124, %rd5820, 0;
	selp.u32 	%r385, -1, 0, %p1123;
	selp.u32 	%r386, -1, 0, %p1124;
	selp.b32 	%r387, %r386, %r385, %p1122;
	selp.b32 	%r388, %r387, %r385, %p1121;
	and.b32  	%r389, %r388, 1;
	setp.eq.b32 	%p1125, %r389, 1;
	selp.s64 	%rd5821, -1, 0, %p1125;
	sub.s64 	%rd5822, %rd22785, %rd43;
	add.s64 	%rd22785, %rd5822, %rd5821;
$L__BB1_109:
	mul.lo.s64 	%rd5823, %rd294, %rd293;
	shr.u64 	%rd5824, %rd5823, 31;
	and.b64  	%rd5825, %rd5824, 4294967296;
	shl.b64 	%rd5826, %rd5823, 33;
	mad.lo.s64 	%rd5827, %rd293, %rd293, %rd5826;
	setp.lt.u64 	%p1126, %rd5827, %rd5826;
	and.b64  	%rd5828, %rd5824, 4294967295;
	mad.lo.s64 	%rd5829, %rd294, %rd294, %rd5828;
	add.s64 	%rd5830, %rd5829, %rd5825;
	selp.u64 	%rd5831, 1, 0, %p1126;
	add.s64 	%rd5832, %rd5830, %rd5831;
	mul.lo.s64 	%rd5833, %rd296, %rd293;
	mul.lo.s64 	%rd5834, %rd295, %rd294;
	add.s64 	%rd5835, %rd5833, %rd5834;
	setp.lt.u64 	%p1127, %rd5835, %rd5833;
	selp.b64 	%rd5836, 4294967296, 0, %p1127;
	shl.b64 	%rd5837, %rd5835, 32;
	mad.lo.s64 	%rd5838, %rd295, %rd293, %rd5837;
	setp.lt.u64 	%p1128, %rd5838, %rd5837;
	shr.u64 	%rd5839, %rd5835, 32;
	mad.lo.s64 	%rd5840, %rd296, %rd294, %rd5839;
	add.s64 	%rd5841, %rd5840, %rd5836;
	selp.u64 	%rd5842, 1, 0, %p1128;
	add.s64 	%rd5843, %rd5841, %rd5842;
	add.s64 	%rd5844, %rd5832, %rd5838;
	setp.lt.u64 	%p1129, %rd5844, %rd5832;
	selp.u64 	%rd5845, 1, 0, %p1129;
	add.s64 	%rd5846, %rd5843, %rd5845;
	mul.lo.s64 	%rd5847, %rd298, %rd293;
	mul.lo.s64 	%rd5848, %rd297, %rd294;
	add.s64 	%rd5849, %rd5847, %rd5848;
	setp.lt.u64 	%p1130, %rd5849, %rd5847;
	selp.b64 	%rd5850, 4294967296, 0, %p1130;
	shl.b64 	%rd5851, %rd5849, 32;
	mad.lo.s64 	%rd5852, %rd297, %rd293, %rd5851;
	setp.lt.u64 	%p1131, %rd5852, %rd5851;
	shr.u64 	%rd5853, %rd5849, 32;
	mad.lo.s64 	%rd5854, %rd298, %rd294, %rd5853;
	add.s64 	%rd5855, %rd5854, %rd5850;
	selp.u64 	%rd5856, 1, 0, %p1131;
	add.s64 	%rd5857, %rd5855, %rd5856;
	add.s64 	%rd5858, %rd5846, %rd5852;
	setp.lt.u64 	%p1132, %rd5858, %rd5846;
	selp.u64 	%rd5860, 1, 0, %p1132;
	add.s64 	%rd5861, %rd5857, %rd5860;
	mul.lo.s64 	%rd5862, %rd300, %rd293;
	mul.lo.s64 	%rd5863, %rd299, %rd294;
	add.s64 	%rd5864, %rd5862, %rd5863;
	setp.lt.u64 	%p1133, %rd5864, %rd5862;
	selp.b64 	%rd5865, 4294967296, 0, %p1133;
	shl.b64 	%rd5866, %rd5864, 32;
	mad.lo.s64 	%rd5867, %rd299, %rd293, %rd5866;
	setp.lt.u64 	%p1134, %rd5867, %rd5866;
	shr.u64 	%rd5868, %rd5864, 32;
	mad.lo.s64 	%rd5869, %rd300, %rd294, %rd5868;
	add.s64 	%rd5870, %rd5869, %rd5865;
	selp.u64 	%rd5871, 1, 0, %p1134;
	add.s64 	%rd5872, %rd5870, %rd5871;
	add.s64 	%rd5873, %rd5861, %rd5867;
	setp.lt.u64 	%p1135, %rd5873, %rd5861;
	selp.u64 	%rd5875, 1, 0, %p1135;
	add.s64 	%rd5876, %rd5872, %rd5875;
	setp.lt.u64 	%p1136, %rd5835, %rd5834;
	selp.b64 	%rd5878, 4294967296, 0, %p1136;
	add.s64 	%rd5879, %rd5840, %rd5878;
	add.s64 	%rd5880, %rd5879, %rd5842;
	add.s64 	%rd5881, %rd5844, %rd5838;
	setp.lt.u64 	%p1137, %rd5881, %rd5844;
	selp.u64 	%rd5882, 1, 0, %p1137;
	add.s64 	%rd5883, %rd5880, %rd5882;
	setp.ne.s64 	%p1138, %rd5883, 0;
	add.s64 	%rd5885, %rd5858, %rd5883;
	setp.lt.u64 	%p1139, %rd5885, %rd5858;
	and.pred  	%p1140, %p1138, %p1139;
	selp.u64 	%rd5886, 1, 0, %p1140;
	mul.lo.s64 	%rd5887, %rd296, %rd295;
	shr.u64 	%rd5888, %rd5887, 31;
	and.b64  	%rd5889, %rd5888, 4294967296;
	shl.b64 	%rd5890, %rd5887, 33;
	mad.lo.s64 	%rd5891, %rd295, %rd295, %rd5890;
	setp.lt.u64 	%p1141, %rd5891, %rd5890;
	and.b64  	%rd5892, %rd5888, 4294967295;
	mad.lo.s64 	%rd5893, %rd296, %rd296, %rd5892;
	add.s64 	%rd5894, %rd5893, %rd5889;
	selp.u64 	%rd5895, 1, 0, %p1141;
	add.s64 	%rd5896, %rd5894, %rd5895;
	add.s64 	%rd5897, %rd5885, %rd5886;
	add.s64 	%rd5898, %rd5897, %rd5891;
	max.u64 	%rd5899, %rd5885, %rd5897;
	setp.gt.u64 	%p1142, %rd5899, %rd5898;
	selp.u64 	%rd5900, 1, 0, %p1142;
	add.s64 	%rd5901, %rd5896, %rd5900;
	setp.ne.s64 	%p1143, %rd5901, 0;
	add.s64 	%rd5903, %rd5873, %rd5901;
	setp.lt.u64 	%p1144, %rd5903, %rd5873;
	and.pred  	%p1145, %p1143, %p1144;
	selp.u64 	%rd5904, 1, 0, %p1145;
	mul.lo.s64 	%rd5905, %rd298, %rd295;
	mul.lo.s64 	%rd5906, %rd297, %rd296;
	add.s64 	%rd5907, %rd5905, %rd5906;
	setp.lt.u64 	%p1146, %rd5907, %rd5905;
	selp.b64 	%rd5908, 4294967296, 0, %p1146;
	shl.b64 	%rd5909, %rd5907, 32;
	mad.lo.s64 	%rd5910, %rd297, %rd295, %rd5909;
	setp.lt.u64 	%p1147, %rd5910, %rd5909;
	shr.u64 	%rd5911, %rd5907, 32;
	mad.lo.s64 	%rd5912, %rd298, %rd296, %rd5911;
	add.s64 	%rd5913, %rd5912, %rd5908;
	selp.u64 	%rd5914, 1, 0, %p1147;
	add.s64 	%rd5915, %rd5913, %rd5914;
	add.s64 	%rd5916, %rd5903, %rd5904;
	add.s64 	%rd5917, %rd5916, %rd5910;
	max.u64 	%rd5919, %rd5903, %rd5916;
	setp.gt.u64 	%p1148, %rd5919, %rd5917;
	selp.u64 	%rd5920, 1, 0, %p1148;
	add.s64 	%rd5921, %rd5915, %rd5920;
	setp.ne.s64 	%p1149, %rd5921, 0;
	add.s64 	%rd5923, %rd5876, %rd5921;
	setp.lt.u64 	%p1150, %rd5923, %rd5876;
	and.pred  	%p1151, %p1149, %p1150;
	selp.u64 	%rd5924, 1, 0, %p1151;
	mul.lo.s64 	%rd5925, %rd300, %rd295;
	mul.lo.s64 	%rd5926, %rd299, %rd296;
	add.s64 	%rd5927, %rd5925, %rd5926;
	setp.lt.u64 	%p1152, %rd5927, %rd5925;
	selp.b64 	%rd5928, 4294967296, 0, %p1152;
	shl.b64 	%rd5929, %rd5927, 32;
	mad.lo.s64 	%rd5930, %rd299, %rd295, %rd5929;
	setp.lt.u64 	%p1153, %rd5930, %rd5929;
	shr.u64 	%rd5931, %rd5927, 32;
	mad.lo.s64 	%rd5932, %rd300, %rd296, %rd5931;
	add.s64 	%rd5933, %rd5932, %rd5928;
	selp.u64 	%rd5934, 1, 0, %p1153;
	add.s64 	%rd5935, %rd5933, %rd5934;
	add.s64 	%rd5936, %rd5923, %rd5924;
	add.s64 	%rd5937, %rd5936, %rd5930;
	max.u64 	%rd5939, %rd5923, %rd5936;
	setp.gt.u64 	%p1154, %rd5939, %rd5937;
	selp.u64 	%rd5940, 1, 0, %p1154;
	add.s64 	%rd5941, %rd5935, %rd5940;
	setp.lt.u64 	%p1155, %rd5849, %rd5848;
	selp.b64 	%rd5943, 4294967296, 0, %p1155;
	add.s64 	%rd5944, %rd5854, %rd5943;
	add.s64 	%rd5945, %rd5944, %rd5856;
	add.s64 	%rd5946, %rd5898, %rd5852;
	setp.lt.u64 	%p1156, %rd5946, %rd5898;
	selp.u64 	%rd5947, 1, 0, %p1156;
	add.s64 	%rd5948, %rd5945, %rd5947;
	setp.ne.s64 	%p1157, %rd5948, 0;
	add.s64 	%rd5950, %rd5917, %rd5948;
	setp.lt.u64 	%p1158, %rd5950, %rd5917;
	and.pred  	%p1159, %p1157, %p1158;
	selp.u64 	%rd5951, 1, 0, %p1159;
	setp.lt.u64 	%p1160, %rd5907, %rd5906;
	selp.b64 	%rd5952, 4294967296, 0, %p1160;
	add.s64 	%rd5953, %rd5912, %rd5952;
	add.s64 	%rd5954, %rd5953, %rd5914;
	add.s64 	%rd5955, %rd5950, %rd5951;
	add.s64 	%rd5956, %rd5955, %rd5910;
	max.u64 	%rd5957, %rd5950, %rd5955;
	setp.gt.u64 	%p1161, %rd5957, %rd5956;
	selp.u64 	%rd5958, 1, 0, %p1161;
	add.s64 	%rd5959, %rd5954, %rd5958;
	setp.ne.s64 	%p1162, %rd5959, 0;
	add.s64 	%rd5961, %rd5937, %rd5959;
	setp.lt.u64 	%p1163, %rd5961, %rd5937;
	and.pred  	%p1164, %p1162, %p1163;
	selp.u64 	%rd5962, 1, 0, %p1164;
	mul.lo.s64 	%rd5963, %rd298, %rd297;
	shr.u64 	%rd5964, %rd5963, 31;
	and.b64  	%rd5965, %rd5964, 4294967296;
	shl.b64 	%rd5966, %rd5963, 33;
	mad.lo.s64 	%rd5967, %rd297, %rd297, %rd5966;
	setp.lt.u64 	%p1165, %rd5967, %rd5966;
	and.b64  	%rd5968, %rd5964, 4294967295;
	mad.lo.s64 	%rd5969, %rd298, %rd298, %rd5968;
	add.s64 	%rd5970, %rd5969, %rd5965;
	selp.u64 	%rd5971, 1, 0, %p1165;
	add.s64 	%rd5972, %rd5970, %rd5971;
	add.s64 	%rd5973, %rd5961, %rd5962;
	add.s64 	%rd5974, %rd5973, %rd5967;
	max.u64 	%rd5976, %rd5961, %rd5973;
	setp.gt.u64 	%p1166, %rd5976, %rd5974;
	selp.u64 	%rd5977, 1, 0, %p1166;
	add.s64 	%rd5978, %rd5972, %rd5977;
	setp.ne.s64 	%p1167, %rd5978, 0;
	add.s64 	%rd5980, %rd5941, %rd5978;
	setp.lt.u64 	%p1168, %rd5980, %rd5941;
	and.pred  	%p1169, %p1167, %p1168;
	selp.u64 	%rd5981, 1, 0, %p1169;
	mul.lo.s64 	%rd5982, %rd300, %rd297;
	mul.lo.s64 	%rd5983, %rd299, %rd298;
	add.s64 	%rd5984, %rd5982, %rd5983;
	setp.lt.u64 	%p1170, %rd5984, %rd5982;
	selp.b64 	%rd5985, 4294967296, 0, %p1170;
	shl.b64 	%rd5986, %rd5984, 32;
	mad.lo.s64 	%rd5987, %rd299, %rd297, %rd5986;
	setp.lt.u64 	%p1171, %rd5987, %rd5986;
	shr.u64 	%rd5988, %rd5984, 32;
	mad.lo.s64 	%rd5989, %rd300, %rd298, %rd5988;
	add.s64 	%rd5990, %rd5989, %rd5985;
	selp.u64 	%rd5991, 1, 0, %p1171;
	add.s64 	%rd5992, %rd5990, %rd5991;
	add.s64 	%rd5993, %rd5980, %rd5981;
	add.s64 	%rd5994, %rd5993, %rd5987;
	max.u64 	%rd5996, %rd5980, %rd5993;
	setp.gt.u64 	%p1172, %rd5996, %rd5994;
	selp.u64 	%rd5997, 1, 0, %p1172;
	add.s64 	%rd5998, %rd5992, %rd5997;
	setp.lt.u64 	%p1173, %rd5864, %rd5863;
	selp.b64 	%rd6000, 4294967296, 0, %p1173;
	add.s64 	%rd6001, %rd5869, %rd6000;
	add.s64 	%rd6002, %rd6001, %rd5871;
	add.s64 	%rd6003, %rd5956, %rd5867;
	setp.lt.u64 	%p1174, %rd6003, %rd5956;
	selp.u64 	%rd6004, 1, 0, %p1174;
	add.s64 	%rd6005, %rd6002, %rd6004;
	setp.ne.s64 	%p1175, %rd6005, 0;
	add.s64 	%rd6007, %rd5974, %rd6005;
	setp.lt.u64 	%p1176, %rd6007, %rd5974;
	and.pred  	%p1177, %p1175, %p1176;
	selp.u64 	%rd6008, 1, 0, %p1177;
	setp.lt.u64 	%p1178, %rd5927, %rd5926;
	selp.b64 	%rd6009, 4294967296, 0, %p1178;
	add.s64 	%rd6010, %rd5932, %rd6009;
	add.s64 	%rd6011, %rd6010, %rd5934;
	add.s64 	%rd6012, %rd6007, %rd6008;
	add.s64 	%rd359, %rd6012, %rd5930;
	max.u64 	%rd6013, %rd6007, %rd6012;
	setp.gt.u64 	%p1179, %rd6013, %rd359;
	selp.u64 	%rd6014, 1, 0, %p1179;
	add.s64 	%rd6015, %rd6011, %rd6014;
	setp.ne.s64 	%p1180, %rd6015, 0;
	add.s64 	%rd6017, %rd5994, %rd6015;
	setp.lt.u64 	%p1181, %rd6017, %rd5994;
	and.pred  	%p1182, %p1180, %p1181;
	selp.u64 	%rd6018, 1, 0, %p1182;
	setp.lt.u64 	%p1183, %rd5984, %rd5983;
	selp.b64 	%rd6019, 4294967296, 0, %p1183;
	add.s64 	%rd6020, %rd5989, %rd6019;
	add.s64 	%rd6021, %rd6020, %rd5991;
	add.s64 	%rd6022, %rd6017, %rd6018;
	add.s64 	%rd360, %rd6022, %rd5987;
	max.u64 	%rd6023, %rd6017, %rd6022;
	setp.gt.u64 	%p1184, %rd6023, %rd360;
	selp.u64 	%rd6024, 1, 0, %p1184;
	add.s64 	%rd6025, %rd6021, %rd6024;
	setp.ne.s64 	%p1185, %rd6025, 0;
	add.s64 	%rd6027, %rd5998, %rd6025;
	setp.lt.u64 	%p1186, %rd6027, %rd5998;
	and.pred  	%p1187, %p1185, %p1186;
	selp.u64 	%rd6028, 1, 0, %p1187;
	mul.lo.s64 	%rd6029, %rd300, %rd299;
	shr.u64 	%rd6030, %rd6029, 31;
	and.b64  	%rd6031, %rd6030, 4294967296;
	shl.b64 	%rd6032, %rd6029, 33;
	mad.lo.s64 	%rd6033, %rd299, %rd299, %rd6032;
	setp.lt.u64 	%p1188, %rd6033, %rd6032;
	and.b64  	%rd6034, %rd6030, 4294967295;
	mad.lo.s64 	%rd6035, %rd300, %rd300, %rd6034;
	add.s64 	%rd6036, %rd6035, %rd6031;
	selp.u64 	%rd6037, 1, 0, %p1188;
	add.s64 	%rd6038, %rd6036, %rd6037;
	add.s64 	%rd6039, %rd6027, %rd6028;
	add.s64 	%rd361, %rd6039, %rd6033;
	max.u64 	%rd6040, %rd6027, %rd6039;
	setp.gt.u64 	%p1189, %rd6040, %rd361;
	selp.u64 	%rd6041, 1, 0, %p1189;
	add.s64 	%rd362, %rd6038, %rd6041;
	mov.b64 	{%r390, %r391}, %rd359;
	mov.b64 	{%r392, %r393}, %rd360;
	mov.b64 	%rd6042, {%r393, %r390};
	mov.b64 	{%r394, %r395}, %rd361;
	mov.b64 	%rd6043, {%r395, %r392};
	mov.b64 	{%r396, %r397}, %rd362;
	mov.b64 	%rd6044, {%r397, %r394};
	shl.b64 	%rd6045, %rd362, 32;
	add.s64 	%rd363, %rd6042, %rd5827;
	setp.lt.u64 	%p1190, %rd363, %rd6042;
	selp.u64 	%rd6046, 1, 0, %p1190;
	add.s64 	%rd6047, %rd6043, %rd5881;
	add.s64 	%rd364, %rd6047, %rd6046;
	max.u64 	%rd6048, %rd5881, %rd6047;
	setp.gt.u64 	%p1191, %rd6048, %rd364;
	selp.u64 	%rd6049, 1, 0, %p1191;
	add.s64 	%rd6050, %rd6044, %rd5946;
	add.s64 	%rd365, %rd6050, %rd6049;
	max.u64 	%rd6051, %rd5946, %rd6050;
	setp.gt.u64 	%p1192, %rd6051, %rd365;
	selp.u64 	%rd6052, 1, 0, %p1192;
	add.s64 	%rd6053, %rd6045, %rd6003;
	add.s64 	%rd22789, %rd6053, %rd6052;
	setp.gt.u64 	%p1193, %rd22789, %rd43;
	@%p1193 bra 	$L__BB1_113;
	setp.eq.s64 	%p1194, %rd22789, %rd43;
	setp.gt.u64 	%p1195, %rd365, %rd57;
	and.pred  	%p1196, %p1194, %p1195;
	@%p1196 bra 	$L__BB1_113;
	setp.eq.s64 	%p1197, %rd22789, %rd43;
	setp.eq.s64 	%p1198, %rd365, %rd57;
	and.pred  	%p1199, %p1197, %p1198;
	setp.gt.u64 	%p1200, %rd364, %rd56;
	and.pred  	%p1201, %p1199, %p1200;
	@%p1201 bra 	$L__BB1_113;
	setp.ne.s64 	%p1202, %rd22789, %rd43;
	setp.ne.s64 	%p1203, %rd365, %rd57;
	or.pred  	%p1204, %p1202, %p1203;
	setp.ne.s64 	%p1205, %rd364, %rd56;
	or.pred  	%p1206, %p1204, %p1205;
	setp.lt.u64 	%p1207, %rd363, %rd58;
	or.pred  	%p1208, %p1206, %p1207;
	mov.u64 	%rd22786, %rd363;
	mov.u64 	%rd22787, %rd364;
	mov.u64 	%rd22788, %rd365;
	@%p1208 bra 	$L__BB1_114;
$L__BB1_113:
	sub.s64 	%rd22786, %rd363, %rd58;
	setp.lt.u64 	%p1209, %rd363, %rd58;
	selp.u64 	%rd6054, 1, 0, %p1209;
	add.s64 	%rd6055, %rd56, %rd6054;
	sub.s64 	%rd22787, %rd364, %rd6055;
	setp.ge.u64 	%p1210, %rd364, %rd6055;
	setp.lt.u64 	%p1211, %rd364, %rd6055;
	setp.eq.s64 	%p1212, %rd6055, 0;
	selp.u32 	%r398, -1, 0, %p1211;
	selp.u32 	%r399, -1, 0, %p1212;
	selp.b32 	%r400, %r399, %r398, %p1210;
	selp.b32 	%r401, %r400, %r398, %p1209;
	and.b32  	%r402, %r401, 1;
	setp.eq.b32 	%p1213, %r402, 1;
	cvt.u64.u32 	%rd6056, %r401;
	and.b64  	%rd6057, %rd6056, 1;
	add.s64 	%rd6058, %rd57, %rd6057;
	sub.s64 	%rd22788, %rd365, %rd6058;
	setp.ge.u64 	%p1214, %rd365, %rd6058;
	setp.lt.u64 	%p1215, %rd365, %rd6058;
	setp.eq.s64 	%p1216, %rd6058, 0;
	selp.u32 	%r403, -1, 0, %p1215;
	selp.u32 	%r404, -1, 0, %p1216;
	selp.b32 	%r405, %r404, %r403, %p1214;
	selp.b32 	%r406, %r405, %r403, %p1213;
	and.b32  	%r407, %r406, 1;
	setp.eq.b32 	%p1217, %r407, 1;
	selp.s64 	%rd6059, -1, 0, %p1217;
	sub.s64 	%rd6060, %rd22789, %rd43;
	add.s64 	%rd22789, %rd6060, %rd6059;
$L__BB1_114:
	shr.u64 	%rd6061, %rd359, 32;
	mul.lo.s64 	%rd6062, %rd6061, 4196183048192;
	and.b64  	%rd6063, %rd359, 4294967295;
	mad.lo.s64 	%rd6064, %rd6063, 977, %rd6062;
	setp.lt.u64 	%p1218, %rd6064, %rd6062;
	shr.u64 	%rd6065, %rd360, 32;
	mul.lo.s64 	%rd6066, %rd6065, 4196183048192;
	and.b64  	%rd6067, %rd360, 4294967295;
	mad.lo.s64 	%rd6068, %rd6067, 977, %rd6066;
	setp.lt.u64 	%p1219, %rd6068, %rd6066;
	selp.u64 	%rd6069, 1, 0, %p1218;
	mul.lo.s64 	%rd6070, %rd6061, 977;
	shr.u64 	%rd6071, %rd6070, 32;
	add.s64 	%rd6072, %rd6071, %rd6069;
	add.s64 	%rd6073, %rd6072, %rd6068;
	setp.lt.u64 	%p1220, %rd6073, %rd6072;
	shr.u64 	%rd6074, %rd361, 32;
	mul.lo.s64 	%rd6075, %rd6074, 4196183048192;
	and.b64  	%rd6076, %rd361, 4294967295;
	mad.lo.s64 	%rd6077, %rd6076, 977, %rd6075;
	setp.lt.u64 	%p1221, %rd6077, %rd6075;
	selp.u64 	%rd6078, 1, 0, %p1220;
	selp.u64 	%rd6079, 1, 0, %p1219;
	mul.lo.s64 	%rd6080, %rd6065, 977;
	shr.u64 	%rd6081, %rd6080, 32;
	add.s64 	%rd6082, %rd6081, %rd6079;
	add.s64 	%rd6083, %rd6082, %rd6078;
	add.s64 	%rd6084, %rd6083, %rd6077;
	setp.lt.u64 	%p1222, %rd6084, %rd6083;
	add.s64 	%rd375, %rd22786, %rd6064;
	setp.lt.u64 	%p1223, %rd375, %rd22786;
	selp.u64 	%rd6085, 1, 0, %p1223;
	add.s64 	%rd6086, %rd22787, %rd6073;
	add.s64 	%rd376, %rd6086, %rd6085;
	max.u64 	%rd6087, %rd22787, %rd6086;
	setp.gt.u64 	%p1224, %rd6087, %rd376;
	selp.u64 	%rd6088, 1, 0, %p1224;
	add.s64 	%rd6089, %rd22788, %rd6084;
	add.s64 	%rd377, %rd6089, %rd6088;
	max.u64 	%rd6090, %rd22788, %rd6089;
	setp.gt.u64 	%p1225, %rd6090, %rd377;
	selp.u64 	%rd6091, 1, 0, %p1225;
	shr.u64 	%rd6092, %rd362, 32;
	and.b64  	%rd6093, %rd362, 4294967295;
	mul.lo.s64 	%rd6094, %rd6093, 977;
	mad.lo.s64 	%rd6095, %rd6092, 4196183048192, %rd6094;
	selp.u64 	%rd6096, 1, 0, %p1222;
	selp.u64 	%rd6097, 1, 0, %p1221;
	mul.lo.s64 	%rd6098, %rd6074, 977;
	shr.u64 	%rd6099, %rd6098, 32;
	add.s64 	%rd6100, %rd6099, %rd6097;
	add.s64 	%rd6101, %rd6100, %rd6096;
	add.s64 	%rd6102, %rd6101, %rd6095;
	add.s64 	%rd6103, %rd22789, %rd6102;
	add.s64 	%rd22793, %rd6103, %rd6091;
	setp.gt.u64 	%p1226, %rd22793, %rd43;
	@%p1226 bra 	$L__BB1_118;
	setp.eq.s64 	%p1227, %rd22793, %rd43;
	setp.gt.u64 	%p1228, %rd377, %rd57;
	and.pred  	%p1229, %p1227, %p1228;
	@%p1229 bra 	$L__BB1_118;
	setp.eq.s64 	%p1230, %rd22793, %rd43;
	setp.eq.s64 	%p1231, %rd377, %rd57;
	and.pred  	%p1232, %p1230, %p1231;
	setp.gt.u64 	%p1233, %rd376, %rd56;
	and.pred  	%p1234, %p1232, %p1233;
	@%p1234 bra 	$L__BB1_118;
	setp.ne.s64 	%p1235, %rd22793, %rd43;
	setp.ne.s64 	%p1236, %rd377, %rd57;
	or.pred  	%p1237, %p1235, %p1236;
	setp.ne.s64 	%p1238, %rd376, %rd56;
	or.pred  	%p1239, %p1237, %p1238;
	setp.lt.u64 	%p1240, %rd375, %rd58;
	or.pred  	%p1241, %p1239, %p1240;
	mov.u64 	%rd22790, %rd375;
	mov.u64 	%rd22791, %rd376;
	mov.u64 	%rd22792, %rd377;
	@%p1241 bra 	$L__BB1_119;
$L__BB1_118:
	sub.s64 	%rd22790, %rd375, %rd58;
	setp.lt.u64 	%p1242, %rd375, %rd58;
	selp.u64 	%rd6104, 1, 0, %p1242;
	add.s64 	%rd6105, %rd56, %rd6104;
	sub.s64 	%rd22791, %rd376, %rd6105;
	setp.ge.u64 	%p1243, %rd376, %rd6105;
	setp.lt.u64 	%p1244, %rd376, %rd6105;
	setp.eq.s64 	%p1245, %rd6105, 0;
	selp.u32 	%r408, -1, 0, %p1244;
	selp.u32 	%r409, -1, 0, %p1245;
	selp.b32 	%r410, %r409, %r408, %p1243;
	selp.b32 	%r411, %r410, %r408, %p1242;
	and.b32  	%r412, %r411, 1;
	setp.eq.b32 	%p1246, %r412, 1;
	cvt.u64.u32 	%rd6106, %r411;
	and.b64  	%rd6107, %rd6106, 1;
	add.s64 	%rd6108, %rd57, %rd6107;
	sub.s64 	%rd22792, %rd377, %rd6108;
	setp.ge.u64 	%p1247, %rd377, %rd6108;
	setp.lt.u64 	%p1248, %rd377, %rd6108;
	setp.eq.s64 	%p1249, %rd6108, 0;
	selp.u32 	%r413, -1, 0, %p1248;
	selp.u32 	%r414, -1, 0, %p1249;
	selp.b32 	%r415, %r414, %r413, %p1247;
	selp.b32 	%r416, %r415, %r413, %p1246;
	and.b32  	%r417, %r416, 1;
	setp.eq.b32 	%p1250, %r417, 1;
	selp.s64 	%rd6109, -1, 0, %p1250;
	sub.s64 	%rd6110, %rd22793, %rd43;
	add.s64 	%rd22793, %rd6110, %rd6109;
$L__BB1_119:
	shl.b64 	%rd387, %rd22790, 1;
	mov.b64 	{%r418, %r419}, %rd22791;
	mov.b64 	{%r420, %r421}, %rd22790;
	shf.l.wrap.b32 	%r422, %r421, %r418, 1;
	shf.l.wrap.b32 	%r423, %r418, %r419, 1;
	mov.b64 	%rd388, {%r422, %r423};
	setp.lt.u64 	%p1251, %rd388, %rd22791;
	selp.u64 	%rd6111, 1, 0, %p1251;
	shl.b64 	%rd6112, %rd22792, 1;
	or.b64  	%rd389, %rd6112, %rd6111;
	setp.lt.u64 	%p1252, %rd389, %rd22792;
	selp.u64 	%rd6113, 1, 0, %p1252;
	shl.b64 	%rd6114, %rd22793, 1;
	or.b64  	%rd22797, %rd6114, %rd6113;
	setp.gt.u64 	%p1253, %rd22797, %rd43;
	@%p1253 bra 	$L__BB1_123;
	setp.eq.s64 	%p1254, %rd22797, %rd43;
	setp.gt.u64 	%p1255, %rd389, %rd57;
	and.pred  	%p1256, %p1254, %p1255;
	@%p1256 bra 	$L__BB1_123;
	setp.eq.s64 	%p1257, %rd22797, %rd43;
	setp.eq.s64 	%p1258, %rd389, %rd57;
	and.pred  	%p1259, %p1257, %p1258;
	setp.gt.u64 	%p1260, %rd388, %rd56;
	and.pred  	%p1261, %p1259, %p1260;
	@%p1261 bra 	$L__BB1_123;
	setp.ne.s64 	%p1262, %rd22797, %rd43;
	setp.ne.s64 	%p1263, %rd389, %rd57;
	or.pred  	%p1264, %p1262, %p1263;
	setp.ne.s64 	%p1265, %rd388, %rd56;
	or.pred  	%p1266, %p1264, %p1265;
	setp.lt.u64 	%p1267, %rd387, %rd58;
	or.pred  	%p1268, %p1266, %p1267;
	mov.u64 	%rd22794, %rd387;
	mov.u64 	%rd22795, %rd388;
	mov.u64 	%rd22796, %rd389;
	@%p1268 bra 	$L__BB1_124;
$L__BB1_123:
	sub.s64 	%rd22794, %rd387, %rd58;
	setp.lt.u64 	%p1269, %rd387, %rd58;
	selp.u64 	%rd6115, 1, 0, %p1269;
	add.s64 	%rd6116, %rd56, %rd6115;
	sub.s64 	%rd22795, %rd388, %rd6116;
	setp.ge.u64 	%p1270, %rd388, %rd6116;
	setp.lt.u64 	%p1271, %rd388, %rd6116;
	setp.eq.s64 	%p1272, %rd6116, 0;
	selp.u32 	%r424, -1, 0, %p1271;
	selp.u32 	%r425, -1, 0, %p1272;
	selp.b32 	%r426, %r425, %r424, %p1270;
	selp.b32 	%r427, %r426, %r424, %p1269;
	and.b32  	%r428, %r427, 1;
	setp.eq.b32 	%p1273, %r428, 1;
	cvt.u64.u32 	%rd6117, %r427;
	and.b64  	%rd6118, %rd6117, 1;
	add.s64 	%rd6119, %rd57, %rd6118;
	sub.s64 	%rd22796, %rd389, %rd6119;
	setp.ge.u64 	%p1274, %rd389, %rd6119;
	setp.lt.u64 	%p1275, %rd389, %rd6119;
	setp.eq.s64 	%p1276, %rd6119, 0;
	selp.u32 	%r429, -1, 0, %p1275;
	selp.u32 	%r430, -1, 0, %p1276;
	selp.b32 	%r431, %r430, %r429, %p1274;
	selp.b32 	%r432, %r431, %r429, %p1273;
	and.b32  	%r433, %r432, 1;
	setp.eq.b32 	%p1277, %r433, 1;
	selp.s64 	%rd6120, -1, 0, %p1277;
	sub.s64 	%rd6121, %rd22797, %rd43;
	add.s64 	%rd22797, %rd6121, %rd6120;
$L__BB1_124:
	shl.b64 	%rd399, %rd22794, 1;
	mov.b64 	{%r434, %r435}, %rd22795;
	mov.b64 	{%r436, %r437}, %rd22794;
	shf.l.wrap.b32 	%r438, %r437, %r434, 1;
	shf.l.wrap.b32 	%r439, %r434, %r435, 1;
	mov.b64 	%rd400, {%r438, %r439};
	setp.lt.u64 	%p1278, %rd400, %rd22795;
	selp.u64 	%rd6122, 1, 0, %p1278;
	shl.b64 	%rd6123, %rd22796, 1;
	or.b64  	%rd401, %rd6123, %rd6122;
	setp.lt.u64 	%p1279, %rd401, %rd22796;
	selp.u64 	%rd6124, 1, 0, %p1279;
	shl.b64 	%rd6125, %rd22797, 1;
	or.b64  	%rd22801, %rd6125, %rd6124;
	setp.gt.u64 	%p1280, %rd22801, %rd43;
	@%p1280 bra 	$L__BB1_128;
	setp.eq.s64 	%p1281, %rd22801, %rd43;
	setp.gt.u64 	%p1282, %rd401, %rd57;
	and.pred  	%p1283, %p1281, %p1282;
	@%p1283 bra 	$L__BB1_128;
	setp.eq.s64 	%p1284, %rd22801, %rd43;
	setp.eq.s64 	%p1285, %rd401, %rd57;
	and.pred  	%p1286, %p1284, %p1285;
	setp.gt.u64 	%p1287, %rd400, %rd56;
	and.pred  	%p1288, %p1286, %p1287;
	@%p1288 bra 	$L__BB1_128;
	setp.ne.s64 	%p1289, %rd22801, %rd43;
	setp.ne.s64 	%p1290, %rd401, %rd57;
	or.pred  	%p1291, %p1289, %p1290;
	setp.ne.s64 	%p1292, %rd400, %rd56;
	or.pred  	%p1293, %p1291, %p1292;
	setp.lt.u64 	%p1294, %rd399, %rd58;
	or.pred  	%p1295, %p1293, %p1294;
	mov.u64 	%rd22798, %rd399;
	mov.u64 	%rd22799, %rd400;
	mov.u64 	%rd22800, %rd401;
	@%p1295 bra 	$L__BB1_129;
$L__BB1_128:
	sub.s64 	%rd22798, %rd399, %rd58;
	setp.lt.u64 	%p1296, %rd399, %rd58;
	selp.u64 	%rd6126, 1, 0, %p1296;
	add.s64 	%rd6127, %rd56, %rd6126;
	sub.s64 	%rd22799, %rd400, %rd6127;
	setp.ge.u64 	%p1297, %rd400, %rd6127;
	setp.lt.u64 	%p1298, %rd400, %rd6127;
	setp.eq.s64 	%p1299, %rd6127, 0;
	selp.u32 	%r440, -1, 0, %p1298;
	selp.u32 	%r441, -1, 0, %p1299;
	selp.b32 	%r442, %r441, %r440, %p1297;
	selp.b32 	%r443, %r442, %r440, %p1296;
	and.b32  	%r444, %r443, 1;
	setp.eq.b32 	%p1300, %r444, 1;
	cvt.u64.u32 	%rd6128, %r443;
	and.b64  	%rd6129, %rd6128, 1;
	add.s64 	%rd6130, %rd57, %rd6129;
	sub.s64 	%rd22800, %rd401, %rd6130;
	setp.ge.u64 	%p1301, %rd401, %rd6130;
	setp.lt.u64 	%p1302, %rd401, %rd6130;
	setp.eq.s64 	%p1303, %rd6130, 0;
	selp.u32 	%r445, -1, 0, %p1302;
	selp.u32 	%r446, -1, 0, %p1303;
	selp.b32 	%r447, %r446, %r445, %p1301;
	selp.b32 	%r448, %r447, %r445, %p1300;
	and.b32  	%r449, %r448, 1;
	setp.eq.b32 	%p1304, %r449, 1;
	selp.s64 	%rd6131, -1, 0, %p1304;
	sub.s64 	%rd6132, %rd22801, %rd43;
	add.s64 	%rd22801, %rd6132, %rd6131;
$L__BB1_129:
	shl.b64 	%rd411, %rd22798, 1;
	mov.b64 	{%r450, %r451}, %rd22799;
	mov.b64 	{%r452, %r453}, %rd22798;
	shf.l.wrap.b32 	%r454, %r453, %r450, 1;
	shf.l.wrap.b32 	%r455, %r450, %r451, 1;
	mov.b64 	%rd412, {%r454, %r455};
	setp.lt.u64 	%p1305, %rd412, %rd22799;
	selp.u64 	%rd6133, 1, 0, %p1305;
	shl.b64 	%rd6134, %rd22800, 1;
	or.b64  	%rd413, %rd6134, %rd6133;
	setp.lt.u64 	%p1306, %rd413, %rd22800;
	selp.u64 	%rd6135, 1, 0, %p1306;
	shl.b64 	%rd6136, %rd22801, 1;
	or.b64  	%rd22805, %rd6136, %rd6135;
	setp.gt.u64 	%p1307, %rd22805, %rd43;
	@%p1307 bra 	$L__BB1_133;
	setp.eq.s64 	%p1308, %rd22805, %rd43;
	setp.gt.u64 	%p1309, %rd413, %rd57;
	and.pred  	%p1310, %p1308, %p1309;
	@%p1310 bra 	$L__BB1_133;
	setp.eq.s64 	%p1311, %rd22805, %rd43;
	setp.eq.s64 	%p1312, %rd413, %rd57;
	and.pred  	%p1313, %p1311, %p1312;
	setp.gt.u64 	%p1314, %rd412, %rd56;
	and.pred  	%p1315, %p1313, %p1314;
	@%p1315 bra 	$L__BB1_133;
	setp.ne.s64 	%p1316, %rd22805, %rd43;
	setp.ne.s64 	%p1317, %rd413, %rd57;
	or.pred  	%p1318, %p1316, %p1317;
	setp.ne.s64 	%p1319, %rd412, %rd56;
	or.pred  	%p1320, %p1318, %p1319;
	setp.lt.u64 	%p1321, %rd411, %rd58;
	or.pred  	%p1322, %p1320, %p1321;
	mov.u64 	%rd22802, %rd411;
	mov.u64 	%rd22803, %rd412;
	mov.u64 	%rd22804, %rd413;
	@%p1322 bra 	$L__BB1_134;
$L__BB1_133:
	sub.s64 	%rd22802, %rd411, %rd58;
	setp.lt.u64 	%p1323, %rd411, %rd58;
	selp.u64 	%rd6137, 1, 0, %p1323;
	add.s64 	%rd6138, %rd56, %rd6137;
	sub.s64 	%rd22803, %rd412, %rd6138;
	setp.ge.u64 	%p1324, %rd412, %rd6138;
	setp.lt.u64 	%p1325, %rd412, %rd6138;
	setp.eq.s64 	%p1326, %rd6138, 0;
	selp.u32 	%r456, -1, 0, %p1325;
	selp.u32 	%r457, -1, 0, %p1326;
	selp.b32 	%r458, %r457, %r456, %p1324;
	selp.b32 	%r459, %r458, %r456, %p1323;
	and.b32  	%r460, %r459, 1;
	setp.eq.b32 	%p1327, %r460, 1;
	cvt.u64.u32 	%rd6139, %r459;
	and.b64  	%rd6140, %rd6139, 1;
	add.s64 	%rd6141, %rd57, %rd6140;
	sub.s64 	%rd22804, %rd413, %rd6141;
	setp.ge.u64 	%p1328, %rd413, %rd6141;
	setp.lt.u64 	%p1329, %rd413, %rd6141;
	setp.eq.s64 	%p1330, %rd6141, 0;
	selp.u32 	%r461, -1, 0, %p1329;
	selp.u32 	%r462, -1, 0, %p1330;
	selp.b32 	%r463, %r462, %r461, %p1328;
	selp.b32 	%r464, %r463, %r461, %p1327;
	and.b32  	%r465, %r464, 1;
	setp.eq.b32 	%p1331, %r465, 1;
	selp.s64 	%rd6142, -1, 0, %p1331;
	sub.s64 	%rd6143, %rd22805, %rd43;
	add.s64 	%rd22805, %rd6143, %rd6142;
$L__BB1_134:
	mul.lo.s64 	%rd6144, %rd292, %rd291;
	shr.u64 	%rd6145, %rd6144, 31;
	and.b64  	%rd6146, %rd6145, 4294967296;
	shl.b64 	%rd6147, %rd6144, 33;
	mad.lo.s64 	%rd6148, %rd291, %rd291, %rd6147;
	setp.lt.u64 	%p1332, %rd6148, %rd6147;
	and.b64  	%rd6149, %rd6145, 4294967295;
	mad.lo.s64 	%rd6150, %rd292, %rd292, %rd6149;
	add.s64 	%rd6151, %rd6150, %rd6146;
	selp.u64 	%rd6152, 1, 0, %p1332;
	add.s64 	%rd6153, %rd6151, %rd6152;
	mul.lo.s64 	%rd6154, %rd302, %rd291;
	mul.lo.s64 	%rd6155, %rd301, %rd292;
	add.s64 	%rd6156, %rd6154, %rd6155;
	setp.lt.u64 	%p1333, %rd6156, %rd6154;
	selp.b64 	%rd6157, 4294967296, 0, %p1333;
	shl.b64 	%rd6158, %rd6156, 32;
	mad.lo.s64 	%rd6159, %rd301, %rd291, %rd6158;
	setp.lt.u64 	%p1334, %rd6159, %rd6158;
	shr.u64 	%rd6160, %rd6156, 32;
	mad.lo.s64 	%rd6161, %rd302, %rd292, %rd6160;
	add.s64 	%rd6162, %rd6161, %rd6157;
	selp.u64 	%rd6163, 1, 0, %p1334;
	add.s64 	%rd6164, %rd6162, %rd6163;
	add.s64 	%rd6165, %rd6153, %rd6159;
	setp.lt.u64 	%p1335, %rd6165, %rd6153;
	selp.u64 	%rd6166, 1, 0, %p1335;
	add.s64 	%rd6167, %rd6164, %rd6166;
	mul.lo.s64 	%rd6168, %rd304, %rd291;
	mul.lo.s64 	%rd6169, %rd303, %rd292;
	add.s64 	%rd6170, %rd6168, %rd6169;
	setp.lt.u64 	%p1336, %rd6170, %rd6168;
	selp.b64 	%rd6171, 4294967296, 0, %p1336;
	shl.b64 	%rd6172, %rd6170, 32;
	mad.lo.s64 	%rd6173, %rd303, %rd291, %rd6172;
	setp.lt.u64 	%p1337, %rd6173, %rd6172;
	shr.u64 	%rd6174, %rd6170, 32;
	mad.lo.s64 	%rd6175, %rd304, %rd292, %rd6174;
	add.s64 	%rd6176, %rd6175, %rd6171;
	selp.u64 	%rd6177, 1, 0, %p1337;
	add.s64 	%rd6178, %rd6176, %rd6177;
	add.s64 	%rd6179, %rd6167, %rd6173;
	setp.lt.u64 	%p1338, %rd6179, %rd6167;
	selp.u64 	%rd6181, 1, 0, %p1338;
	add.s64 	%rd6182, %rd6178, %rd6181;
	mul.lo.s64 	%rd6183, %rd306, %rd291;
	mul.lo.s64 	%rd6184, %rd305, %rd292;
	add.s64 	%rd6185, %rd6183, %rd6184;
	setp.lt.u64 	%p1339, %rd6185, %rd6183;
	selp.b64 	%rd6186, 4294967296, 0, %p1339;
	shl.b64 	%rd6187, %rd6185, 32;
	mad.lo.s64 	%rd6188, %rd305, %rd291, %rd6187;
	setp.lt.u64 	%p1340, %rd6188, %rd6187;
	shr.u64 	%rd6189, %rd6185, 32;
	mad.lo.s64 	%rd6190, %rd306, %rd292, %rd6189;
	add.s64 	%rd6191, %rd6190, %rd6186;
	selp.u64 	%rd6192, 1, 0, %p1340;
	add.s64 	%rd6193, %rd6191, %rd6192;
	add.s64 	%rd6194, %rd6182, %rd6188;
	setp.lt.u64 	%p1341, %rd6194, %rd6182;
	selp.u64 	%rd6196, 1, 0, %p1341;
	add.s64 	%rd6197, %rd6193, %rd6196;
	setp.lt.u64 	%p1342, %rd6156, %rd6155;
	selp.b64 	%rd6199, 4294967296, 0, %p1342;
	add.s64 	%rd6200, %rd6161, %rd6199;
	add.s64 	%rd6201, %rd6200, %rd6163;
	add.s64 	%rd6202, %rd6165, %rd6159;
	setp.lt.u64 	%p1343, %rd6202, %rd6165;
	selp.u64 	%rd6203, 1, 0, %p1343;
	add.s64 	%rd6204, %rd6201, %rd6203;
	setp.ne.s64 	%p1344, %rd6204, 0;
	add.s64 	%rd6206, %rd6179, %rd6204;
	setp.lt.u64 	%p1345, %rd6206, %rd6179;
	and.pred  	%p1346, %p1344, %p1345;
	selp.u64 	%rd6207, 1, 0, %p1346;
	mul.lo.s64 	%rd6208, %rd302, %rd301;
	shr.u64 	%rd6209, %rd6208, 31;
	and.b64  	%rd6210, %rd6209, 4294967296;
	shl.b64 	%rd6211, %rd6208, 33;
	mad.lo.s64 	%rd6212, %rd301, %rd301, %rd6211;
	setp.lt.u64 	%p1347, %rd6212, %rd6211;
	and.b64  	%rd6213, %rd6209, 4294967295;
	mad.lo.s64 	%rd6214, %rd302, %rd302, %rd6213;
	add.s64 	%rd6215, %rd6214, %rd6210;
	selp.u64 	%rd6216, 1, 0, %p1347;
	add.s64 	%rd6217, %rd6215, %rd6216;
	add.s64 	%rd6218, %rd6206, %rd6207;
	add.s64 	%rd6219, %rd6218, %rd6212;
	max.u64 	%rd6220, %rd6206, %rd6218;
	setp.gt.u64 	%p1348, %rd6220, %rd6219;
	selp.u64 	%rd6221, 1, 0, %p1348;
	add.s64 	%rd6222, %rd6217, %rd6221;
	setp.ne.s64 	%p1349, %rd6222, 0;
	add.s64 	%rd6224, %rd6194, %rd6222;
	setp.lt.u64 	%p1350, %rd6224, %rd6194;
	and.pred  	%p1351, %p1349, %p1350;
	selp.u64 	%rd6225, 1, 0, %p1351;
	mul.lo.s64 	%rd6226, %rd304, %rd301;
	mul.lo.s64 	%rd6227, %rd303, %rd302;
	add.s64 	%rd6228, %rd6226, %rd6227;
	setp.lt.u64 	%p1352, %rd6228, %rd6226;
	selp.b64 	%rd6229, 4294967296, 0, %p1352;
	shl.b64 	%rd6230, %rd6228, 32;
	mad.lo.s64 	%rd6231, %rd303, %rd301, %rd6230;
	setp.lt.u64 	%p1353, %rd6231, %rd6230;
	shr.u64 	%rd6232, %rd6228, 32;
	mad.lo.s64 	%rd6233, %rd304, %rd302, %rd6232;
	add.s64 	%rd6234, %rd6233, %rd6229;
	selp.u64 	%rd6235, 1, 0, %p1353;
	add.s64 	%rd6236, %rd6234, %rd6235;
	add.s64 	%rd6237, %rd6224, %rd6225;
	add.s64 	%rd6238, %rd6237, %rd6231;
	max.u64 	%rd6240, %rd6224, %rd6237;
	setp.gt.u64 	%p1354, %rd6240, %rd6238;
	selp.u64 	%rd6241, 1, 0, %p1354;
	add.s64 	%rd6242, %rd6236, %rd6241;
	setp.ne.s64 	%p1355, %rd6242, 0;
	add.s64 	%rd6244, %rd6197, %rd6242;
	setp.lt.u64 	%p1356, %rd6244, %rd6197;
	and.pred  	%p1357, %p1355, %p1356;
	selp.u64 	%rd6245, 1, 0, %p1357;
	mul.lo.s64 	%rd6246, %rd306, %rd301;
	mul.lo.s64 	%rd6247, %rd305, %rd302;
	add.s64 	%rd6248, %rd6246, %rd6247;
	setp.lt.u64 	%p1358, %rd6248, %rd6246;
	selp.b64 	%rd6249, 4294967296, 0, %p1358;
	shl.b64 	%rd6250, %rd6248, 32;
	mad.lo.s64 	%rd6251, %rd305, %rd301, %rd6250;
	setp.lt.u64 	%p1359, %rd6251, %rd6250;
	shr.u64 	%rd6252, %rd6248, 32;
	mad.lo.s64 	%rd6253, %rd306, %rd302, %rd6252;
	add.s64 	%rd6254, %rd6253, %rd6249;
	selp.u64 	%rd6255, 1, 0, %p1359;
	add.s64 	%rd6256, %rd6254, %rd6255;
	add.s64 	%rd6257, %rd6244, %rd6245;
	add.s64 	%rd6258, %rd6257, %rd6251;
	max.u64 	%rd6260, %rd6244, %rd6257;
	setp.gt.u64 	%p1360, %rd6260, %rd6258;
	selp.u64 	%rd6261, 1, 0, %p1360;
	add.s64 	%rd6262, %rd6256, %rd6261;
	setp.lt.u64 	%p1361, %rd6170, %rd6169;
	selp.b64 	%rd6264, 4294967296, 0, %p1361;
	add.s64 	%rd6265, %rd6175, %rd6264;
	add.s64 	%rd6266, %rd6265, %rd6177;
	add.s64 	%rd6267, %rd6219, %rd6173;
	setp.lt.u64 	%p1362, %rd6267, %rd6219;
	selp.u64 	%rd6268, 1, 0, %p1362;
	add.s64 	%rd6269, %rd6266, %rd6268;
	setp.ne.s64 	%p1363, %rd6269, 0;
	add.s64 	%rd6271, %rd6238, %rd6269;
	setp.lt.u64 	%p1364, %rd6271, %rd6238;
	and.pred  	%p1365, %p1363, %p1364;
	selp.u64 	%rd6272, 1, 0, %p1365;
	setp.lt.u64 	%p1366, %rd6228, %rd6227;
	selp.b64 	%rd6273, 4294967296, 0, %p1366;
	add.s64 	%rd6274, %rd6233, %rd6273;
	add.s64 	%rd6275, %rd6274, %rd6235;
	add.s64 	%rd6276, %rd6271, %rd6272;
	add.s64 	%rd6277, %rd6276, %rd6231;
	max.u64 	%rd6278, %rd6271, %rd6276;
	setp.gt.u64 	%p1367, %rd6278, %rd6277;
	selp.u64 	%rd6279, 1, 0, %p1367;
	add.s64 	%rd6280, %rd6275, %rd6279;
	setp.ne.s64 	%p1368, %rd6280, 0;
	add.s64 	%rd6282, %rd6258, %rd6280;
	setp.lt.u64 	%p1369, %rd6282, %rd6258;
	and.pred  	%p1370, %p1368, %p1369;
	selp.u64 	%rd6283, 1, 0, %p1370;
	mul.lo.s64 	%rd6284, %rd304, %rd303;
	shr.u64 	%rd6285, %rd6284, 31;
	and.b64  	%rd6286, %rd6285, 4294967296;
	shl.b64 	%rd6287, %rd6284, 33;
	mad.lo.s64 	%rd6288, %rd303, %rd303, %rd6287;
	setp.lt.u64 	%p1371, %rd6288, %rd6287;
	and.b64  	%rd6289, %rd6285, 4294967295;
	mad.lo.s64 	%rd6290, %rd304, %rd304, %rd6289;
	add.s64 	%rd6291, %rd6290, %rd6286;
	selp.u64 	%rd6292, 1, 0, %p1371;
	add.s64 	%rd6293, %rd6291, %rd6292;
	add.s64 	%rd6294, %rd6282, %rd6283;
	add.s64 	%rd6295, %rd6294, %rd6288;
	max.u64 	%rd6297, %rd6282, %rd6294;
	setp.gt.u64 	%p1372, %rd6297, %rd6295;
	selp.u64 	%rd6298, 1, 0, %p1372;
	add.s64 	%rd6299, %rd6293, %rd6298;
	setp.ne.s64 	%p1373, %rd6299, 0;
	add.s64 	%rd6301, %rd6262, %rd6299;
	setp.lt.u64 	%p1374, %rd6301, %rd6262;
	and.pred  	%p1375, %p1373, %p1374;
	selp.u64 	%rd6302, 1, 0, %p1375;
	mul.lo.s64 	%rd6303, %rd306, %rd303;
	mul.lo.s64 	%rd6304, %rd305, %rd304;
	add.s64 	%rd6305, %rd6303, %rd6304;
	setp.lt.u64 	%p1376, %rd6305, %rd6303;
	selp.b64 	%rd6306, 4294967296, 0, %p1376;
	shl.b64 	%rd6307, %rd6305, 32;
	mad.lo.s64 	%rd6308, %rd305, %rd303, %rd6307;
	setp.lt.u64 	%p1377, %rd6308, %rd6307;
	shr.u64 	%rd6309, %rd6305, 32;
	mad.lo.s64 	%rd6310, %rd306, %rd304, %rd6309;
	add.s64 	%rd6311, %rd6310, %rd6306;
	selp.u64 	%rd6312, 1, 0, %p1377;
	add.s64 	%rd6313, %rd6311, %rd6312;
	add.s64 	%rd6314, %rd6301, %rd6302;
	add.s64 	%rd6315, %rd6314, %rd6308;
	max.u64 	%rd6317, %rd6301, %rd6314;
	setp.gt.u64 	%p1378, %rd6317, %rd6315;
	selp.u64 	%rd6318, 1, 0, %p1378;
	add.s64 	%rd6319, %rd6313, %rd6318;
	setp.lt.u64 	%p1379, %rd6185, %rd6184;
	selp.b64 	%rd6321, 4294967296, 0, %p1379;
	add.s64 	%rd6322, %rd6190, %rd6321;
	add.s64 	%rd6323, %rd6322, %rd6192;
	add.s64 	%rd6324, %rd6277, %rd6188;
	setp.lt.u64 	%p1380, %rd6324, %rd6277;
	selp.u64 	%rd6325, 1, 0, %p1380;
	add.s64 	%rd6326, %rd6323, %rd6325;
	setp.ne.s64 	%p1381, %rd6326, 0;
	add.s64 	%rd6328, %rd6295, %rd6326;
	setp.lt.u64 	%p1382, %rd6328, %rd6295;
	and.pred  	%p1383, %p1381, %p1382;
	selp.u64 	%rd6329, 1, 0, %p1383;
	setp.lt.u64 	%p1384, %rd6248, %rd6247;
	selp.b64 	%rd6330, 4294967296, 0, %p1384;
	add.s64 	%rd6331, %rd6253, %rd6330;
	add.s64 	%rd6332, %rd6331, %rd6255;
	add.s64 	%rd6333, %rd6328, %rd6329;
	add.s64 	%rd423, %rd6333, %rd6251;
	max.u64 	%rd6334, %rd6328, %rd6333;
	setp.gt.u64 	%p1385, %rd6334, %rd423;
	selp.u64 	%rd6335, 1, 0, %p1385;
	add.s64 	%rd6336, %rd6332, %rd6335;
	setp.ne.s64 	%p1386, %rd6336, 0;
	add.s64 	%rd6338, %rd6315, %rd6336;
	setp.lt.u64 	%p1387, %rd6338, %rd6315;
	and.pred  	%p1388, %p1386, %p1387;
	selp.u64 	%rd6339, 1, 0, %p1388;
	setp.lt.u64 	%p1389, %rd6305, %rd6304;
	selp.b64 	%rd6340, 4294967296, 0, %p1389;
	add.s64 	%rd6341, %rd6310, %rd6340;
	add.s64 	%rd6342, %rd6341, %rd6312;
	add.s64 	%rd6343, %rd6338, %rd6339;
	add.s64 	%rd424, %rd6343, %rd6308;
	max.u64 	%rd6344, %rd6338, %rd6343;
	setp.gt.u64 	%p1390, %rd6344, %rd424;
	selp.u64 	%rd6345, 1, 0, %p1390;
	add.s64 	%rd6346, %rd6342, %rd6345;
	setp.ne.s64 	%p1391, %rd6346, 0;
	add.s64 	%rd6348, %rd6319, %rd6346;
	setp.lt.u64 	%p1392, %rd6348, %rd6319;
	and.pred  	%p1393, %p1391, %p1392;
	selp.u64 	%rd6349, 1, 0, %p1393;
	mul.lo.s64 	%rd6350, %rd306, %rd305;
	shr.u64 	%rd6351, %rd6350, 31;
	and.b64  	%rd6352, %rd6351, 4294967296;
	shl.b64 	%rd6353, %rd6350, 33;
	mad.lo.s64 	%rd6354, %rd305, %rd305, %rd6353;
	setp.lt.u64 	%p1394, %rd6354, %rd6353;
	and.b64  	%rd6355, %rd6351, 4294967295;
	mad.lo.s64 	%rd6356, %rd306, %rd306, %rd6355;
	add.s64 	%rd6357, %rd6356, %rd6352;
	selp.u64 	%rd6358, 1, 0, %p1394;
	add.s64 	%rd6359, %rd6357, %rd6358;
	add.s64 	%rd6360, %rd6348, %rd6349;
	add.s64 	%rd425, %rd6360, %rd6354;
	max.u64 	%rd6361, %rd6348, %rd6360;
	setp.gt.u64 	%p1395, %rd6361, %rd425;
	selp.u64 	%rd6362, 1, 0, %p1395;
	add.s64 	%rd426, %rd6359, %rd6362;
	mov.b64 	{%r466, %r467}, %rd423;
	mov.b64 	{%r468, %r469}, %rd424;
	mov.b64 	%rd6363, {%r469, %r466};
	mov.b64 	{%r470, %r471}, %rd425;
	mov.b64 	%rd6364, {%r471, %r468};
	mov.b64 	{%r472, %r473}, %rd426;
	mov.b64 	%rd6365, {%r473, %r470};
	shl.b64 	%rd6366, %rd426, 32;
	add.s64 	%rd427, %rd6363, %rd6148;
	setp.lt.u64 	%p1396, %rd427, %rd6363;
	selp.u64 	%rd6367, 1, 0, %p1396;
	add.s64 	%rd6368, %rd6364, %rd6202;
	add.s64 	%rd428, %rd6368, %rd6367;
	max.u64 	%rd6369, %rd6202, %rd6368;
	setp.gt.u64 	%p1397, %rd6369, %rd428;
	selp.u64 	%rd6370, 1, 0, %p1397;
	add.s64 	%rd6371, %rd6365, %rd6267;
	add.s64 	%rd429, %rd6371, %rd6370;
	max.u64 	%rd6372, %rd6267, %rd6371;
	setp.gt.u64 	%p1398, %rd6372, %rd429;
	selp.u64 	%rd6373, 1, 0, %p1398;
	add.s64 	%rd6374, %rd6366, %rd6324;
	add.s64 	%rd22806, %rd6374, %rd6373;
	setp.gt.u64 	%p1399, %rd22806, %rd43;
	@%p1399 bra 	$L__BB1_138;
	setp.eq.s64 	%p1400, %rd22806, %rd43;
	setp.gt.u64 	%p1401, %rd429, %rd57;
	and.pred  	%p1402, %p1400, %p1401;
	@%p1402 bra 	$L__BB1_138;
	setp.eq.s64 	%p1403, %rd22806, %rd43;
	setp.eq.s64 	%p1404, %rd429, %rd57;
	and.pred  	%p1405, %p1403, %p1404;
	setp.gt.u64 	%p1406, %rd428, %rd56;
	and.pred  	%p1407, %p1405, %p1406;
	@%p1407 bra 	$L__BB1_138;
	setp.ne.s64 	%p1408, %rd22806, %rd43;
	setp.ne.s64 	%p1409, %rd429, %rd57;
	or.pred  	%p1410, %p1408, %p1409;
	setp.ne.s64 	%p1411, %rd428, %rd56;
	or.pred  	%p1412, %p1410, %p1411;
	setp.lt.u64 	%p1413, %rd427, %rd58;
	or.pred  	%p1414, %p1412, %p1413;
	mov.u64 	%rd22807, %rd429;
	mov.u64 	%rd22808, %rd428;
	mov.u64 	%rd22809, %rd427;
	@%p1414 bra 	$L__BB1_139;
$L__BB1_138:
	sub.s64 	%rd22809, %rd427, %rd58;
	setp.lt.u64 	%p1415, %rd427, %rd58;
	selp.u64 	%rd6375, 1, 0, %p1415;
	add.s64 	%rd6376, %rd56, %rd6375;
	sub.s64 	%rd22808, %rd428, %rd6376;
	setp.ge.u64 	%p1416, %rd428, %rd6376;
	setp.lt.u64 	%p1417, %rd428, %rd6376;
	setp.eq.s64 	%p1418, %rd6376, 0;
	selp.u32 	%r474, -1, 0, %p1417;
	selp.u32 	%r475, -1, 0, %p1418;
	selp.b32 	%r476, %r475, %r474, %p1416;
	selp.b32 	%r477, %r476, %r474, %p1415;
	and.b32  	%r478, %r477, 1;
	setp.eq.b32 	%p1419, %r478, 1;
	cvt.u64.u32 	%rd6377, %r477;
	and.b64  	%rd6378, %rd6377, 1;
	add.s64 	%rd6379, %rd57, %rd6378;
	sub.s64 	%rd22807, %rd429, %rd6379;
	setp.ge.u64 	%p1420, %rd429, %rd6379;
	setp.lt.u64 	%p1421, %rd429, %rd6379;
	setp.eq.s64 	%p1422, %rd6379, 0;
	selp.u32 	%r479, -1, 0, %p1421;
	selp.u32 	%r480, -1, 0, %p1422;
	selp.b32 	%r481, %r480, %r479, %p1420;
	selp.b32 	%r482, %r481, %r479, %p1419;
	and.b32  	%r483, %r482, 1;
	setp.eq.b32 	%p1423, %r483, 1;
	selp.s64 	%rd6380, -1, 0, %p1423;
	sub.s64 	%rd6381, %rd22806, %rd43;
	add.s64 	%rd22806, %rd6381, %rd6380;
$L__BB1_139:
	shr.u64 	%rd6382, %rd423, 32;
	mul.lo.s64 	%rd6383, %rd6382, 4196183048192;
	and.b64  	%rd6384, %rd423, 4294967295;
	mad.lo.s64 	%rd6385, %rd6384, 977, %rd6383;
	setp.lt.u64 	%p1424, %rd6385, %rd6383;
	shr.u64 	%rd6386, %rd424, 32;
	mul.lo.s64 	%rd6387, %rd6386, 4196183048192;
	and.b64  	%rd6388, %rd424, 4294967295;
	mad.lo.s64 	%rd6389, %rd6388, 977, %rd6387;
	setp.lt.u64 	%p1425, %rd6389, %rd6387;
	selp.u64 	%rd6390, 1, 0, %p1424;
	mul.lo.s64 	%rd6391, %rd6382, 977;
	shr.u64 	%rd6392, %rd6391, 32;
	add.s64 	%rd6393, %rd6392, %rd6390;
	add.s64 	%rd6394, %rd6393, %rd6389;
	setp.lt.u64 	%p1426, %rd6394, %rd6393;
	shr.u64 	%rd6395, %rd425, 32;
	mul.lo.s64 	%rd6396, %rd6395, 4196183048192;
	and.b64  	%rd6397, %rd425, 4294967295;
	mad.lo.s64 	%rd6398, %rd6397, 977, %rd6396;
	setp.lt.u64 	%p1427, %rd6398, %rd6396;
	selp.u64 	%rd6399, 1, 0, %p1426;
	selp.u64 	%rd6400, 1, 0, %p1425;
	mul.lo.s64 	%rd6401, %rd6386, 977;
	shr.u64 	%rd6402, %rd6401, 32;
	add.s64 	%rd6403, %rd6402, %rd6400;
	add.s64 	%rd6404, %rd6403, %rd6399;
	add.s64 	%rd6405, %rd6404, %rd6398;
	setp.lt.u64 	%p1428, %rd6405, %rd6404;
	add.s64 	%rd439, %rd22809, %rd6385;
	setp.lt.u64 	%p1429, %rd439, %rd22809;
	selp.u64 	%rd6406, 1, 0, %p1429;
	add.s64 	%rd6407, %rd22808, %rd6394;
	add.s64 	%rd440, %rd6407, %rd6406;
	max.u64 	%rd6408, %rd22808, %rd6407;
	setp.gt.u64 	%p1430, %rd6408, %rd440;
	selp.u64 	%rd6409, 1, 0, %p1430;
	add.s64 	%rd6410, %rd22807, %rd6405;
	add.s64 	%rd441, %rd6410, %rd6409;
	max.u64 	%rd6411, %rd22807, %rd6410;
	setp.gt.u64 	%p1431, %rd6411, %rd441;
	selp.u64 	%rd6412, 1, 0, %p1431;
	shr.u64 	%rd6413, %rd426, 32;
	and.b64  	%rd6414, %rd426, 4294967295;
	mul.lo.s64 	%rd6415, %rd6414, 977;
	mad.lo.s64 	%rd6416, %rd6413, 4196183048192, %rd6415;
	selp.u64 	%rd6417, 1, 0, %p1428;
	selp.u64 	%rd6418, 1, 0, %p1427;
	mul.lo.s64 	%rd6419, %rd6395, 977;
	shr.u64 	%rd6420, %rd6419, 32;
	add.s64 	%rd6421, %rd6420, %rd6418;
	add.s64 	%rd6422, %rd6421, %rd6417;
	add.s64 	%rd6423, %rd6422, %rd6416;
	add.s64 	%rd6424, %rd22806, %rd6423;
	add.s64 	%rd22813, %rd6424, %rd6412;
	setp.gt.u64 	%p1432, %rd22813, %rd43;
	@%p1432 bra 	$L__BB1_143;
	setp.eq.s64 	%p1433, %rd22813, %rd43;
	setp.gt.u64 	%p1434, %rd441, %rd57;
	and.pred  	%p1435, %p1433, %p1434;
	@%p1435 bra 	$L__BB1_143;
	setp.eq.s64 	%p1436, %rd22813, %rd43;
	setp.eq.s64 	%p1437, %rd441, %rd57;
	and.pred  	%p1438, %p1436, %p1437;
	setp.gt.u64 	%p1439, %rd440, %rd56;
	and.pred  	%p1440, %p1438, %p1439;
	@%p1440 bra 	$L__BB1_143;
	setp.ne.s64 	%p1441, %rd22813, %rd43;
	setp.ne.s64 	%p1442, %rd441, %rd57;
	or.pred  	%p1443, %p1441, %p1442;
	setp.ne.s64 	%p1444, %rd440, %rd56;
	or.pred  	%p1445, %p1443, %p1444;
	setp.lt.u64 	%p1446, %rd439, %rd58;
	or.pred  	%p1447, %p1445, %p1446;
	mov.u64 	%rd22810, %rd441;
	mov.u64 	%rd22811, %rd440;
	mov.u64 	%rd22812, %rd439;
	@%p1447 bra 	$L__BB1_144;
$L__BB1_143:
	sub.s64 	%rd22812, %rd439, %rd58;
	setp.lt.u64 	%p1448, %rd439, %rd58;
	selp.u64 	%rd6425, 1, 0, %p1448;
	add.s64 	%rd6426, %rd56, %rd6425;
	sub.s64 	%rd22811, %rd440, %rd6426;
	setp.ge.u64 	%p1449, %rd440, %rd6426;
	setp.lt.u64 	%p1450, %rd440, %rd6426;
	setp.eq.s64 	%p1451, %rd6426, 0;
	selp.u32 	%r484, -1, 0, %p1450;
	selp.u32 	%r485, -1, 0, %p1451;
	selp.b32 	%r486, %r485, %r484, %p1449;
	selp.b32 	%r487, %r486, %r484, %p1448;
	and.b32  	%r488, %r487, 1;
	setp.eq.b32 	%p1452, %r488, 1;
	cvt.u64.u32 	%rd6427, %r487;
	and.b64  	%rd6428, %rd6427, 1;
	add.s64 	%rd6429, %rd57, %rd6428;
	sub.s64 	%rd22810, %rd441, %rd6429;
	setp.ge.u64 	%p1453, %rd441, %rd6429;
	setp.lt.u64 	%p1454, %rd441, %rd6429;
	setp.eq.s64 	%p1455, %rd6429, 0;
	selp.u32 	%r489, -1, 0, %p1454;
	selp.u32 	%r490, -1, 0, %p1455;
	selp.b32 	%r491, %r490, %r489, %p1453;
	selp.b32 	%r492, %r491, %r489, %p1452;
	and.b32  	%r493, %r492, 1;
	setp.eq.b32 	%p1456, %r493, 1;
	selp.s64 	%rd6430, -1, 0, %p1456;
	sub.s64 	%rd6431, %rd22813, %rd43;
	add.s64 	%rd22813, %rd6431, %rd6430;
$L__BB1_144:
	shl.b64 	%rd451, %rd22812, 1;
	mov.b64 	{%r494, %r495}, %rd22811;
	mov.b64 	{%r496, %r497}, %rd22812;
	shf.l.wrap.b32 	%r498, %r497, %r494, 1;
	shf.l.wrap.b32 	%r499, %r494, %r495, 1;
	mov.b64 	%rd452, {%r498, %r499};
	setp.lt.u64 	%p1457, %rd452, %rd22811;
	selp.u64 	%rd6432, 1, 0, %p1457;
	shl.b64 	%rd6433, %rd22810, 1;
	or.b64  	%rd453, %rd6433, %rd6432;
	setp.lt.u64 	%p1458, %rd453, %rd22810;
	selp.u64 	%rd6434, 1, 0, %p1458;
	shl.b64 	%rd6435, %rd22813, 1;
	or.b64  	%rd22817, %rd6435, %rd6434;
	setp.gt.u64 	%p1459, %rd22817, %rd43;
	@%p1459 bra 	$L__BB1_148;
	setp.eq.s64 	%p1460, %rd22817, %rd43;
	setp.gt.u64 	%p1461, %rd453, %rd57;
	and.pred  	%p1462, %p1460, %p1461;
	@%p1462 bra 	$L__BB1_148;
	setp.eq.s64 	%p1463, %rd22817, %rd43;
	setp.eq.s64 	%p1464, %rd453, %rd57;
	and.pred  	%p1465, %p1463, %p1464;
	setp.gt.u64 	%p1466, %rd452, %rd56;
	and.pred  	%p1467, %p1465, %p1466;
	@%p1467 bra 	$L__BB1_148;
	setp.ne.s64 	%p1468, %rd22817, %rd43;
	setp.ne.s64 	%p1469, %rd453, %rd57;
	or.pred  	%p1470, %p1468, %p1469;
	setp.ne.s64 	%p1471, %rd452, %rd56;
	or.pred  	%p1472, %p1470, %p1471;
	setp.lt.u64 	%p1473, %rd451, %rd58;
	or.pred  	%p1474, %p1472, %p1473;
	mov.u64 	%rd22814, %rd453;
	mov.u64 	%rd22815, %rd452;
	mov.u64 	%rd22816, %rd451;
	@%p1474 bra 	$L__BB1_149;
$L__BB1_148:
	sub.s64 	%rd22816, %rd451, %rd58;
	setp.lt.u64 	%p1475, %rd451, %rd58;
	selp.u64 	%rd6436, 1, 0, %p1475;
	add.s64 	%rd6437, %rd56, %rd6436;
	sub.s64 	%rd22815, %rd452, %rd6437;
	setp.ge.u64 	%p1476, %rd452, %rd6437;
	setp.lt.u64 	%p1477, %rd452, %rd6437;
	setp.eq.s64 	%p1478, %rd6437, 0;
	selp.u32 	%r500, -1, 0, %p1477;
	selp.u32 	%r501, -1, 0, %p1478;
	selp.b32 	%r502, %r501, %r500, %p1476;
	selp.b32 	%r503, %r502, %r500, %p1475;
	and.b32  	%r504, %r503, 1;
	setp.eq.b32 	%p1479, %r504, 1;
	cvt.u64.u32 	%rd6438, %r503;
	and.b64  	%rd6439, %rd6438, 1;
	add.s64 	%rd6440, %rd57, %rd6439;
	sub.s64 	%rd22814, %rd453, %rd6440;
	setp.ge.u64 	%p1480, %rd453, %rd6440;
	setp.lt.u64 	%p1481, %rd453, %rd6440;
	setp.eq.s64 	%p1482, %rd6440, 0;
	selp.u32 	%r505, -1, 0, %p1481;
	selp.u32 	%r506, -1, 0, %p1482;
	selp.b32 	%r507, %r506, %r505, %p1480;
	selp.b32 	%r508, %r507, %r505, %p1479;
	and.b32  	%r509, %r508, 1;
	setp.eq.b32 	%p1483, %r509, 1;
	selp.s64 	%rd6441, -1, 0, %p1483;
	sub.s64 	%rd6442, %rd22817, %rd43;
	add.s64 	%rd22817, %rd6442, %rd6441;
$L__BB1_149:
	shl.b64 	%rd463, %rd22816, 1;
	mov.b64 	{%r510, %r511}, %rd22815;
	mov.b64 	{%r512, %r513}, %rd22816;
	shf.l.wrap.b32 	%r514, %r513, %r510, 1;
	shf.l.wrap.b32 	%r515, %r510, %r511, 1;
	mov.b64 	%rd464, {%r514, %r515};
	setp.lt.u64 	%p1484, %rd464, %rd22815;
	selp.u64 	%rd6443, 1, 0, %p1484;
	shl.b64 	%rd6444, %rd22814, 1;
	or.b64  	%rd465, %rd6444, %rd6443;
	setp.lt.u64 	%p1485, %rd465, %rd22814;
	selp.u64 	%rd6445, 1, 0, %p1485;
	shl.b64 	%rd6446, %rd22817, 1;
	or.b64  	%rd22821, %rd6446, %rd6445;
	setp.gt.u64 	%p1486, %rd22821, %rd43;
	@%p1486 bra 	$L__BB1_153;
	setp.eq.s64 	%p1487, %rd22821, %rd43;
	setp.gt.u64 	%p1488, %rd465, %rd57;
	and.pred  	%p1489, %p1487, %p1488;
	@%p1489 bra 	$L__BB1_153;
	setp.eq.s64 	%p1490, %rd22821, %rd43;
	setp.eq.s64 	%p1491, %rd465, %rd57;
	and.pred  	%p1492, %p1490, %p1491;
	setp.gt.u64 	%p1493, %rd464, %rd56;
	and.pred  	%p1494, %p1492, %p1493;
	@%p1494 bra 	$L__BB1_153;
	setp.ne.s64 	%p1495, %rd22821, %rd43;
	setp.ne.s64 	%p1496, %rd465, %rd57;
	or.pred  	%p1497, %p1495, %p1496;
	setp.ne.s64 	%p1498, %rd464, %rd56;
	or.pred  	%p1499, %p1497, %p1498;
	setp.lt.u64 	%p1500, %rd463, %rd58;
	or.pred  	%p1501, %p1499, %p1500;
	mov.u64 	%rd22818, %rd465;
	mov.u64 	%rd22819, %rd464;
	mov.u64 	%rd22820, %rd463;
	@%p1501 bra 	$L__BB1_154;
$L__BB1_153:
	sub.s64 	%rd22820, %rd463, %rd58;
	setp.lt.u64 	%p1502, %rd463, %rd58;
	selp.u64 	%rd6447, 1, 0, %p1502;
	add.s64 	%rd6448, %rd56, %rd6447;
	sub.s64 	%rd22819, %rd464, %rd6448;
	setp.ge.u64 	%p1503, %rd464, %rd6448;
	setp.lt.u64 	%p1504, %rd464, %rd6448;
	setp.eq.s64 	%p1505, %rd6448, 0;
	selp.u32 	%r516, -1, 0, %p1504;
	selp.u32 	%r517, -1, 0, %p1505;
	selp.b32 	%r518, %r517, %r516, %p1503;
	selp.b32 	%r519, %r518, %r516, %p1502;
	and.b32  	%r520, %r519, 1;
	setp.eq.b32 	%p1506, %r520, 1;
	cvt.u64.u32 	%rd6449, %r519;
	and.b64  	%rd6450, %rd6449, 1;
	add.s64 	%rd6451, %rd57, %rd6450;
	sub.s64 	%rd22818, %rd465, %rd6451;
	setp.ge.u64 	%p1507, %rd465, %rd6451;
	setp.lt.u64 	%p1508, %rd465, %rd6451;
	setp.eq.s64 	%p1509, %rd6451, 0;
	selp.u32 	%r521, -1, 0, %p1508;
	selp.u32 	%r522, -1, 0, %p1509;
	selp.b32 	%r523, %r522, %r521, %p1507;
	selp.b32 	%r524, %r523, %r521, %p1506;
	and.b32  	%r525, %r524, 1;
	setp.eq.b32 	%p1510, %r525, 1;
	selp.s64 	%rd6452, -1, 0, %p1510;
	sub.s64 	%rd6453, %rd22821, %rd43;
	add.s64 	%rd22821, %rd6453, %rd6452;
$L__BB1_154:
	and.b64  	%rd475, %rd22820, 4294967295;
	shr.u64 	%rd476, %rd22820, 32;
	mul.lo.s64 	%rd6454, %rd476, %rd475;
	shr.u64 	%rd6455, %rd6454, 31;
	and.b64  	%rd6456, %rd6455, 4294967296;
	shl.b64 	%rd6457, %rd6454, 33;
	mad.lo.s64 	%rd6458, %rd475, %rd475, %rd6457;
	setp.lt.u64 	%p1511, %rd6458, %rd6457;
	and.b64  	%rd6459, %rd6455, 4294967295;
	mad.lo.s64 	%rd6460, %rd476, %rd476, %rd6459;
	add.s64 	%rd6461, %rd6460, %rd6456;
	selp.u64 	%rd6462, 1, 0, %p1511;
	add.s64 	%rd6463, %rd6461, %rd6462;
	and.b64  	%rd477, %rd22819, 4294967295;
	shr.u64 	%rd478, %rd22819, 32;
	mul.lo.s64 	%rd6464, %rd478, %rd475;
	mul.lo.s64 	%rd6465, %rd477, %rd476;
	add.s64 	%rd6466, %rd6464, %rd6465;
	setp.lt.u64 	%p1512, %rd6466, %rd6464;
	selp.b64 	%rd6467, 4294967296, 0, %p1512;
	shl.b64 	%rd6468, %rd6466, 32;
	mad.lo.s64 	%rd6469, %rd477, %rd475, %rd6468;
	setp.lt.u64 	%p1513, %rd6469, %rd6468;
	shr.u64 	%rd6470, %rd6466, 32;
	mad.lo.s64 	%rd6471, %rd478, %rd476, %rd6470;
	add.s64 	%rd6472, %rd6471, %rd6467;
	selp.u64 	%rd6473, 1, 0, %p1513;
	add.s64 	%rd6474, %rd6472, %rd6473;
	add.s64 	%rd6475, %rd6463, %rd6469;
	setp.lt.u64 	%p1514, %rd6475, %rd6463;
	selp.u64 	%rd6476, 1, 0, %p1514;
	add.s64 	%rd6477, %rd6474, %rd6476;
	and.b64  	%rd479, %rd22818, 4294967295;
	shr.u64 	%rd480, %rd22818, 32;
	mul.lo.s64 	%rd6478, %rd480, %rd475;
	mul.lo.s64 	%rd6479, %rd479, %rd476;
	add.s64 	%rd6480, %rd6478, %rd6479;
	setp.lt.u64 	%p1515, %rd6480, %rd6478;
	selp.b64 	%rd6481, 4294967296, 0, %p1515;
	shl.b64 	%rd6482, %rd6480, 32;
	mad.lo.s64 	%rd6483, %rd479, %rd475, %rd6482;
	setp.lt.u64 	%p1516, %rd6483, %rd6482;
	shr.u64 	%rd6484, %rd6480, 32;
	mad.lo.s64 	%rd6485, %rd480, %rd476, %rd6484;
	add.s64 	%rd6486, %rd6485, %rd6481;
	selp.u64 	%rd6487, 1, 0, %p1516;
	add.s64 	%rd6488, %rd6486, %rd6487;
	add.s64 	%rd6489, %rd6477, %rd6483;
	setp.lt.u64 	%p1517, %rd6489, %rd6477;
	selp.u64 	%rd6491, 1, 0, %p1517;
	add.s64 	%rd6492, %rd6488, %rd6491;
	and.b64  	%rd481, %rd22821, 4294967295;
	shr.u64 	%rd482, %rd22821, 32;
	mul.lo.s64 	%rd6493, %rd482, %rd475;
	mul.lo.s64 	%rd6494, %rd481, %rd476;
	add.s64 	%rd6495, %rd6493, %rd6494;
	setp.lt.u64 	%p1518, %rd6495, %rd6493;
	selp.b64 	%rd6496, 4294967296, 0, %p1518;
	shl.b64 	%rd6497, %rd6495, 32;
	mad.lo.s64 	%rd6498, %rd481, %rd475, %rd6497;
	setp.lt.u64 	%p1519, %rd6498, %rd6497;
	shr.u64 	%rd6499, %rd6495, 32;
	mad.lo.s64 	%rd6500, %rd482, %rd476, %rd6499;
	add.s64 	%rd6501, %rd6500, %rd6496;
	selp.u64 	%rd6502, 1, 0, %p1519;
	add.s64 	%rd6503, %rd6501, %rd6502;
	add.s64 	%rd6504, %rd6492, %rd6498;
	setp.lt.u64 	%p1520, %rd6504, %rd6492;
	selp.u64 	%rd6506, 1, 0, %p1520;
	add.s64 	%rd6507, %rd6503, %rd6506;
	setp.lt.u64 	%p1521, %rd6466, %rd6465;
	selp.b64 	%rd6509, 4294967296, 0, %p1521;
	add.s64 	%rd6510, %rd6471, %rd6509;
	add.s64 	%rd6511, %rd6510, %rd6473;
	add.s64 	%rd6512, %rd6475, %rd6469;
	setp.lt.u64 	%p1522, %rd6512, %rd6475;
	selp.u64 	%rd6513, 1, 0, %p1522;
	add.s64 	%rd6514, %rd6511, %rd6513;
	setp.ne.s64 	%p1523, %rd6514, 0;
	add.s64 	%rd6516, %rd6489, %rd6514;
	setp.lt.u64 	%p1524, %rd6516, %rd6489;
	and.pred  	%p1525, %p1523, %p1524;
	selp.u64 	%rd6517, 1, 0, %p1525;
	mul.lo.s64 	%rd6518, %rd478, %rd477;
	shr.u64 	%rd6519, %rd6518, 31;
	and.b64  	%rd6520, %rd6519, 4294967296;
	shl.b64 	%rd6521, %rd6518, 33;
	mad.lo.s64 	%rd6522, %rd477, %rd477, %rd6521;
	setp.lt.u64 	%p1526, %rd6522, %rd6521;
	and.b64  	%rd6523, %rd6519, 4294967295;
	mad.lo.s64 	%rd6524, %rd478, %rd478, %rd6523;
	add.s64 	%rd6525, %rd6524, %rd6520;
	selp.u64 	%rd6526, 1, 0, %p1526;
	add.s64 	%rd6527, %rd6525, %rd6526;
	add.s64 	%rd6528, %rd6516, %rd6517;
	add.s64 	%rd6529, %rd6528, %rd6522;
	max.u64 	%rd6530, %rd6516, %rd6528;
	setp.gt.u64 	%p1527, %rd6530, %rd6529;
	selp.u64 	%rd6531, 1, 0, %p1527;
	add.s64 	%rd6532, %rd6527, %rd6531;
	setp.ne.s64 	%p1528, %rd6532, 0;
	add.s64 	%rd6534, %rd6504, %rd6532;
	setp.lt.u64 	%p1529, %rd6534, %rd6504;
	and.pred  	%p1530, %p1528, %p1529;
	selp.u64 	%rd6535, 1, 0, %p1530;
	mul.lo.s64 	%rd6536, %rd480, %rd477;
	mul.lo.s64 	%rd6537, %rd479, %rd478;
	add.s64 	%rd6538, %rd6536, %rd6537;
	setp.lt.u64 	%p1531, %rd6538, %rd6536;
	selp.b64 	%rd6539, 4294967296, 0, %p1531;
	shl.b64 	%rd6540, %rd6538, 32;
	mad.lo.s64 	%rd6541, %rd479, %rd477, %rd6540;
	setp.lt.u64 	%p1532, %rd6541, %rd6540;
	shr.u64 	%rd6542, %rd6538, 32;
	mad.lo.s64 	%rd6543, %rd480, %rd478, %rd6542;
	add.s64 	%rd6544, %rd6543, %rd6539;
	selp.u64 	%rd6545, 1, 0, %p1532;
	add.s64 	%rd6546, %rd6544, %rd6545;
	add.s64 	%rd6547, %rd6534, %rd6535;
	add.s64 	%rd6548, %rd6547, %rd6541;
	max.u64 	%rd6550, %rd6534, %rd6547;
	setp.gt.u64 	%p1533, %rd6550, %rd6548;
	selp.u64 	%rd6551, 1, 0, %p1533;
	add.s64 	%rd6552, %rd6546, %rd6551;
	setp.ne.s64 	%p1534, %rd6552, 0;
	add.s64 	%rd6554, %rd6507, %rd6552;
	setp.lt.u64 	%p1535, %rd6554, %rd6507;
	and.pred  	%p1536, %p1534, %p1535;
	selp.u64 	%rd6555, 1, 0, %p1536;
	mul.lo.s64 	%rd6556, %rd482, %rd477;
	mul.lo.s64 	%rd6557, %rd481, %rd478;
	add.s64 	%rd6558, %rd6556, %rd6557;
	setp.lt.u64 	%p1537, %rd6558, %rd6556;
	selp.b64 	%rd6559, 4294967296, 0, %p1537;
	shl.b64 	%rd6560, %rd6558, 32;
	mad.lo.s64 	%rd6561, %rd481, %rd477, %rd6560;
	setp.lt.u64 	%p1538, %rd6561, %rd6560;
	shr.u64 	%rd6562, %rd6558, 32;
	mad.lo.s64 	%rd6563, %rd482, %rd478, %rd6562;
	add.s64 	%rd6564, %rd6563, %rd6559;
	selp.u64 	%rd6565, 1, 0, %p1538;
	add.s64 	%rd6566, %rd6564, %rd6565;
	add.s64 	%rd6567, %rd6554, %rd6555;
	add.s64 	%rd6568, %rd6567, %rd6561;
	max.u64 	%rd6570, %rd6554, %rd6567;
	setp.gt.u64 	%p1539, %rd6570, %rd6568;
	selp.u64 	%rd6571, 1, 0, %p1539;
	add.s64 	%rd6572, %rd6566, %rd6571;
	setp.lt.u64 	%p1540, %rd6480, %rd6479;
	selp.b64 	%rd6574, 4294967296, 0, %p1540;
	add.s64 	%rd6575, %rd6485, %rd6574;
	add.s64 	%rd6576, %rd6575, %rd6487;
	add.s64 	%rd6577, %rd6529, %rd6483;
	setp.lt.u64 	%p1541, %rd6577, %rd6529;
	selp.u64 	%rd6578, 1, 0, %p1541;
	add.s64 	%rd6579, %rd6576, %rd6578;
	setp.ne.s64 	%p1542, %rd6579, 0;
	add.s64 	%rd6581, %rd6548, %rd6579;
	setp.lt.u64 	%p1543, %rd6581, %rd6548;
	and.pred  	%p1544, %p1542, %p1543;
	selp.u64 	%rd6582, 1, 0, %p1544;
	setp.lt.u64 	%p1545, %rd6538, %rd6537;
	selp.b64 	%rd6583, 4294967296, 0, %p1545;
	add.s64 	%rd6584, %rd6543, %rd6583;
	add.s64 	%rd6585, %rd6584, %rd6545;
	add.s64 	%rd6586, %rd6581, %rd6582;
	add.s64 	%rd6587, %rd6586, %rd6541;
	max.u64 	%rd6588, %rd6581, %rd6586;
	setp.gt.u64 	%p1546, %rd6588, %rd6587;
	selp.u64 	%rd6589, 1, 0, %p1546;
	add.s64 	%rd6590, %rd6585, %rd6589;
	setp.ne.s64 	%p1547, %rd6590, 0;
	add.s64 	%rd6592, %rd6568, %rd6590;
	setp.lt.u64 	%p1548, %rd6592, %rd6568;
	and.pred  	%p1549, %p1547, %p1548;
	selp.u64 	%rd6593, 1, 0, %p1549;
	mul.lo.s64 	%rd6594, %rd480, %rd479;
	shr.u64 	%rd6595, %rd6594, 31;
	and.b64  	%rd6596, %rd6595, 4294967296;
	shl.b64 	%rd6597, %rd6594, 33;
	mad.lo.s64 	%rd6598, %rd479, %rd479, %rd6597;
	setp.lt.u64 	%p1550, %rd6598, %rd6597;
	and.b64  	%rd6599, %rd6595, 4294967295;
	mad.lo.s64 	%rd6600, %rd480, %rd480, %rd6599;
	add.s64 	%rd6601, %rd6600, %rd6596;
	selp.u64 	%rd6602, 1, 0, %p1550;
	add.s64 	%rd6603, %rd6601, %rd6602;
	add.s64 	%rd6604, %rd6592, %rd6593;
	add.s64 	%rd6605, %rd6604, %rd6598;
	max.u64 	%rd6607, %rd6592, %rd6604;
	setp.gt.u64 	%p1551, %rd6607, %rd6605;
	selp.u64 	%rd6608, 1, 0, %p1551;
	add.s64 	%rd6609, %rd6603, %rd6608;
	setp.ne.s64 	%p1552, %rd6609, 0;
	add.s64 	%rd6611, %rd6572, %rd6609;
	setp.lt.u64 	%p1553, %rd6611, %rd6572;
	and.pred  	%p1554, %p1552, %p1553;
	selp.u64 	%rd6612, 1, 0, %p1554;
	mul.lo.s64 	%rd6613, %rd482, %rd479;
	mul.lo.s64 	%rd6614, %rd481, %rd480;
	add.s64 	%rd6615, %rd6613, %rd6614;
	setp.lt.u64 	%p1555, %rd6615, %rd6613;
	selp.b64 	%rd6616, 4294967296, 0, %p1555;
	shl.b64 	%rd6617, %rd6615, 32;
	mad.lo.s64 	%rd6618, %rd481, %rd479, %rd6617;
	setp.lt.u64 	%p1556, %rd6618, %rd6617;
	shr.u64 	%rd6619, %rd6615, 32;
	mad.lo.s64 	%rd6620, %rd482, %rd480, %rd6619;
	add.s64 	%rd6621, %rd6620, %rd6616;
	selp.u64 	%rd6622, 1, 0, %p1556;
	add.s64 	%rd6623, %rd6621, %rd6622;
	add.s64 	%rd6624, %rd6611, %rd6612;
	add.s64 	%rd6625, %rd6624, %rd6618;
	max.u64 	%rd6627, %rd6611, %rd6624;
	setp.gt.u64 	%p1557, %rd6627, %rd6625;
	selp.u64 	%rd6628, 1, 0, %p1557;
	add.s64 	%rd6629, %rd6623, %rd6628;
	setp.lt.u64 	%p1558, %rd6495, %rd6494;
	selp.b64 	%rd6631, 4294967296, 0, %p1558;
	add.s64 	%rd6632, %rd6500, %rd6631;
	add.s64 	%rd6633, %rd6632, %rd6502;
	add.s64 	%rd6634, %rd6587, %rd6498;
	setp.lt.u64 	%p1559, %rd6634, %rd6587;
	selp.u64 	%rd6635, 1, 0, %p1559;
	add.s64 	%rd6636, %rd6633, %rd6635;
	setp.ne.s64 	%p1560, %rd6636, 0;
	add.s64 	%rd6638, %rd6605, %rd6636;
	setp.lt.u64 	%p1561, %rd6638, %rd6605;
	and.pred  	%p1562, %p1560, %p1561;
	selp.u64 	%rd6639, 1, 0, %p1562;
	setp.lt.u64 	%p1563, %rd6558, %rd6557;
	selp.b64 	%rd6640, 4294967296, 0, %p1563;
	add.s64 	%rd6641, %rd6563, %rd6640;
	add.s64 	%rd6642, %rd6641, %rd6565;
	add.s64 	%rd6643, %rd6638, %rd6639;
	add.s64 	%rd483, %rd6643, %rd6561;
	max.u64 	%rd6644, %rd6638, %rd6643;
	setp.gt.u64 	%p1564, %rd6644, %rd483;
	selp.u64 	%rd6645, 1, 0, %p1564;
	add.s64 	%rd6646, %rd6642, %rd6645;
	setp.ne.s64 	%p1565, %rd6646, 0;
	add.s64 	%rd6648, %rd6625, %rd6646;
	setp.lt.u64 	%p1566, %rd6648, %rd6625;
	and.pred  	%p1567, %p1565, %p1566;
	selp.u64 	%rd6649, 1, 0, %p1567;
	setp.lt.u64 	%p1568, %rd6615, %rd6614;
	selp.b64 	%rd6650, 4294967296, 0, %p1568;
	add.s64 	%rd6651, %rd6620, %rd6650;
	add.s64 	%rd6652, %rd6651, %rd6622;
	add.s64 	%rd6653, %rd6648, %rd6649;
	add.s64 	%rd484, %rd6653, %rd6618;
	max.u64 	%rd6654, %rd6648, %rd6653;
	setp.gt.u64 	%p1569, %rd6654, %rd484;
	selp.u64 	%rd6655, 1, 0, %p1569;
	add.s64 	%rd6656, %rd6652, %rd6655;
	setp.ne.s64 	%p1570, %rd6656, 0;
	add.s64 	%rd6658, %rd6629, %rd6656;
	setp.lt.u64 	%p1571, %rd6658, %rd6629;
	and.pred  	%p1572, %p1570, %p1571;
	selp.u64 	%rd6659, 1, 0, %p1572;
	mul.lo.s64 	%rd6660, %rd482, %rd481;
	shr.u64 	%rd6661, %rd6660, 31;
	and.b64  	%rd6662, %rd6661, 4294967296;
	shl.b64 	%rd6663, %rd6660, 33;
	mad.lo.s64 	%rd6664, %rd481, %rd481, %rd6663;
	setp.lt.u64 	%p1573, %rd6664, %rd6663;
	and.b64  	%rd6665, %rd6661, 4294967295;
	mad.lo.s64 	%rd6666, %rd482, %rd482, %rd6665;
	add.s64 	%rd6667, %rd6666, %rd6662;
	selp.u64 	%rd6668, 1, 0, %p1573;
	add.s64 	%rd6669, %rd6667, %rd6668;
	add.s64 	%rd6670, %rd6658, %rd6659;
	add.s64 	%rd485, %rd6670, %rd6664;
	max.u64 	%rd6671, %rd6658, %rd6670;
	setp.gt.u64 	%p1574, %rd6671, %rd485;
	selp.u64 	%rd6672, 1, 0, %p1574;
	add.s64 	%rd486, %rd6669, %rd6672;
	mov.b64 	{%r526, %r527}, %rd483;
	mov.b64 	{%r528, %r529}, %rd484;
	mov.b64 	%rd6673, {%r529, %r526};
	mov.b64 	{%r530, %r531}, %rd485;
	mov.b64 	%rd6674, {%r531, %r528};
	mov.b64 	{%r532, %r533}, %rd486;
	mov.b64 	%rd6675, {%r533, %r530};
	shl.b64 	%rd6676, %rd486, 32;
	add.s64 	%rd487, %rd6673, %rd6458;
	setp.lt.u64 	%p1575, %rd487, %rd6673;
	selp.u64 	%rd6677, 1, 0, %p1575;
	add.s64 	%rd6678, %rd6674, %rd6512;
	add.s64 	%rd488, %rd6678, %rd6677;
	max.u64 	%rd6679, %rd6512, %rd6678;
	setp.gt.u64 	%p1576, %rd6679, %rd488;
	selp.u64 	%rd6680, 1, 0, %p1576;
	add.s64 	%rd6681, %rd6675, %rd6577;
	add.s64 	%rd489, %rd6681, %rd6680;
	max.u64 	%rd6682, %rd6577, %rd6681;
	setp.gt.u64 	%p1577, %rd6682, %rd489;
	selp.u64 	%rd6683, 1, 0, %p1577;
	add.s64 	%rd6684, %rd6676, %rd6634;
	add.s64 	%rd22825, %rd6684, %rd6683;
	setp.gt.u64 	%p1578, %rd22825, %rd43;
	@%p1578 bra 	$L__BB1_158;
	setp.eq.s64 	%p1579, %rd22825, %rd43;
	setp.gt.u64 	%p1580, %rd489, %rd57;
	and.pred  	%p1581, %p1579, %p1580;
	@%p1581 bra 	$L__BB1_158;
	setp.eq.s64 	%p1582, %rd22825, %rd43;
	setp.eq.s64 	%p1583, %rd489, %rd57;
	and.pred  	%p1584, %p1582, %p1583;
	setp.gt.u64 	%p1585, %rd488, %rd56;
	and.pred  	%p1586, %p1584, %p1585;
	@%p1586 bra 	$L__BB1_158;
	setp.ne.s64 	%p1587, %rd22825, %rd43;
	setp.ne.s64 	%p1588, %rd489, %rd57;
	or.pred  	%p1589, %p1587, %p1588;
	setp.ne.s64 	%p1590, %rd488, %rd56;
	or.pred  	%p1591, %p1589, %p1590;
	setp.lt.u64 	%p1592, %rd487, %rd58;
	or.pred  	%p1593, %p1591, %p1592;
	mov.u64 	%rd22822, %rd487;
	mov.u64 	%rd22823, %rd488;
	mov.u64 	%rd22824, %rd489;
	@%p1593 bra 	$L__BB1_159;
$L__BB1_158:
	sub.s64 	%rd22822, %rd487, %rd58;
	setp.lt.u64 	%p1594, %rd487, %rd58;
	selp.u64 	%rd6685, 1, 0, %p1594;
	add.s64 	%rd6686, %rd56, %rd6685;
	sub.s64 	%rd22823, %rd488, %rd6686;
	setp.ge.u64 	%p1595, %rd488, %rd6686;
	setp.lt.u64 	%p1596, %rd488, %rd6686;
	setp.eq.s64 	%p1597, %rd6686, 0;
	selp.u32 	%r534, -1, 0, %p1596;
	selp.u32 	%r535, -1, 0, %p1597;
	selp.b32 	%r536, %r535, %r534, %p1595;
	selp.b32 	%r537, %r536, %r534, %p1594;
	and.b32  	%r538, %r537, 1;
	setp.eq.b32 	%p1598, %r538, 1;
	cvt.u64.u32 	%rd6687, %r537;
	and.b64  	%rd6688, %rd6687, 1;
	add.s64 	%rd6689, %rd57, %rd6688;
	sub.s64 	%rd22824, %rd489, %rd6689;
	setp.ge.u64 	%p1599, %rd489, %rd6689;
	setp.lt.u64 	%p1600, %rd489, %rd6689;
	setp.eq.s64 	%p1601, %rd6689, 0;
	selp.u32 	%r539, -1, 0, %p1600;
	selp.u32 	%r540, -1, 0, %p1601;
	selp.b32 	%r541, %r540, %r539, %p1599;
	selp.b32 	%r542, %r541, %r539, %p1598;
	and.b32  	%r543, %r542, 1;
	setp.eq.b32 	%p1602, %r543, 1;
	selp.s64 	%rd6690, -1, 0, %p1602;
	sub.s64 	%rd6691, %rd22825, %rd43;
	add.s64 	%rd22825, %rd6691, %rd6690;
$L__BB1_159:
	shr.u64 	%rd6692, %rd483, 32;
	mul.lo.s64 	%rd6693, %rd6692, 4196183048192;
	and.b64  	%rd6694, %rd483, 4294967295;
	mad.lo.s64 	%rd6695, %rd6694, 977, %rd6693;
	setp.lt.u64 	%p1603, %rd6695, %rd6693;
	shr.u64 	%rd6696, %rd484, 32;
	mul.lo.s64 	%rd6697, %rd6696, 4196183048192;
	and.b64  	%rd6698, %rd484, 4294967295;
	mad.lo.s64 	%rd6699, %rd6698, 977, %rd6697;
	setp.lt.u64 	%p1604, %rd6699, %rd6697;
	selp.u64 	%rd6700, 1, 0, %p1603;
	mul.lo.s64 	%rd6701, %rd6692, 977;
	shr.u64 	%rd6702, %rd6701, 32;
	add.s64 	%rd6703, %rd6702, %rd6700;
	add.s64 	%rd6704, %rd6703, %rd6699;
	setp.lt.u64 	%p1605, %rd6704, %rd6703;
	shr.u64 	%rd6705, %rd485, 32;
	mul.lo.s64 	%rd6706, %rd6705, 4196183048192;
	and.b64  	%rd6707, %rd485, 4294967295;
	mad.lo.s64 	%rd6708, %rd6707, 977, %rd6706;
	setp.lt.u64 	%p1606, %rd6708, %rd6706;
	selp.u64 	%rd6709, 1, 0, %p1605;
	selp.u64 	%rd6710, 1, 0, %p1604;
	mul.lo.s64 	%rd6711, %rd6696, 977;
	shr.u64 	%rd6712, %rd6711, 32;
	add.s64 	%rd6713, %rd6712, %rd6710;
	add.s64 	%rd6714, %rd6713, %rd6709;
	add.s64 	%rd6715, %rd6714, %rd6708;
	setp.lt.u64 	%p1607, %rd6715, %rd6714;
	add.s64 	%rd499, %rd22822, %rd6695;
	setp.lt.u64 	%p1608, %rd499, %rd22822;
	selp.u64 	%rd6716, 1, 0, %p1608;
	add.s64 	%rd6717, %rd22823, %rd6704;
	add.s64 	%rd500, %rd6717, %rd6716;
	max.u64 	%rd6718, %rd22823, %rd6717;
	setp.gt.u64 	%p1609, %rd6718, %rd500;
	selp.u64 	%rd6719, 1, 0, %p1609;
	add.s64 	%rd6720, %rd22824, %rd6715;
	add.s64 	%rd501, %rd6720, %rd6719;
	max.u64 	%rd6721, %rd22824, %rd6720;
	setp.gt.u64 	%p1610, %rd6721, %rd501;
	selp.u64 	%rd6722, 1, 0, %p1610;
	shr.u64 	%rd6723, %rd486, 32;
	and.b64  	%rd6724, %rd486, 4294967295;
	mul.lo.s64 	%rd6725, %rd6724, 977;
	mad.lo.s64 	%rd6726, %rd6723, 4196183048192, %rd6725;
	selp.u64 	%rd6727, 1, 0, %p1607;
	selp.u64 	%rd6728, 1, 0, %p1606;
	mul.lo.s64 	%rd6729, %rd6705, 977;
	shr.u64 	%rd6730, %rd6729, 32;
	add.s64 	%rd6731, %rd6730, %rd6728;
	add.s64 	%rd6732, %rd6731, %rd6727;
	add.s64 	%rd6733, %rd6732, %rd6726;
	add.s64 	%rd6734, %rd22825, %rd6733;
	add.s64 	%rd22829, %rd6734, %rd6722;
	setp.gt.u64 	%p1611, %rd22829, %rd43;
	@%p1611 bra 	$L__BB1_163;
	setp.eq.s64 	%p1612, %rd22829, %rd43;
	setp.gt.u64 	%p1613, %rd501, %rd57;
	and.pred  	%p1614, %p1612, %p1613;
	@%p1614 bra 	$L__BB1_163;
	setp.eq.s64 	%p1615, %rd22829, %rd43;
	setp.eq.s64 	%p1616, %rd501, %rd57;
	and.pred  	%p1617, %p1615, %p1616;
	setp.gt.u64 	%p1618, %rd500, %rd56;
	and.pred  	%p1619, %p1617, %p1618;
	@%p1619 bra 	$L__BB1_163;
	setp.ne.s64 	%p1620, %rd22829, %rd43;
	setp.ne.s64 	%p1621, %rd501, %rd57;
	or.pred  	%p1622, %p1620, %p1621;
	setp.ne.s64 	%p1623, %rd500, %rd56;
	or.pred  	%p1624, %p1622, %p1623;
	setp.lt.u64 	%p1625, %rd499, %rd58;
	or.pred  	%p1626, %p1624, %p1625;
	mov.u64 	%rd22826, %rd499;
	mov.u64 	%rd22827, %rd500;
	mov.u64 	%rd22828, %rd501;
	@%p1626 bra 	$L__BB1_164;
$L__BB1_163:
	sub.s64 	%rd22826, %rd499, %rd58;
	setp.lt.u64 	%p1627, %rd499, %rd58;
	selp.u64 	%rd6735, 1, 0, %p1627;
	add.s64 	%rd6736, %rd56, %rd6735;
	sub.s64 	%rd22827, %rd500, %rd6736;
	setp.ge.u64 	%p1628, %rd500, %rd6736;
	setp.lt.u64 	%p1629, %rd500, %rd6736;
	setp.eq.s64 	%p1630, %rd6736, 0;
	selp.u32 	%r544, -1, 0, %p1629;
	selp.u32 	%r545, -1, 0, %p1630;
	selp.b32 	%r546, %r545, %r544, %p1628;
	selp.b32 	%r547, %r546, %r544, %p1627;
	and.b32  	%r548, %r547, 1;
	setp.eq.b32 	%p1631, %r548, 1;
	cvt.u64.u32 	%rd6737, %r547;
	and.b64  	%rd6738, %rd6737, 1;
	add.s64 	%rd6739, %rd57, %rd6738;
	sub.s64 	%rd22828, %rd501, %rd6739;
	setp.ge.u64 	%p1632, %rd501, %rd6739;
	setp.lt.u64 	%p1633, %rd501, %rd6739;
	setp.eq.s64 	%p1634, %rd6739, 0;
	selp.u32 	%r549, -1, 0, %p1633;
	selp.u32 	%r550, -1, 0, %p1634;
	selp.b32 	%r551, %r550, %r549, %p1632;
	selp.b32 	%r552, %r551, %r549, %p1631;
	and.b32  	%r553, %r552, 1;
	setp.eq.b32 	%p1635, %r553, 1;
	selp.s64 	%rd6740, -1, 0, %p1635;
	sub.s64 	%rd6741, %rd22829, %rd43;
	add.s64 	%rd22829, %rd6741, %rd6740;
$L__BB1_164:
	shl.b64 	%rd511, %rd22782, 1;
	mov.b64 	{%r554, %r555}, %rd22783;
	mov.b64 	{%r556, %r557}, %rd22782;
	shf.l.wrap.b32 	%r558, %r557, %r554, 1;
	shf.l.wrap.b32 	%r559, %r554, %r555, 1;
	mov.b64 	%rd512, {%r558, %r559};
	setp.lt.u64 	%p1636, %rd512, %rd22783;
	selp.u64 	%rd6742, 1, 0, %p1636;
	shl.b64 	%rd6743, %rd22784, 1;
	or.b64  	%rd513, %rd6743, %rd6742;
	setp.lt.u64 	%p1637, %rd513, %rd22784;
	selp.u64 	%rd6744, 1, 0, %p1637;
	shl.b64 	%rd6745, %rd22785, 1;
	or.b64  	%rd22833, %rd6745, %rd6744;
	setp.gt.u64 	%p1638, %rd22833, %rd43;
	@%p1638 bra 	$L__BB1_168;
	setp.eq.s64 	%p1639, %rd22833, %rd43;
	setp.gt.u64 	%p1640, %rd513, %rd57;
	and.pred  	%p1641, %p1639, %p1640;
	@%p1641 bra 	$L__BB1_168;
	setp.eq.s64 	%p1642, %rd22833, %rd43;
	setp.eq.s64 	%p1643, %rd513, %rd57;
	and.pred  	%p1644, %p1642, %p1643;
	setp.gt.u64 	%p1645, %rd512, %rd56;
	and.pred  	%p1646, %p1644, %p1645;
	@%p1646 bra 	$L__BB1_168;
	setp.ne.s64 	%p1647, %rd22833, %rd43;
	setp.ne.s64 	%p1648, %rd513, %rd57;
	or.pred  	%p1649, %p1647, %p1648;
	setp.ne.s64 	%p1650, %rd512, %rd56;
	or.pred  	%p1651, %p1649, %p1650;
	setp.lt.u64 	%p1652, %rd511, %rd58;
	or.pred  	%p1653, %p1651, %p1652;
	mov.u64 	%rd22830, %rd511;
	mov.u64 	%rd22831, %rd512;
	mov.u64 	%rd22832, %rd513;
	@%p1653 bra 	$L__BB1_169;
$L__BB1_168:
	sub.s64 	%rd22830, %rd511, %rd58;
	setp.lt.u64 	%p1654, %rd511, %rd58;
	selp.u64 	%rd6746, 1, 0, %p1654;
	add.s64 	%rd6747, %rd56, %rd6746;
	sub.s64 	%rd22831, %rd512, %rd6747;
	setp.ge.u64 	%p1655, %rd512, %rd6747;
	setp.lt.u64 	%p1656, %rd512, %rd6747;
	setp.eq.s64 	%p1657, %rd6747, 0;
	selp.u32 	%r560, -1, 0, %p1656;
	selp.u32 	%r561, -1, 0, %p1657;
	selp.b32 	%r562, %r561, %r560, %p1655;
	selp.b32 	%r563, %r562, %r560, %p1654;
	and.b32  	%r564, %r563, 1;
	setp.eq.b32 	%p1658, %r564, 1;
	cvt.u64.u32 	%rd6748, %r563;
	and.b64  	%rd6749, %rd6748, 1;
	add.s64 	%rd6750, %rd57, %rd6749;
	sub.s64 	%rd22832, %rd513, %rd6750;
	setp.ge.u64 	%p1659, %rd513, %rd6750;
	setp.lt.u64 	%p1660, %rd513, %rd6750;
	setp.eq.s64 	%p1661, %rd6750, 0;
	selp.u32 	%r565, -1, 0, %p1660;
	selp.u32 	%r566, -1, 0, %p1661;
	selp.b32 	%r567, %r566, %r565, %p1659;
	selp.b32 	%r568, %r567, %r565, %p1658;
	and.b32  	%r569, %r568, 1;
	setp.eq.b32 	%p1662, %r569, 1;
	selp.s64 	%rd6751, -1, 0, %p1662;
	sub.s64 	%rd6752, %rd22833, %rd43;
	add.s64 	%rd22833, %rd6752, %rd6751;
$L__BB1_169:
	sub.s64 	%rd22834, %rd22826, %rd22830;
	setp.lt.u64 	%p1663, %rd22826, %rd22830;
	selp.u64 	%rd6753, 1, 0, %p1663;
	add.s64 	%rd6754, %rd22831, %rd6753;
	sub.s64 	%rd22835, %rd22827, %rd6754;
	setp.ge.u64 	%p1664, %rd22827, %rd6754;
	setp.lt.u64 	%p1665, %rd22827, %rd6754;
	setp.eq.s64 	%p1666, %rd6754, 0;
	selp.u32 	%r570, -1, 0, %p1665;
	selp.u32 	%r571, -1, 0, %p1666;
	selp.b32 	%r572, %r571, %r570, %p1664;
	selp.b32 	%r573, %r572, %r570, %p1663;
	and.b32  	%r574, %r573, 1;
	setp.eq.b32 	%p1667, %r574, 1;
	cvt.u64.u32 	%rd6755, %r573;
	and.b64  	%rd6756, %rd6755, 1;
	add.s64 	%rd6757, %rd22832, %rd6756;
	sub.s64 	%rd22836, %rd22828, %rd6757;
	setp.ge.u64 	%p1668, %rd22828, %rd6757;
	setp.lt.u64 	%p1669, %rd22828, %rd6757;
	setp.eq.s64 	%p1670, %rd6757, 0;
	selp.u32 	%r575, -1, 0, %p1669;
	selp.u32 	%r576, -1, 0, %p1670;
	selp.b32 	%r577, %r576, %r575, %p1668;
	selp.b32 	%r578, %r577, %r575, %p1667;
	and.b32  	%r579, %r578, 1;
	setp.eq.b32 	%p1671, %r579, 1;
	not.pred 	%p1672, %p1671;
	cvt.u64.u32 	%rd6758, %r578;
	and.b64  	%rd6759, %rd6758, 1;
	add.s64 	%rd6760, %rd22833, %rd6759;
	sub.s64 	%rd22837, %rd22829, %rd6760;
	setp.ge.u64 	%p1673, %rd22829, %rd6760;
	setp.ne.s64 	%p1674, %rd6760, 0;
	or.pred  	%p1675, %p1672, %p1674;
	and.pred  	%p1676, %p1673, %p1675;
	@%p1676 bra 	$L__BB1_171;
	add.s64 	%rd22834, %rd58, %rd22834;
	setp.lt.u64 	%p1677, %rd22834, %rd58;
	selp.u64 	%rd6761, 1, 0, %p1677;
	add.s64 	%rd6762, %rd56, %rd22835;
	add.s64 	%rd528, %rd6762, %rd6761;
	max.u64 	%rd6763, %rd22835, %rd6762;
	setp.gt.u64 	%p1678, %rd6763, %rd528;
	selp.u64 	%rd6764, 1, 0, %p1678;
	add.s64 	%rd6765, %rd57, %rd22836;
	add.s64 	%rd529, %rd6765, %rd6764;
	max.u64 	%rd6766, %rd22836, %rd6765;
	setp.gt.u64 	%p1679, %rd6766, %rd529;
	selp.u64 	%rd6767, 1, 0, %p1679;
	add.s64 	%rd6768, %rd43, %rd22837;
	add.s64 	%rd22837, %rd6768, %rd6767;
	mov.u64 	%rd22835, %rd528;
	mov.u64 	%rd22836, %rd529;
$L__BB1_171:
	sub.s64 	%rd22841, %rd22782, %rd22834;
	setp.lt.u64 	%p1680, %rd22782, %rd22834;
	selp.u64 	%rd6769, 1, 0, %p1680;
	add.s64 	%rd6770, %rd22835, %rd6769;
	sub.s64 	%rd22840, %rd22783, %rd6770;
	setp.ge.u64 	%p1681, %rd22783, %rd6770;
	setp.lt.u64 	%p1682, %rd22783, %rd6770;
	setp.eq.s64 	%p1683, %rd6770, 0;
	selp.u32 	%r580, -1, 0, %p1682;
	selp.u32 	%r581, -1, 0, %p1683;
	selp.b32 	%r582, %r581, %r580, %p1681;
	selp.b32 	%r583, %r582, %r580, %p1680;
	and.b32  	%r584, %r583, 1;
	setp.eq.b32 	%p1684, %r584, 1;
	cvt.u64.u32 	%rd6771, %r583;
	and.b64  	%rd6772, %rd6771, 1;
	add.s64 	%rd6773, %rd22836, %rd6772;
	sub.s64 	%rd22839, %rd22784, %rd6773;
	setp.ge.u64 	%p1685, %rd22784, %rd6773;
	setp.lt.u64 	%p1686, %rd22784, %rd6773;
	setp.eq.s64 	%p1687, %rd6773, 0;
	selp.u32 	%r585, -1, 0, %p1686;
	selp.u32 	%r586, -1, 0, %p1687;
	selp.b32 	%r587, %r586, %r585, %p1685;
	selp.b32 	%r588, %r587, %r585, %p1684;
	and.b32  	%r589, %r588, 1;
	setp.eq.b32 	%p1688, %r589, 1;
	not.pred 	%p1689, %p1688;
	cvt.u64.u32 	%rd6774, %r588;
	and.b64  	%rd6775, %rd6774, 1;
	add.s64 	%rd6776, %rd22837, %rd6775;
	sub.s64 	%rd22838, %rd22785, %rd6776;
	setp.ge.u64 	%p1690, %rd22785, %rd6776;
	setp.ne.s64 	%p1691, %rd6776, 0;
	or.pred  	%p1692, %p1689, %p1691;
	and.pred  	%p1693, %p1690, %p1692;
	@%p1693 bra 	$L__BB1_173;
	add.s64 	%rd22841, %rd58, %rd22841;
	setp.lt.u64 	%p1694, %rd22841, %rd58;
	selp.u64 	%rd6777, 1, 0, %p1694;
	add.s64 	%rd6778, %rd56, %rd22840;
	add.s64 	%rd540, %rd6778, %rd6777;
	max.u64 	%rd6779, %rd22840, %rd6778;
	setp.gt.u64 	%p1695, %rd6779, %rd540;
	selp.u64 	%rd6780, 1, 0, %p1695;
	add.s64 	%rd6781, %rd57, %rd22839;
	add.s64 	%rd541, %rd6781, %rd6780;
	max.u64 	%rd6782, %rd22839, %rd6781;
	setp.gt.u64 	%p1696, %rd6782, %rd541;
	selp.u64 	%rd6783, 1, 0, %p1696;
	add.s64 	%rd6784, %rd43, %rd22838;
	add.s64 	%rd22838, %rd6784, %rd6783;
	mov.u64 	%rd22839, %rd541;
	mov.u64 	%rd22840, %rd540;
$L__BB1_173:
	and.b64  	%rd6785, %rd22841, 4294967295;
	shr.u64 	%rd6786, %rd22841, 32;
	mul.lo.s64 	%rd6787, %rd6786, %rd475;
	mad.lo.s64 	%rd6788, %rd6785, %rd476, %rd6787;
	setp.lt.u64 	%p1697, %rd6788, %rd6787;
	selp.b64 	%rd6789, 4294967296, 0, %p1697;
	shl.b64 	%rd6790, %rd6788, 32;
	mad.lo.s64 	%rd6791, %rd6785, %rd475, %rd6790;
	setp.lt.u64 	%p1698, %rd6791, %rd6790;
	shr.u64 	%rd6792, %rd6788, 32;
	mad.lo.s64 	%rd6793, %rd6786, %rd476, %rd6792;
	add.s64 	%rd6794, %rd6793, %rd6789;
	selp.u64 	%rd6795, 1, 0, %p1698;
	add.s64 	%rd6796, %rd6794, %rd6795;
	and.b64  	%rd6797, %rd22840, 4294967295;
	shr.u64 	%rd6798, %rd22840, 32;
	mul.lo.s64 	%rd6799, %rd6798, %rd475;
	mad.lo.s64 	%rd6800, %rd6797, %rd476, %rd6799;
	setp.lt.u64 	%p1699, %rd6800, %rd6799;
	selp.b64 	%rd6801, 4294967296, 0, %p1699;
	shl.b64 	%rd6802, %rd6800, 32;
	mad.lo.s64 	%rd6803, %rd6797, %rd475, %rd6802;
	setp.lt.u64 	%p1700, %rd6803, %rd6802;
	shr.u64 	%rd6804, %rd6800, 32;
	mad.lo.s64 	%rd6805, %rd6798, %rd476, %rd6804;
	add.s64 	%rd6806, %rd6805, %rd6801;
	selp.u64 	%rd6807, 1, 0, %p1700;
	add.s64 	%rd6808, %rd6806, %rd6807;
	add.s64 	%rd6809, %rd6796, %rd6803;
	setp.lt.u64 	%p1701, %rd6809, %rd6796;
	selp.u64 	%rd6810, 1, 0, %p1701;
	add.s64 	%rd6811, %rd6808, %rd6810;
	and.b64  	%rd6812, %rd22839, 4294967295;
	shr.u64 	%rd6813, %rd22839, 32;
	mul.lo.s64 	%rd6814, %rd6813, %rd475;
	mad.lo.s64 	%rd6815, %rd6812, %rd476, %rd6814;
	setp.lt.u64 	%p1702, %rd6815, %rd6814;
	selp.b64 	%rd6816, 4294967296, 0, %p1702;
	shl.b64 	%rd6817, %rd6815, 32;
	mad.lo.s64 	%rd6818, %rd6812, %rd475, %rd6817;
	setp.lt.u64 	%p1703, %rd6818, %rd6817;
	shr.u64 	%rd6819, %rd6815, 32;
	mad.lo.s64 	%rd6820, %rd6813, %rd476, %rd6819;
	add.s64 	%rd6821, %rd6820, %rd6816;
	selp.u64 	%rd6822, 1, 0, %p1703;
	add.s64 	%rd6823, %rd6821, %rd6822;
	add.s64 	%rd6824, %rd6811, %rd6818;
	setp.lt.u64 	%p1704, %rd6824, %rd6811;
	selp.u64 	%rd6826, 1, 0, %p1704;
	add.s64 	%rd6827, %rd6823, %rd6826;
	and.b64  	%rd6828, %rd22838, 4294967295;
	shr.u64 	%rd6829, %rd22838, 32;
	mul.lo.s64 	%rd6830, %rd6829, %rd475;
	mad.lo.s64 	%rd6831, %rd6828, %rd476, %rd6830;
	setp.lt.u64 	%p1705, %rd6831, %rd6830;
	selp.b64 	%rd6832, 4294967296, 0, %p1705;
	shl.b64 	%rd6833, %rd6831, 32;
	mad.lo.s64 	%rd6834, %rd6828, %rd475, %rd6833;
	setp.lt.u64 	%p1706, %rd6834, %rd6833;
	shr.u64 	%rd6835, %rd6831, 32;
	mad.lo.s64 	%rd6836, %rd6829, %rd476, %rd6835;
	add.s64 	%rd6837, %rd6836, %rd6832;
	selp.u64 	%rd6838, 1, 0, %p1706;
	add.s64 	%rd6839, %rd6837, %rd6838;
	add.s64 	%rd6840, %rd6827, %rd6834;
	setp.lt.u64 	%p1707, %rd6840, %rd6827;
	selp.u64 	%rd6842, 1, 0, %p1707;
	add.s64 	%rd6843, %rd6839, %rd6842;
	mul.lo.s64 	%rd6845, %rd6786, %rd477;
	mad.lo.s64 	%rd6846, %rd6785, %rd478, %rd6845;
	setp.lt.u64 	%p1708, %rd6846, %rd6845;
	selp.b64 	%rd6847, 4294967296, 0, %p1708;
	shl.b64 	%rd6848, %rd6846, 32;
	mad.lo.s64 	%rd6849, %rd6785, %rd477, %rd6848;
	setp.lt.u64 	%p1709, %rd6849, %rd6848;
	shr.u64 	%rd6850, %rd6846, 32;
	mad.lo.s64 	%rd6851, %rd6786, %rd478, %rd6850;
	add.s64 	%rd6852, %rd6851, %rd6847;
	selp.u64 	%rd6853, 1, 0, %p1709;
	add.s64 	%rd6854, %rd6852, %rd6853;
	add.s64 	%rd6855, %rd6809, %rd6849;
	setp.lt.u64 	%p1710, %rd6855, %rd6809;
	selp.u64 	%rd6856, 1, 0, %p1710;
	add.s64 	%rd6857, %rd6854, %rd6856;
	setp.ne.s64 	%p1711, %rd6857, 0;
	add.s64 	%rd6859, %rd6824, %rd6857;
	setp.lt.u64 	%p1712, %rd6859, %rd6824;
	and.pred  	%p1713, %p1711, %p1712;
	selp.u64 	%rd6860, 1, 0, %p1713;
	mul.lo.s64 	%rd6861, %rd6798, %rd477;
	mad.lo.s64 	%rd6862, %rd6797, %rd478, %rd6861;
	setp.lt.u64 	%p1714, %rd6862, %rd6861;
	selp.b64 	%rd6863, 4294967296, 0, %p1714;
	shl.b64 	%rd6864, %rd6862, 32;
	mad.lo.s64 	%rd6865, %rd6797, %rd477, %rd6864;
	setp.lt.u64 	%p1715, %rd6865, %rd6864;
	shr.u64 	%rd6866, %rd6862, 32;
	mad.lo.s64 	%rd6867, %rd6798, %rd478, %rd6866;
	add.s64 	%rd6868, %rd6867, %rd6863;
	selp.u64 	%rd6869, 1, 0, %p1715;
	add.s64 	%rd6870, %rd6868, %rd6869;
	add.s64 	%rd6871, %rd6859, %rd6860;
	add.s64 	%rd6872, %rd6871, %rd6865;
	max.u64 	%rd6873, %rd6859, %rd6871;
	setp.gt.u64 	%p1716, %rd6873, %rd6872;
	selp.u64 	%rd6874, 1, 0, %p1716;
	add.s64 	%rd6875, %rd6870, %rd6874;
	setp.ne.s64 	%p1717, %rd6875, 0;
	add.s64 	%rd6877, %rd6840, %rd6875;
	setp.lt.u64 	%p1718, %rd6877, %rd6840;
	and.pred  	%p1719, %p1717, %p1718;
	selp.u64 	%rd6878, 1, 0, %p1719;
	mul.lo.s64 	%rd6879, %rd6813, %rd477;
	mad.lo.s64 	%rd6880, %rd6812, %rd478, %rd6879;
	setp.lt.u64 	%p1720, %rd6880, %rd6879;
	selp.b64 	%rd6881, 4294967296, 0, %p1720;
	shl.b64 	%rd6882, %rd6880, 32;
	mad.lo.s64 	%rd6883, %rd6812, %rd477, %rd6882;
	setp.lt.u64 	%p1721, %rd6883, %rd6882;
	shr.u64 	%rd6884, %rd6880, 32;
	mad.lo.s64 	%rd6885, %rd6813, %rd478, %rd6884;
	add.s64 	%rd6886, %rd6885, %rd6881;
	selp.u64 	%rd6887, 1, 0, %p1721;
	add.s64 	%rd6888, %rd6886, %rd6887;
	add.s64 	%rd6889, %rd6877, %rd6878;
	add.s64 	%rd6890, %rd6889, %rd6883;
	max.u64 	%rd6892, %rd6877, %rd6889;
	setp.gt.u64 	%p1722, %rd6892, %rd6890;
	selp.u64 	%rd6893, 1, 0, %p1722;
	add.s64 	%rd6894, %rd6888, %rd6893;
	setp.ne.s64 	%p1723, %rd6894, 0;
	add.s64 	%rd6896, %rd6843, %rd6894;
	setp.lt.u64 	%p1724, %rd6896, %rd6843;
	and.pred  	%p1725, %p1723, %p1724;
	selp.u64 	%rd6897, 1, 0, %p1725;
	mul.lo.s64 	%rd6898, %rd6829, %rd477;
	mad.lo.s64 	%rd6899, %rd6828, %rd478, %rd6898;
	setp.lt.u64 	%p1726, %rd6899, %rd6898;
	selp.b64 	%rd6900, 4294967296, 0, %p1726;
	shl.b64 	%rd6901, %rd6899, 32;
	mad.lo.s64 	%rd6902, %rd6828, %rd477, %rd6901;
	setp.lt.u64 	%p1727, %rd6902, %rd6901;
	shr.u64 	%rd6903, %rd6899, 32;
	mad.lo.s64 	%rd6904, %rd6829, %rd478, %rd6903;
	add.s64 	%rd6905, %rd6904, %rd6900;
	selp.u64 	%rd6906, 1, 0, %p1727;
	add.s64 	%rd6907, %rd6905, %rd6906;
	add.s64 	%rd6908, %rd6896, %rd6897;
	add.s64 	%rd6909, %rd6908, %rd6902;
	max.u64 	%rd6911, %rd6896, %rd6908;
	setp.gt.u64 	%p1728, %rd6911, %rd6909;
	selp.u64 	%rd6912, 1, 0, %p1728;
	add.s64 	%rd6913, %rd6907, %rd6912;
	mul.lo.s64 	%rd6915, %rd6786, %rd479;
	mad.lo.s64 	%rd6916, %rd6785, %rd480, %rd6915;
	setp.lt.u64 	%p1729, %rd6916, %rd6915;
	selp.b64 	%rd6917, 4294967296, 0, %p1729;
	shl.b64 	%rd6918, %rd6916, 32;
	mad.lo.s64 	%rd6919, %rd6785, %rd479, %rd6918;
	setp.lt.u64 	%p1730, %rd6919, %rd6918;
	shr.u64 	%rd6920, %rd6916, 32;
	mad.lo.s64 	%rd6921, %rd6786, %rd480, %rd6920;
	add.s64 	%rd6922, %rd6921, %rd6917;
	selp.u64 	%rd6923, 1, 0, %p1730;
	add.s64 	%rd6924, %rd6922, %rd6923;
	add.s64 	%rd6925, %rd6872, %rd6919;
	setp.lt.u64 	%p1731, %rd6925, %rd6872;
	selp.u64 	%rd6926, 1, 0, %p1731;
	add.s64 	%rd6927, %rd6924, %rd6926;
	setp.ne.s64 	%p1732, %rd6927, 0;
	add.s64 	%rd6929, %rd6890, %rd6927;
	setp.lt.u64 	%p1733, %rd6929, %rd6890;
	and.pred  	%p1734, %p1732, %p1733;
	selp.u64 	%rd6930, 1, 0, %p1734;
	mul.lo.s64 	%rd6931, %rd6798, %rd479;
	mad.lo.s64 	%rd6932, %rd6797, %rd480, %rd6931;
	setp.lt.u64 	%p1735, %rd6932, %rd6931;
	selp.b64 	%rd6933, 4294967296, 0, %p1735;
	shl.b64 	%rd6934, %rd6932, 32;
	mad.lo.s64 	%rd6935, %rd6797, %rd479, %rd6934;
	setp.lt.u64 	%p1736, %rd6935, %rd6934;
	shr.u64 	%rd6936, %rd6932, 32;
	mad.lo.s64 	%rd6937, %rd6798, %rd480, %rd6936;
	add.s64 	%rd6938, %rd6937, %rd6933;
	selp.u64 	%rd6939, 1, 0, %p1736;
	add.s64 	%rd6940, %rd6938, %rd6939;
	add.s64 	%rd6941, %rd6929, %rd6930;
	add.s64 	%rd6942, %rd6941, %rd6935;
	max.u64 	%rd6943, %rd6929, %rd6941;
	setp.gt.u64 	%p1737, %rd6943, %rd6942;
	selp.u64 	%rd6944, 1, 0, %p1737;
	add.s64 	%rd6945, %rd6940, %rd6944;
	setp.ne.s64 	%p1738, %rd6945, 0;
	add.s64 	%rd6947, %rd6909, %rd6945;
	setp.lt.u64 	%p1739, %rd6947, %rd6909;
	and.pred  	%p1740, %p1738, %p1739;
	selp.u64 	%rd6948, 1, 0, %p1740;
	mul.lo.s64 	%rd6949, %rd6813, %rd479;
	mad.lo.s64 	%rd6950, %rd6812, %rd480, %rd6949;
	setp.lt.u64 	%p1741, %rd6950, %rd6949;
	selp.b64 	%rd6951, 4294967296, 0, %p1741;
	shl.b64 	%rd6952, %rd6950, 32;
	mad.lo.s64 	%rd6953, %rd6812, %rd479, %rd6952;
	setp.lt.u64 	%p1742, %rd6953, %rd6952;
	shr.u64 	%rd6954, %rd6950, 32;
	mad.lo.s64 	%rd6955, %rd6813, %rd480, %rd6954;
	add.s64 	%rd6956, %rd6955, %rd6951;
	selp.u64 	%rd6957, 1, 0, %p1742;
	add.s64 	%rd6958, %rd6956, %rd6957;
	add.s64 	%rd6959, %rd6947, %rd6948;
	add.s64 	%rd6960, %rd6959, %rd6953;
	max.u64 	%rd6962, %rd6947, %rd6959;
	setp.gt.u64 	%p1743, %rd6962, %rd6960;
	selp.u64 	%rd6963, 1, 0, %p1743;
	add.s64 	%rd6964, %rd6958, %rd6963;
	setp.ne.s64 	%p1744, %rd6964, 0;
	add.s64 	%rd6966, %rd6913, %rd6964;
	setp.lt.u64 	%p1745, %rd6966, %rd6913;
	and.pred  	%p1746, %p1744, %p1745;
	selp.u64 	%rd6967, 1, 0, %p1746;
	mul.lo.s64 	%rd6968, %rd6829, %rd479;
	mad.lo.s64 	%rd6969, %rd6828, %rd480, %rd6968;
	setp.lt.u64 	%p1747, %rd6969, %rd6968;
	selp.b64 	%rd6970, 4294967296, 0, %p1747;
	shl.b64 	%rd6971, %rd6969, 32;
	mad.lo.s64 	%rd6972, %rd6828, %rd479, %rd6971;
	setp.lt.u64 	%p1748, %rd6972, %rd6971;
	shr.u64 	%rd6973, %rd6969, 32;
	mad.lo.s64 	%rd6974, %rd6829, %rd480, %rd6973;
	add.s64 	%rd6975, %rd6974, %rd6970;
	selp.u64 	%rd6976, 1, 0, %p1748;
	add.s64 	%rd6977, %rd6975, %rd6976;
	add.s64 	%rd6978, %rd6966, %rd6967;
	add.s64 	%rd6979, %rd6978, %rd6972;
	max.u64 	%rd6981, %rd6966, %rd6978;
	setp.gt.u64 	%p1749, %rd6981, %rd6979;
	selp.u64 	%rd6982, 1, 0, %p1749;
	add.s64 	%rd6983, %rd6977, %rd6982;
	mul.lo.s64 	%rd6985, %rd6786, %rd481;
	mad.lo.s64 	%rd6986, %rd6785, %rd482, %rd6985;
	setp.lt.u64 	%p1750, %rd6986, %rd6985;
	selp.b64 	%rd6987, 4294967296, 0, %p1750;
	shl.b64 	%rd6988, %rd6986, 32;
	mad.lo.s64 	%rd6989, %rd6785, %rd481, %rd6988;
	setp.lt.u64 	%p1751, %rd6989, %rd6988;
	shr.u64 	%rd6990, %rd6986, 32;
	mad.lo.s64 	%rd6991, %rd6786, %rd482, %rd6990;
	add.s64 	%rd6992, %rd6991, %rd6987;
	selp.u64 	%rd6993, 1, 0, %p1751;
	add.s64 	%rd6994, %rd6992, %rd6993;
	add.s64 	%rd6995, %rd6942, %rd6989;
	setp.lt.u64 	%p1752, %rd6995, %rd6942;
	selp.u64 	%rd6996, 1, 0, %p1752;
	add.s64 	%rd6997, %rd6994, %rd6996;
	setp.ne.s64 	%p1753, %rd6997, 0;
	add.s64 	%rd6999, %rd6960, %rd6997;
	setp.lt.u64 	%p1754, %rd6999, %rd6960;
	and.pred  	%p1755, %p1753, %p1754;
	selp.u64 	%rd7000, 1, 0, %p1755;
	mul.lo.s64 	%rd7001, %rd6798, %rd481;
	mad.lo.s64 	%rd7002, %rd6797, %rd482, %rd7001;
	setp.lt.u64 	%p1756, %rd7002, %rd7001;
	selp.b64 	%rd7003, 4294967296, 0, %p1756;
	shl.b64 	%rd7004, %rd7002, 32;
	mad.lo.s64 	%rd7005, %rd6797, %rd481, %rd7004;
	setp.lt.u64 	%p1757, %rd7005, %rd7004;
	shr.u64 	%rd7006, %rd7002, 32;
	mad.lo.s64 	%rd7007, %rd6798, %rd482, %rd7006;
	add.s64 	%rd7008, %rd7007, %rd7003;
	selp.u64 	%rd7009, 1, 0, %p1757;
	add.s64 	%rd7010, %rd7008, %rd7009;
	add.s64 	%rd7011, %rd6999, %rd7000;
	add.s64 	%rd547, %rd7011, %rd7005;
	max.u64 	%rd7012, %rd6999, %rd7011;
	setp.gt.u64 	%p1758, %rd7012, %rd547;
	selp.u64 	%rd7013, 1, 0, %p1758;
	add.s64 	%rd7014, %rd7010, %rd7013;
	setp.ne.s64 	%p1759, %rd7014, 0;
	add.s64 	%rd7016, %rd6979, %rd7014;
	setp.lt.u64 	%p1760, %rd7016, %rd6979;
	and.pred  	%p1761, %p1759, %p1760;
	selp.u64 	%rd7017, 1, 0, %p1761;
	mul.lo.s64 	%rd7018, %rd6813, %rd481;
	mad.lo.s64 	%rd7019, %rd6812, %rd482, %rd7018;
	setp.lt.u64 	%p1762, %rd7019, %rd7018;
	selp.b64 	%rd7020, 4294967296, 0, %p1762;
	shl.b64 	%rd7021, %rd7019, 32;
	mad.lo.s64 	%rd7022, %rd6812, %rd481, %rd7021;
	setp.lt.u64 	%p1763, %rd7022, %rd7021;
	shr.u64 	%rd7023, %rd7019, 32;
	mad.lo.s64 	%rd7024, %rd6813, %rd482, %rd7023;
	add.s64 	%rd7025, %rd7024, %rd7020;
	selp.u64 	%rd7026, 1, 0, %p1763;
	add.s64 	%rd7027, %rd7025, %rd7026;
	add.s64 	%rd7028, %rd7016, %rd7017;
	add.s64 	%rd548, %rd7028, %rd7022;
	max.u64 	%rd7029, %rd7016, %rd7028;
	setp.gt.u64 	%p1764, %rd7029, %rd548;
	selp.u64 	%rd7030, 1, 0, %p1764;
	add.s64 	%rd7031, %rd7027, %rd7030;
	setp.ne.s64 	%p1765, %rd7031, 0;
	add.s64 	%rd7033, %rd6983, %rd7031;
	setp.lt.u64 	%p1766, %rd7033, %rd6983;
	and.pred  	%p1767, %p1765, %p1766;
	selp.u64 	%rd7034, 1, 0, %p1767;
	mul.lo.s64 	%rd7035, %rd6829, %rd481;
	mad.lo.s64 	%rd7036, %rd6828, %rd482, %rd7035;
	setp.lt.u64 	%p1768, %rd7036, %rd7035;
	selp.b64 	%rd7037, 4294967296, 0, %p1768;
	shl.b64 	%rd7038, %rd7036, 32;
	mad.lo.s64 	%rd7039, %rd6828, %rd481, %rd7038;
	setp.lt.u64 	%p1769, %rd7039, %rd7038;
	shr.u64 	%rd7040, %rd7036, 32;
	mad.lo.s64 	%rd7041, %rd6829, %rd482, %rd7040;
	add.s64 	%rd7042, %rd7041, %rd7037;
	selp.u64 	%rd7043, 1, 0, %p1769;
	add.s64 	%rd7044, %rd7042, %rd7043;
	add.s64 	%rd7045, %rd7033, %rd7034;
	add.s64 	%rd549, %rd7045, %rd7039;
	max.u64 	%rd7046, %rd7033, %rd7045;
	setp.gt.u64 	%p1770, %rd7046, %rd549;
	selp.u64 	%rd7047, 1, 0, %p1770;
	add.s64 	%rd550, %rd7044, %rd7047;
	mov.b64 	{%r590, %r591}, %rd547;
	mov.b64 	{%r592, %r593}, %rd548;
	mov.b64 	%rd7048, {%r593, %r590};
	mov.b64 	{%r594, %r595}, %rd549;
	mov.b64 	%rd7049, {%r595, %r592};
	mov.b64 	{%r596, %r597}, %rd550;
	mov.b64 	%rd7050, {%r597, %r594};
	shl.b64 	%rd7051, %rd550, 32;
	add.s64 	%rd551, %rd7048, %rd6791;
	setp.lt.u64 	%p1771, %rd551, %rd7048;
	selp.u64 	%rd7052, 1, 0, %p1771;
	add.s64 	%rd7053, %rd7049, %rd6855;
	add.s64 	%rd552, %rd7053, %rd7052;
	max.u64 	%rd7054, %rd6855, %rd7053;
	setp.gt.u64 	%p1772, %rd7054, %rd552;
	selp.u64 	%rd7055, 1, 0, %p1772;
	add.s64 	%rd7056, %rd7050, %rd6925;
	add.s64 	%rd553, %rd7056, %rd7055;
	max.u64 	%rd7057, %rd6925, %rd7056;
	setp.gt.u64 	%p1773, %rd7057, %rd553;
	selp.u64 	%rd7058, 1, 0, %p1773;
	add.s64 	%rd7059, %rd7051, %rd6995;
	add.s64 	%rd22842, %rd7059, %rd7058;
	setp.gt.u64 	%p1774, %rd22842, %rd43;
	@%p1774 bra 	$L__BB1_177;
	setp.eq.s64 	%p1775, %rd22842, %rd43;
	setp.gt.u64 	%p1776, %rd553, %rd57;
	and.pred  	%p1777, %p1775, %p1776;
	@%p1777 bra 	$L__BB1_177;
	setp.eq.s64 	%p1778, %rd22842, %rd43;
	setp.eq.s64 	%p1779, %rd553, %rd57;
	and.pred  	%p1780, %p1778, %p1779;
	setp.gt.u64 	%p1781, %rd552, %rd56;
	and.pred  	%p1782, %p1780, %p1781;
	@%p1782 bra 	$L__BB1_177;
	setp.ne.s64 	%p1783, %rd22842, %rd43;
	setp.ne.s64 	%p1784, %rd553, %rd57;
	or.pred  	%p1785, %p1783, %p1784;
	setp.ne.s64 	%p1786, %rd552, %rd56;
	or.pred  	%p1787, %p1785, %p1786;
	setp.lt.u64 	%p1788, %rd551, %rd58;
	or.pred  	%p1789, %p1787, %p1788;
	mov.u64 	%rd22843, %rd553;
	mov.u64 	%rd22844, %rd552;
	mov.u64 	%rd22845, %rd551;
	@%p1789 bra 	$L__BB1_178;
$L__BB1_177:
	sub.s64 	%rd22845, %rd551, %rd58;
	setp.lt.u64 	%p1790, %rd551, %rd58;
	selp.u64 	%rd7060, 1, 0, %p1790;
	add.s64 	%rd7061, %rd56, %rd7060;
	sub.s64 	%rd22844, %rd552, %rd7061;
	setp.ge.u64 	%p1791, %rd552, %rd7061;
	setp.lt.u64 	%p1792, %rd552, %rd7061;
	setp.eq.s64 	%p1793, %rd7061, 0;
	selp.u32 	%r598, -1, 0, %p1792;
	selp.u32 	%r599, -1, 0, %p1793;
	selp.b32 	%r600, %r599, %r598, %p1791;
	selp.b32 	%r601, %r600, %r598, %p1790;
	and.b32  	%r602, %r601, 1;
	setp.eq.b32 	%p1794, %r602, 1;
	cvt.u64.u32 	%rd7062, %r601;
	and.b64  	%rd7063, %rd7062, 1;
	add.s64 	%rd7064, %rd57, %rd7063;
	sub.s64 	%rd22843, %rd553, %rd7064;
	setp.ge.u64 	%p1795, %rd553, %rd7064;
	setp.lt.u64 	%p1796, %rd553, %rd7064;
	setp.eq.s64 	%p1797, %rd7064, 0;
	selp.u32 	%r603, -1, 0, %p1796;
	selp.u32 	%r604, -1, 0, %p1797;
	selp.b32 	%r605, %r604, %r603, %p1795;
	selp.b32 	%r606, %r605, %r603, %p1794;
	and.b32  	%r607, %r606, 1;
	setp.eq.b32 	%p1798, %r607, 1;
	selp.s64 	%rd7065, -1, 0, %p1798;
	sub.s64 	%rd7066, %rd22842, %rd43;
	add.s64 	%rd22842, %rd7066, %rd7065;
$L__BB1_178:
	shr.u64 	%rd7067, %rd547, 32;
	mul.lo.s64 	%rd7068, %rd7067, 4196183048192;
	and.b64  	%rd7069, %rd547, 4294967295;
	mad.lo.s64 	%rd7070, %rd7069, 977, %rd7068;
	setp.lt.u64 	%p1799, %rd7070, %rd7068;
	shr.u64 	%rd7071, %rd548, 32;
	mul.lo.s64 	%rd7072, %rd7071, 4196183048192;
	and.b64  	%rd7073, %rd548, 4294967295;
	mad.lo.s64 	%rd7074, %rd7073, 977, %rd7072;
	setp.lt.u64 	%p1800, %rd7074, %rd7072;
	selp.u64 	%rd7075, 1, 0, %p1799;
	mul.lo.s64 	%rd7076, %rd7067, 977;
	shr.u64 	%rd7077, %rd7076, 32;
	add.s64 	%rd7078, %rd7077, %rd7075;
	add.s64 	%rd7079, %rd7078, %rd7074;
	setp.lt.u64 	%p1801, %rd7079, %rd7078;
	shr.u64 	%rd7080, %rd549, 32;
	mul.lo.s64 	%rd7081, %rd7080, 4196183048192;
	and.b64  	%rd7082, %rd549, 4294967295;
	mad.lo.s64 	%rd7083, %rd7082, 977, %rd7081;
	setp.lt.u64 	%p1802, %rd7083, %rd7081;
	selp.u64 	%rd7084, 1, 0, %p1801;
	selp.u64 	%rd7085, 1, 0, %p1800;
	mul.lo.s64 	%rd7086, %rd7071, 977;
	shr.u64 	%rd7087, %rd7086, 32;
	add.s64 	%rd7088, %rd7087, %rd7085;
	add.s64 	%rd7089, %rd7088, %rd7084;
	add.s64 	%rd7090, %rd7089, %rd7083;
	setp.lt.u64 	%p1803, %rd7090, %rd7089;
	add.s64 	%rd563, %rd22845, %rd7070;
	setp.lt.u64 	%p1804, %rd563, %rd22845;
	selp.u64 	%rd7091, 1, 0, %p1804;
	add.s64 	%rd7092, %rd22844, %rd7079;
	add.s64 	%rd564, %rd7092, %rd7091;
	max.u64 	%rd7093, %rd22844, %rd7092;
	setp.gt.u64 	%p1805, %rd7093, %rd564;
	selp.u64 	%rd7094, 1, 0, %p1805;
	add.s64 	%rd7095, %rd22843, %rd7090;
	add.s64 	%rd565, %rd7095, %rd7094;
	max.u64 	%rd7096, %rd22843, %rd7095;
	setp.gt.u64 	%p1806, %rd7096, %rd565;
	selp.u64 	%rd7097, 1, 0, %p1806;
	shr.u64 	%rd7098, %rd550, 32;
	and.b64  	%rd7099, %rd550, 4294967295;
	mul.lo.s64 	%rd7100, %rd7099, 977;
	mad.lo.s64 	%rd7101, %rd7098, 4196183048192, %rd7100;
	selp.u64 	%rd7102, 1, 0, %p1803;
	selp.u64 	%rd7103, 1, 0, %p1802;
	mul.lo.s64 	%rd7104, %rd7080, 977;
	shr.u64 	%rd7105, %rd7104, 32;
	add.s64 	%rd7106, %rd7105, %rd7103;
	add.s64 	%rd7107, %rd7106, %rd7102;
	add.s64 	%rd7108, %rd7107, %rd7101;
	add.s64 	%rd7109, %rd22842, %rd7108;
	add.s64 	%rd22849, %rd7109, %rd7097;
	setp.gt.u64 	%p1807, %rd22849, %rd43;
	@%p1807 bra 	$L__BB1_182;
	setp.eq.s64 	%p1808, %rd22849, %rd43;
	setp.gt.u64 	%p1809, %rd565, %rd57;
	and.pred  	%p1810, %p1808, %p1809;
	@%p1810 bra 	$L__BB1_182;
	setp.eq.s64 	%p1811, %rd22849, %rd43;
	setp.eq.s64 	%p1812, %rd565, %rd57;
	and.pred  	%p1813, %p1811, %p1812;
	setp.gt.u64 	%p1814, %rd564, %rd56;
	and.pred  	%p1815, %p1813, %p1814;
	@%p1815 bra 	$L__BB1_182;
	setp.ne.s64 	%p1816, %rd22849, %rd43;
	setp.ne.s64 	%p1817, %rd565, %rd57;
	or.pred  	%p1818, %p1816, %p1817;
	setp.ne.s64 	%p1819, %rd564, %rd56;
	or.pred  	%p1820, %p1818, %p1819;
	setp.lt.u64 	%p1821, %rd563, %rd58;
	or.pred  	%p1822, %p1820, %p1821;
	mov.u64 	%rd22846, %rd565;
	mov.u64 	%rd22847, %rd564;
	mov.u64 	%rd22848, %rd563;
	@%p1822 bra 	$L__BB1_183;
$L__BB1_182:
	sub.s64 	%rd22848, %rd563, %rd58;
	setp.lt.u64 	%p1823, %rd563, %rd58;
	selp.u64 	%rd7110, 1, 0, %p1823;
	add.s64 	%rd7111, %rd56, %rd7110;
	sub.s64 	%rd22847, %rd564, %rd7111;
	setp.ge.u64 	%p1824, %rd564, %rd7111;
	setp.lt.u64 	%p1825, %rd564, %rd7111;
	setp.eq.s64 	%p1826, %rd7111, 0;
	selp.u32 	%r608, -1, 0, %p1825;
	selp.u32 	%r609, -1, 0, %p1826;
	selp.b32 	%r610, %r609, %r608, %p1824;
	selp.b32 	%r611, %r610, %r608, %p1823;
	and.b32  	%r612, %r611, 1;
	setp.eq.b32 	%p1827, %r612, 1;
	cvt.u64.u32 	%rd7112, %r611;
	and.b64  	%rd7113, %rd7112, 1;
	add.s64 	%rd7114, %rd57, %rd7113;
	sub.s64 	%rd22846, %rd565, %rd7114;
	setp.ge.u64 	%p1828, %rd565, %rd7114;
	setp.lt.u64 	%p1829, %rd565, %rd7114;
	setp.eq.s64 	%p1830, %rd7114, 0;
	selp.u32 	%r613, -1, 0, %p1829;
	selp.u32 	%r614, -1, 0, %p1830;
	selp.b32 	%r615, %r614, %r613, %p1828;
	selp.b32 	%r616, %r615, %r613, %p1827;
	and.b32  	%r617, %r616, 1;
	setp.eq.b32 	%p1831, %r617, 1;
	selp.s64 	%rd7115, -1, 0, %p1831;
	sub.s64 	%rd7116, %rd22849, %rd43;
	add.s64 	%rd22849, %rd7116, %rd7115;
$L__BB1_183:
	sub.s64 	%rd22852, %rd22848, %rd22802;
	setp.lt.u64 	%p1832, %rd22848, %rd22802;
	selp.u64 	%rd7117, 1, 0, %p1832;
	add.s64 	%rd7118, %rd22803, %rd7117;
	sub.s64 	%rd22851, %rd22847, %rd7118;
	setp.ge.u64 	%p1833, %rd22847, %rd7118;
	setp.lt.u64 	%p1834, %rd22847, %rd7118;
	setp.eq.s64 	%p1835, %rd7118, 0;
	selp.u32 	%r618, -1, 0, %p1834;
	selp.u32 	%r619, -1, 0, %p1835;
	selp.b32 	%r620, %r619, %r618, %p1833;
	selp.b32 	%r621, %r620, %r618, %p1832;
	and.b32  	%r622, %r621, 1;
	setp.eq.b32 	%p1836, %r622, 1;
	cvt.u64.u32 	%rd7119, %r621;
	and.b64  	%rd7120, %rd7119, 1;
	add.s64 	%rd7121, %rd22804, %rd7120;
	sub.s64 	%rd22850, %rd22846, %rd7121;
	setp.ge.u64 	%p1837, %rd22846, %rd7121;
	setp.lt.u64 	%p1838, %rd22846, %rd7121;
	setp.eq.s64 	%p1839, %rd7121, 0;
	selp.u32 	%r623, -1, 0, %p1838;
	selp.u32 	%r624, -1, 0, %p1839;
	selp.b32 	%r625, %r624, %r623, %p1837;
	selp.b32 	%r626, %r625, %r623, %p1836;
	and.b32  	%r627, %r626, 1;
	setp.eq.b32 	%p1840, %r627, 1;
	not.pred 	%p1841, %p1840;
	cvt.u64.u32 	%rd7122, %r626;
	and.b64  	%rd7123, %rd7122, 1;
	add.s64 	%rd7124, %rd22805, %rd7123;
	sub.s64 	%rd22853, %rd22849, %rd7124;
	setp.ge.u64 	%p1842, %rd22849, %rd7124;
	setp.ne.s64 	%p1843, %rd7124, 0;
	or.pred  	%p1844, %p1841, %p1843;
	and.pred  	%p1845, %p1842, %p1844;
	@%p1845 bra 	$L__BB1_185;
	add.s64 	%rd22852, %rd58, %rd22852;
	setp.lt.u64 	%p1846, %rd22852, %rd58;
	selp.u64 	%rd7125, 1, 0, %p1846;
	add.s64 	%rd7126, %rd56, %rd22851;
	add.s64 	%rd580, %rd7126, %rd7125;
	max.u64 	%rd7127, %rd22851, %rd7126;
	setp.gt.u64 	%p1847, %rd7127, %rd580;
	selp.u64 	%rd7128, 1, 0, %p1847;
	add.s64 	%rd7129, %rd57, %rd22850;
	add.s64 	%rd581, %rd7129, %rd7128;
	max.u64 	%rd7130, %rd22850, %rd7129;
	setp.gt.u64 	%p1848, %rd7130, %rd581;
	selp.u64 	%rd7131, 1, 0, %p1848;
	add.s64 	%rd7132, %rd43, %rd22853;
	add.s64 	%rd22853, %rd7132, %rd7131;
	mov.u64 	%rd22850, %rd581;
	mov.u64 	%rd22851, %rd580;
$L__BB1_185:
	and.b64  	%rd7133, %rd255, -4294967296;
	or.b64  	%rd587, %rd7133, %rd259;
	and.b64  	%rd7134, %rd256, -4294967296;
	or.b64  	%rd588, %rd7134, %rd260;
	and.b64  	%rd7135, %rd257, -4294967296;
	or.b64  	%rd589, %rd7135, %rd261;
	and.b64  	%rd7136, %rd258, -4294967296;
	or.b64  	%rd22861, %rd7136, %rd262;
	setp.gt.u64 	%p1849, %rd22861, %rd43;
	@%p1849 bra 	$L__BB1_189;
	setp.eq.s64 	%p1850, %rd22861, %rd43;
	setp.gt.u64 	%p1851, %rd589, %rd57;
	and.pred  	%p1852, %p1850, %p1851;
	@%p1852 bra 	$L__BB1_189;
	setp.eq.s64 	%p1853, %rd22861, %rd43;
	setp.eq.s64 	%p1854, %rd589, %rd57;
	and.pred  	%p1855, %p1853, %p1854;
	setp.gt.u64 	%p1856, %rd588, %rd56;
	and.pred  	%p1857, %p1855, %p1856;
	@%p1857 bra 	$L__BB1_189;
	setp.ne.s64 	%p1858, %rd22861, %rd43;
	setp.ne.s64 	%p1859, %rd589, %rd57;
	or.pred  	%p1860, %p1858, %p1859;
	setp.ne.s64 	%p1861, %rd588, %rd56;
	or.pred  	%p1862, %p1860, %p1861;
	setp.lt.u64 	%p1863, %rd587, %rd58;
	or.pred  	%p1864, %p1862, %p1863;
	mov.u64 	%rd22855, %rd589;
	mov.u64 	%rd22856, %rd588;
	mov.u64 	%rd22857, %rd587;
	@%p1864 bra 	$L__BB1_190;
$L__BB1_189:
	sub.s64 	%rd22857, %rd587, %rd58;
	setp.lt.u64 	%p1865, %rd587, %rd58;
	selp.u64 	%rd7137, 1, 0, %p1865;
	add.s64 	%rd7138, %rd56, %rd7137;
	sub.s64 	%rd22856, %rd588, %rd7138;
	setp.ge.u64 	%p1866, %rd588, %rd7138;
	setp.lt.u64 	%p1867, %rd588, %rd7138;
	setp.eq.s64 	%p1868, %rd7138, 0;
	selp.u32 	%r628, -1, 0, %p1867;
	selp.u32 	%r629, -1, 0, %p1868;
	selp.b32 	%r630, %r629, %r628, %p1866;
	selp.b32 	%r631, %r630, %r628, %p1865;
	and.b32  	%r632, %r631, 1;
	setp.eq.b32 	%p1869, %r632, 1;
	cvt.u64.u32 	%rd7139, %r631;
	and.b64  	%rd7140, %rd7139, 1;
	add.s64 	%rd7141, %rd57, %rd7140;
	sub.s64 	%rd22855, %rd589, %rd7141;
	setp.ge.u64 	%p1870, %rd589, %rd7141;
	setp.lt.u64 	%p1871, %rd589, %rd7141;
	setp.eq.s64 	%p1872, %rd7141, 0;
	selp.u32 	%r633, -1, 0, %p1871;
	selp.u32 	%r634, -1, 0, %p1872;
	selp.b32 	%r635, %r634, %r633, %p1870;
	selp.b32 	%r636, %r635, %r633, %p1869;
	and.b32  	%r637, %r636, 1;
	setp.eq.b32 	%p1873, %r637, 1;
	selp.s64 	%rd7142, -1, 0, %p1873;
	sub.s64 	%rd7143, %rd22861, %rd43;
	add.s64 	%rd22861, %rd7143, %rd7142;
$L__BB1_190:
	setp.gt.u64 	%p1874, %rd22861, %rd43;
	@%p1874 bra 	$L__BB1_194;
	setp.eq.s64 	%p1875, %rd22861, %rd43;
	setp.gt.u64 	%p1876, %rd22855, %rd57;
	and.pred  	%p1877, %p1875, %p1876;
	@%p1877 bra 	$L__BB1_194;
	setp.eq.s64 	%p1878, %rd22861, %rd43;
	setp.eq.s64 	%p1879, %rd22855, %rd57;
	and.pred  	%p1880, %p1878, %p1879;
	setp.gt.u64 	%p1881, %rd22856, %rd56;
	and.pred  	%p1882, %p1880, %p1881;
	@%p1882 bra 	$L__BB1_194;
	setp.ne.s64 	%p1883, %rd22861, %rd43;
	setp.ne.s64 	%p1884, %rd22855, %rd57;
	or.pred  	%p1885, %p1883, %p1884;
	setp.ne.s64 	%p1886, %rd22856, %rd56;
	or.pred  	%p1887, %p1885, %p1886;
	setp.lt.u64 	%p1888, %rd22857, %rd58;
	or.pred  	%p1889, %p1887, %p1888;
	mov.u64 	%rd22858, %rd22855;
	mov.u64 	%rd22859, %rd22856;
	mov.u64 	%rd22860, %rd22857;
	@%p1889 bra 	$L__BB1_195;
$L__BB1_194:
	sub.s64 	%rd22860, %rd22857, %rd58;
	setp.lt.u64 	%p1890, %rd22857, %rd58;
	selp.u64 	%rd7144, 1, 0, %p1890;
	add.s64 	%rd7145, %rd56, %rd7144;
	sub.s64 	%rd22859, %rd22856, %rd7145;
	setp.ge.u64 	%p1891, %rd22856, %rd7145;
	setp.lt.u64 	%p1892, %rd22856, %rd7145;
	setp.eq.s64 	%p1893, %rd7145, 0;
	selp.u32 	%r638, -1, 0, %p1892;
	selp.u32 	%r639, -1, 0, %p1893;
	selp.b32 	%r640, %r639, %r638, %p1891;
	selp.b32 	%r641, %r640, %r638, %p1890;
	and.b32  	%r642, %r641, 1;
	setp.eq.b32 	%p1894, %r642, 1;
	cvt.u64.u32 	%rd7146, %r641;
	and.b64  	%rd7147, %rd7146, 1;
	add.s64 	%rd7148, %rd57, %rd7147;
	sub.s64 	%rd22858, %rd22855, %rd7148;
	setp.ge.u64 	%p1895, %rd22855, %rd7148;
	setp.lt.u64 	%p1896, %rd22855, %rd7148;
	setp.eq.s64 	%p1897, %rd7148, 0;
	selp.u32 	%r643, -1, 0, %p1896;
	selp.u32 	%r644, -1, 0, %p1897;
	selp.b32 	%r645, %r644, %r643, %p1895;
	selp.b32 	%r646, %r645, %r643, %p1894;
	and.b32  	%r647, %r646, 1;
	setp.eq.b32 	%p1898, %r647, 1;
	selp.s64 	%rd7149, -1, 0, %p1898;
	sub.s64 	%rd7150, %rd22861, %rd43;
	add.s64 	%rd22861, %rd7150, %rd7149;
$L__BB1_195:
	shl.b64 	%rd607, %rd22860, 1;
	mov.b64 	{%r648, %r649}, %rd22859;
	mov.b64 	{%r650, %r651}, %rd22860;
	shf.l.wrap.b32 	%r652, %r651, %r648, 1;
	shf.l.wrap.b32 	%r653, %r648, %r649, 1;
	mov.b64 	%rd608, {%r652, %r653};
	setp.lt.u64 	%p1899, %rd608, %rd22859;
	selp.u64 	%rd7151, 1, 0, %p1899;
	shl.b64 	%rd7152, %rd22858, 1;
	or.b64  	%rd609, %rd7152, %rd7151;
	setp.lt.u64 	%p1900, %rd609, %rd22858;
	selp.u64 	%rd7153, 1, 0, %p1900;
	shl.b64 	%rd7154, %rd22861, 1;
	or.b64  	%rd22862, %rd7154, %rd7153;
	setp.gt.u64 	%p1901, %rd22862, %rd43;
	@%p1901 bra 	$L__BB1_199;
	setp.eq.s64 	%p1902, %rd22862, %rd43;
	setp.gt.u64 	%p1903, %rd609, %rd57;
	and.pred  	%p1904, %p1902, %p1903;
	@%p1904 bra 	$L__BB1_199;
	setp.eq.s64 	%p1905, %rd22862, %rd43;
	setp.eq.s64 	%p1906, %rd609, %rd57;
	and.pred  	%p1907, %p1905, %p1906;
	setp.gt.u64 	%p1908, %rd608, %rd56;
	and.pred  	%p1909, %p1907, %p1908;
	@%p1909 bra 	$L__BB1_199;
	setp.ne.s64 	%p1910, %rd22862, %rd43;
	setp.ne.s64 	%p1911, %rd609, %rd57;
	or.pred  	%p1912, %p1910, %p1911;
	setp.ne.s64 	%p1913, %rd608, %rd56;
	or.pred  	%p1914, %p1912, %p1913;
	setp.lt.u64 	%p1915, %rd607, %rd58;
	or.pred  	%p1916, %p1914, %p1915;
	mov.u64 	%rd22863, %rd609;
	mov.u64 	%rd22864, %rd608;
	mov.u64 	%rd22865, %rd607;
	@%p1916 bra 	$L__BB1_200;
$L__BB1_199:
	sub.s64 	%rd22865, %rd607, %rd58;
	setp.lt.u64 	%p1917, %rd607, %rd58;
	selp.u64 	%rd7155, 1, 0, %p1917;
	add.s64 	%rd7156, %rd56, %rd7155;
	sub.s64 	%rd22864, %rd608, %rd7156;
	setp.ge.u64 	%p1918, %rd608, %rd7156;
	setp.lt.u64 	%p1919, %rd608, %rd7156;
	setp.eq.s64 	%p1920, %rd7156, 0;
	selp.u32 	%r654, -1, 0, %p1919;
	selp.u32 	%r655, -1, 0, %p1920;
	selp.b32 	%r656, %r655, %r654, %p1918;
	selp.b32 	%r657, %r656, %r654, %p1917;
	and.b32  	%r658, %r657, 1;
	setp.eq.b32 	%p1921, %r658, 1;
	cvt.u64.u32 	%rd7157, %r657;
	and.b64  	%rd7158, %rd7157, 1;
	add.s64 	%rd7159, %rd57, %rd7158;
	sub.s64 	%rd22863, %rd609, %rd7159;
	setp.ge.u64 	%p1922, %rd609, %rd7159;
	setp.lt.u64 	%p1923, %rd609, %rd7159;
	setp.eq.s64 	%p1924, %rd7159, 0;
	selp.u32 	%r659, -1, 0, %p1923;
	selp.u32 	%r660, -1, 0, %p1924;
	selp.b32 	%r661, %r660, %r659, %p1922;
	selp.b32 	%r662, %r661, %r659, %p1921;
	and.b32  	%r663, %r662, 1;
	setp.eq.b32 	%p1925, %r663, 1;
	selp.s64 	%rd7160, -1, 0, %p1925;
	sub.s64 	%rd7161, %rd22862, %rd43;
	add.s64 	%rd22862, %rd7161, %rd7160;
$L__BB1_200:
	and.b64  	%rd7162, %rd22865, 4294967295;
	shr.u64 	%rd7163, %rd22865, 32;
	mul.lo.s64 	%rd7164, %rd7163, %rd7162;
	shr.u64 	%rd7165, %rd7164, 31;
	and.b64  	%rd7166, %rd7165, 4294967296;
	shl.b64 	%rd7167, %rd7164, 33;
	mad.lo.s64 	%rd619, %rd7162, %rd7162, %rd7167;
	setp.lt.u64 	%p1926, %rd619, %rd7167;
	and.b64  	%rd7168, %rd7165, 4294967295;
	mad.lo.s64 	%rd7169, %rd7163, %rd7163, %rd7168;
	add.s64 	%rd7170, %rd7169, %rd7166;
	selp.u64 	%rd7171, 1, 0, %p1926;
	add.s64 	%rd620, %rd7170, %rd7171;
	and.b64  	%rd7172, %rd22864, 4294967295;
	shr.u64 	%rd7173, %rd22864, 32;
	mul.lo.s64 	%rd7174, %rd7173, %rd7162;
	mul.lo.s64 	%rd7175, %rd7172, %rd7163;
	add.s64 	%rd7176, %rd7174, %rd7175;
	setp.lt.u64 	%p1927, %rd7176, %rd7174;
	selp.b64 	%rd7177, 4294967296, 0, %p1927;
	shl.b64 	%rd7178, %rd7176, 32;
	mad.lo.s64 	%rd621, %rd7172, %rd7162, %rd7178;
	setp.lt.u64 	%p1928, %rd621, %rd7178;
	shr.u64 	%rd7179, %rd7176, 32;
	mad.lo.s64 	%rd7180, %rd7173, %rd7163, %rd7179;
	add.s64 	%rd7181, %rd7180, %rd7177;
	selp.u64 	%rd7182, 1, 0, %p1928;
	add.s64 	%rd622, %rd7181, %rd7182;
	and.b64  	%rd7183, %rd22863, 4294967295;
	shr.u64 	%rd7184, %rd22863, 32;
	mul.lo.s64 	%rd7185, %rd7184, %rd7162;
	mul.lo.s64 	%rd7186, %rd7183, %rd7163;
	add.s64 	%rd7187, %rd7185, %rd7186;
	setp.lt.u64 	%p1929, %rd7187, %rd7185;
	selp.b64 	%rd7188, 4294967296, 0, %p1929;
	shl.b64 	%rd7189, %rd7187, 32;
	mad.lo.s64 	%rd623, %rd7183, %rd7162, %rd7189;
	setp.lt.u64 	%p1930, %rd623, %rd7189;
	shr.u64 	%rd7190, %rd7187, 32;
	mad.lo.s64 	%rd7191, %rd7184, %rd7163, %rd7190;
	add.s64 	%rd7192, %rd7191, %rd7188;
	selp.u64 	%rd7193, 1, 0, %p1930;
	add.s64 	%rd624, %rd7192, %rd7193;
	and.b64  	%rd7194, %rd22862, 4294967295;
	shr.u64 	%rd7195, %rd22862, 32;
	mul.lo.s64 	%rd7196, %rd7195, %rd7162;
	mul.lo.s64 	%rd7197, %rd7194, %rd7163;
	add.s64 	%rd7198, %rd7196, %rd7197;
	setp.lt.u64 	%p1931, %rd7198, %rd7196;
	selp.b64 	%rd7199, 4294967296, 0, %p1931;
	shl.b64 	%rd7200, %rd7198, 32;
	mad.lo.s64 	%rd625, %rd7194, %rd7162, %rd7200;
	setp.lt.u64 	%p1932, %rd625, %rd7200;
	shr.u64 	%rd7201, %rd7198, 32;
	mad.lo.s64 	%rd7202, %rd7195, %rd7163, %rd7201;
	add.s64 	%rd7203, %rd7202, %rd7199;
	selp.u64 	%rd7204, 1, 0, %p1932;
	add.s64 	%rd626, %rd7203, %rd7204;
	setp.lt.u64 	%p1933, %rd7176, %rd7175;
	selp.b64 	%rd7205, 4294967296, 0, %p1933;
	add.s64 	%rd7206, %rd7180, %rd7205;
	add.s64 	%rd627, %rd7206, %rd7182;
	mul.lo.s64 	%rd7207, %rd7173, %rd7172;
	shr.u64 	%rd7208, %rd7207, 31;
	and.b64  	%rd7209, %rd7208, 4294967296;
	shl.b64 	%rd7210, %rd7207, 33;
	mad.lo.s64 	%rd628, %rd7172, %rd7172, %rd7210;
	setp.lt.u64 	%p1934, %rd628, %rd7210;
	and.b64  	%rd7211, %rd7208, 4294967295;
	mad.lo.s64 	%rd7212, %rd7173, %rd7173, %rd7211;
	add.s64 	%rd7213, %rd7212, %rd7209;
	selp.u64 	%rd7214, 1, 0, %p1934;
	add.s64 	%rd629, %rd7213, %rd7214;
	mul.lo.s64 	%rd7215, %rd7184, %rd7172;
	mul.lo.s64 	%rd7216, %rd7183, %rd7173;
	add.s64 	%rd7217, %rd7215, %rd7216;
	setp.lt.u64 	%p1935, %rd7217, %rd7215;
	selp.b64 	%rd7218, 4294967296, 0, %p1935;
	shl.b64 	%rd7219, %rd7217, 32;
	mad.lo.s64 	%rd630, %rd7183, %rd7172, %rd7219;
	setp.lt.u64 	%p1936, %rd630, %rd7219;
	shr.u64 	%rd7220, %rd7217, 32;
	mad.lo.s64 	%rd7221, %rd7184, %rd7173, %rd7220;
	add.s64 	%rd7222, %rd7221, %rd7218;
	selp.u64 	%rd7223, 1, 0, %p1936;
	add.s64 	%rd631, %rd7222, %rd7223;
	mul.lo.s64 	%rd7224, %rd7195, %rd7172;
	mul.lo.s64 	%rd7225, %rd7194, %rd7173;
	add.s64 	%rd7226, %rd7224, %rd7225;
	setp.lt.u64 	%p1937, %rd7226, %rd7224;
	selp.b64 	%rd7227, 4294967296, 0, %p1937;
	shl.b64 	%rd7228, %rd7226, 32;
	mad.lo.s64 	%rd632, %rd7194, %rd7172, %rd7228;
	setp.lt.u64 	%p1938, %rd632, %rd7228;
	shr.u64 	%rd7229, %rd7226, 32;
	mad.lo.s64 	%rd7230, %rd7195, %rd7173, %rd7229;
	add.s64 	%rd7231, %rd7230, %rd7227;
	selp.u64 	%rd7232, 1, 0, %p1938;
	add.s64 	%rd633, %rd7231, %rd7232;
	setp.lt.u64 	%p1939, %rd7187, %rd7186;
	selp.b64 	%rd7233, 4294967296, 0, %p1939;
	add.s64 	%rd7234, %rd7191, %rd7233;
	add.s64 	%rd634, %rd7234, %rd7193;
	setp.lt.u64 	%p1940, %rd7217, %rd7216;
	selp.b64 	%rd7235, 4294967296, 0, %p1940;
	add.s64 	%rd7236, %rd7221, %rd7235;
	add.s64 	%rd635, %rd7236, %rd7223;
	mul.lo.s64 	%rd7237, %rd7184, %rd7183;
	shr.u64 	%rd7238, %rd7237, 31;
	and.b64  	%rd7239, %rd7238, 4294967296;
	shl.b64 	%rd7240, %rd7237, 33;
	mad.lo.s64 	%rd636, %rd7183, %rd7183, %rd7240;
	setp.lt.u64 	%p1941, %rd636, %rd7240;
	and.b64  	%rd7241, %rd7238, 4294967295;
	mad.lo.s64 	%rd7242, %rd7184, %rd7184, %rd7241;
	add.s64 	%rd7243, %rd7242, %rd7239;
	selp.u64 	%rd7244, 1, 0, %p1941;
	add.s64 	%rd637, %rd7243, %rd7244;
	mul.lo.s64 	%rd7245, %rd7195, %rd7183;
	mul.lo.s64 	%rd7246, %rd7194, %rd7184;
	add.s64 	%rd7247, %rd7245, %rd7246;
	setp.lt.u64 	%p1942, %rd7247, %rd7245;
	selp.b64 	%rd7248, 4294967296, 0, %p1942;
	shl.b64 	%rd7249, %rd7247, 32;
	mad.lo.s64 	%rd638, %rd7194, %rd7183, %rd7249;
	setp.lt.u64 	%p1943, %rd638, %rd7249;
	shr.u64 	%rd7250, %rd7247, 32;
	mad.lo.s64 	%rd7251, %rd7195, %rd7184, %rd7250;
	add.s64 	%rd7252, %rd7251, %rd7248;
	selp.u64 	%rd7253, 1, 0, %p1943;
	add.s64 	%rd639, %rd7252, %rd7253;
	setp.lt.u64 	%p1944, %rd7198, %rd7197;
	selp.b64 	%rd7254, 4294967296, 0, %p1944;
	add.s64 	%rd7255, %rd7202, %rd7254;
	add.s64 	%rd640, %rd7255, %rd7204;
	setp.lt.u64 	%p1945, %rd7226, %rd7225;
	selp.b64 	%rd7256, 4294967296, 0, %p1945;
	add.s64 	%rd7257, %rd7230, %rd7256;
	add.s64 	%rd641, %rd7257, %rd7232;
	setp.lt.u64 	%p1946, %rd7247, %rd7246;
	selp.b64 	%rd7258, 4294967296, 0, %p1946;
	add.s64 	%rd7259, %rd7251, %rd7258;
	add.s64 	%rd642, %rd7259, %rd7253;
	mul.lo.s64 	%rd7260, %rd7195, %rd7194;
	shr.u64 	%rd7261, %rd7260, 31;
	and.b64  	%rd7262, %rd7261, 4294967296;
	shl.b64 	%rd7263, %rd7260, 33;
	mad.lo.s64 	%rd643, %rd7194, %rd7194, %rd7263;
	setp.lt.u64 	%p1947, %rd643, %rd7263;
	and.b64  	%rd7264, %rd7261, 4294967295;
	mad.lo.s64 	%rd7265, %rd7195, %rd7195, %rd7264;
	add.s64 	%rd7266, %rd7265, %rd7262;
	selp.u64 	%rd7267, 1, 0, %p1947;
	add.s64 	%rd644, %rd7266, %rd7267;
	cvta.to.local.u64 	%rd7269, %rd2877;
	add.s64 	%rd22866, %rd7269, 96;
	mov.b32 	%r2873, 0;
$L__BB1_201:
	ld.local.v2.u64 	{%rd649, %rd650}, [%rd22866+-32];
	or.b64  	%rd7270, %rd650, %rd649;
	ld.local.v2.u64 	{%rd653, %rd654}, [%rd22866+-16];
	or.b64  	%rd7271, %rd7270, %rd653;
	or.b64  	%rd7272, %rd7271, %rd654;
	setp.ne.s64 	%p1948, %rd7272, 0;
	@%p1948 bra 	$L__BB1_203;
	st.local.v2.u64 	[%rd22866], {%rd22834, %rd22835};
	st.local.v2.u64 	[%rd22866+16], {%rd22836, %rd22837};
	st.local.v2.u64 	[%rd22866+32], {%rd22852, %rd22851};
	st.local.v2.u64 	[%rd22866+48], {%rd22850, %rd22853};
	st.local.v2.u64 	[%rd22866+64], {%rd22865, %rd22864};
	st.local.v2.u64 	[%rd22866+80], {%rd22863, %rd22862};
	bra.uni 	$L__BB1_526;
$L__BB1_203:
	or.b64  	%rd7273, %rd22864, %rd22865;
	or.b64  	%rd7274, %rd7273, %rd22863;
	or.b64  	%rd7275, %rd7274, %rd22862;
	setp.ne.s64 	%p1949, %rd7275, 0;
	@%p1949 bra 	$L__BB1_205;
	ld.local.v2.u64 	{%rd14935, %rd14936}, [%rd22866+-96];
	ld.local.v2.u64 	{%rd14937, %rd14938}, [%rd22866+-80];
	ld.local.v2.u64 	{%rd14939, %rd14940}, [%rd22866+-64];
	ld.local.v2.u64 	{%rd14941, %rd14942}, [%rd22866+-48];
	st.local.v2.u64 	[%rd22866], {%rd14935, %rd14936};
	st.local.v2.u64 	[%rd22866+16], {%rd14937, %rd14938};
	st.local.v2.u64 	[%rd22866+32], {%rd14939, %rd14940};
	st.local.v2.u64 	[%rd22866+48], {%rd14941, %rd14942};
	st.local.v2.u64 	[%rd22866+64], {%rd649, %rd650};
	st.local.v2.u64 	[%rd22866+80], {%rd653, %rd654};
	bra.uni 	$L__BB1_526;
$L__BB1_205:
	and.b64  	%rd655, %rd649, 4294967295;
	shr.u64 	%rd656, %rd649, 32;
	mul.lo.s64 	%rd7276, %rd656, %rd655;
	shr.u64 	%rd7277, %rd7276, 31;
	and.b64  	%rd7278, %rd7277, 4294967296;
	shl.b64 	%rd7279, %rd7276, 33;
	mad.lo.s64 	%rd7280, %rd655, %rd655, %rd7279;
	setp.lt.u64 	%p1950, %rd7280, %rd7279;
	and.b64  	%rd7281, %rd7277, 4294967295;
	mad.lo.s64 	%rd7282, %rd656, %rd656, %rd7281;
	add.s64 	%rd7283, %rd7282, %rd7278;
	selp.u64 	%rd7284, 1, 0, %p1950;
	add.s64 	%rd7285, %rd7283, %rd7284;
	and.b64  	%rd657, %rd650, 4294967295;
	shr.u64 	%rd658, %rd650, 32;
	mul.lo.s64 	%rd7286, %rd658, %rd655;
	mul.lo.s64 	%rd7287, %rd657, %rd656;
	add.s64 	%rd7288, %rd7286, %rd7287;
	setp.lt.u64 	%p1951, %rd7288, %rd7286;
	selp.b64 	%rd7289, 4294967296, 0, %p1951;
	shl.b64 	%rd7290, %rd7288, 32;
	mad.lo.s64 	%rd7291, %rd657, %rd655, %rd7290;
	setp.lt.u64 	%p1952, %rd7291, %rd7290;
	shr.u64 	%rd7292, %rd7288, 32;
	mad.lo.s64 	%rd7293, %rd658, %rd656, %rd7292;
	add.s64 	%rd7294, %rd7293, %rd7289;
	selp.u64 	%rd7295, 1, 0, %p1952;
	add.s64 	%rd7296, %rd7294, %rd7295;
	add.s64 	%rd7297, %rd7285, %rd7291;
	setp.lt.u64 	%p1953, %rd7297, %rd7285;
	selp.u64 	%rd7298, 1, 0, %p1953;
	add.s64 	%rd7299, %rd7296, %rd7298;
	and.b64  	%rd659, %rd653, 4294967295;
	shr.u64 	%rd660, %rd653, 32;
	mul.lo.s64 	%rd7300, %rd660, %rd655;
	mul.lo.s64 	%rd7301, %rd659, %rd656;
	add.s64 	%rd7302, %rd7300, %rd7301;
	setp.lt.u64 	%p1954, %rd7302, %rd7300;
	selp.b64 	%rd7303, 4294967296, 0, %p1954;
	shl.b64 	%rd7304, %rd7302, 32;
	mad.lo.s64 	%rd7305, %rd659, %rd655, %rd7304;
	setp.lt.u64 	%p1955, %rd7305, %rd7304;
	shr.u64 	%rd7306, %rd7302, 32;
	mad.lo.s64 	%rd7307, %rd660, %rd656, %rd7306;
	add.s64 	%rd7308, %rd7307, %rd7303;
	selp.u64 	%rd7309, 1, 0, %p1955;
	add.s64 	%rd7310, %rd7308, %rd7309;
	add.s64 	%rd7311, %rd7299, %rd7305;
	setp.lt.u64 	%p1956, %rd7311, %rd7299;
	selp.u64 	%rd7313, 1, 0, %p1956;
	add.s64 	%rd7314, %rd7310, %rd7313;
	and.b64  	%rd661, %rd654, 4294967295;
	shr.u64 	%rd662, %rd654, 32;
	mul.lo.s64 	%rd7315, %rd662, %rd655;
	mul.lo.s64 	%rd7316, %rd661, %rd656;
	add.s64 	%rd7317, %rd7315, %rd7316;
	setp.lt.u64 	%p1957, %rd7317, %rd7315;
	selp.b64 	%rd7318, 4294967296, 0, %p1957;
	shl.b64 	%rd7319, %rd7317, 32;
	mad.lo.s64 	%rd7320, %rd661, %rd655, %rd7319;
	setp.lt.u64 	%p1958, %rd7320, %rd7319;
	shr.u64 	%rd7321, %rd7317, 32;
	mad.lo.s64 	%rd7322, %rd662, %rd656, %rd7321;
	add.s64 	%rd7323, %rd7322, %rd7318;
	selp.u64 	%rd7324, 1, 0, %p1958;
	add.s64 	%rd7325, %rd7323, %rd7324;
	add.s64 	%rd7326, %rd7314, %rd7320;
	setp.lt.u64 	%p1959, %rd7326, %rd7314;
	selp.u64 	%rd7328, 1, 0, %p1959;
	add.s64 	%rd7329, %rd7325, %rd7328;
	setp.lt.u64 	%p1960, %rd7288, %rd7287;
	selp.b64 	%rd7331, 4294967296, 0, %p1960;
	add.s64 	%rd7332, %rd7293, %rd7331;
	add.s64 	%rd7333, %rd7332, %rd7295;
	add.s64 	%rd7334, %rd7297, %rd7291;
	setp.lt.u64 	%p1961, %rd7334, %rd7297;
	selp.u64 	%rd7335, 1, 0, %p1961;
	add.s64 	%rd7336, %rd7333, %rd7335;
	setp.ne.s64 	%p1962, %rd7336, 0;
	add.s64 	%rd7338, %rd7311, %rd7336;
	setp.lt.u64 	%p1963, %rd7338, %rd7311;
	and.pred  	%p1964, %p1962, %p1963;
	selp.u64 	%rd7339, 1, 0, %p1964;
	mul.lo.s64 	%rd7340, %rd658, %rd657;
	shr.u64 	%rd7341, %rd7340, 31;
	and.b64  	%rd7342, %rd7341, 4294967296;
	shl.b64 	%rd7343, %rd7340, 33;
	mad.lo.s64 	%rd7344, %rd657, %rd657, %rd7343;
	setp.lt.u64 	%p1965, %rd7344, %rd7343;
	and.b64  	%rd7345, %rd7341, 4294967295;
	mad.lo.s64 	%rd7346, %rd658, %rd658, %rd7345;
	add.s64 	%rd7347, %rd7346, %rd7342;
	selp.u64 	%rd7348, 1, 0, %p1965;
	add.s64 	%rd7349, %rd7347, %rd7348;
	add.s64 	%rd7350, %rd7338, %rd7339;
	add.s64 	%rd7351, %rd7350, %rd7344;
	max.u64 	%rd7352, %rd7338, %rd7350;
	setp.gt.u64 	%p1966, %rd7352, %rd7351;
	selp.u64 	%rd7353, 1, 0, %p1966;
	add.s64 	%rd7354, %rd7349, %rd7353;
	setp.ne.s64 	%p1967, %rd7354, 0;
	add.s64 	%rd7356, %rd7326, %rd7354;
	setp.lt.u64 	%p1968, %rd7356, %rd7326;
	and.pred  	%p1969, %p1967, %p1968;
	selp.u64 	%rd7357, 1, 0, %p1969;
	mul.lo.s64 	%rd7358, %rd660, %rd657;
	mul.lo.s64 	%rd7359, %rd659, %rd658;
	add.s64 	%rd7360, %rd7358, %rd7359;
	setp.lt.u64 	%p1970, %rd7360, %rd7358;
	selp.b64 	%rd7361, 4294967296, 0, %p1970;
	shl.b64 	%rd7362, %rd7360, 32;
	mad.lo.s64 	%rd7363, %rd659, %rd657, %rd7362;
	setp.lt.u64 	%p1971, %rd7363, %rd7362;
	shr.u64 	%rd7364, %rd7360, 32;
	mad.lo.s64 	%rd7365, %rd660, %rd658, %rd7364;
	add.s64 	%rd7366, %rd7365, %rd7361;
	selp.u64 	%rd7367, 1, 0, %p1971;
	add.s64 	%rd7368, %rd7366, %rd7367;
	add.s64 	%rd7369, %rd7356, %rd7357;
	add.s64 	%rd7370, %rd7369, %rd7363;
	max.u64 	%rd7372, %rd7356, %rd7369;
	setp.gt.u64 	%p1972, %rd7372, %rd7370;
	selp.u64 	%rd7373, 1, 0, %p1972;
	add.s64 	%rd7374, %rd7368, %rd7373;
	setp.ne.s64 	%p1973, %rd7374, 0;
	add.s64 	%rd7376, %rd7329, %rd7374;
	setp.lt.u64 	%p1974, %rd7376, %rd7329;
	and.pred  	%p1975, %p1973, %p1974;
	selp.u64 	%rd7377, 1, 0, %p1975;
	mul.lo.s64 	%rd7378, %rd662, %rd657;
	mul.lo.s64 	%rd7379, %rd661, %rd658;
	add.s64 	%rd7380, %rd7378, %rd7379;
	setp.lt.u64 	%p1976, %rd7380, %rd7378;
	selp.b64 	%rd7381, 4294967296, 0, %p1976;
	shl.b64 	%rd7382, %rd7380, 32;
	mad.lo.s64 	%rd7383, %rd661, %rd657, %rd7382;
	setp.lt.u64 	%p1977, %rd7383, %rd7382;
	shr.u64 	%rd7384, %rd7380, 32;
	mad.lo.s64 	%rd7385, %rd662, %rd658, %rd7384;
	add.s64 	%rd7386, %rd7385, %rd7381;
	selp.u64 	%rd7387, 1, 0, %p1977;
	add.s64 	%rd7388, %rd7386, %rd7387;
	add.s64 	%rd7389, %rd7376, %rd7377;
	add.s64 	%rd7390, %rd7389, %rd7383;
	max.u64 	%rd7392, %rd7376, %rd7389;
	setp.gt.u64 	%p1978, %rd7392, %rd7390;
	selp.u64 	%rd7393, 1, 0, %p1978;
	add.s64 	%rd7394, %rd7388, %rd7393;
	setp.lt.u64 	%p1979, %rd7302, %rd7301;
	selp.b64 	%rd7396, 4294967296, 0, %p1979;
	add.s64 	%rd7397, %rd7307, %rd7396;
	add.s64 	%rd7398, %rd7397, %rd7309;
	add.s64 	%rd7399, %rd7351, %rd7305;
	setp.lt.u64 	%p1980, %rd7399, %rd7351;
	selp.u64 	%rd7400, 1, 0, %p1980;
	add.s64 	%rd7401, %rd7398, %rd7400;
	setp.ne.s64 	%p1981, %rd7401, 0;
	add.s64 	%rd7403, %rd7370, %rd7401;
	setp.lt.u64 	%p1982, %rd7403, %rd7370;
	and.pred  	%p1983, %p1981, %p1982;
	selp.u64 	%rd7404, 1, 0, %p1983;
	setp.lt.u64 	%p1984, %rd7360, %rd7359;
	selp.b64 	%rd7405, 4294967296, 0, %p1984;
	add.s64 	%rd7406, %rd7365, %rd7405;
	add.s64 	%rd7407, %rd7406, %rd7367;
	add.s64 	%rd7408, %rd7403, %rd7404;
	add.s64 	%rd7409, %rd7408, %rd7363;
	max.u64 	%rd7410, %rd7403, %rd7408;
	setp.gt.u64 	%p1985, %rd7410, %rd7409;
	selp.u64 	%rd7411, 1, 0, %p1985;
	add.s64 	%rd7412, %rd7407, %rd7411;
	setp.ne.s64 	%p1986, %rd7412, 0;
	add.s64 	%rd7414, %rd7390, %rd7412;
	setp.lt.u64 	%p1987, %rd7414, %rd7390;
	and.pred  	%p1988, %p1986, %p1987;
	selp.u64 	%rd7415, 1, 0, %p1988;
	mul.lo.s64 	%rd7416, %rd660, %rd659;
	shr.u64 	%rd7417, %rd7416, 31;
	and.b64  	%rd7418, %rd7417, 4294967296;
	shl.b64 	%rd7419, %rd7416, 33;
	mad.lo.s64 	%rd7420, %rd659, %rd659, %rd7419;
	setp.lt.u64 	%p1989, %rd7420, %rd7419;
	and.b64  	%rd7421, %rd7417, 4294967295;
	mad.lo.s64 	%rd7422, %rd660, %rd660, %rd7421;
	add.s64 	%rd7423, %rd7422, %rd7418;
	selp.u64 	%rd7424, 1, 0, %p1989;
	add.s64 	%rd7425, %rd7423, %rd7424;
	add.s64 	%rd7426, %rd7414, %rd7415;
	add.s64 	%rd7427, %rd7426, %rd7420;
	max.u64 	%rd7429, %rd7414, %rd7426;
	setp.gt.u64 	%p1990, %rd7429, %rd7427;
	selp.u64 	%rd7430, 1, 0, %p1990;
	add.s64 	%rd7431, %rd7425, %rd7430;
	setp.ne.s64 	%p1991, %rd7431, 0;
	add.s64 	%rd7433, %rd7394, %rd7431;
	setp.lt.u64 	%p1992, %rd7433, %rd7394;
	and.pred  	%p1993, %p1991, %p1992;
	selp.u64 	%rd7434, 1, 0, %p1993;
	mul.lo.s64 	%rd7435, %rd662, %rd659;
	mul.lo.s64 	%rd7436, %rd661, %rd660;
	add.s64 	%rd7437, %rd7435, %rd7436;
	setp.lt.u64 	%p1994, %rd7437, %rd7435;
	selp.b64 	%rd7438, 4294967296, 0, %p1994;
	shl.b64 	%rd7439, %rd7437, 32;
	mad.lo.s64 	%rd7440, %rd661, %rd659, %rd7439;
	setp.lt.u64 	%p1995, %rd7440, %rd7439;
	shr.u64 	%rd7441, %rd7437, 32;
	mad.lo.s64 	%rd7442, %rd662, %rd660, %rd7441;
	add.s64 	%rd7443, %rd7442, %rd7438;
	selp.u64 	%rd7444, 1, 0, %p1995;
	add.s64 	%rd7445, %rd7443, %rd7444;
	add.s64 	%rd7446, %rd7433, %rd7434;
	add.s64 	%rd7447, %rd7446, %rd7440;
	max.u64 	%rd7449, %rd7433, %rd7446;
	setp.gt.u64 	%p1996, %rd7449, %rd7447;
	selp.u64 	%rd7450, 1, 0, %p1996;
	add.s64 	%rd7451, %rd7445, %rd7450;
	setp.lt.u64 	%p1997, %rd7317, %rd7316;
	selp.b64 	%rd7453, 4294967296, 0, %p1997;
	add.s64 	%rd7454, %rd7322, %rd7453;
	add.s64 	%rd7455, %rd7454, %rd7324;
	add.s64 	%rd7456, %rd7409, %rd7320;
	setp.lt.u64 	%p1998, %rd7456, %rd7409;
	selp.u64 	%rd7457, 1, 0, %p1998;
	add.s64 	%rd7458, %rd7455, %rd7457;
	setp.ne.s64 	%p1999, %rd7458, 0;
	add.s64 	%rd7460, %rd7427, %rd7458;
	setp.lt.u64 	%p2000, %rd7460, %rd7427;
	and.pred  	%p2001, %p1999, %p2000;
	selp.u64 	%rd7461, 1, 0, %p2001;
	setp.lt.u64 	%p2002, %rd7380, %rd7379;
	selp.b64 	%rd7462, 4294967296, 0, %p2002;
	add.s64 	%rd7463, %rd7385, %rd7462;
	add.s64 	%rd7464, %rd7463, %rd7387;
	add.s64 	%rd7465, %rd7460, %rd7461;
	add.s64 	%rd663, %rd7465, %rd7383;
	max.u64 	%rd7466, %rd7460, %rd7465;
	setp.gt.u64 	%p2003, %rd7466, %rd663;
	selp.u64 	%rd7467, 1, 0, %p2003;
	add.s64 	%rd7468, %rd7464, %rd7467;
	setp.ne.s64 	%p2004, %rd7468, 0;
	add.s64 	%rd7470, %rd7447, %rd7468;
	setp.lt.u64 	%p2005, %rd7470, %rd7447;
	and.pred  	%p2006, %p2004, %p2005;
	selp.u64 	%rd7471, 1, 0, %p2006;
	setp.lt.u64 	%p2007, %rd7437, %rd7436;
	selp.b64 	%rd7472, 4294967296, 0, %p2007;
	add.s64 	%rd7473, %rd7442, %rd7472;
	add.s64 	%rd7474, %rd7473, %rd7444;
	add.s64 	%rd7475, %rd7470, %rd7471;
	add.s64 	%rd664, %rd7475, %rd7440;
	max.u64 	%rd7476, %rd7470, %rd7475;
	setp.gt.u64 	%p2008, %rd7476, %rd664;
	selp.u64 	%rd7477, 1, 0, %p2008;
	add.s64 	%rd7478, %rd7474, %rd7477;
	setp.ne.s64 	%p2009, %rd7478, 0;
	add.s64 	%rd7480, %rd7451, %rd7478;
	setp.lt.u64 	%p2010, %rd7480, %rd7451;
	and.pred  	%p2011, %p2009, %p2010;
	selp.u64 	%rd7481, 1, 0, %p2011;
	mul.lo.s64 	%rd7482, %rd662, %rd661;
	shr.u64 	%rd7483, %rd7482, 31;
	and.b64  	%rd7484, %rd7483, 4294967296;
	shl.b64 	%rd7485, %rd7482, 33;
	mad.lo.s64 	%rd7486, %rd661, %rd661, %rd7485;
	setp.lt.u64 	%p2012, %rd7486, %rd7485;
	and.b64  	%rd7487, %rd7483, 4294967295;
	mad.lo.s64 	%rd7488, %rd662, %rd662, %rd7487;
	add.s64 	%rd7489, %rd7488, %rd7484;
	selp.u64 	%rd7490, 1, 0, %p2012;
	add.s64 	%rd7491, %rd7489, %rd7490;
	add.s64 	%rd7492, %rd7480, %rd7481;
	add.s64 	%rd665, %rd7492, %rd7486;
	max.u64 	%rd7493, %rd7480, %rd7492;
	setp.gt.u64 	%p2013, %rd7493, %rd665;
	selp.u64 	%rd7494, 1, 0, %p2013;
	add.s64 	%rd666, %rd7491, %rd7494;
	mov.b64 	{%r665, %r666}, %rd663;
	mov.b64 	{%r667, %r668}, %rd664;
	mov.b64 	%rd7495, {%r668, %r665};
	mov.b64 	{%r669, %r670}, %rd665;
	mov.b64 	%rd7496, {%r670, %r667};
	mov.b64 	{%r671, %r672}, %rd666;
	mov.b64 	%rd7497, {%r672, %r669};
	shl.b64 	%rd7498, %rd666, 32;
	add.s64 	%rd667, %rd7495, %rd7280;
	setp.lt.u64 	%p2014, %rd667, %rd7495;
	selp.u64 	%rd7499, 1, 0, %p2014;
	add.s64 	%rd7500, %rd7496, %rd7334;
	add.s64 	%rd668, %rd7500, %rd7499;
	max.u64 	%rd7501, %rd7334, %rd7500;
	setp.gt.u64 	%p2015, %rd7501, %rd668;
	selp.u64 	%rd7502, 1, 0, %p2015;
	add.s64 	%rd7503, %rd7497, %rd7399;
	add.s64 	%rd669, %rd7503, %rd7502;
	max.u64 	%rd7504, %rd7399, %rd7503;
	setp.gt.u64 	%p2016, %rd7504, %rd669;
	selp.u64 	%rd7505, 1, 0, %p2016;
	add.s64 	%rd7506, %rd7498, %rd7456;
	add.s64 	%rd22867, %rd7506, %rd7505;
	ld.const.u64 	%rd671, [SECP256K1_P+24];
	setp.gt.u64 	%p2017, %rd22867, %rd671;
	@%p2017 bra 	$L__BB1_209;
	setp.eq.s64 	%p2018, %rd22867, %rd671;
	setp.gt.u64 	%p2019, %rd669, %rd57;
	and.pred  	%p2020, %p2018, %p2019;
	@%p2020 bra 	$L__BB1_209;
	setp.eq.s64 	%p2021, %rd22867, %rd671;
	setp.eq.s64 	%p2022, %rd669, %rd57;
	and.pred  	%p2023, %p2021, %p2022;
	setp.gt.u64 	%p2024, %rd668, %rd56;
	and.pred  	%p2025, %p2023, %p2024;
	@%p2025 bra 	$L__BB1_209;
	setp.ne.s64 	%p2026, %rd22867, %rd671;
	setp.ne.s64 	%p2027, %rd669, %rd57;
	or.pred  	%p2028, %p2026, %p2027;
	setp.ne.s64 	%p2029, %rd668, %rd56;
	or.pred  	%p2030, %p2028, %p2029;
	setp.lt.u64 	%p2031, %rd667, %rd58;
	or.pred  	%p2032, %p2030, %p2031;
	mov.u64 	%rd22868, %rd669;
	mov.u64 	%rd22869, %rd668;
	mov.u64 	%rd22870, %rd667;
	@%p2032 bra 	$L__BB1_210;
$L__BB1_209:
	sub.s64 	%rd22870, %rd667, %rd58;
	setp.lt.u64 	%p2033, %rd667, %rd58;
	selp.u64 	%rd7507, 1, 0, %p2033;
	add.s64 	%rd7508, %rd56, %rd7507;
	sub.s64 	%rd22869, %rd668, %rd7508;
	setp.ge.u64 	%p2034, %rd668, %rd7508;
	setp.lt.u64 	%p2035, %rd668, %rd7508;
	setp.eq.s64 	%p2036, %rd7508, 0;
	selp.u32 	%r673, -1, 0, %p2035;
	selp.u32 	%r674, -1, 0, %p2036;
	selp.b32 	%r675, %r674, %r673, %p2034;
	selp.b32 	%r676, %r675, %r673, %p2033;
	and.b32  	%r677, %r676, 1;
	setp.eq.b32 	%p2037, %r677, 1;
	cvt.u64.u32 	%rd7509, %r676;
	and.b64  	%rd7510, %rd7509, 1;
	add.s64 	%rd7511, %rd57, %rd7510;
	sub.s64 	%rd22868, %rd669, %rd7511;
	setp.ge.u64 	%p2038, %rd669, %rd7511;
	setp.lt.u64 	%p2039, %rd669, %rd7511;
	setp.eq.s64 	%p2040, %rd7511, 0;
	selp.u32 	%r678, -1, 0, %p2039;
	selp.u32 	%r679, -1, 0, %p2040;
	selp.b32 	%r680, %r679, %r678, %p2038;
	selp.b32 	%r681, %r680, %r678, %p2037;
	and.b32  	%r682, %r681, 1;
	setp.eq.b32 	%p2041, %r682, 1;
	selp.s64 	%rd7512, -1, 0, %p2041;
	sub.s64 	%rd7513, %rd22867, %rd671;
	add.s64 	%rd22867, %rd7513, %rd7512;
$L__BB1_210:
	shr.u64 	%rd7514, %rd663, 32;
	mul.lo.s64 	%rd7515, %rd7514, 4196183048192;
	and.b64  	%rd7516, %rd663, 4294967295;
	mad.lo.s64 	%rd7517, %rd7516, 977, %rd7515;
	setp.lt.u64 	%p2042, %rd7517, %rd7515;
	shr.u64 	%rd7518, %rd664, 32;
	mul.lo.s64 	%rd7519, %rd7518, 4196183048192;
	and.b64  	%rd7520, %rd664, 4294967295;
	mad.lo.s64 	%rd7521, %rd7520, 977, %rd7519;
	setp.lt.u64 	%p2043, %rd7521, %rd7519;
	selp.u64 	%rd7522, 1, 0, %p2042;
	mul.lo.s64 	%rd7523, %rd7514, 977;
	shr.u64 	%rd7524, %rd7523, 32;
	add.s64 	%rd7525, %rd7524, %rd7522;
	add.s64 	%rd7526, %rd7525, %rd7521;
	setp.lt.u64 	%p2044, %rd7526, %rd7525;
	shr.u64 	%rd7527, %rd665, 32;
	mul.lo.s64 	%rd7528, %rd7527, 4196183048192;
	and.b64  	%rd7529, %rd665, 4294967295;
	mad.lo.s64 	%rd7530, %rd7529, 977, %rd7528;
	setp.lt.u64 	%p2045, %rd7530, %rd7528;
	selp.u64 	%rd7531, 1, 0, %p2044;
	selp.u64 	%rd7532, 1, 0, %p2043;
	mul.lo.s64 	%rd7533, %rd7518, 977;
	shr.u64 	%rd7534, %rd7533, 32;
	add.s64 	%rd7535, %rd7534, %rd7532;
	add.s64 	%rd7536, %rd7535, %rd7531;
	add.s64 	%rd7537, %rd7536, %rd7530;
	setp.lt.u64 	%p2046, %rd7537, %rd7536;
	add.s64 	%rd680, %rd22870, %rd7517;
	setp.lt.u64 	%p2047, %rd680, %rd22870;
	selp.u64 	%rd7538, 1, 0, %p2047;
	add.s64 	%rd7539, %rd22869, %rd7526;
	add.s64 	%rd681, %rd7539, %rd7538;
	max.u64 	%rd7540, %rd22869, %rd7539;
	setp.gt.u64 	%p2048, %rd7540, %rd681;
	selp.u64 	%rd7541, 1, 0, %p2048;
	add.s64 	%rd7542, %rd22868, %rd7537;
	add.s64 	%rd682, %rd7542, %rd7541;
	max.u64 	%rd7543, %rd22868, %rd7542;
	setp.gt.u64 	%p2049, %rd7543, %rd682;
	selp.u64 	%rd7544, 1, 0, %p2049;
	shr.u64 	%rd7545, %rd666, 32;
	and.b64  	%rd7546, %rd666, 4294967295;
	mul.lo.s64 	%rd7547, %rd7546, 977;
	mad.lo.s64 	%rd7548, %rd7545, 4196183048192, %rd7547;
	selp.u64 	%rd7549, 1, 0, %p2046;
	selp.u64 	%rd7550, 1, 0, %p2045;
	mul.lo.s64 	%rd7551, %rd7527, 977;
	shr.u64 	%rd7552, %rd7551, 32;
	add.s64 	%rd7553, %rd7552, %rd7550;
	add.s64 	%rd7554, %rd7553, %rd7549;
	add.s64 	%rd7555, %rd7554, %rd7548;
	add.s64 	%rd7556, %rd22867, %rd7555;
	add.s64 	%rd22874, %rd7556, %rd7544;
	setp.gt.u64 	%p2050, %rd22874, %rd671;
	@%p2050 bra 	$L__BB1_214;
	setp.eq.s64 	%p2051, %rd22874, %rd671;
	setp.gt.u64 	%p2052, %rd682, %rd57;
	and.pred  	%p2053, %p2051, %p2052;
	@%p2053 bra 	$L__BB1_214;
	setp.eq.s64 	%p2054, %rd22874, %rd671;
	setp.eq.s64 	%p2055, %rd682, %rd57;
	and.pred  	%p2056, %p2054, %p2055;
	setp.gt.u64 	%p2057, %rd681, %rd56;
	and.pred  	%p2058, %p2056, %p2057;
	@%p2058 bra 	$L__BB1_214;
	setp.ne.s64 	%p2059, %rd22874, %rd671;
	setp.ne.s64 	%p2060, %rd682, %rd57;
	or.pred  	%p2061, %p2059, %p2060;
	setp.ne.s64 	%p2062, %rd681, %rd56;
	or.pred  	%p2063, %p2061, %p2062;
	setp.lt.u64 	%p2064, %rd680, %rd58;
	or.pred  	%p2065, %p2063, %p2064;
	mov.u64 	%rd22871, %rd682;
	mov.u64 	%rd22872, %rd681;
	mov.u64 	%rd22873, %rd680;
	@%p2065 bra 	$L__BB1_215;
$L__BB1_214:
	sub.s64 	%rd22873, %rd680, %rd58;
	setp.lt.u64 	%p2066, %rd680, %rd58;
	selp.u64 	%rd7557, 1, 0, %p2066;
	add.s64 	%rd7558, %rd56, %rd7557;
	sub.s64 	%rd22872, %rd681, %rd7558;
	setp.ge.u64 	%p2067, %rd681, %rd7558;
	setp.lt.u64 	%p2068, %rd681, %rd7558;
	setp.eq.s64 	%p2069, %rd7558, 0;
	selp.u32 	%r683, -1, 0, %p2068;
	selp.u32 	%r684, -1, 0, %p2069;
	selp.b32 	%r685, %r684, %r683, %p2067;
	selp.b32 	%r686, %r685, %r683, %p2066;
	and.b32  	%r687, %r686, 1;
	setp.eq.b32 	%p2070, %r687, 1;
	cvt.u64.u32 	%rd7559, %r686;
	and.b64  	%rd7560, %rd7559, 1;
	add.s64 	%rd7561, %rd57, %rd7560;
	sub.s64 	%rd22871, %rd682, %rd7561;
	setp.ge.u64 	%p2071, %rd682, %rd7561;
	setp.lt.u64 	%p2072, %rd682, %rd7561;
	setp.eq.s64 	%p2073, %rd7561, 0;
	selp.u32 	%r688, -1, 0, %p2072;
	selp.u32 	%r689, -1, 0, %p2073;
	selp.b32 	%r690, %r689, %r688, %p2071;
	selp.b32 	%r691, %r690, %r688, %p2070;
	and.b32  	%r692, %r691, 1;
	setp.eq.b32 	%p2074, %r692, 1;
	selp.s64 	%rd7562, -1, 0, %p2074;
	sub.s64 	%rd7563, %rd22874, %rd671;
	add.s64 	%rd22874, %rd7563, %rd7562;
$L__BB1_215:
	add.s64 	%rd7564, %rd620, %rd621;
	setp.lt.u64 	%p2075, %rd7564, %rd620;
	selp.u64 	%rd7565, 1, 0, %p2075;
	add.s64 	%rd7566, %rd622, %rd7565;
	add.s64 	%rd7567, %rd7566, %rd623;
	setp.lt.u64 	%p2076, %rd7567, %rd7566;
	selp.u64 	%rd7568, 1, 0, %p2076;
	add.s64 	%rd7569, %rd624, %rd7568;
	add.s64 	%rd7570, %rd7569, %rd625;
	setp.lt.u64 	%p2077, %rd7570, %rd7569;
	selp.u64 	%rd7571, 1, 0, %p2077;
	add.s64 	%rd7572, %rd626, %rd7571;
	add.s64 	%rd7573, %rd7564, %rd621;
	setp.lt.u64 	%p2078, %rd7573, %rd7564;
	selp.u64 	%rd7574, 1, 0, %p2078;
	add.s64 	%rd7575, %rd627, %rd7574;
	setp.ne.s64 	%p2079, %rd7575, 0;
	add.s64 	%rd7576, %rd7567, %rd7575;
	setp.lt.u64 	%p2080, %rd7576, %rd7567;
	and.pred  	%p2081, %p2079, %p2080;
	selp.u64 	%rd7578, 1, 0, %p2081;
	add.s64 	%rd7579, %rd7576, %rd7578;
	add.s64 	%rd7581, %rd7579, %rd628;
	max.u64 	%rd7582, %rd7576, %rd7579;
	setp.gt.u64 	%p2082, %rd7582, %rd7581;
	selp.u64 	%rd7583, 1, 0, %p2082;
	add.s64 	%rd7584, %rd629, %rd7583;
	setp.ne.s64 	%p2083, %rd7584, 0;
	add.s64 	%rd7585, %rd7570, %rd7584;
	setp.lt.u64 	%p2084, %rd7585, %rd7570;
	and.pred  	%p2085, %p2083, %p2084;
	selp.u64 	%rd7586, 1, 0, %p2085;
	add.s64 	%rd7587, %rd7585, %rd7586;
	add.s64 	%rd7589, %rd7587, %rd630;
	max.u64 	%rd7590, %rd7585, %rd7587;
	setp.gt.u64 	%p2086, %rd7590, %rd7589;
	selp.u64 	%rd7591, 1, 0, %p2086;
	add.s64 	%rd7592, %rd631, %rd7591;
	setp.ne.s64 	%p2087, %rd7592, 0;
	add.s64 	%rd7593, %rd7572, %rd7592;
	setp.lt.u64 	%p2088, %rd7593, %rd7572;
	and.pred  	%p2089, %p2087, %p2088;
	selp.u64 	%rd7595, 1, 0, %p2089;
	add.s64 	%rd7596, %rd7593, %rd7595;
	add.s64 	%rd7598, %rd7596, %rd632;
	max.u64 	%rd7599, %rd7593, %rd7596;
	setp.gt.u64 	%p2090, %rd7599, %rd7598;
	selp.u64 	%rd7600, 1, 0, %p2090;
	add.s64 	%rd7601, %rd633, %rd7600;
	add.s64 	%rd7602, %rd7581, %rd623;
	setp.lt.u64 	%p2091, %rd7602, %rd7581;
	selp.u64 	%rd7603, 1, 0, %p2091;
	add.s64 	%rd7604, %rd634, %rd7603;
	setp.ne.s64 	%p2092, %rd7604, 0;
	add.s64 	%rd7605, %rd7589, %rd7604;
	setp.lt.u64 	%p2093, %rd7605, %rd7589;
	and.pred  	%p2094, %p2092, %p2093;
	selp.u64 	%rd7607, 1, 0, %p2094;
	add.s64 	%rd7608, %rd7605, %rd7607;
	add.s64 	%rd7610, %rd7608, %rd630;
	max.u64 	%rd7611, %rd7605, %rd7608;
	setp.gt.u64 	%p2095, %rd7611, %rd7610;
	selp.u64 	%rd7612, 1, 0, %p2095;
	add.s64 	%rd7613, %rd635, %rd7612;
	setp.ne.s64 	%p2096, %rd7613, 0;
	add.s64 	%rd7614, %rd7598, %rd7613;
	setp.lt.u64 	%p2097, %rd7614, %rd7598;
	and.pred  	%p2098, %p2096, %p2097;
	selp.u64 	%rd7615, 1, 0, %p2098;
	add.s64 	%rd7616, %rd7614, %rd7615;
	add.s64 	%rd7618, %rd7616, %rd636;
	max.u64 	%rd7619, %rd7614, %rd7616;
	setp.gt.u64 	%p2099, %rd7619, %rd7618;
	selp.u64 	%rd7620, 1, 0, %p2099;
	add.s64 	%rd7621, %rd637, %rd7620;
	setp.ne.s64 	%p2100, %rd7621, 0;
	add.s64 	%rd7622, %rd7601, %rd7621;
	setp.lt.u64 	%p2101, %rd7622, %rd7601;
	and.pred  	%p2102, %p2100, %p2101;
	selp.u64 	%rd7624, 1, 0, %p2102;
	add.s64 	%rd7625, %rd7622, %rd7624;
	add.s64 	%rd7627, %rd7625, %rd638;
	max.u64 	%rd7628, %rd7622, %rd7625;
	setp.gt.u64 	%p2103, %rd7628, %rd7627;
	selp.u64 	%rd7629, 1, 0, %p2103;
	add.s64 	%rd7630, %rd639, %rd7629;
	add.s64 	%rd7631, %rd7610, %rd625;
	setp.lt.u64 	%p2104, %rd7631, %rd7610;
	selp.u64 	%rd7632, 1, 0, %p2104;
	add.s64 	%rd7633, %rd640, %rd7632;
	setp.ne.s64 	%p2105, %rd7633, 0;
	add.s64 	%rd7634, %rd7618, %rd7633;
	setp.lt.u64 	%p2106, %rd7634, %rd7618;
	and.pred  	%p2107, %p2105, %p2106;
	selp.u64 	%rd7635, 1, 0, %p2107;
	add.s64 	%rd7636, %rd7634, %rd7635;
	add.s64 	%rd692, %rd7636, %rd632;
	max.u64 	%rd7637, %rd7634, %rd7636;
	setp.gt.u64 	%p2108, %rd7637, %rd692;
	selp.u64 	%rd7638, 1, 0, %p2108;
	add.s64 	%rd7639, %rd641, %rd7638;
	setp.ne.s64 	%p2109, %rd7639, 0;
	add.s64 	%rd7640, %rd7627, %rd7639;
	setp.lt.u64 	%p2110, %rd7640, %rd7627;
	and.pred  	%p2111, %p2109, %p2110;
	selp.u64 	%rd7642, 1, 0, %p2111;
	add.s64 	%rd7643, %rd7640, %rd7642;
	add.s64 	%rd693, %rd7643, %rd638;
	max.u64 	%rd7645, %rd7640, %rd7643;
	setp.gt.u64 	%p2112, %rd7645, %rd693;
	selp.u64 	%rd7646, 1, 0, %p2112;
	add.s64 	%rd7647, %rd642, %rd7646;
	setp.ne.s64 	%p2113, %rd7647, 0;
	add.s64 	%rd7648, %rd7630, %rd7647;
	setp.lt.u64 	%p2114, %rd7648, %rd7630;
	and.pred  	%p2115, %p2113, %p2114;
	selp.u64 	%rd7649, 1, 0, %p2115;
	add.s64 	%rd7650, %rd7648, %rd7649;
	add.s64 	%rd694, %rd7650, %rd643;
	max.u64 	%rd7651, %rd7648, %rd7650;
	setp.gt.u64 	%p2116, %rd7651, %rd694;
	selp.u64 	%rd7652, 1, 0, %p2116;
	add.s64 	%rd695, %rd644, %rd7652;
	mov.b64 	{%r693, %r694}, %rd692;
	mov.b64 	{%r695, %r696}, %rd693;
	mov.b64 	%rd7653, {%r696, %r693};
	mov.b64 	{%r697, %r698}, %rd694;
	mov.b64 	%rd7654, {%r698, %r695};
	mov.b64 	{%r699, %r700}, %rd695;
	mov.b64 	%rd7655, {%r700, %r697};
	shl.b64 	%rd7656, %rd695, 32;
	add.s64 	%rd696, %rd7653, %rd619;
	setp.lt.u64 	%p2117, %rd696, %rd7653;
	selp.u64 	%rd7657, 1, 0, %p2117;
	add.s64 	%rd7658, %rd7654, %rd7573;
	add.s64 	%rd697, %rd7658, %rd7657;
	max.u64 	%rd7659, %rd7573, %rd7658;
	setp.gt.u64 	%p2118, %rd7659, %rd697;
	selp.u64 	%rd7660, 1, 0, %p2118;
	add.s64 	%rd7661, %rd7655, %rd7602;
	add.s64 	%rd698, %rd7661, %rd7660;
	max.u64 	%rd7662, %rd7602, %rd7661;
	setp.gt.u64 	%p2119, %rd7662, %rd698;
	selp.u64 	%rd7663, 1, 0, %p2119;
	add.s64 	%rd7664, %rd7656, %rd7631;
	add.s64 	%rd22875, %rd7664, %rd7663;
	setp.gt.u64 	%p2120, %rd22875, %rd671;
	@%p2120 bra 	$L__BB1_219;
	setp.eq.s64 	%p2121, %rd22875, %rd671;
	setp.gt.u64 	%p2122, %rd698, %rd57;
	and.pred  	%p2123, %p2121, %p2122;
	@%p2123 bra 	$L__BB1_219;
	setp.eq.s64 	%p2124, %rd22875, %rd671;
	setp.eq.s64 	%p2125, %rd698, %rd57;
	and.pred  	%p2126, %p2124, %p2125;
	setp.gt.u64 	%p2127, %rd697, %rd56;
	and.pred  	%p2128, %p2126, %p2127;
	@%p2128 bra 	$L__BB1_219;
	setp.ne.s64 	%p2129, %rd22875, %rd671;
	setp.ne.s64 	%p2130, %rd698, %rd57;
	or.pred  	%p2131, %p2129, %p2130;
	setp.ne.s64 	%p2132, %rd697, %rd56;
	or.pred  	%p2133, %p2131, %p2132;
	setp.lt.u64 	%p2134, %rd696, %rd58;
	or.pred  	%p2135, %p2133, %p2134;
	mov.u64 	%rd22876, %rd698;
	mov.u64 	%rd22877, %rd697;
	mov.u64 	%rd22878, %rd696;
	@%p2135 bra 	$L__BB1_220;
$L__BB1_219:
	sub.s64 	%rd22878, %rd696, %rd58;
	setp.lt.u64 	%p2136, %rd696, %rd58;
	selp.u64 	%rd7665, 1, 0, %p2136;
	add.s64 	%rd7666, %rd56, %rd7665;
	sub.s64 	%rd22877, %rd697, %rd7666;
	setp.ge.u64 	%p2137, %rd697, %rd7666;
	setp.lt.u64 	%p2138, %rd697, %rd7666;
	setp.eq.s64 	%p2139, %rd7666, 0;
	selp.u32 	%r701, -1, 0, %p2138;
	selp.u32 	%r702, -1, 0, %p2139;
	selp.b32 	%r703, %r702, %r701, %p2137;
	selp.b32 	%r704, %r703, %r701, %p2136;
	and.b32  	%r705, %r704, 1;
	setp.eq.b32 	%p2140, %r705, 1;
	cvt.u64.u32 	%rd7667, %r704;
	and.b64  	%rd7668, %rd7667, 1;
	add.s64 	%rd7669, %rd57, %rd7668;
	sub.s64 	%rd22876, %rd698, %rd7669;
	setp.ge.u64 	%p2141, %rd698, %rd7669;
	setp.lt.u64 	%p2142, %rd698, %rd7669;
	setp.eq.s64 	%p2143, %rd7669, 0;
	selp.u32 	%r706, -1, 0, %p2142;
	selp.u32 	%r707, -1, 0, %p2143;
	selp.b32 	%r708, %r707, %r706, %p2141;
	selp.b32 	%r709, %r708, %r706, %p2140;
	and.b32  	%r710, %r709, 1;
	setp.eq.b32 	%p2144, %r710, 1;
	selp.s64 	%rd7670, -1, 0, %p2144;
	sub.s64 	%rd7671, %rd22875, %rd671;
	add.s64 	%rd22875, %rd7671, %rd7670;
$L__BB1_220:
	shr.u64 	%rd7672, %rd692, 32;
	mul.lo.s64 	%rd7673, %rd7672, 4196183048192;
	and.b64  	%rd7674, %rd692, 4294967295;
	mad.lo.s64 	%rd7675, %rd7674, 977, %rd7673;
	setp.lt.u64 	%p2145, %rd7675, %rd7673;
	shr.u64 	%rd7676, %rd693, 32;
	mul.lo.s64 	%rd7677, %rd7676, 4196183048192;
	and.b64  	%rd7678, %rd693, 4294967295;
	mad.lo.s64 	%rd7679, %rd7678, 977, %rd7677;
	setp.lt.u64 	%p2146, %rd7679, %rd7677;
	selp.u64 	%rd7680, 1, 0, %p2145;
	mul.lo.s64 	%rd7681, %rd7672, 977;
	shr.u64 	%rd7682, %rd7681, 32;
	add.s64 	%rd7683, %rd7682, %rd7680;
	add.s64 	%rd7684, %rd7683, %rd7679;
	setp.lt.u64 	%p2147, %rd7684, %rd7683;
	shr.u64 	%rd7685, %rd694, 32;
	mul.lo.s64 	%rd7686, %rd7685, 4196183048192;
	and.b64  	%rd7687, %rd694, 4294967295;
	mad.lo.s64 	%rd7688, %rd7687, 977, %rd7686;
	setp.lt.u64 	%p2148, %rd7688, %rd7686;
	selp.u64 	%rd7689, 1, 0, %p2147;
	selp.u64 	%rd7690, 1, 0, %p2146;
	mul.lo.s64 	%rd7691, %rd7676, 977;
	shr.u64 	%rd7692, %rd7691, 32;
	add.s64 	%rd7693, %rd7692, %rd7690;
	add.s64 	%rd7694, %rd7693, %rd7689;
	add.s64 	%rd7695, %rd7694, %rd7688;
	setp.lt.u64 	%p2149, %rd7695, %rd7694;
	add.s64 	%rd708, %rd22878, %rd7675;
	setp.lt.u64 	%p2150, %rd708, %rd22878;
	selp.u64 	%rd7696, 1, 0, %p2150;
	add.s64 	%rd7697, %rd22877, %rd7684;
	add.s64 	%rd709, %rd7697, %rd7696;
	max.u64 	%rd7698, %rd22877, %rd7697;
	setp.gt.u64 	%p2151, %rd7698, %rd709;
	selp.u64 	%rd7699, 1, 0, %p2151;
	add.s64 	%rd7700, %rd22876, %rd7695;
	add.s64 	%rd710, %rd7700, %rd7699;
	max.u64 	%rd7701, %rd22876, %rd7700;
	setp.gt.u64 	%p2152, %rd7701, %rd710;
	selp.u64 	%rd7702, 1, 0, %p2152;
	shr.u64 	%rd7703, %rd695, 32;
	and.b64  	%rd7704, %rd695, 4294967295;
	mul.lo.s64 	%rd7705, %rd7704, 977;
	mad.lo.s64 	%rd7706, %rd7703, 4196183048192, %rd7705;
	selp.u64 	%rd7707, 1, 0, %p2149;
	selp.u64 	%rd7708, 1, 0, %p2148;
	mul.lo.s64 	%rd7709, %rd7685, 977;
	shr.u64 	%rd7710, %rd7709, 32;
	add.s64 	%rd7711, %rd7710, %rd7708;
	add.s64 	%rd7712, %rd7711, %rd7707;
	add.s64 	%rd7713, %rd7712, %rd7706;
	add.s64 	%rd7714, %rd22875, %rd7713;
	add.s64 	%rd22882, %rd7714, %rd7702;
	setp.gt.u64 	%p2153, %rd22882, %rd671;
	@%p2153 bra 	$L__BB1_224;
	setp.eq.s64 	%p2154, %rd22882, %rd671;
	setp.gt.u64 	%p2155, %rd710, %rd57;
	and.pred  	%p2156, %p2154, %p2155;
	@%p2156 bra 	$L__BB1_224;
	setp.eq.s64 	%p2157, %rd22882, %rd671;
	setp.eq.s64 	%p2158, %rd710, %rd57;
	and.pred  	%p2159, %p2157, %p2158;
	setp.gt.u64 	%p2160, %rd709, %rd56;
	and.pred  	%p2161, %p2159, %p2160;
	@%p2161 bra 	$L__BB1_224;
	setp.ne.s64 	%p2162, %rd22882, %rd671;
	setp.ne.s64 	%p2163, %rd710, %rd57;
	or.pred  	%p2164, %p2162, %p2163;
	setp.ne.s64 	%p2165, %rd709, %rd56;
	or.pred  	%p2166, %p2164, %p2165;
	setp.lt.u64 	%p2167, %rd708, %rd58;
	or.pred  	%p2168, %p2166, %p2167;
	mov.u64 	%rd22879, %rd710;
	mov.u64 	%rd22880, %rd709;
	mov.u64 	%rd22881, %rd708;
	@%p2168 bra 	$L__BB1_225;
$L__BB1_224:
	sub.s64 	%rd22881, %rd708, %rd58;
	setp.lt.u64 	%p2169, %rd708, %rd58;
	selp.u64 	%rd7715, 1, 0, %p2169;
	add.s64 	%rd7716, %rd56, %rd7715;
	sub.s64 	%rd22880, %rd709, %rd7716;
	setp.ge.u64 	%p2170, %rd709, %rd7716;
	setp.lt.u64 	%p2171, %rd709, %rd7716;
	setp.eq.s64 	%p2172, %rd7716, 0;
	selp.u32 	%r711, -1, 0, %p2171;
	selp.u32 	%r712, -1, 0, %p2172;
	selp.b32 	%r713, %r712, %r711, %p2170;
	selp.b32 	%r714, %r713, %r711, %p2169;
	and.b32  	%r715, %r714, 1;
	setp.eq.b32 	%p2173, %r715, 1;
	cvt.u64.u32 	%rd7717, %r714;
	and.b64  	%rd7718, %rd7717, 1;
	add.s64 	%rd7719, %rd57, %rd7718;
	sub.s64 	%rd22879, %rd710, %rd7719;
	setp.ge.u64 	%p2174, %rd710, %rd7719;
	setp.lt.u64 	%p2175, %rd710, %rd7719;
	setp.eq.s64 	%p2176, %rd7719, 0;
	selp.u32 	%r716, -1, 0, %p2175;
	selp.u32 	%r717, -1, 0, %p2176;
	selp.b32 	%r718, %r717, %r716, %p2174;
	selp.b32 	%r719, %r718, %r716, %p2173;
	and.b32  	%r720, %r719, 1;
	setp.eq.b32 	%p2177, %r720, 1;
	selp.s64 	%rd7720, -1, 0, %p2177;
	sub.s64 	%rd7721, %rd22882, %rd671;
	add.s64 	%rd22882, %rd7721, %rd7720;
$L__BB1_225:
	ld.local.v2.u64 	{%rd7722, %rd7723}, [%rd22866+-96];
	and.b64  	%rd720, %rd7722, 4294967295;
	shr.u64 	%rd721, %rd7722, 32;
	and.b64  	%rd722, %rd22881, 4294967295;
	shr.u64 	%rd723, %rd22881, 32;
	mul.lo.s64 	%rd7724, %rd723, %rd720;
	mad.lo.s64 	%rd7725, %rd722, %rd721, %rd7724;
	setp.lt.u64 	%p2178, %rd7725, %rd7724;
	selp.b64 	%rd7726, 4294967296, 0, %p2178;
	shl.b64 	%rd7727, %rd7725, 32;
	mad.lo.s64 	%rd7728, %rd722, %rd720, %rd7727;
	setp.lt.u64 	%p2179, %rd7728, %rd7727;
	shr.u64 	%rd7729, %rd7725, 32;
	mad.lo.s64 	%rd7730, %rd723, %rd721, %rd7729;
	add.s64 	%rd7731, %rd7730, %rd7726;
	selp.u64 	%rd7732, 1, 0, %p2179;
	add.s64 	%rd7733, %rd7731, %rd7732;
	and.b64  	%rd724, %rd22880, 4294967295;
	shr.u64 	%rd725, %rd22880, 32;
	mul.lo.s64 	%rd7734, %rd725, %rd720;
	mad.lo.s64 	%rd7735, %rd724, %rd721, %rd7734;
	setp.lt.u64 	%p2180, %rd7735, %rd7734;
	selp.b64 	%rd7736, 4294967296, 0, %p2180;
	shl.b64 	%rd7737, %rd7735, 32;
	mad.lo.s64 	%rd7738, %rd724, %rd720, %rd7737;
	setp.lt.u64 	%p2181, %rd7738, %rd7737;
	shr.u64 	%rd7739, %rd7735, 32;
	mad.lo.s64 	%rd7740, %rd725, %rd721, %rd7739;
	add.s64 	%rd7741, %rd7740, %rd7736;
	selp.u64 	%rd7742, 1, 0, %p2181;
	add.s64 	%rd7743, %rd7741, %rd7742;
	add.s64 	%rd7744, %rd7733, %rd7738;
	setp.lt.u64 	%p2182, %rd7744, %rd7733;
	selp.u64 	%rd7745, 1, 0, %p2182;
	add.s64 	%rd7746, %rd7743, %rd7745;
	and.b64  	%rd726, %rd22879, 4294967295;
	shr.u64 	%rd727, %rd22879, 32;
	mul.lo.s64 	%rd7747, %rd727, %rd720;
	mad.lo.s64 	%rd7748, %rd726, %rd721, %rd7747;
	setp.lt.u64 	%p2183, %rd7748, %rd7747;
	selp.b64 	%rd7749, 4294967296, 0, %p2183;
	shl.b64 	%rd7750, %rd7748, 32;
	mad.lo.s64 	%rd7751, %rd726, %rd720, %rd7750;
	setp.lt.u64 	%p2184, %rd7751, %rd7750;
	shr.u64 	%rd7752, %rd7748, 32;
	mad.lo.s64 	%rd7753, %rd727, %rd721, %rd7752;
	add.s64 	%rd7754, %rd7753, %rd7749;
	selp.u64 	%rd7755, 1, 0, %p2184;
	add.s64 	%rd7756, %rd7754, %rd7755;
	add.s64 	%rd7757, %rd7746, %rd7751;
	setp.lt.u64 	%p2185, %rd7757, %rd7746;
	selp.u64 	%rd7759, 1, 0, %p2185;
	add.s64 	%rd7760, %rd7756, %rd7759;
	and.b64  	%rd728, %rd22882, 4294967295;
	shr.u64 	%rd729, %rd22882, 32;
	mul.lo.s64 	%rd7761, %rd729, %rd720;
	mad.lo.s64 	%rd7762, %rd728, %rd721, %rd7761;
	setp.lt.u64 	%p2186, %rd7762, %rd7761;
	selp.b64 	%rd7763, 4294967296, 0, %p2186;
	shl.b64 	%rd7764, %rd7762, 32;
	mad.lo.s64 	%rd7765, %rd728, %rd720, %rd7764;
	setp.lt.u64 	%p2187, %rd7765, %rd7764;
	shr.u64 	%rd7766, %rd7762, 32;
	mad.lo.s64 	%rd7767, %rd729, %rd721, %rd7766;
	add.s64 	%rd7768, %rd7767, %rd7763;
	selp.u64 	%rd7769, 1, 0, %p2187;
	add.s64 	%rd7770, %rd7768, %rd7769;
	add.s64 	%rd7771, %rd7760, %rd7765;
	setp.lt.u64 	%p2188, %rd7771, %rd7760;
	selp.u64 	%rd7773, 1, 0, %p2188;
	add.s64 	%rd7774, %rd7770, %rd7773;
	and.b64  	%rd730, %rd7723, 4294967295;
	shr.u64 	%rd731, %rd7723, 32;
	mul.lo.s64 	%rd7776, %rd723, %rd730;
	mad.lo.s64 	%rd7777, %rd722, %rd731, %rd7776;
	setp.lt.u64 	%p2189, %rd7777, %rd7776;
	selp.b64 	%rd7778, 4294967296, 0, %p2189;
	shl.b64 	%rd7779, %rd7777, 32;
	mad.lo.s64 	%rd7780, %rd722, %rd730, %rd7779;
	setp.lt.u64 	%p2190, %rd7780, %rd7779;
	shr.u64 	%rd7781, %rd7777, 32;
	mad.lo.s64 	%rd7782, %rd723, %rd731, %rd7781;
	add.s64 	%rd7783, %rd7782, %rd7778;
	selp.u64 	%rd7784, 1, 0, %p2190;
	add.s64 	%rd7785, %rd7783, %rd7784;
	add.s64 	%rd7786, %rd7744, %rd7780;
	setp.lt.u64 	%p2191, %rd7786, %rd7744;
	selp.u64 	%rd7787, 1, 0, %p2191;
	add.s64 	%rd7788, %rd7785, %rd7787;
	setp.ne.s64 	%p2192, %rd7788, 0;
	add.s64 	%rd7790, %rd7757, %rd7788;
	setp.lt.u64 	%p2193, %rd7790, %rd7757;
	and.pred  	%p2194, %p2192, %p2193;
	selp.u64 	%rd7791, 1, 0, %p2194;
	mul.lo.s64 	%rd7792, %rd725, %rd730;
	mad.lo.s64 	%rd7793, %rd724, %rd731, %rd7792;
	setp.lt.u64 	%p2195, %rd7793, %rd7792;
	selp.b64 	%rd7794, 4294967296, 0, %p2195;
	shl.b64 	%rd7795, %rd7793, 32;
	mad.lo.s64 	%rd7796, %rd724, %rd730, %rd7795;
	setp.lt.u64 	%p2196, %rd7796, %rd7795;
	shr.u64 	%rd7797, %rd7793, 32;
	mad.lo.s64 	%rd7798, %rd725, %rd731, %rd7797;
	add.s64 	%rd7799, %rd7798, %rd7794;
	selp.u64 	%rd7800, 1, 0, %p2196;
	add.s64 	%rd7801, %rd7799, %rd7800;
	add.s64 	%rd7802, %rd7790, %rd7791;
	add.s64 	%rd7803, %rd7802, %rd7796;
	max.u64 	%rd7804, %rd7790, %rd7802;
	setp.gt.u64 	%p2197, %rd7804, %rd7803;
	selp.u64 	%rd7805, 1, 0, %p2197;
	add.s64 	%rd7806, %rd7801, %rd7805;
	setp.ne.s64 	%p2198, %rd7806, 0;
	add.s64 	%rd7808, %rd7771, %rd7806;
	setp.lt.u64 	%p2199, %rd7808, %rd7771;
	and.pred  	%p2200, %p2198, %p2199;
	selp.u64 	%rd7809, 1, 0, %p2200;
	mul.lo.s64 	%rd7810, %rd727, %rd730;
	mad.lo.s64 	%rd7811, %rd726, %rd731, %rd7810;
	setp.lt.u64 	%p2201, %rd7811, %rd7810;
	selp.b64 	%rd7812, 4294967296, 0, %p2201;
	shl.b64 	%rd7813, %rd7811, 32;
	mad.lo.s64 	%rd7814, %rd726, %rd730, %rd7813;
	setp.lt.u64 	%p2202, %rd7814, %rd7813;
	shr.u64 	%rd7815, %rd7811, 32;
	mad.lo.s64 	%rd7816, %rd727, %rd731, %rd7815;
	add.s64 	%rd7817, %rd7816, %rd7812;
	selp.u64 	%rd7818, 1, 0, %p2202;
	add.s64 	%rd7819, %rd7817, %rd7818;
	add.s64 	%rd7820, %rd7808, %rd7809;
	add.s64 	%rd7821, %rd7820, %rd7814;
	max.u64 	%rd7823, %rd7808, %rd7820;
	setp.gt.u64 	%p2203, %rd7823, %rd7821;
	selp.u64 	%rd7824, 1, 0, %p2203;
	add.s64 	%rd7825, %rd7819, %rd7824;
	setp.ne.s64 	%p2204, %rd7825, 0;
	add.s64 	%rd7827, %rd7774, %rd7825;
	setp.lt.u64 	%p2205, %rd7827, %rd7774;
	and.pred  	%p2206, %p2204, %p2205;
	selp.u64 	%rd7828, 1, 0, %p2206;
	mul.lo.s64 	%rd7829, %rd729, %rd730;
	mad.lo.s64 	%rd7830, %rd728, %rd731, %rd7829;
	setp.lt.u64 	%p2207, %rd7830, %rd7829;
	selp.b64 	%rd7831, 4294967296, 0, %p2207;
	shl.b64 	%rd7832, %rd7830, 32;
	mad.lo.s64 	%rd7833, %rd728, %rd730, %rd7832;
	setp.lt.u64 	%p2208, %rd7833, %rd7832;
	shr.u64 	%rd7834, %rd7830, 32;
	mad.lo.s64 	%rd7835, %rd729, %rd731, %rd7834;
	add.s64 	%rd7836, %rd7835, %rd7831;
	selp.u64 	%rd7837, 1, 0, %p2208;
	add.s64 	%rd7838, %rd7836, %rd7837;
	add.s64 	%rd7839, %rd7827, %rd7828;
	add.s64 	%rd7840, %rd7839, %rd7833;
	max.u64 	%rd7842, %rd7827, %rd7839;
	setp.gt.u64 	%p2209, %rd7842, %rd7840;
	selp.u64 	%rd7843, 1, 0, %p2209;
	add.s64 	%rd7844, %rd7838, %rd7843;
	ld.local.v2.u64 	{%rd7846, %rd7847}, [%rd22866+-80];
	and.b64  	%rd732, %rd7846, 4294967295;
	shr.u64 	%rd733, %rd7846, 32;
	mul.lo.s64 	%rd7848, %rd723, %rd732;
	mad.lo.s64 	%rd7849, %rd722, %rd733, %rd7848;
	setp.lt.u64 	%p2210, %rd7849, %rd7848;
	selp.b64 	%rd7850, 4294967296, 0, %p2210;
	shl.b64 	%rd7851, %rd7849, 32;
	mad.lo.s64 	%rd7852, %rd722, %rd732, %rd7851;
	setp.lt.u64 	%p2211, %rd7852, %rd7851;
	shr.u64 	%rd7853, %rd7849, 32;
	mad.lo.s64 	%rd7854, %rd723, %rd733, %rd7853;
	add.s64 	%rd7855, %rd7854, %rd7850;
	selp.u64 	%rd7856, 1, 0, %p2211;
	add.s64 	%rd7857, %rd7855, %rd7856;
	add.s64 	%rd7858, %rd7803, %rd7852;
	setp.lt.u64 	%p2212, %rd7858, %rd7803;
	selp.u64 	%rd7859, 1, 0, %p2212;
	add.s64 	%rd7860, %rd7857, %rd7859;
	setp.ne.s64 	%p2213, %rd7860, 0;
	add.s64 	%rd7862, %rd7821, %rd7860;
	setp.lt.u64 	%p2214, %rd7862, %rd7821;
	and.pred  	%p2215, %p2213, %p2214;
	selp.u64 	%rd7863, 1, 0, %p2215;
	mul.lo.s64 	%rd7864, %rd725, %rd732;
	mad.lo.s64 	%rd7865, %rd724, %rd733, %rd7864;
	setp.lt.u64 	%p2216, %rd7865, %rd7864;
	selp.b64 	%rd7866, 4294967296, 0, %p2216;
	shl.b64 	%rd7867, %rd7865, 32;
	mad.lo.s64 	%rd7868, %rd724, %rd732, %rd7867;
	setp.lt.u64 	%p2217, %rd7868, %rd7867;
	shr.u64 	%rd7869, %rd7865, 32;
	mad.lo.s64 	%rd7870, %rd725, %rd733, %rd7869;
	add.s64 	%rd7871, %rd7870, %rd7866;
	selp.u64 	%rd7872, 1, 0, %p2217;
	add.s64 	%rd7873, %rd7871, %rd7872;
	add.s64 	%rd7874, %rd7862, %rd7863;
	add.s64 	%rd7875, %rd7874, %rd7868;
	max.u64 	%rd7876, %rd7862, %rd7874;
	setp.gt.u64 	%p2218, %rd7876, %rd7875;
	selp.u64 	%rd7877, 1, 0, %p2218;
	add.s64 	%rd7878, %rd7873, %rd7877;
	setp.ne.s64 	%p2219, %rd7878, 0;
	add.s64 	%rd7880, %rd7840, %rd7878;
	setp.lt.u64 	%p2220, %rd7880, %rd7840;
	and.pred  	%p2221, %p2219, %p2220;
	selp.u64 	%rd7881, 1, 0, %p2221;
	mul.lo.s64 	%rd7882, %rd727, %rd732;
	mad.lo.s64 	%rd7883, %rd726, %rd733, %rd7882;
	setp.lt.u64 	%p2222, %rd7883, %rd7882;
	selp.b64 	%rd7884, 4294967296, 0, %p2222;
	shl.b64 	%rd7885, %rd7883, 32;
	mad.lo.s64 	%rd7886, %rd726, %rd732, %rd7885;
	setp.lt.u64 	%p2223, %rd7886, %rd7885;
	shr.u64 	%rd7887, %rd7883, 32;
	mad.lo.s64 	%rd7888, %rd727, %rd733, %rd7887;
	add.s64 	%rd7889, %rd7888, %rd7884;
	selp.u64 	%rd7890, 1, 0, %p2223;
	add.s64 	%rd7891, %rd7889, %rd7890;
	add.s64 	%rd7892, %rd7880, %rd7881;
	add.s64 	%rd7893, %rd7892, %rd7886;
	max.u64 	%rd7895, %rd7880, %rd7892;
	setp.gt.u64 	%p2224, %rd7895, %rd7893;
	selp.u64 	%rd7896, 1, 0, %p2224;
	add.s64 	%rd7897, %rd7891, %rd7896;
	setp.ne.s64 	%p2225, %rd7897, 0;
	add.s64 	%rd7899, %rd7844, %rd7897;
	setp.lt.u64 	%p2226, %rd7899, %rd7844;
	and.pred  	%p2227, %p2225, %p2226;
	selp.u64 	%rd7900, 1, 0, %p2227;
	mul.lo.s64 	%rd7901, %rd729, %rd732;
	mad.lo.s64 	%rd7902, %rd728, %rd733, %rd7901;
	setp.lt.u64 	%p2228, %rd7902, %rd7901;
	selp.b64 	%rd7903, 4294967296, 0, %p2228;
	shl.b64 	%rd7904, %rd7902, 32;
	mad.lo.s64 	%rd7905, %rd728, %rd732, %rd7904;
	setp.lt.u64 	%p2229, %rd7905, %rd7904;
	shr.u64 	%rd7906, %rd7902, 32;
	mad.lo.s64 	%rd7907, %rd729, %rd733, %rd7906;
	add.s64 	%rd7908, %rd7907, %rd7903;
	selp.u64 	%rd7909, 1, 0, %p2229;
	add.s64 	%rd7910, %rd7908, %rd7909;
	add.s64 	%rd7911, %rd7899, %rd7900;
	add.s64 	%rd7912, %rd7911, %rd7905;
	max.u64 	%rd7914, %rd7899, %rd7911;
	setp.gt.u64 	%p2230, %rd7914, %rd7912;
	selp.u64 	%rd7915, 1, 0, %p2230;
	add.s64 	%rd7916, %rd7910, %rd7915;
	and.b64  	%rd734, %rd7847, 4294967295;
	shr.u64 	%rd735, %rd7847, 32;
	mul.lo.s64 	%rd7918, %rd723, %rd734;
	mad.lo.s64 	%rd7919, %rd722, %rd735, %rd7918;
	setp.lt.u64 	%p2231, %rd7919, %rd7918;
	selp.b64 	%rd7920, 4294967296, 0, %p2231;
	shl.b64 	%rd7921, %rd7919, 32;
	mad.lo.s64 	%rd7922, %rd722, %rd734, %rd7921;
	setp.lt.u64 	%p2232, %rd7922, %rd7921;
	shr.u64 	%rd7923, %rd7919, 32;
	mad.lo.s64 	%rd7924, %rd723, %rd735, %rd7923;
	add.s64 	%rd7925, %rd7924, %rd7920;
	selp.u64 	%rd7926, 1, 0, %p2232;
	add.s64 	%rd7927, %rd7925, %rd7926;
	add.s64 	%rd7928, %rd7875, %rd7922;
	setp.lt.u64 	%p2233, %rd7928, %rd7875;
	selp.u64 	%rd7929, 1, 0, %p2233;
	add.s64 	%rd7930, %rd7927, %rd7929;
	setp.ne.s64 	%p2234, %rd7930, 0;
	add.s64 	%rd7932, %rd7893, %rd7930;
	setp.lt.u64 	%p2235, %rd7932, %rd7893;
	and.pred  	%p2236, %p2234, %p2235;
	selp.u64 	%rd7933, 1, 0, %p2236;
	mul.lo.s64 	%rd7934, %rd725, %rd734;
	mad.lo.s64 	%rd7935, %rd724, %rd735, %rd7934;
	setp.lt.u64 	%p2237, %rd7935, %rd7934;
	selp.b64 	%rd7936, 4294967296, 0, %p2237;
	shl.b64 	%rd7937, %rd7935, 32;
	mad.lo.s64 	%rd7938, %rd724, %rd734, %rd7937;
	setp.lt.u64 	%p2238, %rd7938, %rd7937;
	shr.u64 	%rd7939, %rd7935, 32;
	mad.lo.s64 	%rd7940, %rd725, %rd735, %rd7939;
	add.s64 	%rd7941, %rd7940, %rd7936;
	selp.u64 	%rd7942, 1, 0, %p2238;
	add.s64 	%rd7943, %rd7941, %rd7942;
	add.s64 	%rd7944, %rd7932, %rd7933;
	add.s64 	%rd736, %rd7944, %rd7938;
	max.u64 	%rd7945, %rd7932, %rd7944;
	setp.gt.u64 	%p2239, %rd7945, %rd736;
	selp.u64 	%rd7946, 1, 0, %p2239;
	add.s64 	%rd7947, %rd7943, %rd7946;
	setp.ne.s64 	%p2240, %rd7947, 0;
	add.s64 	%rd7949, %rd7912, %rd7947;
	setp.lt.u64 	%p2241, %rd7949, %rd7912;
	and.pred  	%p2242, %p2240, %p2241;
	selp.u64 	%rd7950, 1, 0, %p2242;
	mul.lo.s64 	%rd7951, %rd727, %rd734;
	mad.lo.s64 	%rd7952, %rd726, %rd735, %rd7951;
	setp.lt.u64 	%p2243, %rd7952, %rd7951;
	selp.b64 	%rd7953, 4294967296, 0, %p2243;
	shl.b64 	%rd7954, %rd7952, 32;
	mad.lo.s64 	%rd7955, %rd726, %rd734, %rd7954;
	setp.lt.u64 	%p2244, %rd7955, %rd7954;
	shr.u64 	%rd7956, %rd7952, 32;
	mad.lo.s64 	%rd7957, %rd727, %rd735, %rd7956;
	add.s64 	%rd7958, %rd7957, %rd7953;
	selp.u64 	%rd7959, 1, 0, %p2244;
	add.s64 	%rd7960, %rd7958, %rd7959;
	add.s64 	%rd7961, %rd7949, %rd7950;
	add.s64 	%rd737, %rd7961, %rd7955;
	max.u64 	%rd7962, %rd7949, %rd7961;
	setp.gt.u64 	%p2245, %rd7962, %rd737;
	selp.u64 	%rd7963, 1, 0, %p2245;
	add.s64 	%rd7964, %rd7960, %rd7963;
	setp.ne.s64 	%p2246, %rd7964, 0;
	add.s64 	%rd7966, %rd7916, %rd7964;
	setp.lt.u64 	%p2247, %rd7966, %rd7916;
	and.pred  	%p2248, %p2246, %p2247;
	selp.u64 	%rd7967, 1, 0, %p2248;
	mul.lo.s64 	%rd7968, %rd729, %rd734;
	mad.lo.s64 	%rd7969, %rd728, %rd735, %rd7968;
	setp.lt.u64 	%p2249, %rd7969, %rd7968;
	selp.b64 	%rd7970, 4294967296, 0, %p2249;
	shl.b64 	%rd7971, %rd7969, 32;
	mad.lo.s64 	%rd7972, %rd728, %rd734, %rd7971;
	setp.lt.u64 	%p2250, %rd7972, %rd7971;
	shr.u64 	%rd7973, %rd7969, 32;
	mad.lo.s64 	%rd7974, %rd729, %rd735, %rd7973;
	add.s64 	%rd7975, %rd7974, %rd7970;
	selp.u64 	%rd7976, 1, 0, %p2250;
	add.s64 	%rd7977, %rd7975, %rd7976;
	add.s64 	%rd7978, %rd7966, %rd7967;
	add.s64 	%rd738, %rd7978, %rd7972;
	max.u64 	%rd7979, %rd7966, %rd7978;
	setp.gt.u64 	%p2251, %rd7979, %rd738;
	selp.u64 	%rd7980, 1, 0, %p2251;
	add.s64 	%rd739, %rd7977, %rd7980;
	mov.b64 	{%r721, %r722}, %rd736;
	mov.b64 	{%r723, %r724}, %rd737;
	mov.b64 	%rd7981, {%r724, %r721};
	mov.b64 	{%r725, %r726}, %rd738;
	mov.b64 	%rd7982, {%r726, %r723};
	mov.b64 	{%r727, %r728}, %rd739;
	mov.b64 	%rd7983, {%r728, %r725};
	shl.b64 	%rd7984, %rd739, 32;
	add.s64 	%rd740, %rd7981, %rd7728;
	setp.lt.u64 	%p2252, %rd740, %rd7981;
	selp.u64 	%rd7985, 1, 0, %p2252;
	add.s64 	%rd7986, %rd7982, %rd7786;
	add.s64 	%rd741, %rd7986, %rd7985;
	max.u64 	%rd7987, %rd7786, %rd7986;
	setp.gt.u64 	%p2253, %rd7987, %rd741;
	selp.u64 	%rd7988, 1, 0, %p2253;
	add.s64 	%rd7989, %rd7983, %rd7858;
	add.s64 	%rd742, %rd7989, %rd7988;
	max.u64 	%rd7990, %rd7858, %rd7989;
	setp.gt.u64 	%p2254, %rd7990, %rd742;
	selp.u64 	%rd7991, 1, 0, %p2254;
	add.s64 	%rd7992, %rd7984, %rd7928;
	add.s64 	%rd22883, %rd7992, %rd7991;
	setp.gt.u64 	%p2255, %rd22883, %rd671;
	@%p2255 bra 	$L__BB1_229;
	setp.eq.s64 	%p2256, %rd22883, %rd671;
	setp.gt.u64 	%p2257, %rd742, %rd57;
	and.pred  	%p2258, %p2256, %p2257;
	@%p2258 bra 	$L__BB1_229;
	setp.eq.s64 	%p2260, %rd742, %rd57;
	and.pred  	%p2261, %p2256, %p2260;
	setp.gt.u64 	%p2262, %rd741, %rd56;
	and.pred  	%p2263, %p2261, %p2262;
	@%p2263 bra 	$L__BB1_229;
	setp.ne.s64 	%p2264, %rd22883, %rd671;
	setp.ne.s64 	%p2265, %rd742, %rd57;
	or.pred  	%p2266, %p2264, %p2265;
	setp.ne.s64 	%p2267, %rd741, %rd56;
	or.pred  	%p2268, %p2266, %p2267;
	setp.lt.u64 	%p2269, %rd740, %rd58;
	or.pred  	%p2270, %p2268, %p2269;
	mov.u64 	%rd22884, %rd742;
	mov.u64 	%rd22885, %rd741;
	mov.u64 	%rd22886, %rd740;
	@%p2270 bra 	$L__BB1_230;
$L__BB1_229:
	sub.s64 	%rd22886, %rd740, %rd58;
	setp.lt.u64 	%p2271, %rd740, %rd58;
	selp.u64 	%rd7997, 1, 0, %p2271;
	add.s64 	%rd7998, %rd56, %rd7997;
	sub.s64 	%rd22885, %rd741, %rd7998;
	setp.ge.u64 	%p2272, %rd741, %rd7998;
	setp.lt.u64 	%p2273, %rd741, %rd7998;
	setp.eq.s64 	%p2274, %rd7998, 0;
	selp.u32 	%r729, -1, 0, %p2273;
	selp.u32 	%r730, -1, 0, %p2274;
	selp.b32 	%r731, %r730, %r729, %p2272;
	selp.b32 	%r732, %r731, %r729, %p2271;
	and.b32  	%r733, %r732, 1;
	setp.eq.b32 	%p2275, %r733, 1;
	cvt.u64.u32 	%rd7999, %r732;
	and.b64  	%rd8000, %rd7999, 1;
	add.s64 	%rd8001, %rd57, %rd8000;
	sub.s64 	%rd22884, %rd742, %rd8001;
	setp.ge.u64 	%p2276, %rd742, %rd8001;
	setp.lt.u64 	%p2277, %rd742, %rd8001;
	setp.eq.s64 	%p2278, %rd8001, 0;
	selp.u32 	%r734, -1, 0, %p2277;
	selp.u32 	%r735, -1, 0, %p2278;
	selp.b32 	%r736, %r735, %r734, %p2276;
	selp.b32 	%r737, %r736, %r734, %p2275;
	and.b32  	%r738, %r737, 1;
	setp.eq.b32 	%p2279, %r738, 1;
	selp.s64 	%rd8002, -1, 0, %p2279;
	sub.s64 	%rd8004, %rd22883, %rd671;
	add.s64 	%rd22883, %rd8004, %rd8002;
$L__BB1_230:
	shr.u64 	%rd8005, %rd736, 32;
	mul.lo.s64 	%rd8006, %rd8005, 4196183048192;
	and.b64  	%rd8007, %rd736, 4294967295;
	mad.lo.s64 	%rd8008, %rd8007, 977, %rd8006;
	setp.lt.u64 	%p2280, %rd8008, %rd8006;
	shr.u64 	%rd8009, %rd737, 32;
	mul.lo.s64 	%rd8010, %rd8009, 4196183048192;
	and.b64  	%rd8011, %rd737, 4294967295;
	mad.lo.s64 	%rd8012, %rd8011, 977, %rd8010;
	setp.lt.u64 	%p2281, %rd8012, %rd8010;
	selp.u64 	%rd8013, 1, 0, %p2280;
	mul.lo.s64 	%rd8014, %rd8005, 977;
	shr.u64 	%rd8015, %rd8014, 32;
	add.s64 	%rd8016, %rd8015, %rd8013;
	add.s64 	%rd8017, %rd8016, %rd8012;
	setp.lt.u64 	%p2282, %rd8017, %rd8016;
	shr.u64 	%rd8018, %rd738, 32;
	mul.lo.s64 	%rd8019, %rd8018, 4196183048192;
	and.b64  	%rd8020, %rd738, 4294967295;
	mad.lo.s64 	%rd8021, %rd8020, 977, %rd8019;
	setp.lt.u64 	%p2283, %rd8021, %rd8019;
	selp.u64 	%rd8022, 1, 0, %p2282;
	selp.u64 	%rd8023, 1, 0, %p2281;
	mul.lo.s64 	%rd8024, %rd8009, 977;
	shr.u64 	%rd8025, %rd8024, 32;
	add.s64 	%rd8026, %rd8025, %rd8023;
	add.s64 	%rd8027, %rd8026, %rd8022;
	add.s64 	%rd8028, %rd8027, %rd8021;
	setp.lt.u64 	%p2284, %rd8028, %rd8027;
	add.s64 	%rd752, %rd22886, %rd8008;
	setp.lt.u64 	%p2285, %rd752, %rd22886;
	selp.u64 	%rd8029, 1, 0, %p2285;
	add.s64 	%rd8030, %rd22885, %rd8017;
	add.s64 	%rd753, %rd8030, %rd8029;
	max.u64 	%rd8031, %rd22885, %rd8030;
	setp.gt.u64 	%p2286, %rd8031, %rd753;
	selp.u64 	%rd8032, 1, 0, %p2286;
	add.s64 	%rd8033, %rd22884, %rd8028;
	add.s64 	%rd754, %rd8033, %rd8032;
	max.u64 	%rd8034, %rd22884, %rd8033;
	setp.gt.u64 	%p2287, %rd8034, %rd754;
	selp.u64 	%rd8035, 1, 0, %p2287;
	shr.u64 	%rd8036, %rd739, 32;
	and.b64  	%rd8037, %rd739, 4294967295;
	mul.lo.s64 	%rd8038, %rd8037, 977;
	mad.lo.s64 	%rd8039, %rd8036, 4196183048192, %rd8038;
	selp.u64 	%rd8040, 1, 0, %p2284;
	selp.u64 	%rd8041, 1, 0, %p2283;
	mul.lo.s64 	%rd8042, %rd8018, 977;
	shr.u64 	%rd8043, %rd8042, 32;
	add.s64 	%rd8044, %rd8043, %rd8041;
	add.s64 	%rd8045, %rd8044, %rd8040;
	add.s64 	%rd8046, %rd8045, %rd8039;
	add.s64 	%rd8047, %rd22883, %rd8046;
	add.s64 	%rd22890, %rd8047, %rd8035;
	setp.gt.u64 	%p2288, %rd22890, %rd671;
	@%p2288 bra 	$L__BB1_234;
	setp.eq.s64 	%p2289, %rd22890, %rd671;
	setp.gt.u64 	%p2290, %rd754, %rd57;
	and.pred  	%p2291, %p2289, %p2290;
	@%p2291 bra 	$L__BB1_234;
	setp.eq.s64 	%p2293, %rd754, %rd57;
	and.pred  	%p2294, %p2289, %p2293;
	setp.gt.u64 	%p2295, %rd753, %rd56;
	and.pred  	%p2296, %p2294, %p2295;
	@%p2296 bra 	$L__BB1_234;
	setp.ne.s64 	%p2297, %rd22890, %rd671;
	setp.ne.s64 	%p2298, %rd754, %rd57;
	or.pred  	%p2299, %p2297, %p2298;
	setp.ne.s64 	%p2300, %rd753, %rd56;
	or.pred  	%p2301, %p2299, %p2300;
	setp.lt.u64 	%p2302, %rd752, %rd58;
	or.pred  	%p2303, %p2301, %p2302;
	mov.u64 	%rd22887, %rd754;
	mov.u64 	%rd22888, %rd753;
	mov.u64 	%rd22889, %rd752;
	@%p2303 bra 	$L__BB1_235;
$L__BB1_234:
	sub.s64 	%rd22889, %rd752, %rd58;
	setp.lt.u64 	%p2304, %rd752, %rd58;
	selp.u64 	%rd8052, 1, 0, %p2304;
	add.s64 	%rd8053, %rd56, %rd8052;
	sub.s64 	%rd22888, %rd753, %rd8053;
	setp.ge.u64 	%p2305, %rd753, %rd8053;
	setp.lt.u64 	%p2306, %rd753, %rd8053;
	setp.eq.s64 	%p2307, %rd8053, 0;
	selp.u32 	%r739, -1, 0, %p2306;
	selp.u32 	%r740, -1, 0, %p2307;
	selp.b32 	%r741, %r740, %r739, %p2305;
	selp.b32 	%r742, %r741, %r739, %p2304;
	and.b32  	%r743, %r742, 1;
	setp.eq.b32 	%p2308, %r743, 1;
	cvt.u64.u32 	%rd8054, %r742;
	and.b64  	%rd8055, %rd8054, 1;
	add.s64 	%rd8056, %rd57, %rd8055;
	sub.s64 	%rd22887, %rd754, %rd8056;
	setp.ge.u64 	%p2309, %rd754, %rd8056;
	setp.lt.u64 	%p2310, %rd754, %rd8056;
	setp.eq.s64 	%p2311, %rd8056, 0;
	selp.u32 	%r744, -1, 0, %p2310;
	selp.u32 	%r745, -1, 0, %p2311;
	selp.b32 	%r746, %r745, %r744, %p2309;
	selp.b32 	%r747, %r746, %r744, %p2308;
	and.b32  	%r748, %r747, 1;
	setp.eq.b32 	%p2312, %r748, 1;
	selp.s64 	%rd8057, -1, 0, %p2312;
	sub.s64 	%rd8059, %rd22890, %rd671;
	add.s64 	%rd22890, %rd8059, %rd8057;
$L__BB1_235:
	and.b64  	%rd764, %rd22873, 4294967295;
	shr.u64 	%rd765, %rd22873, 32;
	and.b64  	%rd8060, %rd22834, 4294967295;
	mul.lo.s64 	%rd8061, %rd765, %rd8060;
	shr.u64 	%rd8062, %rd22834, 32;
	mad.lo.s64 	%rd8063, %rd764, %rd8062, %rd8061;
	setp.lt.u64 	%p2313, %rd8063, %rd8061;
	selp.b64 	%rd8064, 4294967296, 0, %p2313;
	shl.b64 	%rd8065, %rd8063, 32;
	mad.lo.s64 	%rd8066, %rd764, %rd8060, %rd8065;
	setp.lt.u64 	%p2314, %rd8066, %rd8065;
	shr.u64 	%rd8067, %rd8063, 32;
	mad.lo.s64 	%rd8068, %rd765, %rd8062, %rd8067;
	add.s64 	%rd8069, %rd8068, %rd8064;
	selp.u64 	%rd8070, 1, 0, %p2314;
	add.s64 	%rd8071, %rd8069, %rd8070;
	and.b64  	%rd766, %rd22872, 4294967295;
	shr.u64 	%rd767, %rd22872, 32;
	mul.lo.s64 	%rd8072, %rd767, %rd8060;
	mad.lo.s64 	%rd8073, %rd766, %rd8062, %rd8072;
	setp.lt.u64 	%p2315, %rd8073, %rd8072;
	selp.b64 	%rd8074, 4294967296, 0, %p2315;
	shl.b64 	%rd8075, %rd8073, 32;
	mad.lo.s64 	%rd8076, %rd766, %rd8060, %rd8075;
	setp.lt.u64 	%p2316, %rd8076, %rd8075;
	shr.u64 	%rd8077, %rd8073, 32;
	mad.lo.s64 	%rd8078, %rd767, %rd8062, %rd8077;
	add.s64 	%rd8079, %rd8078, %rd8074;
	selp.u64 	%rd8080, 1, 0, %p2316;
	add.s64 	%rd8081, %rd8079, %rd8080;
	add.s64 	%rd8082, %rd8071, %rd8076;
	setp.lt.u64 	%p2317, %rd8082, %rd8071;
	selp.u64 	%rd8083, 1, 0, %p2317;
	add.s64 	%rd8084, %rd8081, %rd8083;
	and.b64  	%rd768, %rd22871, 4294967295;
	shr.u64 	%rd769, %rd22871, 32;
	mul.lo.s64 	%rd8085, %rd769, %rd8060;
	mad.lo.s64 	%rd8086, %rd768, %rd8062, %rd8085;
	setp.lt.u64 	%p2318, %rd8086, %rd8085;
	selp.b64 	%rd8087, 4294967296, 0, %p2318;
	shl.b64 	%rd8088, %rd8086, 32;
	mad.lo.s64 	%rd8089, %rd768, %rd8060, %rd8088;
	setp.lt.u64 	%p2319, %rd8089, %rd8088;
	shr.u64 	%rd8090, %rd8086, 32;
	mad.lo.s64 	%rd8091, %rd769, %rd8062, %rd8090;
	add.s64 	%rd8092, %rd8091, %rd8087;
	selp.u64 	%rd8093, 1, 0, %p2319;
	add.s64 	%rd8094, %rd8092, %rd8093;
	add.s64 	%rd8095, %rd8084, %rd8089;
	setp.lt.u64 	%p2320, %rd8095, %rd8084;
	selp.u64 	%rd8097, 1, 0, %p2320;
	add.s64 	%rd8098, %rd8094, %rd8097;
	and.b64  	%rd770, %rd22874, 4294967295;
	shr.u64 	%rd771, %rd22874, 32;
	mul.lo.s64 	%rd8099, %rd771, %rd8060;
	mad.lo.s64 	%rd8100, %rd770, %rd8062, %rd8099;
	setp.lt.u64 	%p2321, %rd8100, %rd8099;
	selp.b64 	%rd8101, 4294967296, 0, %p2321;
	shl.b64 	%rd8102, %rd8100, 32;
	mad.lo.s64 	%rd8103, %rd770, %rd8060, %rd8102;
	setp.lt.u64 	%p2322, %rd8103, %rd8102;
	shr.u64 	%rd8104, %rd8100, 32;
	mad.lo.s64 	%rd8105, %rd771, %rd8062, %rd8104;
	add.s64 	%rd8106, %rd8105, %rd8101;
	selp.u64 	%rd8107, 1, 0, %p2322;
	add.s64 	%rd8108, %rd8106, %rd8107;
	add.s64 	%rd8109, %rd8098, %rd8103;
	setp.lt.u64 	%p2323, %rd8109, %rd8098;
	selp.u64 	%rd8111, 1, 0, %p2323;
	add.s64 	%rd8112, %rd8108, %rd8111;
	and.b64  	%rd8114, %rd22835, 4294967295;
	mul.lo.s64 	%rd8115, %rd765, %rd8114;
	shr.u64 	%rd8116, %rd22835, 32;
	mad.lo.s64 	%rd8117, %rd764, %rd8116, %rd8115;
	setp.lt.u64 	%p2324, %rd8117, %rd8115;
	selp.b64 	%rd8118, 4294967296, 0, %p2324;
	shl.b64 	%rd8119, %rd8117, 32;
	mad.lo.s64 	%rd8120, %rd764, %rd8114, %rd8119;
	setp.lt.u64 	%p2325, %rd8120, %rd8119;
	shr.u64 	%rd8121, %rd8117, 32;
	mad.lo.s64 	%rd8122, %rd765, %rd8116, %rd8121;
	add.s64 	%rd8123, %rd8122, %rd8118;
	selp.u64 	%rd8124, 1, 0, %p2325;
	add.s64 	%rd8125, %rd8123, %rd8124;
	add.s64 	%rd8126, %rd8082, %rd8120;
	setp.lt.u64 	%p2326, %rd8126, %rd8082;
	selp.u64 	%rd8127, 1, 0, %p2326;
	add.s64 	%rd8128, %rd8125, %rd8127;
	setp.ne.s64 	%p2327, %rd8128, 0;
	add.s64 	%rd8130, %rd8095, %rd8128;
	setp.lt.u64 	%p2328, %rd8130, %rd8095;
	and.pred  	%p2329, %p2327, %p2328;
	selp.u64 	%rd8131, 1, 0, %p2329;
	mul.lo.s64 	%rd8132, %rd767, %rd8114;
	mad.lo.s64 	%rd8133, %rd766, %rd8116, %rd8132;
	setp.lt.u64 	%p2330, %rd8133, %rd8132;
	selp.b64 	%rd8134, 4294967296, 0, %p2330;
	shl.b64 	%rd8135, %rd8133, 32;
	mad.lo.s64 	%rd8136, %rd766, %rd8114, %rd8135;
	setp.lt.u64 	%p2331, %rd8136, %rd8135;
	shr.u64 	%rd8137, %rd8133, 32;
	mad.lo.s64 	%rd8138, %rd767, %rd8116, %rd8137;
	add.s64 	%rd8139, %rd8138, %rd8134;
	selp.u64 	%rd8140, 1, 0, %p2331;
	add.s64 	%rd8141, %rd8139, %rd8140;
	add.s64 	%rd8142, %rd8130, %rd8131;
	add.s64 	%rd8143, %rd8142, %rd8136;
	max.u64 	%rd8144, %rd8130, %rd8142;
	setp.gt.u64 	%p2332, %rd8144, %rd8143;
	selp.u64 	%rd8145, 1, 0, %p2332;
	add.s64 	%rd8146, %rd8141, %rd8145;
	setp.ne.s64 	%p2333, %rd8146, 0;
	add.s64 	%rd8148, %rd8109, %rd8146;
	setp.lt.u64 	%p2334, %rd8148, %rd8109;
	and.pred  	%p2335, %p2333, %p2334;
	selp.u64 	%rd8149, 1, 0, %p2335;
	mul.lo.s64 	%rd8150, %rd769, %rd8114;
	mad.lo.s64 	%rd8151, %rd768, %rd8116, %rd8150;
	setp.lt.u64 	%p2336, %rd8151, %rd8150;
	selp.b64 	%rd8152, 4294967296, 0, %p2336;
	shl.b64 	%rd8153, %rd8151, 32;
	mad.lo.s64 	%rd8154, %rd768, %rd8114, %rd8153;
	setp.lt.u64 	%p2337, %rd8154, %rd8153;
	shr.u64 	%rd8155, %rd8151, 32;
	mad.lo.s64 	%rd8156, %rd769, %rd8116, %rd8155;
	add.s64 	%rd8157, %rd8156, %rd8152;
	selp.u64 	%rd8158, 1, 0, %p2337;
	add.s64 	%rd8159, %rd8157, %rd8158;
	add.s64 	%rd8160, %rd8148, %rd8149;
	add.s64 	%rd8161, %rd8160, %rd8154;
	max.u64 	%rd8163, %rd8148, %rd8160;
	setp.gt.u64 	%p2338, %rd8163, %rd8161;
	selp.u64 	%rd8164, 1, 0, %p2338;
	add.s64 	%rd8165, %rd8159, %rd8164;
	setp.ne.s64 	%p2339, %rd8165, 0;
	add.s64 	%rd8167, %rd8112, %rd8165;
	setp.lt.u64 	%p2340, %rd8167, %rd8112;
	and.pred  	%p2341, %p2339, %p2340;
	selp.u64 	%rd8168, 1, 0, %p2341;
	mul.lo.s64 	%rd8169, %rd771, %rd8114;
	mad.lo.s64 	%rd8170, %rd770, %rd8116, %rd8169;
	setp.lt.u64 	%p2342, %rd8170, %rd8169;
	selp.b64 	%rd8171, 4294967296, 0, %p2342;
	shl.b64 	%rd8172, %rd8170, 32;
	mad.lo.s64 	%rd8173, %rd770, %rd8114, %rd8172;
	setp.lt.u64 	%p2343, %rd8173, %rd8172;
	shr.u64 	%rd8174, %rd8170, 32;
	mad.lo.s64 	%rd8175, %rd771, %rd8116, %rd8174;
	add.s64 	%rd8176, %rd8175, %rd8171;
	selp.u64 	%rd8177, 1, 0, %p2343;
	add.s64 	%rd8178, %rd8176, %rd8177;
	add.s64 	%rd8179, %rd8167, %rd8168;
	add.s64 	%rd8180, %rd8179, %rd8173;
	max.u64 	%rd8182, %rd8167, %rd8179;
	setp.gt.u64 	%p2344, %rd8182, %rd8180;
	selp.u64 	%rd8183, 1, 0, %p2344;
	add.s64 	%rd8184, %rd8178, %rd8183;
	and.b64  	%rd8186, %rd22836, 4294967295;
	mul.lo.s64 	%rd8187, %rd765, %rd8186;
	shr.u64 	%rd8188, %rd22836, 32;
	mad.lo.s64 	%rd8189, %rd764, %rd8188, %rd8187;
	setp.lt.u64 	%p2345, %rd8189, %rd8187;
	selp.b64 	%rd8190, 4294967296, 0, %p2345;
	shl.b64 	%rd8191, %rd8189, 32;
	mad.lo.s64 	%rd8192, %rd764, %rd8186, %rd8191;
	setp.lt.u64 	%p2346, %rd8192, %rd8191;
	shr.u64 	%rd8193, %rd8189, 32;
	mad.lo.s64 	%rd8194, %rd765, %rd8188, %rd8193;
	add.s64 	%rd8195, %rd8194, %rd8190;
	selp.u64 	%rd8196, 1, 0, %p2346;
	add.s64 	%rd8197, %rd8195, %rd8196;
	add.s64 	%rd8198, %rd8143, %rd8192;
	setp.lt.u64 	%p2347, %rd8198, %rd8143;
	selp.u64 	%rd8199, 1, 0, %p2347;
	add.s64 	%rd8200, %rd8197, %rd8199;
	setp.ne.s64 	%p2348, %rd8200, 0;
	add.s64 	%rd8202, %rd8161, %rd8200;
	setp.lt.u64 	%p2349, %rd8202, %rd8161;
	and.pred  	%p2350, %p2348, %p2349;
	selp.u64 	%rd8203, 1, 0, %p2350;
	mul.lo.s64 	%rd8204, %rd767, %rd8186;
	mad.lo.s64 	%rd8205, %rd766, %rd8188, %rd8204;
	setp.lt.u64 	%p2351, %rd8205, %rd8204;
	selp.b64 	%rd8206, 4294967296, 0, %p2351;
	shl.b64 	%rd8207, %rd8205, 32;
	mad.lo.s64 	%rd8208, %rd766, %rd8186, %rd8207;
	setp.lt.u64 	%p2352, %rd8208, %rd8207;
	shr.u64 	%rd8209, %rd8205, 32;
	mad.lo.s64 	%rd8210, %rd767, %rd8188, %rd8209;
	add.s64 	%rd8211, %rd8210, %rd8206;
	selp.u64 	%rd8212, 1, 0, %p2352;
	add.s64 	%rd8213, %rd8211, %rd8212;
	add.s64 	%rd8214, %rd8202, %rd8203;
	add.s64 	%rd8215, %rd8214, %rd8208;
	max.u64 	%rd8216, %rd8202, %rd8214;
	setp.gt.u64 	%p2353, %rd8216, %rd8215;
	selp.u64 	%rd8217, 1, 0, %p2353;
	add.s64 	%rd8218, %rd8213, %rd8217;
	setp.ne.s64 	%p2354, %rd8218, 0;
	add.s64 	%rd8220, %rd8180, %rd8218;
	setp.lt.u64 	%p2355, %rd8220, %rd8180;
	and.pred  	%p2356, %p2354, %p2355;
	selp.u64 	%rd8221, 1, 0, %p2356;
	mul.lo.s64 	%rd8222, %rd769, %rd8186;
	mad.lo.s64 	%rd8223, %rd768, %rd8188, %rd8222;
	setp.lt.u64 	%p2357, %rd8223, %rd8222;
	selp.b64 	%rd8224, 4294967296, 0, %p2357;
	shl.b64 	%rd8225, %rd8223, 32;
	mad.lo.s64 	%rd8226, %rd768, %rd8186, %rd8225;
	setp.lt.u64 	%p2358, %rd8226, %rd8225;
	shr.u64 	%rd8227, %rd8223, 32;
	mad.lo.s64 	%rd8228, %rd769, %rd8188, %rd8227;
	add.s64 	%rd8229, %rd8228, %rd8224;
	selp.u64 	%rd8230, 1, 0, %p2358;
	add.s64 	%rd8231, %rd8229, %rd8230;
	add.s64 	%rd8232, %rd8220, %rd8221;
	add.s64 	%rd8233, %rd8232, %rd8226;
	max.u64 	%rd8235, %rd8220, %rd8232;
	setp.gt.u64 	%p2359, %rd8235, %rd8233;
	selp.u64 	%rd8236, 1, 0, %p2359;
	add.s64 	%rd8237, %rd8231, %rd8236;
	setp.ne.s64 	%p2360, %rd8237, 0;
	add.s64 	%rd8239, %rd8184, %rd8237;
	setp.lt.u64 	%p2361, %rd8239, %rd8184;
	and.pred  	%p2362, %p2360, %p2361;
	selp.u64 	%rd8240, 1, 0, %p2362;
	mul.lo.s64 	%rd8241, %rd771, %rd8186;
	mad.lo.s64 	%rd8242, %rd770, %rd8188, %rd8241;
	setp.lt.u64 	%p2363, %rd8242, %rd8241;
	selp.b64 	%rd8243, 4294967296, 0, %p2363;
	shl.b64 	%rd8244, %rd8242, 32;
	mad.lo.s64 	%rd8245, %rd770, %rd8186, %rd8244;
	setp.lt.u64 	%p2364, %rd8245, %rd8244;
	shr.u64 	%rd8246, %rd8242, 32;
	mad.lo.s64 	%rd8247, %rd771, %rd8188, %rd8246;
	add.s64 	%rd8248, %rd8247, %rd8243;
	selp.u64 	%rd8249, 1, 0, %p2364;
	add.s64 	%rd8250, %rd8248, %rd8249;
	add.s64 	%rd8251, %rd8239, %rd8240;
	add.s64 	%rd8252, %rd8251, %rd8245;
	max.u64 	%rd8254, %rd8239, %rd8251;
	setp.gt.u64 	%p2365, %rd8254, %rd8252;
	selp.u64 	%rd8255, 1, 0, %p2365;
	add.s64 	%rd8256, %rd8250, %rd8255;
	and.b64  	%rd8258, %rd22837, 4294967295;
	mul.lo.s64 	%rd8259, %rd765, %rd8258;
	shr.u64 	%rd8260, %rd22837, 32;
	mad.lo.s64 	%rd8261, %rd764, %rd8260, %rd8259;
	setp.lt.u64 	%p2366, %rd8261, %rd8259;
	selp.b64 	%rd8262, 4294967296, 0, %p2366;
	shl.b64 	%rd8263, %rd8261, 32;
	mad.lo.s64 	%rd8264, %rd764, %rd8258, %rd8263;
	setp.lt.u64 	%p2367, %rd8264, %rd8263;
	shr.u64 	%rd8265, %rd8261, 32;
	mad.lo.s64 	%rd8266, %rd765, %rd8260, %rd8265;
	add.s64 	%rd8267, %rd8266, %rd8262;
	selp.u64 	%rd8268, 1, 0, %p2367;
	add.s64 	%rd8269, %rd8267, %rd8268;
	add.s64 	%rd8270, %rd8215, %rd8264;
	setp.lt.u64 	%p2368, %rd8270, %rd8215;
	selp.u64 	%rd8271, 1, 0, %p2368;
	add.s64 	%rd8272, %rd8269, %rd8271;
	setp.ne.s64 	%p2369, %rd8272, 0;
	add.s64 	%rd8274, %rd8233, %rd8272;
	setp.lt.u64 	%p2370, %rd8274, %rd8233;
	and.pred  	%p2371, %p2369, %p2370;
	selp.u64 	%rd8275, 1, 0, %p2371;
	mul.lo.s64 	%rd8276, %rd767, %rd8258;
	mad.lo.s64 	%rd8277, %rd766, %rd8260, %rd8276;
	setp.lt.u64 	%p2372, %rd8277, %rd8276;
	selp.b64 	%rd8278, 4294967296, 0, %p2372;
	shl.b64 	%rd8279, %rd8277, 32;
	mad.lo.s64 	%rd8280, %rd766, %rd8258, %rd8279;
	setp.lt.u64 	%p2373, %rd8280, %rd8279;
	shr.u64 	%rd8281, %rd8277, 32;
	mad.lo.s64 	%rd8282, %rd767, %rd8260, %rd8281;
	add.s64 	%rd8283, %rd8282, %rd8278;
	selp.u64 	%rd8284, 1, 0, %p2373;
	add.s64 	%rd8285, %rd8283, %rd8284;
	add.s64 	%rd8286, %rd8274, %rd8275;
	add.s64 	%rd772, %rd8286, %rd8280;
	max.u64 	%rd8287, %rd8274, %rd8286;
	setp.gt.u64 	%p2374, %rd8287, %rd772;
	selp.u64 	%rd8288, 1, 0, %p2374;
	add.s64 	%rd8289, %rd8285, %rd8288;
	setp.ne.s64 	%p2375, %rd8289, 0;
	add.s64 	%rd8291, %rd8252, %rd8289;
	setp.lt.u64 	%p2376, %rd8291, %rd8252;
	and.pred  	%p2377, %p2375, %p2376;
	selp.u64 	%rd8292, 1, 0, %p2377;
	mul.lo.s64 	%rd8293, %rd769, %rd8258;
	mad.lo.s64 	%rd8294, %rd768, %rd8260, %rd8293;
	setp.lt.u64 	%p2378, %rd8294, %rd8293;
	selp.b64 	%rd8295, 4294967296, 0, %p2378;
	shl.b64 	%rd8296, %rd8294, 32;
	mad.lo.s64 	%rd8297, %rd768, %rd8258, %rd8296;
	setp.lt.u64 	%p2379, %rd8297, %rd8296;
	shr.u64 	%rd8298, %rd8294, 32;
	mad.lo.s64 	%rd8299, %rd769, %rd8260, %rd8298;
	add.s64 	%rd8300, %rd8299, %rd8295;
	selp.u64 	%rd8301, 1, 0, %p2379;
	add.s64 	%rd8302, %rd8300, %rd8301;
	add.s64 	%rd8303, %rd8291, %rd8292;
	add.s64 	%rd773, %rd8303, %rd8297;
	max.u64 	%rd8304, %rd8291, %rd8303;
	setp.gt.u64 	%p2380, %rd8304, %rd773;
	selp.u64 	%rd8305, 1, 0, %p2380;
	add.s64 	%rd8306, %rd8302, %rd8305;
	setp.ne.s64 	%p2381, %rd8306, 0;
	add.s64 	%rd8308, %rd8256, %rd8306;
	setp.lt.u64 	%p2382, %rd8308, %rd8256;
	and.pred  	%p2383, %p2381, %p2382;
	selp.u64 	%rd8309, 1, 0, %p2383;
	mul.lo.s64 	%rd8310, %rd771, %rd8258;
	mad.lo.s64 	%rd8311, %rd770, %rd8260, %rd8310;
	setp.lt.u64 	%p2384, %rd8311, %rd8310;
	selp.b64 	%rd8312, 4294967296, 0, %p2384;
	shl.b64 	%rd8313, %rd8311, 32;
	mad.lo.s64 	%rd8314, %rd770, %rd8258, %rd8313;
	setp.lt.u64 	%p2385, %rd8314, %rd8313;
	shr.u64 	%rd8315, %rd8311, 32;
	mad.lo.s64 	%rd8316, %rd771, %rd8260, %rd8315;
	add.s64 	%rd8317, %rd8316, %rd8312;
	selp.u64 	%rd8318, 1, 0, %p2385;
	add.s64 	%rd8319, %rd8317, %rd8318;
	add.s64 	%rd8320, %rd8308, %rd8309;
	add.s64 	%rd774, %rd8320, %rd8314;
	max.u64 	%rd8321, %rd8308, %rd8320;
	setp.gt.u64 	%p2386, %rd8321, %rd774;
	selp.u64 	%rd8322, 1, 0, %p2386;
	add.s64 	%rd775, %rd8319, %rd8322;
	mov.b64 	{%r749, %r750}, %rd772;
	mov.b64 	{%r751, %r752}, %rd773;
	mov.b64 	%rd8323, {%r752, %r749};
	mov.b64 	{%r753, %r754}, %rd774;
	mov.b64 	%rd8324, {%r754, %r751};
	mov.b64 	{%r755, %r756}, %rd775;
	mov.b64 	%rd8325, {%r756, %r753};
	shl.b64 	%rd8326, %rd775, 32;
	add.s64 	%rd776, %rd8323, %rd8066;
	setp.lt.u64 	%p2387, %rd776, %rd8323;
	selp.u64 	%rd8327, 1, 0, %p2387;
	add.s64 	%rd8328, %rd8324, %rd8126;
	add.s64 	%rd777, %rd8328, %rd8327;
	max.u64 	%rd8329, %rd8126, %rd8328;
	setp.gt.u64 	%p2388, %rd8329, %rd777;
	selp.u64 	%rd8330, 1, 0, %p2388;
	add.s64 	%rd8331, %rd8325, %rd8198;
	add.s64 	%rd778, %rd8331, %rd8330;
	max.u64 	%rd8332, %rd8198, %rd8331;
	setp.gt.u64 	%p2389, %rd8332, %rd778;
	selp.u64 	%rd8333, 1, 0, %p2389;
	add.s64 	%rd8334, %rd8326, %rd8270;
	add.s64 	%rd22891, %rd8334, %rd8333;
	ld.const.u64 	%rd8335, [SECP256K1_P+24];
	setp.gt.u64 	%p2390, %rd22891, %rd8335;
	@%p2390 bra 	$L__BB1_239;
	setp.eq.s64 	%p2391, %rd22891, %rd8335;
	setp.gt.u64 	%p2392, %rd778, %rd57;
	and.pred  	%p2393, %p2391, %p2392;
	@%p2393 bra 	$L__BB1_239;
	setp.eq.s64 	%p2395, %rd778, %rd57;
	and.pred  	%p2396, %p2391, %p2395;
	setp.gt.u64 	%p2397, %rd777, %rd56;
	and.pred  	%p2398, %p2396, %p2397;
	@%p2398 bra 	$L__BB1_239;
	setp.ne.s64 	%p2399, %rd22891, %rd8335;
	setp.ne.s64 	%p2400, %rd778, %rd57;
	or.pred  	%p2401, %p2399, %p2400;
	setp.ne.s64 	%p2402, %rd777, %rd56;
	or.pred  	%p2403, %p2401, %p2402;
	setp.lt.u64 	%p2404, %rd776, %rd58;
	or.pred  	%p2405, %p2403, %p2404;
	mov.u64 	%rd22892, %rd778;
	mov.u64 	%rd22893, %rd777;
	mov.u64 	%rd22894, %rd776;
	@%p2405 bra 	$L__BB1_240;
$L__BB1_239:
	sub.s64 	%rd22894, %rd776, %rd58;
	setp.lt.u64 	%p2406, %rd776, %rd58;
	selp.u64 	%rd8339, 1, 0, %p2406;
	add.s64 	%rd8340, %rd56, %rd8339;
	sub.s64 	%rd22893, %rd777, %rd8340;
	setp.ge.u64 	%p2407, %rd777, %rd8340;
	setp.lt.u64 	%p2408, %rd777, %rd8340;
	setp.eq.s64 	%p2409, %rd8340, 0;
	selp.u32 	%r757, -1, 0, %p2408;
	selp.u32 	%r758, -1, 0, %p2409;
	selp.b32 	%r759, %r758, %r757, %p2407;
	selp.b32 	%r760, %r759, %r757, %p2406;
	and.b32  	%r761, %r760, 1;
	setp.eq.b32 	%p2410, %r761, 1;
	cvt.u64.u32 	%rd8341, %r760;
	and.b64  	%rd8342, %rd8341, 1;
	add.s64 	%rd8343, %rd57, %rd8342;
	sub.s64 	%rd22892, %rd778, %rd8343;
	setp.ge.u64 	%p2411, %rd778, %rd8343;
	setp.lt.u64 	%p2412, %rd778, %rd8343;
	setp.eq.s64 	%p2413, %rd8343, 0;
	selp.u32 	%r762, -1, 0, %p2412;
	selp.u32 	%r763, -1, 0, %p2413;
	selp.b32 	%r764, %r763, %r762, %p2411;
	selp.b32 	%r765, %r764, %r762, %p2410;
	and.b32  	%r766, %r765, 1;
	setp.eq.b32 	%p2414, %r766, 1;
	selp.s64 	%rd8344, -1, 0, %p2414;
	ld.const.u64 	%rd8345, [SECP256K1_P+24];
	sub.s64 	%rd8346, %rd22891, %rd8345;
	add.s64 	%rd22891, %rd8346, %rd8344;
$L__BB1_240:
	shr.u64 	%rd8347, %rd772, 32;
	mul.lo.s64 	%rd8348, %rd8347, 4196183048192;
	and.b64  	%rd8349, %rd772, 4294967295;
	mad.lo.s64 	%rd8350, %rd8349, 977, %rd8348;
	setp.lt.u64 	%p2415, %rd8350, %rd8348;
	shr.u64 	%rd8351, %rd773, 32;
	mul.lo.s64 	%rd8352, %rd8351, 4196183048192;
	and.b64  	%rd8353, %rd773, 4294967295;
	mad.lo.s64 	%rd8354, %rd8353, 977, %rd8352;
	setp.lt.u64 	%p2416, %rd8354, %rd8352;
	selp.u64 	%rd8355, 1, 0, %p2415;
	mul.lo.s64 	%rd8356, %rd8347, 977;
	shr.u64 	%rd8357, %rd8356, 32;
	add.s64 	%rd8358, %rd8357, %rd8355;
	add.s64 	%rd8359, %rd8358, %rd8354;
	setp.lt.u64 	%p2417, %rd8359, %rd8358;
	shr.u64 	%rd8360, %rd774, 32;
	mul.lo.s64 	%rd8361, %rd8360, 4196183048192;
	and.b64  	%rd8362, %rd774, 4294967295;
	mad.lo.s64 	%rd8363, %rd8362, 977, %rd8361;
	setp.lt.u64 	%p2418, %rd8363, %rd8361;
	selp.u64 	%rd8364, 1, 0, %p2417;
	selp.u64 	%rd8365, 1, 0, %p2416;
	mul.lo.s64 	%rd8366, %rd8351, 977;
	shr.u64 	%rd8367, %rd8366, 32;
	add.s64 	%rd8368, %rd8367, %rd8365;
	add.s64 	%rd8369, %rd8368, %rd8364;
	add.s64 	%rd8370, %rd8369, %rd8363;
	setp.lt.u64 	%p2419, %rd8370, %rd8369;
	add.s64 	%rd788, %rd22894, %rd8350;
	setp.lt.u64 	%p2420, %rd788, %rd22894;
	selp.u64 	%rd8371, 1, 0, %p2420;
	add.s64 	%rd8372, %rd22893, %rd8359;
	add.s64 	%rd789, %rd8372, %rd8371;
	max.u64 	%rd8373, %rd22893, %rd8372;
	setp.gt.u64 	%p2421, %rd8373, %rd789;
	selp.u64 	%rd8374, 1, 0, %p2421;
	add.s64 	%rd8375, %rd22892, %rd8370;
	add.s64 	%rd790, %rd8375, %rd8374;
	max.u64 	%rd8376, %rd22892, %rd8375;
	setp.gt.u64 	%p2422, %rd8376, %rd790;
	selp.u64 	%rd8377, 1, 0, %p2422;
	shr.u64 	%rd8378, %rd775, 32;
	and.b64  	%rd8379, %rd775, 4294967295;
	mul.lo.s64 	%rd8380, %rd8379, 977;
	mad.lo.s64 	%rd8381, %rd8378, 4196183048192, %rd8380;
	selp.u64 	%rd8382, 1, 0, %p2419;
	selp.u64 	%rd8383, 1, 0, %p2418;
	mul.lo.s64 	%rd8384, %rd8360, 977;
	shr.u64 	%rd8385, %rd8384, 32;
	add.s64 	%rd8386, %rd8385, %rd8383;
	add.s64 	%rd8387, %rd8386, %rd8382;
	add.s64 	%rd8388, %rd8387, %rd8381;
	add.s64 	%rd8389, %rd22891, %rd8388;
	add.s64 	%rd22895, %rd8389, %rd8377;
	ld.const.u64 	%rd8390, [SECP256K1_P+24];
	setp.gt.u64 	%p2423, %rd22895, %rd8390;
	@%p2423 bra 	$L__BB1_244;
	setp.eq.s64 	%p2424, %rd22895, %rd8390;
	setp.gt.u64 	%p2425, %rd790, %rd57;
	and.pred  	%p2426, %p2424, %p2425;
	@%p2426 bra 	$L__BB1_244;
	setp.eq.s64 	%p2428, %rd790, %rd57;
	and.pred  	%p2429, %p2424, %p2428;
	setp.gt.u64 	%p2430, %rd789, %rd56;
	and.pred  	%p2431, %p2429, %p2430;
	@%p2431 bra 	$L__BB1_244;
	setp.ne.s64 	%p2432, %rd22895, %rd8390;
	setp.ne.s64 	%p2433, %rd790, %rd57;
	or.pred  	%p2434, %p2432, %p2433;
	setp.ne.s64 	%p2435, %rd789, %rd56;
	or.pred  	%p2436, %p2434, %p2435;
	setp.lt.u64 	%p2437, %rd788, %rd58;
	or.pred  	%p2438, %p2436, %p2437;
	mov.u64 	%rd22896, %rd790;
	mov.u64 	%rd22897, %rd789;
	mov.u64 	%rd22898, %rd788;
	@%p2438 bra 	$L__BB1_245;
$L__BB1_244:
	sub.s64 	%rd22898, %rd788, %rd58;
	setp.lt.u64 	%p2439, %rd788, %rd58;
	selp.u64 	%rd8394, 1, 0, %p2439;
	add.s64 	%rd8395, %rd56, %rd8394;
	sub.s64 	%rd22897, %rd789, %rd8395;
	setp.ge.u64 	%p2440, %rd789, %rd8395;
	setp.lt.u64 	%p2441, %rd789, %rd8395;
	setp.eq.s64 	%p2442, %rd8395, 0;
	selp.u32 	%r767, -1, 0, %p2441;
	selp.u32 	%r768, -1, 0, %p2442;
	selp.b32 	%r769, %r768, %r767, %p2440;
	selp.b32 	%r770, %r769, %r767, %p2439;
	and.b32  	%r771, %r770, 1;
	setp.eq.b32 	%p2443, %r771, 1;
	cvt.u64.u32 	%rd8396, %r770;
	and.b64  	%rd8397, %rd8396, 1;
	add.s64 	%rd8398, %rd57, %rd8397;
	sub.s64 	%rd22896, %rd790, %rd8398;
	setp.ge.u64 	%p2444, %rd790, %rd8398;
	setp.lt.u64 	%p2445, %rd790, %rd8398;
	setp.eq.s64 	%p2446, %rd8398, 0;
	selp.u32 	%r772, -1, 0, %p2445;
	selp.u32 	%r773, -1, 0, %p2446;
	selp.b32 	%r774, %r773, %r772, %p2444;
	selp.b32 	%r775, %r774, %r772, %p2443;
	and.b32  	%r776, %r775, 1;
	setp.eq.b32 	%p2447, %r776, 1;
	selp.s64 	%rd8399, -1, 0, %p2447;
	sub.s64 	%rd8401, %rd22895, %rd8390;
	add.s64 	%rd22895, %rd8401, %rd8399;
$L__BB1_245:
	mul.lo.s64 	%rd8402, %rd656, %rd764;
	mad.lo.s64 	%rd8403, %rd655, %rd765, %rd8402;
	setp.lt.u64 	%p2448, %rd8403, %rd8402;
	selp.b64 	%rd8404, 4294967296, 0, %p2448;
	shl.b64 	%rd8405, %rd8403, 32;
	mad.lo.s64 	%rd8406, %rd655, %rd764, %rd8405;
	setp.lt.u64 	%p2449, %rd8406, %rd8405;
	shr.u64 	%rd8407, %rd8403, 32;
	mad.lo.s64 	%rd8408, %rd656, %rd765, %rd8407;
	add.s64 	%rd8409, %rd8408, %rd8404;
	selp.u64 	%rd8410, 1, 0, %p2449;
	add.s64 	%rd8411, %rd8409, %rd8410;
	mul.lo.s64 	%rd8412, %rd658, %rd764;
	mad.lo.s64 	%rd8413, %rd657, %rd765, %rd8412;
	setp.lt.u64 	%p2450, %rd8413, %rd8412;
	selp.b64 	%rd8414, 4294967296, 0, %p2450;
	shl.b64 	%rd8415, %rd8413, 32;
	mad.lo.s64 	%rd8416, %rd657, %rd764, %rd8415;
	setp.lt.u64 	%p2451, %rd8416, %rd8415;
	shr.u64 	%rd8417, %rd8413, 32;
	mad.lo.s64 	%rd8418, %rd658, %rd765, %rd8417;
	add.s64 	%rd8419, %rd8418, %rd8414;
	selp.u64 	%rd8420, 1, 0, %p2451;
	add.s64 	%rd8421, %rd8419, %rd8420;
	add.s64 	%rd8422, %rd8411, %rd8416;
	setp.lt.u64 	%p2452, %rd8422, %rd8411;
	selp.u64 	%rd8423, 1, 0, %p2452;
	add.s64 	%rd8424, %rd8421, %rd8423;
	mul.lo.s64 	%rd8425, %rd660, %rd764;
	mad.lo.s64 	%rd8426, %rd659, %rd765, %rd8425;
	setp.lt.u64 	%p2453, %rd8426, %rd8425;
	selp.b64 	%rd8427, 4294967296, 0, %p2453;
	shl.b64 	%rd8428, %rd8426, 32;
	mad.lo.s64 	%rd8429, %rd659, %rd764, %rd8428;
	setp.lt.u64 	%p2454, %rd8429, %rd8428;
	shr.u64 	%rd8430, %rd8426, 32;
	mad.lo.s64 	%rd8431, %rd660, %rd765, %rd8430;
	add.s64 	%rd8432, %rd8431, %rd8427;
	selp.u64 	%rd8433, 1, 0, %p2454;
	add.s64 	%rd8434, %rd8432, %rd8433;
	add.s64 	%rd8435, %rd8424, %rd8429;
	setp.lt.u64 	%p2455, %rd8435, %rd8424;
	selp.u64 	%rd8437, 1, 0, %p2455;
	add.s64 	%rd8438, %rd8434, %rd8437;
	mul.lo.s64 	%rd8439, %rd662, %rd764;
	mad.lo.s64 	%rd8440, %rd661, %rd765, %rd8439;
	setp.lt.u64 	%p2456, %rd8440, %rd8439;
	selp.b64 	%rd8441, 4294967296, 0, %p2456;
	shl.b64 	%rd8442, %rd8440, 32;
	mad.lo.s64 	%rd8443, %rd661, %rd764, %rd8442;
	setp.lt.u64 	%p2457, %rd8443, %rd8442;
	shr.u64 	%rd8444, %rd8440, 32;
	mad.lo.s64 	%rd8445, %rd662, %rd765, %rd8444;
	add.s64 	%rd8446, %rd8445, %rd8441;
	selp.u64 	%rd8447, 1, 0, %p2457;
	add.s64 	%rd8448, %rd8446, %rd8447;
	add.s64 	%rd8449, %rd8438, %rd8443;
	setp.lt.u64 	%p2458, %rd8449, %rd8438;
	selp.u64 	%rd8451, 1, 0, %p2458;
	add.s64 	%rd8452, %rd8448, %rd8451;
	mul.lo.s64 	%rd8454, %rd656, %rd766;
	mad.lo.s64 	%rd8455, %rd655, %rd767, %rd8454;
	setp.lt.u64 	%p2459, %rd8455, %rd8454;
	selp.b64 	%rd8456, 4294967296, 0, %p2459;
	shl.b64 	%rd8457, %rd8455, 32;
	mad.lo.s64 	%rd8458, %rd655, %rd766, %rd8457;
	setp.lt.u64 	%p2460, %rd8458, %rd8457;
	shr.u64 	%rd8459, %rd8455, 32;
	mad.lo.s64 	%rd8460, %rd656, %rd767, %rd8459;
	add.s64 	%rd8461, %rd8460, %rd8456;
	selp.u64 	%rd8462, 1, 0, %p2460;
	add.s64 	%rd8463, %rd8461, %rd8462;
	add.s64 	%rd8464, %rd8422, %rd8458;
	setp.lt.u64 	%p2461, %rd8464, %rd8422;
	selp.u64 	%rd8465, 1, 0, %p2461;
	add.s64 	%rd8466, %rd8463, %rd8465;
	setp.ne.s64 	%p2462, %rd8466, 0;
	add.s64 	%rd8468, %rd8435, %rd8466;
	setp.lt.u64 	%p2463, %rd8468, %rd8435;
	and.pred  	%p2464, %p2462, %p2463;
	selp.u64 	%rd8469, 1, 0, %p2464;
	mul.lo.s64 	%rd8470, %rd658, %rd766;
	mad.lo.s64 	%rd8471, %rd657, %rd767, %rd8470;
	setp.lt.u64 	%p2465, %rd8471, %rd8470;
	selp.b64 	%rd8472, 4294967296, 0, %p2465;
	shl.b64 	%rd8473, %rd8471, 32;
	mad.lo.s64 	%rd8474, %rd657, %rd766, %rd8473;
	setp.lt.u64 	%p2466, %rd8474, %rd8473;
	shr.u64 	%rd8475, %rd8471, 32;
	mad.lo.s64 	%rd8476, %rd658, %rd767, %rd8475;
	add.s64 	%rd8477, %rd8476, %rd8472;
	selp.u64 	%rd8478, 1, 0, %p2466;
	add.s64 	%rd8479, %rd8477, %rd8478;
	add.s64 	%rd8480, %rd8468, %rd8469;
	add.s64 	%rd8481, %rd8480, %rd8474;
	max.u64 	%rd8482, %rd8468, %rd8480;
	setp.gt.u64 	%p2467, %rd8482, %rd8481;
	selp.u64 	%rd8483, 1, 0, %p2467;
	add.s64 	%rd8484, %rd8479, %rd8483;
	setp.ne.s64 	%p2468, %rd8484, 0;
	add.s64 	%rd8486, %rd8449, %rd8484;
	setp.lt.u64 	%p2469, %rd8486, %rd8449;
	and.pred  	%p2470, %p2468, %p2469;
	selp.u64 	%rd8487, 1, 0, %p2470;
	mul.lo.s64 	%rd8488, %rd660, %rd766;
	mad.lo.s64 	%rd8489, %rd659, %rd767, %rd8488;
	setp.lt.u64 	%p2471, %rd8489, %rd8488;
	selp.b64 	%rd8490, 4294967296, 0, %p2471;
	shl.b64 	%rd8491, %rd8489, 32;
	mad.lo.s64 	%rd8492, %rd659, %rd766, %rd8491;
	setp.lt.u64 	%p2472, %rd8492, %rd8491;
	shr.u64 	%rd8493, %rd8489, 32;
	mad.lo.s64 	%rd8494, %rd660, %rd767, %rd8493;
	add.s64 	%rd8495, %rd8494, %rd8490;
	selp.u64 	%rd8496, 1, 0, %p2472;
	add.s64 	%rd8497, %rd8495, %rd8496;
	add.s64 	%rd8498, %rd8486, %rd8487;
	add.s64 	%rd8499, %rd8498, %rd8492;
	max.u64 	%rd8501, %rd8486, %rd8498;
	setp.gt.u64 	%p2473, %rd8501, %rd8499;
	selp.u64 	%rd8502, 1, 0, %p2473;
	add.s64 	%rd8503, %rd8497, %rd8502;
	setp.ne.s64 	%p2474, %rd8503, 0;
	add.s64 	%rd8505, %rd8452, %rd8503;
	setp.lt.u64 	%p2475, %rd8505, %rd8452;
	and.pred  	%p2476, %p2474, %p2475;
	selp.u64 	%rd8506, 1, 0, %p2476;
	mul.lo.s64 	%rd8507, %rd662, %rd766;
	mad.lo.s64 	%rd8508, %rd661, %rd767, %rd8507;
	setp.lt.u64 	%p2477, %rd8508, %rd8507;
	selp.b64 	%rd8509, 4294967296, 0, %p2477;
	shl.b64 	%rd8510, %rd8508, 32;
	mad.lo.s64 	%rd8511, %rd661, %rd766, %rd8510;
	setp.lt.u64 	%p2478, %rd8511, %rd8510;
	shr.u64 	%rd8512, %rd8508, 32;
	mad.lo.s64 	%rd8513, %rd662, %rd767, %rd8512;
	add.s64 	%rd8514, %rd8513, %rd8509;
	selp.u64 	%rd8515, 1, 0, %p2478;
	add.s64 	%rd8516, %rd8514, %rd8515;
	add.s64 	%rd8517, %rd8505, %rd8506;
	add.s64 	%rd8518, %rd8517, %rd8511;
	max.u64 	%rd8520, %rd8505, %rd8517;
	setp.gt.u64 	%p2479, %rd8520, %rd8518;
	selp.u64 	%rd8521, 1, 0, %p2479;
	add.s64 	%rd8522, %rd8516, %rd8521;
	mul.lo.s64 	%rd8524, %rd656, %rd768;
	mad.lo.s64 	%rd8525, %rd655, %rd769, %rd8524;
	setp.lt.u64 	%p2480, %rd8525, %rd8524;
	selp.b64 	%rd8526, 4294967296, 0, %p2480;
	shl.b64 	%rd8527, %rd8525, 32;
	mad.lo.s64 	%rd8528, %rd655, %rd768, %rd8527;
	setp.lt.u64 	%p2481, %rd8528, %rd8527;
	shr.u64 	%rd8529, %rd8525, 32;
	mad.lo.s64 	%rd8530, %rd656, %rd769, %rd8529;
	add.s64 	%rd8531, %rd8530, %rd8526;
	selp.u64 	%rd8532, 1, 0, %p2481;
	add.s64 	%rd8533, %rd8531, %rd8532;
	add.s64 	%rd8534, %rd8481, %rd8528;
	setp.lt.u64 	%p2482, %rd8534, %rd8481;
	selp.u64 	%rd8535, 1, 0, %p2482;
	add.s64 	%rd8536, %rd8533, %rd8535;
	setp.ne.s64 	%p2483, %rd8536, 0;
	add.s64 	%rd8538, %rd8499, %rd8536;
	setp.lt.u64 	%p2484, %rd8538, %rd8499;
	and.pred  	%p2485, %p2483, %p2484;
	selp.u64 	%rd8539, 1, 0, %p2485;
	mul.lo.s64 	%rd8540, %rd658, %rd768;
	mad.lo.s64 	%rd8541, %rd657, %rd769, %rd8540;
	setp.lt.u64 	%p2486, %rd8541, %rd8540;
	selp.b64 	%rd8542, 4294967296, 0, %p2486;
	shl.b64 	%rd8543, %rd8541, 32;
	mad.lo.s64 	%rd8544, %rd657, %rd768, %rd8543;
	setp.lt.u64 	%p2487, %rd8544, %rd8543;
	shr.u64 	%rd8545, %rd8541, 32;
	mad.lo.s64 	%rd8546, %rd658, %rd769, %rd8545;
	add.s64 	%rd8547, %rd8546, %rd8542;
	selp.u64 	%rd8548, 1, 0, %p2487;
	add.s64 	%rd8549, %rd8547, %rd8548;
	add.s64 	%rd8550, %rd8538, %rd8539;
	add.s64 	%rd8551, %rd8550, %rd8544;
	max.u64 	%rd8552, %rd8538, %rd8550;
	setp.gt.u64 	%p2488, %rd8552, %rd8551;
	selp.u64 	%rd8553, 1, 0, %p2488;
	add.s64 	%rd8554, %rd8549, %rd8553;
	setp.ne.s64 	%p2489, %rd8554, 0;
	add.s64 	%rd8556, %rd8518, %rd8554;
	setp.lt.u64 	%p2490, %rd8556, %rd8518;
	and.pred  	%p2491, %p2489, %p2490;
	selp.u64 	%rd8557, 1, 0, %p2491;
	mul.lo.s64 	%rd8558, %rd660, %rd768;
	mad.lo.s64 	%rd8559, %rd659, %rd769, %rd8558;
	setp.lt.u64 	%p2492, %rd8559, %rd8558;
	selp.b64 	%rd8560, 4294967296, 0, %p2492;
	shl.b64 	%rd8561, %rd8559, 32;
	mad.lo.s64 	%rd8562, %rd659, %rd768, %rd8561;
	setp.lt.u64 	%p2493, %rd8562, %rd8561;
	shr.u64 	%rd8563, %rd8559, 32;
	mad.lo.s64 	%rd8564, %rd660, %rd769, %rd8563;
	add.s64 	%rd8565, %rd8564, %rd8560;
	selp.u64 	%rd8566, 1, 0, %p2493;
	add.s64 	%rd8567, %rd8565, %rd8566;
	add.s64 	%rd8568, %rd8556, %rd8557;
	add.s64 	%rd8569, %rd8568, %rd8562;
	max.u64 	%rd8571, %rd8556, %rd8568;
	setp.gt.u64 	%p2494, %rd8571, %rd8569;
	selp.u64 	%rd8572, 1, 0, %p2494;
	add.s64 	%rd8573, %rd8567, %rd8572;
	setp.ne.s64 	%p2495, %rd8573, 0;
	add.s64 	%rd8575, %rd8522, %rd8573;
	setp.lt.u64 	%p2496, %rd8575, %rd8522;
	and.pred  	%p2497, %p2495, %p2496;
	selp.u64 	%rd8576, 1, 0, %p2497;
	mul.lo.s64 	%rd8577, %rd662, %rd768;
	mad.lo.s64 	%rd8578, %rd661, %rd769, %rd8577;
	setp.lt.u64 	%p2498, %rd8578, %rd8577;
	selp.b64 	%rd8579, 4294967296, 0, %p2498;
	shl.b64 	%rd8580, %rd8578, 32;
	mad.lo.s64 	%rd8581, %rd661, %rd768, %rd8580;
	setp.lt.u64 	%p2499, %rd8581, %rd8580;
	shr.u64 	%rd8582, %rd8578, 32;
	mad.lo.s64 	%rd8583, %rd662, %rd769, %rd8582;
	add.s64 	%rd8584, %rd8583, %rd8579;
	selp.u64 	%rd8585, 1, 0, %p2499;
	add.s64 	%rd8586, %rd8584, %rd8585;
	add.s64 	%rd8587, %rd8575, %rd8576;
	add.s64 	%rd8588, %rd8587, %rd8581;
	max.u64 	%rd8590, %rd8575, %rd8587;
	setp.gt.u64 	%p2500, %rd8590, %rd8588;
	selp.u64 	%rd8591, 1, 0, %p2500;
	add.s64 	%rd8592, %rd8586, %rd8591;
	mul.lo.s64 	%rd8594, %rd656, %rd770;
	mad.lo.s64 	%rd8595, %rd655, %rd771, %rd8594;
	setp.lt.u64 	%p2501, %rd8595, %rd8594;
	selp.b64 	%rd8596, 4294967296, 0, %p2501;
	shl.b64 	%rd8597, %rd8595, 32;
	mad.lo.s64 	%rd8598, %rd655, %rd770, %rd8597;
	setp.lt.u64 	%p2502, %rd8598, %rd8597;
	shr.u64 	%rd8599, %rd8595, 32;
	mad.lo.s64 	%rd8600, %rd656, %rd771, %rd8599;
	add.s64 	%rd8601, %rd8600, %rd8596;
	selp.u64 	%rd8602, 1, 0, %p2502;
	add.s64 	%rd8603, %rd8601, %rd8602;
	add.s64 	%rd8604, %rd8551, %rd8598;
	setp.lt.u64 	%p2503, %rd8604, %rd8551;
	selp.u64 	%rd8605, 1, 0, %p2503;
	add.s64 	%rd8606, %rd8603, %rd8605;
	setp.ne.s64 	%p2504, %rd8606, 0;
	add.s64 	%rd8608, %rd8569, %rd8606;
	setp.lt.u64 	%p2505, %rd8608, %rd8569;
	and.pred  	%p2506, %p2504, %p2505;
	selp.u64 	%rd8609, 1, 0, %p2506;
	mul.lo.s64 	%rd8610, %rd658, %rd770;
	mad.lo.s64 	%rd8611, %rd657, %rd771, %rd8610;
	setp.lt.u64 	%p2507, %rd8611, %rd8610;
	selp.b64 	%rd8612, 4294967296, 0, %p2507;
	shl.b64 	%rd8613, %rd8611, 32;
	mad.lo.s64 	%rd8614, %rd657, %rd770, %rd8613;
	setp.lt.u64 	%p2508, %rd8614, %rd8613;
	shr.u64 	%rd8615, %rd8611, 32;
	mad.lo.s64 	%rd8616, %rd658, %rd771, %rd8615;
	add.s64 	%rd8617, %rd8616, %rd8612;
	selp.u64 	%rd8618, 1, 0, %p2508;
	add.s64 	%rd8619, %rd8617, %rd8618;
	add.s64 	%rd8620, %rd8608, %rd8609;
	add.s64 	%rd800, %rd8620, %rd8614;
	max.u64 	%rd8621, %rd8608, %rd8620;
	setp.gt.u64 	%p2509, %rd8621, %rd800;
	selp.u64 	%rd8622, 1, 0, %p2509;
	add.s64 	%rd8623, %rd8619, %rd8622;
	setp.ne.s64 	%p2510, %rd8623, 0;
	add.s64 	%rd8625, %rd8588, %rd8623;
	setp.lt.u64 	%p2511, %rd8625, %rd8588;
	and.pred  	%p2512, %p2510, %p2511;
	selp.u64 	%rd8626, 1, 0, %p2512;
	mul.lo.s64 	%rd8627, %rd660, %rd770;
	mad.lo.s64 	%rd8628, %rd659, %rd771, %rd8627;
	setp.lt.u64 	%p2513, %rd8628, %rd8627;
	selp.b64 	%rd8629, 4294967296, 0, %p2513;
	shl.b64 	%rd8630, %rd8628, 32;
	mad.lo.s64 	%rd8631, %rd659, %rd770, %rd8630;
	setp.lt.u64 	%p2514, %rd8631, %rd8630;
	shr.u64 	%rd8632, %rd8628, 32;
	mad.lo.s64 	%rd8633, %rd660, %rd771, %rd8632;
	add.s64 	%rd8634, %rd8633, %rd8629;
	selp.u64 	%rd8635, 1, 0, %p2514;
	add.s64 	%rd8636, %rd8634, %rd8635;
	add.s64 	%rd8637, %rd8625, %rd8626;
	add.s64 	%rd801, %rd8637, %rd8631;
	max.u64 	%rd8638, %rd8625, %rd8637;
	setp.gt.u64 	%p2515, %rd8638, %rd801;
	selp.u64 	%rd8639, 1, 0, %p2515;
	add.s64 	%rd8640, %rd8636, %rd8639;
	setp.ne.s64 	%p2516, %rd8640, 0;
	add.s64 	%rd8642, %rd8592, %rd8640;
	setp.lt.u64 	%p2517, %rd8642, %rd8592;
	and.pred  	%p2518, %p2516, %p2517;
	selp.u64 	%rd8643, 1, 0, %p2518;
	mul.lo.s64 	%rd8644, %rd662, %rd770;
	mad.lo.s64 	%rd8645, %rd661, %rd771, %rd8644;
	setp.lt.u64 	%p2519, %rd8645, %rd8644;
	selp.b64 	%rd8646, 4294967296, 0, %p2519;
	shl.b64 	%rd8647, %rd8645, 32;
	mad.lo.s64 	%rd8648, %rd661, %rd770, %rd8647;
	setp.lt.u64 	%p2520, %rd8648, %rd8647;
	shr.u64 	%rd8649, %rd8645, 32;
	mad.lo.s64 	%rd8650, %rd662, %rd771, %rd8649;
	add.s64 	%rd8651, %rd8650, %rd8646;
	selp.u64 	%rd8652, 1, 0, %p2520;
	add.s64 	%rd8653, %rd8651, %rd8652;
	add.s64 	%rd8654, %rd8642, %rd8643;
	add.s64 	%rd802, %rd8654, %rd8648;
	max.u64 	%rd8655, %rd8642, %rd8654;
	setp.gt.u64 	%p2521, %rd8655, %rd802;
	selp.u64 	%rd8656, 1, 0, %p2521;
	add.s64 	%rd803, %rd8653, %rd8656;
	mov.b64 	{%r777, %r778}, %rd800;
	mov.b64 	{%r779, %r780}, %rd801;
	mov.b64 	%rd8657, {%r780, %r777};
	mov.b64 	{%r781, %r782}, %rd802;
	mov.b64 	%rd8658, {%r782, %r779};
	mov.b64 	{%r783, %r784}, %rd803;
	mov.b64 	%rd8659, {%r784, %r781};
	shl.b64 	%rd8660, %rd803, 32;
	add.s64 	%rd804, %rd8657, %rd8406;
	setp.lt.u64 	%p2522, %rd804, %rd8657;
	selp.u64 	%rd8661, 1, 0, %p2522;
	add.s64 	%rd8662, %rd8658, %rd8464;
	add.s64 	%rd805, %rd8662, %rd8661;
	max.u64 	%rd8663, %rd8464, %rd8662;
	setp.gt.u64 	%p2523, %rd8663, %rd805;
	selp.u64 	%rd8664, 1, 0, %p2523;
	add.s64 	%rd8665, %rd8659, %rd8534;
	add.s64 	%rd806, %rd8665, %rd8664;
	max.u64 	%rd8666, %rd8534, %rd8665;
	setp.gt.u64 	%p2524, %rd8666, %rd806;
	selp.u64 	%rd8667, 1, 0, %p2524;
	add.s64 	%rd8668, %rd8660, %rd8604;
	add.s64 	%rd22899, %rd8668, %rd8667;
	ld.const.u64 	%rd8669, [SECP256K1_P+24];
	setp.gt.u64 	%p2525, %rd22899, %rd8669;
	@%p2525 bra 	$L__BB1_249;
	setp.eq.s64 	%p2526, %rd22899, %rd8669;
	setp.gt.u64 	%p2527, %rd806, %rd57;
	and.pred  	%p2528, %p2526, %p2527;
	@%p2528 bra 	$L__BB1_249;
	setp.eq.s64 	%p2530, %rd806, %rd57;
	and.pred  	%p2531, %p2526, %p2530;
	setp.gt.u64 	%p2532, %rd805, %rd56;
	and.pred  	%p2533, %p2531, %p2532;
	@%p2533 bra 	$L__BB1_249;
	setp.ne.s64 	%p2534, %rd22899, %rd8669;
	setp.ne.s64 	%p2535, %rd806, %rd57;
	or.pred  	%p2536, %p2534, %p2535;
	setp.ne.s64 	%p2537, %rd805, %rd56;
	or.pred  	%p2538, %p2536, %p2537;
	setp.lt.u64 	%p2539, %rd804, %rd58;
	or.pred  	%p2540, %p2538, %p2539;
	mov.u64 	%rd22900, %rd806;
	mov.u64 	%rd22901, %rd805;
	mov.u64 	%rd22902, %rd804;
	@%p2540 bra 	$L__BB1_250;
$L__BB1_249:
	sub.s64 	%rd22902, %rd804, %rd58;
	setp.lt.u64 	%p2541, %rd804, %rd58;
	selp.u64 	%rd8673, 1, 0, %p2541;
	add.s64 	%rd8674, %rd56, %rd8673;
	sub.s64 	%rd22901, %rd805, %rd8674;
	setp.ge.u64 	%p2542, %rd805, %rd8674;
	setp.lt.u64 	%p2543, %rd805, %rd8674;
	setp.eq.s64 	%p2544, %rd8674, 0;
	selp.u32 	%r785, -1, 0, %p2543;
	selp.u32 	%r786, -1, 0, %p2544;
	selp.b32 	%r787, %r786, %r785, %p2542;
	selp.b32 	%r788, %r787, %r785, %p2541;
	and.b32  	%r789, %r788, 1;
	setp.eq.b32 	%p2545, %r789, 1;
	cvt.u64.u32 	%rd8675, %r788;
	and.b64  	%rd8676, %rd8675, 1;
	add.s64 	%rd8677, %rd57, %rd8676;
	sub.s64 	%rd22900, %rd806, %rd8677;
	setp.ge.u64 	%p2546, %rd806, %rd8677;
	setp.lt.u64 	%p2547, %rd806, %rd8677;
	setp.eq.s64 	%p2548, %rd8677, 0;
	selp.u32 	%r790, -1, 0, %p2547;
	selp.u32 	%r791, -1, 0, %p2548;
	selp.b32 	%r792, %r791, %r790, %p2546;
	selp.b32 	%r793, %r792, %r790, %p2545;
	and.b32  	%r794, %r793, 1;
	setp.eq.b32 	%p2549, %r794, 1;
	selp.s64 	%rd8678, -1, 0, %p2549;
	sub.s64 	%rd8680, %rd22899, %rd8669;
	add.s64 	%rd22899, %rd8680, %rd8678;
$L__BB1_250:
	shr.u64 	%rd8681, %rd800, 32;
	mul.lo.s64 	%rd8682, %rd8681, 4196183048192;
	and.b64  	%rd8683, %rd800, 4294967295;
	mad.lo.s64 	%rd8684, %rd8683, 977, %rd8682;
	setp.lt.u64 	%p2550, %rd8684, %rd8682;
	shr.u64 	%rd8685, %rd801, 32;
	mul.lo.s64 	%rd8686, %rd8685, 4196183048192;
	and.b64  	%rd8687, %rd801, 4294967295;
	mad.lo.s64 	%rd8688, %rd8687, 977, %rd8686;
	setp.lt.u64 	%p2551, %rd8688, %rd8686;
	selp.u64 	%rd8689, 1, 0, %p2550;
	mul.lo.s64 	%rd8690, %rd8681, 977;
	shr.u64 	%rd8691, %rd8690, 32;
	add.s64 	%rd8692, %rd8691, %rd8689;
	add.s64 	%rd8693, %rd8692, %rd8688;
	setp.lt.u64 	%p2552, %rd8693, %rd8692;
	shr.u64 	%rd8694, %rd802, 32;
	mul.lo.s64 	%rd8695, %rd8694, 4196183048192;
	and.b64  	%rd8696, %rd802, 4294967295;
	mad.lo.s64 	%rd8697, %rd8696, 977, %rd8695;
	setp.lt.u64 	%p2553, %rd8697, %rd8695;
	selp.u64 	%rd8698, 1, 0, %p2552;
	selp.u64 	%rd8699, 1, 0, %p2551;
	mul.lo.s64 	%rd8700, %rd8685, 977;
	shr.u64 	%rd8701, %rd8700, 32;
	add.s64 	%rd8702, %rd8701, %rd8699;
	add.s64 	%rd8703, %rd8702, %rd8698;
	add.s64 	%rd8704, %rd8703, %rd8697;
	setp.lt.u64 	%p2554, %rd8704, %rd8703;
	add.s64 	%rd816, %rd22902, %rd8684;
	setp.lt.u64 	%p2555, %rd816, %rd22902;
	selp.u64 	%rd8705, 1, 0, %p2555;
	add.s64 	%rd8706, %rd22901, %rd8693;
	add.s64 	%rd817, %rd8706, %rd8705;
	max.u64 	%rd8707, %rd22901, %rd8706;
	setp.gt.u64 	%p2556, %rd8707, %rd817;
	selp.u64 	%rd8708, 1, 0, %p2556;
	add.s64 	%rd8709, %rd22900, %rd8704;
	add.s64 	%rd818, %rd8709, %rd8708;
	max.u64 	%rd8710, %rd22900, %rd8709;
	setp.gt.u64 	%p2557, %rd8710, %rd818;
	selp.u64 	%rd8711, 1, 0, %p2557;
	shr.u64 	%rd8712, %rd803, 32;
	and.b64  	%rd8713, %rd803, 4294967295;
	mul.lo.s64 	%rd8714, %rd8713, 977;
	mad.lo.s64 	%rd8715, %rd8712, 4196183048192, %rd8714;
	selp.u64 	%rd8716, 1, 0, %p2554;
	selp.u64 	%rd8717, 1, 0, %p2553;
	mul.lo.s64 	%rd8718, %rd8694, 977;
	shr.u64 	%rd8719, %rd8718, 32;
	add.s64 	%rd8720, %rd8719, %rd8717;
	add.s64 	%rd8721, %rd8720, %rd8716;
	add.s64 	%rd8722, %rd8721, %rd8715;
	add.s64 	%rd8723, %rd22899, %rd8722;
	add.s64 	%rd22906, %rd8723, %rd8711;
	setp.gt.u64 	%p2558, %rd22906, %rd8669;
	@%p2558 bra 	$L__BB1_254;
	setp.eq.s64 	%p2559, %rd22906, %rd8669;
	setp.gt.u64 	%p2560, %rd818, %rd57;
	and.pred  	%p2561, %p2559, %p2560;
	@%p2561 bra 	$L__BB1_254;
	setp.eq.s64 	%p2563, %rd818, %rd57;
	and.pred  	%p2564, %p2559, %p2563;
	setp.gt.u64 	%p2565, %rd817, %rd56;
	and.pred  	%p2566, %p2564, %p2565;
	@%p2566 bra 	$L__BB1_254;
	setp.ne.s64 	%p2567, %rd22906, %rd8669;
	setp.ne.s64 	%p2568, %rd818, %rd57;
	or.pred  	%p2569, %p2567, %p2568;
	setp.ne.s64 	%p2570, %rd817, %rd56;
	or.pred  	%p2571, %p2569, %p2570;
	setp.lt.u64 	%p2572, %rd816, %rd58;
	or.pred  	%p2573, %p2571, %p2572;
	mov.u64 	%rd22903, %rd818;
	mov.u64 	%rd22904, %rd817;
	mov.u64 	%rd22905, %rd816;
	@%p2573 bra 	$L__BB1_255;
$L__BB1_254:
	sub.s64 	%rd22905, %rd816, %rd58;
	setp.lt.u64 	%p2574, %rd816, %rd58;
	selp.u64 	%rd8728, 1, 0, %p2574;
	add.s64 	%rd8729, %rd56, %rd8728;
	sub.s64 	%rd22904, %rd817, %rd8729;
	setp.ge.u64 	%p2575, %rd817, %rd8729;
	setp.lt.u64 	%p2576, %rd817, %rd8729;
	setp.eq.s64 	%p2577, %rd8729, 0;
	selp.u32 	%r795, -1, 0, %p2576;
	selp.u32 	%r796, -1, 0, %p2577;
	selp.b32 	%r797, %r796, %r795, %p2575;
	selp.b32 	%r798, %r797, %r795, %p2574;
	and.b32  	%r799, %r798, 1;
	setp.eq.b32 	%p2578, %r799, 1;
	cvt.u64.u32 	%rd8730, %r798;
	and.b64  	%rd8731, %rd8730, 1;
	add.s64 	%rd8732, %rd57, %rd8731;
	sub.s64 	%rd22903, %rd818, %rd8732;
	setp.ge.u64 	%p2579, %rd818, %rd8732;
	setp.lt.u64 	%p2580, %rd818, %rd8732;
	setp.eq.s64 	%p2581, %rd8732, 0;
	selp.u32 	%r800, -1, 0, %p2580;
	selp.u32 	%r801, -1, 0, %p2581;
	selp.b32 	%r802, %r801, %r800, %p2579;
	selp.b32 	%r803, %r802, %r800, %p2578;
	and.b32  	%r804, %r803, 1;
	setp.eq.b32 	%p2582, %r804, 1;
	selp.s64 	%rd8733, -1, 0, %p2582;
	sub.s64 	%rd8735, %rd22906, %rd8669;
	add.s64 	%rd22906, %rd8735, %rd8733;
$L__BB1_255:
	and.b64  	%rd8736, %rd22865, 4294967295;
	shr.u64 	%rd8737, %rd22865, 32;
	mul.lo.s64 	%rd8738, %rd8737, %rd722;
	mad.lo.s64 	%rd8739, %rd8736, %rd723, %rd8738;
	setp.lt.u64 	%p2583, %rd8739, %rd8738;
	selp.b64 	%rd8740, 4294967296, 0, %p2583;
	shl.b64 	%rd8741, %rd8739, 32;
	mad.lo.s64 	%rd8742, %rd8736, %rd722, %rd8741;
	setp.lt.u64 	%p2584, %rd8742, %rd8741;
	shr.u64 	%rd8743, %rd8739, 32;
	mad.lo.s64 	%rd8744, %rd8737, %rd723, %rd8743;
	add.s64 	%rd8745, %rd8744, %rd8740;
	selp.u64 	%rd8746, 1, 0, %p2584;
	add.s64 	%rd8747, %rd8745, %rd8746;
	and.b64  	%rd8748, %rd22864, 4294967295;
	shr.u64 	%rd8749, %rd22864, 32;
	mul.lo.s64 	%rd8750, %rd8749, %rd722;
	mad.lo.s64 	%rd8751, %rd8748, %rd723, %rd8750;
	setp.lt.u64 	%p2585, %rd8751, %rd8750;
	selp.b64 	%rd8752, 4294967296, 0, %p2585;
	shl.b64 	%rd8753, %rd8751, 32;
	mad.lo.s64 	%rd8754, %rd8748, %rd722, %rd8753;
	setp.lt.u64 	%p2586, %rd8754, %rd8753;
	shr.u64 	%rd8755, %rd8751, 32;
	mad.lo.s64 	%rd8756, %rd8749, %rd723, %rd8755;
	add.s64 	%rd8757, %rd8756, %rd8752;
	selp.u64 	%rd8758, 1, 0, %p2586;
	add.s64 	%rd8759, %rd8757, %rd8758;
	add.s64 	%rd8760, %rd8747, %rd8754;
	setp.lt.u64 	%p2587, %rd8760, %rd8747;
	selp.u64 	%rd8761, 1, 0, %p2587;
	add.s64 	%rd8762, %rd8759, %rd8761;
	and.b64  	%rd8763, %rd22863, 4294967295;
	shr.u64 	%rd8764, %rd22863, 32;
	mul.lo.s64 	%rd8765, %rd8764, %rd722;
	mad.lo.s64 	%rd8766, %rd8763, %rd723, %rd8765;
	setp.lt.u64 	%p2588, %rd8766, %rd8765;
	selp.b64 	%rd8767, 4294967296, 0, %p2588;
	shl.b64 	%rd8768, %rd8766, 32;
	mad.lo.s64 	%rd8769, %rd8763, %rd722, %rd8768;
	setp.lt.u64 	%p2589, %rd8769, %rd8768;
	shr.u64 	%rd8770, %rd8766, 32;
	mad.lo.s64 	%rd8771, %rd8764, %rd723, %rd8770;
	add.s64 	%rd8772, %rd8771, %rd8767;
	selp.u64 	%rd8773, 1, 0, %p2589;
	add.s64 	%rd8774, %rd8772, %rd8773;
	add.s64 	%rd8775, %rd8762, %rd8769;
	setp.lt.u64 	%p2590, %rd8775, %rd8762;
	selp.u64 	%rd8777, 1, 0, %p2590;
	add.s64 	%rd8778, %rd8774, %rd8777;
	and.b64  	%rd8779, %rd22862, 4294967295;
	shr.u64 	%rd8780, %rd22862, 32;
	mul.lo.s64 	%rd8781, %rd8780, %rd722;
	mad.lo.s64 	%rd8782, %rd8779, %rd723, %rd8781;
	setp.lt.u64 	%p2591, %rd8782, %rd8781;
	selp.b64 	%rd8783, 4294967296, 0, %p2591;
	shl.b64 	%rd8784, %rd8782, 32;
	mad.lo.s64 	%rd8785, %rd8779, %rd722, %rd8784;
	setp.lt.u64 	%p2592, %rd8785, %rd8784;
	shr.u64 	%rd8786, %rd8782, 32;
	mad.lo.s64 	%rd8787, %rd8780, %rd723, %rd8786;
	add.s64 	%rd8788, %rd8787, %rd8783;
	selp.u64 	%rd8789, 1, 0, %p2592;
	add.s64 	%rd8790, %rd8788, %rd8789;
	add.s64 	%rd8791, %rd8778, %rd8785;
	setp.lt.u64 	%p2593, %rd8791, %rd8778;
	selp.u64 	%rd8793, 1, 0, %p2593;
	add.s64 	%rd8794, %rd8790, %rd8793;
	mul.lo.s64 	%rd8796, %rd8737, %rd724;
	mad.lo.s64 	%rd8797, %rd8736, %rd725, %rd8796;
	setp.lt.u64 	%p2594, %rd8797, %rd8796;
	selp.b64 	%rd8798, 4294967296, 0, %p2594;
	shl.b64 	%rd8799, %rd8797, 32;
	mad.lo.s64 	%rd8800, %rd8736, %rd724, %rd8799;
	setp.lt.u64 	%p2595, %rd8800, %rd8799;
	shr.u64 	%rd8801, %rd8797, 32;
	mad.lo.s64 	%rd8802, %rd8737, %rd725, %rd8801;
	add.s64 	%rd8803, %rd8802, %rd8798;
	selp.u64 	%rd8804, 1, 0, %p2595;
	add.s64 	%rd8805, %rd8803, %rd8804;
	add.s64 	%rd8806, %rd8760, %rd8800;
	setp.lt.u64 	%p2596, %rd8806, %rd8760;
	selp.u64 	%rd8807, 1, 0, %p2596;
	add.s64 	%rd8808, %rd8805, %rd8807;
	setp.ne.s64 	%p2597, %rd8808, 0;
	add.s64 	%rd8810, %rd8775, %rd8808;
	setp.lt.u64 	%p2598, %rd8810, %rd8775;
	and.pred  	%p2599, %p2597, %p2598;
	selp.u64 	%rd8811, 1, 0, %p2599;
	mul.lo.s64 	%rd8812, %rd8749, %rd724;
	mad.lo.s64 	%rd8813, %rd8748, %rd725, %rd8812;
	setp.lt.u64 	%p2600, %rd8813, %rd8812;
	selp.b64 	%rd8814, 4294967296, 0, %p2600;
	shl.b64 	%rd8815, %rd8813, 32;
	mad.lo.s64 	%rd8816, %rd8748, %rd724, %rd8815;
	setp.lt.u64 	%p2601, %rd8816, %rd8815;
	shr.u64 	%rd8817, %rd8813, 32;
	mad.lo.s64 	%rd8818, %rd8749, %rd725, %rd8817;
	add.s64 	%rd8819, %rd8818, %rd8814;
	selp.u64 	%rd8820, 1, 0, %p2601;
	add.s64 	%rd8821, %rd8819, %rd8820;
	add.s64 	%rd8822, %rd8810, %rd8811;
	add.s64 	%rd8823, %rd8822, %rd8816;
	max.u64 	%rd8824, %rd8810, %rd8822;
	setp.gt.u64 	%p2602, %rd8824, %rd8823;
	selp.u64 	%rd8825, 1, 0, %p2602;
	add.s64 	%rd8826, %rd8821, %rd8825;
	setp.ne.s64 	%p2603, %rd8826, 0;
	add.s64 	%rd8828, %rd8791, %rd8826;
	setp.lt.u64 	%p2604, %rd8828, %rd8791;
	and.pred  	%p2605, %p2603, %p2604;
	selp.u64 	%rd8829, 1, 0, %p2605;
	mul.lo.s64 	%rd8830, %rd8764, %rd724;
	mad.lo.s64 	%rd8831, %rd8763, %rd725, %rd8830;
	setp.lt.u64 	%p2606, %rd8831, %rd8830;
	selp.b64 	%rd8832, 4294967296, 0, %p2606;
	shl.b64 	%rd8833, %rd8831, 32;
	mad.lo.s64 	%rd8834, %rd8763, %rd724, %rd8833;
	setp.lt.u64 	%p2607, %rd8834, %rd8833;
	shr.u64 	%rd8835, %rd8831, 32;
	mad.lo.s64 	%rd8836, %rd8764, %rd725, %rd8835;
	add.s64 	%rd8837, %rd8836, %rd8832;
	selp.u64 	%rd8838, 1, 0, %p2607;
	add.s64 	%rd8839, %rd8837, %rd8838;
	add.s64 	%rd8840, %rd8828, %rd8829;
	add.s64 	%rd8841, %rd8840, %rd8834;
	max.u64 	%rd8843, %rd8828, %rd8840;
	setp.gt.u64 	%p2608, %rd8843, %rd8841;
	selp.u64 	%rd8844, 1, 0, %p2608;
	add.s64 	%rd8845, %rd8839, %rd8844;
	setp.ne.s64 	%p2609, %rd8845, 0;
	add.s64 	%rd8847, %rd8794, %rd8845;
	setp.lt.u64 	%p2610, %rd8847, %rd8794;
	and.pred  	%p2611, %p2609, %p2610;
	selp.u64 	%rd8848, 1, 0, %p2611;
	mul.lo.s64 	%rd8849, %rd8780, %rd724;
	mad.lo.s64 	%rd8850, %rd8779, %rd725, %rd8849;
	setp.lt.u64 	%p2612, %rd8850, %rd8849;
	selp.b64 	%rd8851, 4294967296, 0, %p2612;
	shl.b64 	%rd8852, %rd8850, 32;
	mad.lo.s64 	%rd8853, %rd8779, %rd724, %rd8852;
	setp.lt.u64 	%p2613, %rd8853, %rd8852;
	shr.u64 	%rd8854, %rd8850, 32;
	mad.lo.s64 	%rd8855, %rd8780, %rd725, %rd8854;
	add.s64 	%rd8856, %rd8855, %rd8851;
	selp.u64 	%rd8857, 1, 0, %p2613;
	add.s64 	%rd8858, %rd8856, %rd8857;
	add.s64 	%rd8859, %rd8847, %rd8848;
	add.s64 	%rd8860, %rd8859, %rd8853;
	max.u64 	%rd8862, %rd8847, %rd8859;
	setp.gt.u64 	%p2614, %rd8862, %rd8860;
	selp.u64 	%rd8863, 1, 0, %p2614;
	add.s64 	%rd8864, %rd8858, %rd8863;
	mul.lo.s64 	%rd8866, %rd8737, %rd726;
	mad.lo.s64 	%rd8867, %rd8736, %rd727, %rd8866;
	setp.lt.u64 	%p2615, %rd8867, %rd8866;
	selp.b64 	%rd8868, 4294967296, 0, %p2615;
	shl.b64 	%rd8869, %rd8867, 32;
	mad.lo.s64 	%rd8870, %rd8736, %rd726, %rd8869;
	setp.lt.u64 	%p2616, %rd8870, %rd8869;
	shr.u64 	%rd8871, %rd8867, 32;
	mad.lo.s64 	%rd8872, %rd8737, %rd727, %rd8871;
	add.s64 	%rd8873, %rd8872, %rd8868;
	selp.u64 	%rd8874, 1, 0, %p2616;
	add.s64 	%rd8875, %rd8873, %rd8874;
	add.s64 	%rd8876, %rd8823, %rd8870;
	setp.lt.u64 	%p2617, %rd8876, %rd8823;
	selp.u64 	%rd8877, 1, 0, %p2617;
	add.s64 	%rd8878, %rd8875, %rd8877;
	setp.ne.s64 	%p2618, %rd8878, 0;
	add.s64 	%rd8880, %rd8841, %rd8878;
	setp.lt.u64 	%p2619, %rd8880, %rd8841;
	and.pred  	%p2620, %p2618, %p2619;
	selp.u64 	%rd8881, 1, 0, %p2620;
	mul.lo.s64 	%rd8882, %rd8749, %rd726;
	mad.lo.s64 	%rd8883, %rd8748, %rd727, %rd8882;
	setp.lt.u64 	%p2621, %rd8883, %rd8882;
	selp.b64 	%rd8884, 4294967296, 0, %p2621;
	shl.b64 	%rd8885, %rd8883, 32;
	mad.lo.s64 	%rd8886, %rd8748, %rd726, %rd8885;
	setp.lt.u64 	%p2622, %rd8886, %rd8885;
	shr.u64 	%rd8887, %rd8883, 32;
	mad.lo.s64 	%rd8888, %rd8749, %rd727, %rd8887;
	add.s64 	%rd8889, %rd8888, %rd8884;
	selp.u64 	%rd8890, 1, 0, %p2622;
	add.s64 	%rd8891, %rd8889, %rd8890;
	add.s64 	%rd8892, %rd8880, %rd8881;
	add.s64 	%rd8893, %rd8892, %rd8886;
	max.u64 	%rd8894, %rd8880, %rd8892;
	setp.gt.u64 	%p2623, %rd8894, %rd8893;
	selp.u64 	%rd8895, 1, 0, %p2623;
	add.s64 	%rd8896, %rd8891, %rd8895;
	setp.ne.s64 	%p2624, %rd8896, 0;
	add.s64 	%rd8898, %rd8860, %rd8896;
	setp.lt.u64 	%p2625, %rd8898, %rd8860;
	and.pred  	%p2626, %p2624, %p2625;
	selp.u64 	%rd8899, 1, 0, %p2626;
	mul.lo.s64 	%rd8900, %rd8764, %rd726;
	mad.lo.s64 	%rd8901, %rd8763, %rd727, %rd8900;
	setp.lt.u64 	%p2627, %rd8901, %rd8900;
	selp.b64 	%rd8902, 4294967296, 0, %p2627;
	shl.b64 	%rd8903, %rd8901, 32;
	mad.lo.s64 	%rd8904, %rd8763, %rd726, %rd8903;
	setp.lt.u64 	%p2628, %rd8904, %rd8903;
	shr.u64 	%rd8905, %rd8901, 32;
	mad.lo.s64 	%rd8906, %rd8764, %rd727, %rd8905;
	add.s64 	%rd8907, %rd8906, %rd8902;
	selp.u64 	%rd8908, 1, 0, %p2628;
	add.s64 	%rd8909, %rd8907, %rd8908;
	add.s64 	%rd8910, %rd8898, %rd8899;
	add.s64 	%rd8911, %rd8910, %rd8904;
	max.u64 	%rd8913, %rd8898, %rd8910;
	setp.gt.u64 	%p2629, %rd8913, %rd8911;
	selp.u64 	%rd8914, 1, 0, %p2629;
	add.s64 	%rd8915, %rd8909, %rd8914;
	setp.ne.s64 	%p2630, %rd8915, 0;
	add.s64 	%rd8917, %rd8864, %rd8915;
	setp.lt.u64 	%p2631, %rd8917, %rd8864;
	and.pred  	%p2632, %p2630, %p2631;
	selp.u64 	%rd8918, 1, 0, %p2632;
	mul.lo.s64 	%rd8919, %rd8780, %rd726;
	mad.lo.s64 	%rd8920, %rd8779, %rd727, %rd8919;
	setp.lt.u64 	%p2633, %rd8920, %rd8919;
	selp.b64 	%rd8921, 4294967296, 0, %p2633;
	shl.b64 	%rd8922, %rd8920, 32;
	mad.lo.s64 	%rd8923, %rd8779, %rd726, %rd8922;
	setp.lt.u64 	%p2634, %rd8923, %rd8922;
	shr.u64 	%rd8924, %rd8920, 32;
	mad.lo.s64 	%rd8925, %rd8780, %rd727, %rd8924;
	add.s64 	%rd8926, %rd8925, %rd8921;
	selp.u64 	%rd8927, 1, 0, %p2634;
	add.s64 	%rd8928, %rd8926, %rd8927;
	add.s64 	%rd8929, %rd8917, %rd8918;
	add.s64 	%rd8930, %rd8929, %rd8923;
	max.u64 	%rd8932, %rd8917, %rd8929;
	setp.gt.u64 	%p2635, %rd8932, %rd8930;
	selp.u64 	%rd8933, 1, 0, %p2635;
	add.s64 	%rd8934, %rd8928, %rd8933;
	mul.lo.s64 	%rd8936, %rd8737, %rd728;
	mad.lo.s64 	%rd8937, %rd8736, %rd729, %rd8936;
	setp.lt.u64 	%p2636, %rd8937, %rd8936;
	selp.b64 	%rd8938, 4294967296, 0, %p2636;
	shl.b64 	%rd8939, %rd8937, 32;
	mad.lo.s64 	%rd8940, %rd8736, %rd728, %rd8939;
	setp.lt.u64 	%p2637, %rd8940, %rd8939;
	shr.u64 	%rd8941, %rd8937, 32;
	mad.lo.s64 	%rd8942, %rd8737, %rd729, %rd8941;
	add.s64 	%rd8943, %rd8942, %rd8938;
	selp.u64 	%rd8944, 1, 0, %p2637;
	add.s64 	%rd8945, %rd8943, %rd8944;
	add.s64 	%rd8946, %rd8893, %rd8940;
	setp.lt.u64 	%p2638, %rd8946, %rd8893;
	selp.u64 	%rd8947, 1, 0, %p2638;
	add.s64 	%rd8948, %rd8945, %rd8947;
	setp.ne.s64 	%p2639, %rd8948, 0;
	add.s64 	%rd8950, %rd8911, %rd8948;
	setp.lt.u64 	%p2640, %rd8950, %rd8911;
	and.pred  	%p2641, %p2639, %p2640;
	selp.u64 	%rd8951, 1, 0, %p2641;
	mul.lo.s64 	%rd8952, %rd8749, %rd728;
	mad.lo.s64 	%rd8953, %rd8748, %rd729, %rd8952;
	setp.lt.u64 	%p2642, %rd8953, %rd8952;
	selp.b64 	%rd8954, 4294967296, 0, %p2642;
	shl.b64 	%rd8955, %rd8953, 32;
	mad.lo.s64 	%rd8956, %rd8748, %rd728, %rd8955;
	setp.lt.u64 	%p2643, %rd8956, %rd8955;
	shr.u64 	%rd8957, %rd8953, 32;
	mad.lo.s64 	%rd8958, %rd8749, %rd729, %rd8957;
	add.s64 	%rd8959, %rd8958, %rd8954;
	selp.u64 	%rd8960, 1, 0, %p2643;
	add.s64 	%rd8961, %rd8959, %rd8960;
	add.s64 	%rd8962, %rd8950, %rd8951;
	add.s64 	%rd828, %rd8962, %rd8956;
	max.u64 	%rd8963, %rd8950, %rd8962;
	setp.gt.u64 	%p2644, %rd8963, %rd828;
	selp.u64 	%rd8964, 1, 0, %p2644;
	add.s64 	%rd8965, %rd8961, %rd8964;
	setp.ne.s64 	%p2645, %rd8965, 0;
	add.s64 	%rd8967, %rd8930, %rd8965;
	setp.lt.u64 	%p2646, %rd8967, %rd8930;
	and.pred  	%p2647, %p2645, %p2646;
	selp.u64 	%rd8968, 1, 0, %p2647;
	mul.lo.s64 	%rd8969, %rd8764, %rd728;
	mad.lo.s64 	%rd8970, %rd8763, %rd729, %rd8969;
	setp.lt.u64 	%p2648, %rd8970, %rd8969;
	selp.b64 	%rd8971, 4294967296, 0, %p2648;
	shl.b64 	%rd8972, %rd8970, 32;
	mad.lo.s64 	%rd8973, %rd8763, %rd728, %rd8972;
	setp.lt.u64 	%p2649, %rd8973, %rd8972;
	shr.u64 	%rd8974, %rd8970, 32;
	mad.lo.s64 	%rd8975, %rd8764, %rd729, %rd8974;
	add.s64 	%rd8976, %rd8975, %rd8971;
	selp.u64 	%rd8977, 1, 0, %p2649;
	add.s64 	%rd8978, %rd8976, %rd8977;
	add.s64 	%rd8979, %rd8967, %rd8968;
	add.s64 	%rd829, %rd8979, %rd8973;
	max.u64 	%rd8980, %rd8967, %rd8979;
	setp.gt.u64 	%p2650, %rd8980, %rd829;
	selp.u64 	%rd8981, 1, 0, %p2650;
	add.s64 	%rd8982, %rd8978, %rd8981;
	setp.ne.s64 	%p2651, %rd8982, 0;
	add.s64 	%rd8984, %rd8934, %rd8982;
	setp.lt.u64 	%p2652, %rd8984, %rd8934;
	and.pred  	%p2653, %p2651, %p2652;
	selp.u64 	%rd8985, 1, 0, %p2653;
	mul.lo.s64 	%rd8986, %rd8780, %rd728;
	mad.lo.s64 	%rd8987, %rd8779, %rd729, %rd8986;
	setp.lt.u64 	%p2654, %rd8987, %rd8986;
	selp.b64 	%rd8988, 4294967296, 0, %p2654;
	shl.b64 	%rd8989, %rd8987, 32;
	mad.lo.s64 	%rd8990, %rd8779, %rd728, %rd8989;
	setp.lt.u64 	%p2655, %rd8990, %rd8989;
	shr.u64 	%rd8991, %rd8987, 32;
	mad.lo.s64 	%rd8992, %rd8780, %rd729, %rd8991;
	add.s64 	%rd8993, %rd8992, %rd8988;
	selp.u64 	%rd8994, 1, 0, %p2655;
	add.s64 	%rd8995, %rd8993, %rd8994;
	add.s64 	%rd8996, %rd8984, %rd8985;
	add.s64 	%rd830, %rd8996, %rd8990;
	max.u64 	%rd8997, %rd8984, %rd8996;
	setp.gt.u64 	%p2656, %rd8997, %rd830;
	selp.u64 	%rd8998, 1, 0, %p2656;
	add.s64 	%rd831, %rd8995, %rd8998;
	mov.b64 	{%r805, %r806}, %rd828;
	mov.b64 	{%r807, %r808}, %rd829;
	mov.b64 	%rd8999, {%r808, %r805};
	mov.b64 	{%r809, %r810}, %rd830;
	mov.b64 	%rd9000, {%r810, %r807};
	mov.b64 	{%r811, %r812}, %rd831;
	mov.b64 	%rd9001, {%r812, %r809};
	shl.b64 	%rd9002, %rd831, 32;
	add.s64 	%rd832, %rd8999, %rd8742;
	setp.lt.u64 	%p2657, %rd832, %rd8999;
	selp.u64 	%rd9003, 1, 0, %p2657;
	add.s64 	%rd9004, %rd9000, %rd8806;
	add.s64 	%rd833, %rd9004, %rd9003;
	max.u64 	%rd9005, %rd8806, %rd9004;
	setp.gt.u64 	%p2658, %rd9005, %rd833;
	selp.u64 	%rd9006, 1, 0, %p2658;
	add.s64 	%rd9007, %rd9001, %rd8876;
	add.s64 	%rd834, %rd9007, %rd9006;
	max.u64 	%rd9008, %rd8876, %rd9007;
	setp.gt.u64 	%p2659, %rd9008, %rd834;
	selp.u64 	%rd9009, 1, 0, %p2659;
	add.s64 	%rd9010, %rd9002, %rd8946;
	add.s64 	%rd22907, %rd9010, %rd9009;
	ld.const.u64 	%rd9011, [SECP256K1_P+24];
	setp.gt.u64 	%p2660, %rd22907, %rd9011;
	@%p2660 bra 	$L__BB1_259;
	setp.eq.s64 	%p2661, %rd22907, %rd9011;
	setp.gt.u64 	%p2662, %rd834, %rd57;
	and.pred  	%p2663, %p2661, %p2662;
	@%p2663 bra 	$L__BB1_259;
	setp.eq.s64 	%p2665, %rd834, %rd57;
	and.pred  	%p2666, %p2661, %p2665;
	setp.gt.u64 	%p2667, %rd833, %rd56;
	and.pred  	%p2668, %p2666, %p2667;
	@%p2668 bra 	$L__BB1_259;
	setp.ne.s64 	%p2669, %rd22907, %rd9011;
	setp.ne.s64 	%p2670, %rd834, %rd57;
	or.pred  	%p2671, %p2669, %p2670;
	setp.ne.s64 	%p2672, %rd833, %rd56;
	or.pred  	%p2673, %p2671, %p2672;
	setp.lt.u64 	%p2674, %rd832, %rd58;
	or.pred  	%p2675, %p2673, %p2674;
	mov.u64 	%rd22908, %rd834;
	mov.u64 	%rd22909, %rd833;
	mov.u64 	%rd22910, %rd832;
	@%p2675 bra 	$L__BB1_260;
$L__BB1_259:
	sub.s64 	%rd22910, %rd832, %rd58;
	setp.lt.u64 	%p2676, %rd832, %rd58;
	selp.u64 	%rd9015, 1, 0, %p2676;
	add.s64 	%rd9016, %rd56, %rd9015;
	sub.s64 	%rd22909, %rd833, %rd9016;
	setp.ge.u64 	%p2677, %rd833, %rd9016;
	setp.lt.u64 	%p2678, %rd833, %rd9016;
	setp.eq.s64 	%p2679, %rd9016, 0;
	selp.u32 	%r813, -1, 0, %p2678;
	selp.u32 	%r814, -1, 0, %p2679;
	selp.b32 	%r815, %r814, %r813, %p2677;
	selp.b32 	%r816, %r815, %r813, %p2676;
	and.b32  	%r817, %r816, 1;
	setp.eq.b32 	%p2680, %r817, 1;
	cvt.u64.u32 	%rd9017, %r816;
	and.b64  	%rd9018, %rd9017, 1;
	add.s64 	%rd9019, %rd57, %rd9018;
	sub.s64 	%rd22908, %rd834, %rd9019;
	setp.ge.u64 	%p2681, %rd834, %rd9019;
	setp.lt.u64 	%p2682, %rd834, %rd9019;
	setp.eq.s64 	%p2683, %rd9019, 0;
	selp.u32 	%r818, -1, 0, %p2682;
	selp.u32 	%r819, -1, 0, %p2683;
	selp.b32 	%r820, %r819, %r818, %p2681;
	selp.b32 	%r821, %r820, %r818, %p2680;
	and.b32  	%r822, %r821, 1;
	setp.eq.b32 	%p2684, %r822, 1;
	selp.s64 	%rd9020, -1, 0, %p2684;
	sub.s64 	%rd9022, %rd22907, %rd9011;
	add.s64 	%rd22907, %rd9022, %rd9020;
$L__BB1_260:
	shr.u64 	%rd9023, %rd828, 32;
	mul.lo.s64 	%rd9024, %rd9023, 4196183048192;
	and.b64  	%rd9025, %rd828, 4294967295;
	mad.lo.s64 	%rd9026, %rd9025, 977, %rd9024;
	setp.lt.u64 	%p2685, %rd9026, %rd9024;
	shr.u64 	%rd9027, %rd829, 32;
	mul.lo.s64 	%rd9028, %rd9027, 4196183048192;
	and.b64  	%rd9029, %rd829, 4294967295;
	mad.lo.s64 	%rd9030, %rd9029, 977, %rd9028;
	setp.lt.u64 	%p2686, %rd9030, %rd9028;
	selp.u64 	%rd9031, 1, 0, %p2685;
	mul.lo.s64 	%rd9032, %rd9023, 977;
	shr.u64 	%rd9033, %rd9032, 32;
	add.s64 	%rd9034, %rd9033, %rd9031;
	add.s64 	%rd9035, %rd9034, %rd9030;
	setp.lt.u64 	%p2687, %rd9035, %rd9034;
	shr.u64 	%rd9036, %rd830, 32;
	mul.lo.s64 	%rd9037, %rd9036, 4196183048192;
	and.b64  	%rd9038, %rd830, 4294967295;
	mad.lo.s64 	%rd9039, %rd9038, 977, %rd9037;
	setp.lt.u64 	%p2688, %rd9039, %rd9037;
	selp.u64 	%rd9040, 1, 0, %p2687;
	selp.u64 	%rd9041, 1, 0, %p2686;
	mul.lo.s64 	%rd9042, %rd9027, 977;
	shr.u64 	%rd9043, %rd9042, 32;
	add.s64 	%rd9044, %rd9043, %rd9041;
	add.s64 	%rd9045, %rd9044, %rd9040;
	add.s64 	%rd9046, %rd9045, %rd9039;
	setp.lt.u64 	%p2689, %rd9046, %rd9045;
	add.s64 	%rd844, %rd22910, %rd9026;
	setp.lt.u64 	%p2690, %rd844, %rd22910;
	selp.u64 	%rd9047, 1, 0, %p2690;
	add.s64 	%rd9048, %rd22909, %rd9035;
	add.s64 	%rd845, %rd9048, %rd9047;
	max.u64 	%rd9049, %rd22909, %rd9048;
	setp.gt.u64 	%p2691, %rd9049, %rd845;
	selp.u64 	%rd9050, 1, 0, %p2691;
	add.s64 	%rd9051, %rd22908, %rd9046;
	add.s64 	%rd846, %rd9051, %rd9050;
	max.u64 	%rd9052, %rd22908, %rd9051;
	setp.gt.u64 	%p2692, %rd9052, %rd846;
	selp.u64 	%rd9053, 1, 0, %p2692;
	shr.u64 	%rd9054, %rd831, 32;
	and.b64  	%rd9055, %rd831, 4294967295;
	mul.lo.s64 	%rd9056, %rd9055, 977;
	mad.lo.s64 	%rd9057, %rd9054, 4196183048192, %rd9056;
	selp.u64 	%rd9058, 1, 0, %p2689;
	selp.u64 	%rd9059, 1, 0, %p2688;
	mul.lo.s64 	%rd9060, %rd9036, 977;
	shr.u64 	%rd9061, %rd9060, 32;
	add.s64 	%rd9062, %rd9061, %rd9059;
	add.s64 	%rd9063, %rd9062, %rd9058;
	add.s64 	%rd9064, %rd9063, %rd9057;
	add.s64 	%rd9065, %rd22907, %rd9064;
	add.s64 	%rd22914, %rd9065, %rd9053;
	setp.gt.u64 	%p2693, %rd22914, %rd9011;
	@%p2693 bra 	$L__BB1_264;
	setp.eq.s64 	%p2694, %rd22914, %rd9011;
	setp.gt.u64 	%p2695, %rd846, %rd57;
	and.pred  	%p2696, %p2694, %p2695;
	@%p2696 bra 	$L__BB1_264;
	setp.eq.s64 	%p2698, %rd846, %rd57;
	and.pred  	%p2699, %p2694, %p2698;
	setp.gt.u64 	%p2700, %rd845, %rd56;
	and.pred  	%p2701, %p2699, %p2700;
	@%p2701 bra 	$L__BB1_264;
	setp.ne.s64 	%p2702, %rd22914, %rd9011;
	setp.ne.s64 	%p2703, %rd846, %rd57;
	or.pred  	%p2704, %p2702, %p2703;
	setp.ne.s64 	%p2705, %rd845, %rd56;
	or.pred  	%p2706, %p2704, %p2705;
	setp.lt.u64 	%p2707, %rd844, %rd58;
	or.pred  	%p2708, %p2706, %p2707;
	mov.u64 	%rd22911, %rd846;
	mov.u64 	%rd22912, %rd845;
	mov.u64 	%rd22913, %rd844;
	@%p2708 bra 	$L__BB1_265;
$L__BB1_264:
	sub.s64 	%rd22913, %rd844, %rd58;
	setp.lt.u64 	%p2709, %rd844, %rd58;
	selp.u64 	%rd9070, 1, 0, %p2709;
	add.s64 	%rd9071, %rd56, %rd9070;
	sub.s64 	%rd22912, %rd845, %rd9071;
	setp.ge.u64 	%p2710, %rd845, %rd9071;
	setp.lt.u64 	%p2711, %rd845, %rd9071;
	setp.eq.s64 	%p2712, %rd9071, 0;
	selp.u32 	%r823, -1, 0, %p2711;
	selp.u32 	%r824, -1, 0, %p2712;
	selp.b32 	%r825, %r824, %r823, %p2710;
	selp.b32 	%r826, %r825, %r823, %p2709;
	and.b32  	%r827, %r826, 1;
	setp.eq.b32 	%p2713, %r827, 1;
	cvt.u64.u32 	%rd9072, %r826;
	and.b64  	%rd9073, %rd9072, 1;
	add.s64 	%rd9074, %rd57, %rd9073;
	sub.s64 	%rd22911, %rd846, %rd9074;
	setp.ge.u64 	%p2714, %rd846, %rd9074;
	setp.lt.u64 	%p2715, %rd846, %rd9074;
	setp.eq.s64 	%p2716, %rd9074, 0;
	selp.u32 	%r828, -1, 0, %p2715;
	selp.u32 	%r829, -1, 0, %p2716;
	selp.b32 	%r830, %r829, %r828, %p2714;
	selp.b32 	%r831, %r830, %r828, %p2713;
	and.b32  	%r832, %r831, 1;
	setp.eq.b32 	%p2717, %r832, 1;
	selp.s64 	%rd9075, -1, 0, %p2717;
	sub.s64 	%rd9077, %rd22914, %rd9011;
	add.s64 	%rd22914, %rd9077, %rd9075;
$L__BB1_265:
	ld.local.v2.u64 	{%rd9078, %rd9079}, [%rd22866+-64];
	and.b64  	%rd856, %rd9078, 4294967295;
	shr.u64 	%rd857, %rd9078, 32;
	and.b64  	%rd9080, %rd22913, 4294967295;
	shr.u64 	%rd9081, %rd22913, 32;
	mul.lo.s64 	%rd9082, %rd9081, %rd856;
	mad.lo.s64 	%rd9083, %rd9080, %rd857, %rd9082;
	setp.lt.u64 	%p2718, %rd9083, %rd9082;
	selp.b64 	%rd9084, 4294967296, 0, %p2718;
	shl.b64 	%rd9085, %rd9083, 32;
	mad.lo.s64 	%rd9086, %rd9080, %rd856, %rd9085;
	setp.lt.u64 	%p2719, %rd9086, %rd9085;
	shr.u64 	%rd9087, %rd9083, 32;
	mad.lo.s64 	%rd9088, %rd9081, %rd857, %rd9087;
	add.s64 	%rd9089, %rd9088, %rd9084;
	selp.u64 	%rd9090, 1, 0, %p2719;
	add.s64 	%rd9091, %rd9089, %rd9090;
	and.b64  	%rd9092, %rd22912, 4294967295;
	shr.u64 	%rd9093, %rd22912, 32;
	mul.lo.s64 	%rd9094, %rd9093, %rd856;
	mad.lo.s64 	%rd9095, %rd9092, %rd857, %rd9094;
	setp.lt.u64 	%p2720, %rd9095, %rd9094;
	selp.b64 	%rd9096, 4294967296, 0, %p2720;
	shl.b64 	%rd9097, %rd9095, 32;
	mad.lo.s64 	%rd9098, %rd9092, %rd856, %rd9097;
	setp.lt.u64 	%p2721, %rd9098, %rd9097;
	shr.u64 	%rd9099, %rd9095, 32;
	mad.lo.s64 	%rd9100, %rd9093, %rd857, %rd9099;
	add.s64 	%rd9101, %rd9100, %rd9096;
	selp.u64 	%rd9102, 1, 0, %p2721;
	add.s64 	%rd9103, %rd9101, %rd9102;
	add.s64 	%rd9104, %rd9091, %rd9098;
	setp.lt.u64 	%p2722, %rd9104, %rd9091;
	selp.u64 	%rd9105, 1, 0, %p2722;
	add.s64 	%rd9106, %rd9103, %rd9105;
	and.b64  	%rd9107, %rd22911, 4294967295;
	shr.u64 	%rd9108, %rd22911, 32;
	mul.lo.s64 	%rd9109, %rd9108, %rd856;
	mad.lo.s64 	%rd9110, %rd9107, %rd857, %rd9109;
	setp.lt.u64 	%p2723, %rd9110, %rd9109;
	selp.b64 	%rd9111, 4294967296, 0, %p2723;
	shl.b64 	%rd9112, %rd9110, 32;
	mad.lo.s64 	%rd9113, %rd9107, %rd856, %rd9112;
	setp.lt.u64 	%p2724, %rd9113, %rd9112;
	shr.u64 	%rd9114, %rd9110, 32;
	mad.lo.s64 	%rd9115, %rd9108, %rd857, %rd9114;
	add.s64 	%rd9116, %rd9115, %rd9111;
	selp.u64 	%rd9117, 1, 0, %p2724;
	add.s64 	%rd9118, %rd9116, %rd9117;
	add.s64 	%rd9119, %rd9106, %rd9113;
	setp.lt.u64 	%p2725, %rd9119, %rd9106;
	selp.u64 	%rd9121, 1, 0, %p2725;
	add.s64 	%rd9122, %rd9118, %rd9121;
	and.b64  	%rd9123, %rd22914, 4294967295;
	shr.u64 	%rd9124, %rd22914, 32;
	mul.lo.s64 	%rd9125, %rd9124, %rd856;
	mad.lo.s64 	%rd9126, %rd9123, %rd857, %rd9125;
	setp.lt.u64 	%p2726, %rd9126, %rd9125;
	selp.b64 	%rd9127, 4294967296, 0, %p2726;
	shl.b64 	%rd9128, %rd9126, 32;
	mad.lo.s64 	%rd9129, %rd9123, %rd856, %rd9128;
	setp.lt.u64 	%p2727, %rd9129, %rd9128;
	shr.u64 	%rd9130, %rd9126, 32;
	mad.lo.s64 	%rd9131, %rd9124, %rd857, %rd9130;
	add.s64 	%rd9132, %rd9131, %rd9127;
	selp.u64 	%rd9133, 1, 0, %p2727;
	add.s64 	%rd9134, %rd9132, %rd9133;
	add.s64 	%rd9135, %rd9122, %rd9129;
	setp.lt.u64 	%p2728, %rd9135, %rd9122;
	selp.u64 	%rd9137, 1, 0, %p2728;
	add.s64 	%rd9138, %rd9134, %rd9137;
	and.b64  	%rd858, %rd9079, 4294967295;
	shr.u64 	%rd859, %rd9079, 32;
	mul.lo.s64 	%rd9140, %rd9081, %rd858;
	mad.lo.s64 	%rd9141, %rd9080, %rd859, %rd9140;
	setp.lt.u64 	%p2729, %rd9141, %rd9140;
	selp.b64 	%rd9142, 4294967296, 0, %p2729;
	shl.b64 	%rd9143, %rd9141, 32;
	mad.lo.s64 	%rd9144, %rd9080, %rd858, %rd9143;
	setp.lt.u64 	%p2730, %rd9144, %rd9143;
	shr.u64 	%rd9145, %rd9141, 32;
	mad.lo.s64 	%rd9146, %rd9081, %rd859, %rd9145;
	add.s64 	%rd9147, %rd9146, %rd9142;
	selp.u64 	%rd9148, 1, 0, %p2730;
	add.s64 	%rd9149, %rd9147, %rd9148;
	add.s64 	%rd9150, %rd9104, %rd9144;
	setp.lt.u64 	%p2731, %rd9150, %rd9104;
	selp.u64 	%rd9151, 1, 0, %p2731;
	add.s64 	%rd9152, %rd9149, %rd9151;
	setp.ne.s64 	%p2732, %rd9152, 0;
	add.s64 	%rd9154, %rd9119, %rd9152;
	setp.lt.u64 	%p2733, %rd9154, %rd9119;
	and.pred  	%p2734, %p2732, %p2733;
	selp.u64 	%rd9155, 1, 0, %p2734;
	mul.lo.s64 	%rd9156, %rd9093, %rd858;
	mad.lo.s64 	%rd9157, %rd9092, %rd859, %rd9156;
	setp.lt.u64 	%p2735, %rd9157, %rd9156;
	selp.b64 	%rd9158, 4294967296, 0, %p2735;
	shl.b64 	%rd9159, %rd9157, 32;
	mad.lo.s64 	%rd9160, %rd9092, %rd858, %rd9159;
	setp.lt.u64 	%p2736, %rd9160, %rd9159;
	shr.u64 	%rd9161, %rd9157, 32;
	mad.lo.s64 	%rd9162, %rd9093, %rd859, %rd9161;
	add.s64 	%rd9163, %rd9162, %rd9158;
	selp.u64 	%rd9164, 1, 0, %p2736;
	add.s64 	%rd9165, %rd9163, %rd9164;
	add.s64 	%rd9166, %rd9154, %rd9155;
	add.s64 	%rd9167, %rd9166, %rd9160;
	max.u64 	%rd9168, %rd9154, %rd9166;
	setp.gt.u64 	%p2737, %rd9168, %rd9167;
	selp.u64 	%rd9169, 1, 0, %p2737;
	add.s64 	%rd9170, %rd9165, %rd9169;
	setp.ne.s64 	%p2738, %rd9170, 0;
	add.s64 	%rd9172, %rd9135, %rd9170;
	setp.lt.u64 	%p2739, %rd9172, %rd9135;
	and.pred  	%p2740, %p2738, %p2739;
	selp.u64 	%rd9173, 1, 0, %p2740;
	mul.lo.s64 	%rd9174, %rd9108, %rd858;
	mad.lo.s64 	%rd9175, %rd9107, %rd859, %rd9174;
	setp.lt.u64 	%p2741, %rd9175, %rd9174;
	selp.b64 	%rd9176, 4294967296, 0, %p2741;
	shl.b64 	%rd9177, %rd9175, 32;
	mad.lo.s64 	%rd9178, %rd9107, %rd858, %rd9177;
	setp.lt.u64 	%p2742, %rd9178, %rd9177;
	shr.u64 	%rd9179, %rd9175, 32;
	mad.lo.s64 	%rd9180, %rd9108, %rd859, %rd9179;
	add.s64 	%rd9181, %rd9180, %rd9176;
	selp.u64 	%rd9182, 1, 0, %p2742;
	add.s64 	%rd9183, %rd9181, %rd9182;
	add.s64 	%rd9184, %rd9172, %rd9173;
	add.s64 	%rd9185, %rd9184, %rd9178;
	max.u64 	%rd9187, %rd9172, %rd9184;
	setp.gt.u64 	%p2743, %rd9187, %rd9185;
	selp.u64 	%rd9188, 1, 0, %p2743;
	add.s64 	%rd9189, %rd9183, %rd9188;
	setp.ne.s64 	%p2744, %rd9189, 0;
	add.s64 	%rd9191, %rd9138, %rd9189;
	setp.lt.u64 	%p2745, %rd9191, %rd9138;
	and.pred  	%p2746, %p2744, %p2745;
	selp.u64 	%rd9192, 1, 0, %p2746;
	mul.lo.s64 	%rd9193, %rd9124, %rd858;
	mad.lo.s64 	%rd9194, %rd9123, %rd859, %rd9193;
	setp.lt.u64 	%p2747, %rd9194, %rd9193;
	selp.b64 	%rd9195, 4294967296, 0, %p2747;
	shl.b64 	%rd9196, %rd9194, 32;
	mad.lo.s64 	%rd9197, %rd9123, %rd858, %rd9196;
	setp.lt.u64 	%p2748, %rd9197, %rd9196;
	shr.u64 	%rd9198, %rd9194, 32;
	mad.lo.s64 	%rd9199, %rd9124, %rd859, %rd9198;
	add.s64 	%rd9200, %rd9199, %rd9195;
	selp.u64 	%rd9201, 1, 0, %p2748;
	add.s64 	%rd9202, %rd9200, %rd9201;
	add.s64 	%rd9203, %rd9191, %rd9192;
	add.s64 	%rd9204, %rd9203, %rd9197;
	max.u64 	%rd9206, %rd9191, %rd9203;
	setp.gt.u64 	%p2749, %rd9206, %rd9204;
	selp.u64 	%rd9207, 1, 0, %p2749;
	add.s64 	%rd9208, %rd9202, %rd9207;
	ld.local.v2.u64 	{%rd9210, %rd9211}, [%rd22866+-48];
	and.b64  	%rd860, %rd9210, 4294967295;
	shr.u64 	%rd861, %rd9210, 32;
	mul.lo.s64 	%rd9212, %rd9081, %rd860;
	mad.lo.s64 	%rd9213, %rd9080, %rd861, %rd9212;
	setp.lt.u64 	%p2750, %rd9213, %rd9212;
	selp.b64 	%rd9214, 4294967296, 0, %p2750;
	shl.b64 	%rd9215, %rd9213, 32;
	mad.lo.s64 	%rd9216, %rd9080, %rd860, %rd9215;
	setp.lt.u64 	%p2751, %rd9216, %rd9215;
	shr.u64 	%rd9217, %rd9213, 32;
	mad.lo.s64 	%rd9218, %rd9081, %rd861, %rd9217;
	add.s64 	%rd9219, %rd9218, %rd9214;
	selp.u64 	%rd9220, 1, 0, %p2751;
	add.s64 	%rd9221, %rd9219, %rd9220;
	add.s64 	%rd9222, %rd9167, %rd9216;
	setp.lt.u64 	%p2752, %rd9222, %rd9167;
	selp.u64 	%rd9223, 1, 0, %p2752;
	add.s64 	%rd9224, %rd9221, %rd9223;
	setp.ne.s64 	%p2753, %rd9224, 0;
	add.s64 	%rd9226, %rd9185, %rd9224;
	setp.lt.u64 	%p2754, %rd9226, %rd9185;
	and.pred  	%p2755, %p2753, %p2754;
	selp.u64 	%rd9227, 1, 0, %p2755;
	mul.lo.s64 	%rd9228, %rd9093, %rd860;
	mad.lo.s64 	%rd9229, %rd9092, %rd861, %rd9228;
	setp.lt.u64 	%p2756, %rd9229, %rd9228;
	selp.b64 	%rd9230, 4294967296, 0, %p2756;
	shl.b64 	%rd9231, %rd9229, 32;
	mad.lo.s64 	%rd9232, %rd9092, %rd860, %rd9231;
	setp.lt.u64 	%p2757, %rd9232, %rd9231;
	shr.u64 	%rd9233, %rd9229, 32;
	mad.lo.s64 	%rd9234, %rd9093, %rd861, %rd9233;
	add.s64 	%rd9235, %rd9234, %rd9230;
	selp.u64 	%rd9236, 1, 0, %p2757;
	add.s64 	%rd9237, %rd9235, %rd9236;
	add.s64 	%rd9238, %rd9226, %rd9227;
	add.s64 	%rd9239, %rd9238, %rd9232;
	max.u64 	%rd9240, %rd9226, %rd9238;
	setp.gt.u64 	%p2758, %rd9240, %rd9239;
	selp.u64 	%rd9241, 1, 0, %p2758;
	add.s64 	%rd9242, %rd9237, %rd9241;
	setp.ne.s64 	%p2759, %rd9242, 0;
	add.s64 	%rd9244, %rd9204, %rd9242;
	setp.lt.u64 	%p2760, %rd9244, %rd9204;
	and.pred  	%p2761, %p2759, %p2760;
	selp.u64 	%rd9245, 1, 0, %p2761;
	mul.lo.s64 	%rd9246, %rd9108, %rd860;
	mad.lo.s64 	%rd9247, %rd9107, %rd861, %rd9246;
	setp.lt.u64 	%p2762, %rd9247, %rd9246;
	selp.b64 	%rd9248, 4294967296, 0, %p2762;
	shl.b64 	%rd9249, %rd9247, 32;
	mad.lo.s64 	%rd9250, %rd9107, %rd860, %rd9249;
	setp.lt.u64 	%p2763, %rd9250, %rd9249;
	shr.u64 	%rd9251, %rd9247, 32;
	mad.lo.s64 	%rd9252, %rd9108, %rd861, %rd9251;
	add.s64 	%rd9253, %rd9252, %rd9248;
	selp.u64 	%rd9254, 1, 0, %p2763;
	add.s64 	%rd9255, %rd9253, %rd9254;
	add.s64 	%rd9256, %rd9244, %rd9245;
	add.s64 	%rd9257, %rd9256, %rd9250;
	max.u64 	%rd9259, %rd9244, %rd9256;
	setp.gt.u64 	%p2764, %rd9259, %rd9257;
	selp.u64 	%rd9260, 1, 0, %p2764;
	add.s64 	%rd9261, %rd9255, %rd9260;
	setp.ne.s64 	%p2765, %rd9261, 0;
	add.s64 	%rd9263, %rd9208, %rd9261;
	setp.lt.u64 	%p2766, %rd9263, %rd9208;
	and.pred  	%p2767, %p2765, %p2766;
	selp.u64 	%rd9264, 1, 0, %p2767;
	mul.lo.s64 	%rd9265, %rd9124, %rd860;
	mad.lo.s64 	%rd9266, %rd9123, %rd861, %rd9265;
	setp.lt.u64 	%p2768, %rd9266, %rd9265;
	selp.b64 	%rd9267, 4294967296, 0, %p2768;
	shl.b64 	%rd9268, %rd9266, 32;
	mad.lo.s64 	%rd9269, %rd9123, %rd860, %rd9268;
	setp.lt.u64 	%p2769, %rd9269, %rd9268;
	shr.u64 	%rd9270, %rd9266, 32;
	mad.lo.s64 	%rd9271, %rd9124, %rd861, %rd9270;
	add.s64 	%rd9272, %rd9271, %rd9267;
	selp.u64 	%rd9273, 1, 0, %p2769;
	add.s64 	%rd9274, %rd9272, %rd9273;
	add.s64 	%rd9275, %rd9263, %rd9264;
	add.s64 	%rd9276, %rd9275, %rd9269;
	max.u64 	%rd9278, %rd9263, %rd9275;
	setp.gt.u64 	%p2770, %rd9278, %rd9276;
	selp.u64 	%rd9279, 1, 0, %p2770;
	add.s64 	%rd9280, %rd9274, %rd9279;
	and.b64  	%rd862, %rd9211, 4294967295;
	shr.u64 	%rd863, %rd9211, 32;
	mul.lo.s64 	%rd9282, %rd9081, %rd862;
	mad.lo.s64 	%rd9283, %rd9080, %rd863, %rd9282;
	setp.lt.u64 	%p2771, %rd9283, %rd9282;
	selp.b64 	%rd9284, 4294967296, 0, %p2771;
	shl.b64 	%rd9285, %rd9283, 32;
	mad.lo.s64 	%rd9286, %rd9080, %rd862, %rd9285;
	setp.lt.u64 	%p2772, %rd9286, %rd9285;
	shr.u64 	%rd9287, %rd9283, 32;
	mad.lo.s64 	%rd9288, %rd9081, %rd863, %rd9287;
	add.s64 	%rd9289, %rd9288, %rd9284;
	selp.u64 	%rd9290, 1, 0, %p2772;
	add.s64 	%rd9291, %rd9289, %rd9290;
	add.s64 	%rd9292, %rd9239, %rd9286;
	setp.lt.u64 	%p2773, %rd9292, %rd9239;
	selp.u64 	%rd9293, 1, 0, %p2773;
	add.s64 	%rd9294, %rd9291, %rd9293;
	setp.ne.s64 	%p2774, %rd9294, 0;
	add.s64 	%rd9296, %rd9257, %rd9294;
	setp.lt.u64 	%p2775, %rd9296, %rd9257;
	and.pred  	%p2776, %p2774, %p2775;
	selp.u64 	%rd9297, 1, 0, %p2776;
	mul.lo.s64 	%rd9298, %rd9093, %rd862;
	mad.lo.s64 	%rd9299, %rd9092, %rd863, %rd9298;
	setp.lt.u64 	%p2777, %rd9299, %rd9298;
	selp.b64 	%rd9300, 4294967296, 0, %p2777;
	shl.b64 	%rd9301, %rd9299, 32;
	mad.lo.s64 	%rd9302, %rd9092, %rd862, %rd9301;
	setp.lt.u64 	%p2778, %rd9302, %rd9301;
	shr.u64 	%rd9303, %rd9299, 32;
	mad.lo.s64 	%rd9304, %rd9093, %rd863, %rd9303;
	add.s64 	%rd9305, %rd9304, %rd9300;
	selp.u64 	%rd9306, 1, 0, %p2778;
	add.s64 	%rd9307, %rd9305, %rd9306;
	add.s64 	%rd9308, %rd9296, %rd9297;
	add.s64 	%rd864, %rd9308, %rd9302;
	max.u64 	%rd9309, %rd9296, %rd9308;
	setp.gt.u64 	%p2779, %rd9309, %rd864;
	selp.u64 	%rd9310, 1, 0, %p2779;
	add.s64 	%rd9311, %rd9307, %rd9310;
	setp.ne.s64 	%p2780, %rd9311, 0;
	add.s64 	%rd9313, %rd9276, %rd9311;
	setp.lt.u64 	%p2781, %rd9313, %rd9276;
	and.pred  	%p2782, %p2780, %p2781;
	selp.u64 	%rd9314, 1, 0, %p2782;
	mul.lo.s64 	%rd9315, %rd9108, %rd862;
	mad.lo.s64 	%rd9316, %rd9107, %rd863, %rd9315;
	setp.lt.u64 	%p2783, %rd9316, %rd9315;
	selp.b64 	%rd9317, 4294967296, 0, %p2783;
	shl.b64 	%rd9318, %rd9316, 32;
	mad.lo.s64 	%rd9319, %rd9107, %rd862, %rd9318;
	setp.lt.u64 	%p2784, %rd9319, %rd9318;
	shr.u64 	%rd9320, %rd9316, 32;
	mad.lo.s64 	%rd9321, %rd9108, %rd863, %rd9320;
	add.s64 	%rd9322, %rd9321, %rd9317;
	selp.u64 	%rd9323, 1, 0, %p2784;
	add.s64 	%rd9324, %rd9322, %rd9323;
	add.s64 	%rd9325, %rd9313, %rd9314;
	add.s64 	%rd865, %rd9325, %rd9319;
	max.u64 	%rd9326, %rd9313, %rd9325;
	setp.gt.u64 	%p2785, %rd9326, %rd865;
	selp.u64 	%rd9327, 1, 0, %p2785;
	add.s64 	%rd9328, %rd9324, %rd9327;
	setp.ne.s64 	%p2786, %rd9328, 0;
	add.s64 	%rd9330, %rd9280, %rd9328;
	setp.lt.u64 	%p2787, %rd9330, %rd9280;
	and.pred  	%p2788, %p2786, %p2787;
	selp.u64 	%rd9331, 1, 0, %p2788;
	mul.lo.s64 	%rd9332, %rd9124, %rd862;
	mad.lo.s64 	%rd9333, %rd9123, %rd863, %rd9332;
	setp.lt.u64 	%p2789, %rd9333, %rd9332;
	selp.b64 	%rd9334, 4294967296, 0, %p2789;
	shl.b64 	%rd9335, %rd9333, 32;
	mad.lo.s64 	%rd9336, %rd9123, %rd862, %rd9335;
	setp.lt.u64 	%p2790, %rd9336, %rd9335;
	shr.u64 	%rd9337, %rd9333, 32;
	mad.lo.s64 	%rd9338, %rd9124, %rd863, %rd9337;
	add.s64 	%rd9339, %rd9338, %rd9334;
	selp.u64 	%rd9340, 1, 0, %p2790;
	add.s64 	%rd9341, %rd9339, %rd9340;
	add.s64 	%rd9342, %rd9330, %rd9331;
	add.s64 	%rd866, %rd9342, %rd9336;
	max.u64 	%rd9343, %rd9330, %rd9342;
	setp.gt.u64 	%p2791, %rd9343, %rd866;
	selp.u64 	%rd9344, 1, 0, %p2791;
	add.s64 	%rd867, %rd9341, %rd9344;
	mov.b64 	{%r833, %r834}, %rd864;
	mov.b64 	{%r835, %r836}, %rd865;
	mov.b64 	%rd9345, {%r836, %r833};
	mov.b64 	{%r837, %r838}, %rd866;
	mov.b64 	%rd9346, {%r838, %r835};
	mov.b64 	{%r839, %r840}, %rd867;
	mov.b64 	%rd9347, {%r840, %r837};
	shl.b64 	%rd9348, %rd867, 32;
	add.s64 	%rd868, %rd9345, %rd9086;
	setp.lt.u64 	%p2792, %rd868, %rd9345;
	selp.u64 	%rd9349, 1, 0, %p2792;
	add.s64 	%rd9350, %rd9346, %rd9150;
	add.s64 	%rd869, %rd9350, %rd9349;
	max.u64 	%rd9351, %rd9150, %rd9350;
	setp.gt.u64 	%p2793, %rd9351, %rd869;
	selp.u64 	%rd9352, 1, 0, %p2793;
	add.s64 	%rd9353, %rd9347, %rd9222;
	add.s64 	%rd870, %rd9353, %rd9352;
	max.u64 	%rd9354, %rd9222, %rd9353;
	setp.gt.u64 	%p2794, %rd9354, %rd870;
	selp.u64 	%rd9355, 1, 0, %p2794;
	add.s64 	%rd9356, %rd9348, %rd9292;
	add.s64 	%rd22915, %rd9356, %rd9355;
	ld.const.u64 	%rd9357, [SECP256K1_P+24];
	setp.gt.u64 	%p2795, %rd22915, %rd9357;
	@%p2795 bra 	$L__BB1_269;
	setp.eq.s64 	%p2796, %rd22915, %rd9357;
	setp.gt.u64 	%p2797, %rd870, %rd57;
	and.pred  	%p2798, %p2796, %p2797;
	@%p2798 bra 	$L__BB1_269;
	setp.eq.s64 	%p2800, %rd870, %rd57;
	and.pred  	%p2801, %p2796, %p2800;
	setp.gt.u64 	%p2802, %rd869, %rd56;
	and.pred  	%p2803, %p2801, %p2802;
	@%p2803 bra 	$L__BB1_269;
	setp.ne.s64 	%p2804, %rd22915, %rd9357;
	setp.ne.s64 	%p2805, %rd870, %rd57;
	or.pred  	%p2806, %p2804, %p2805;
	setp.ne.s64 	%p2807, %rd869, %rd56;
	or.pred  	%p2808, %p2806, %p2807;
	setp.lt.u64 	%p2809, %rd868, %rd58;
	or.pred  	%p2810, %p2808, %p2809;
	mov.u64 	%rd22916, %rd870;
	mov.u64 	%rd22917, %rd869;
	mov.u64 	%rd22918, %rd868;
	@%p2810 bra 	$L__BB1_270;
$L__BB1_269:
	sub.s64 	%rd22918, %rd868, %rd58;
	setp.lt.u64 	%p2811, %rd868, %rd58;
	selp.u64 	%rd9361, 1, 0, %p2811;
	add.s64 	%rd9362, %rd56, %rd9361;
	sub.s64 	%rd22917, %rd869, %rd9362;
	setp.ge.u64 	%p2812, %rd869, %rd9362;
	setp.lt.u64 	%p2813, %rd869, %rd9362;
	setp.eq.s64 	%p2814, %rd9362, 0;
	selp.u32 	%r841, -1, 0, %p2813;
	selp.u32 	%r842, -1, 0, %p2814;
	selp.b32 	%r843, %r842, %r841, %p2812;
	selp.b32 	%r844, %r843, %r841, %p2811;
	and.b32  	%r845, %r844, 1;
	setp.eq.b32 	%p2815, %r845, 1;
	cvt.u64.u32 	%rd9363, %r844;
	and.b64  	%rd9364, %rd9363, 1;
	add.s64 	%rd9365, %rd57, %rd9364;
	sub.s64 	%rd22916, %rd870, %rd9365;
	setp.ge.u64 	%p2816, %rd870, %rd9365;
	setp.lt.u64 	%p2817, %rd870, %rd9365;
	setp.eq.s64 	%p2818, %rd9365, 0;
	selp.u32 	%r846, -1, 0, %p2817;
	selp.u32 	%r847, -1, 0, %p2818;
	selp.b32 	%r848, %r847, %r846, %p2816;
	selp.b32 	%r849, %r848, %r846, %p2815;
	and.b32  	%r850, %r849, 1;
	setp.eq.b32 	%p2819, %r850, 1;
	selp.s64 	%rd9366, -1, 0, %p2819;
	ld.const.u64 	%rd9367, [SECP256K1_P+24];
	sub.s64 	%rd9368, %rd22915, %rd9367;
	add.s64 	%rd22915, %rd9368, %rd9366;
$L__BB1_270:
	shr.u64 	%rd9369, %rd864, 32;
	mul.lo.s64 	%rd9370, %rd9369, 4196183048192;
	and.b64  	%rd9371, %rd864, 4294967295;
	mad.lo.s64 	%rd9372, %rd9371, 977, %rd9370;
	setp.lt.u64 	%p2820, %rd9372, %rd9370;
	shr.u64 	%rd9373, %rd865, 32;
	mul.lo.s64 	%rd9374, %rd9373, 4196183048192;
	and.b64  	%rd9375, %rd865, 4294967295;
	mad.lo.s64 	%rd9376, %rd9375, 977, %rd9374;
	setp.lt.u64 	%p2821, %rd9376, %rd9374;
	selp.u64 	%rd9377, 1, 0, %p2820;
	mul.lo.s64 	%rd9378, %rd9369, 977;
	shr.u64 	%rd9379, %rd9378, 32;
	add.s64 	%rd9380, %rd9379, %rd9377;
	add.s64 	%rd9381, %rd9380, %rd9376;
	setp.lt.u64 	%p2822, %rd9381, %rd9380;
	shr.u64 	%rd9382, %rd866, 32;
	mul.lo.s64 	%rd9383, %rd9382, 4196183048192;
	and.b64  	%rd9384, %rd866, 4294967295;
	mad.lo.s64 	%rd9385, %rd9384, 977, %rd9383;
	setp.lt.u64 	%p2823, %rd9385, %rd9383;
	selp.u64 	%rd9386, 1, 0, %p2822;
	selp.u64 	%rd9387, 1, 0, %p2821;
	mul.lo.s64 	%rd9388, %rd9373, 977;
	shr.u64 	%rd9389, %rd9388, 32;
	add.s64 	%rd9390, %rd9389, %rd9387;
	add.s64 	%rd9391, %rd9390, %rd9386;
	add.s64 	%rd9392, %rd9391, %rd9385;
	setp.lt.u64 	%p2824, %rd9392, %rd9391;
	add.s64 	%rd880, %rd22918, %rd9372;
	setp.lt.u64 	%p2825, %rd880, %rd22918;
	selp.u64 	%rd9393, 1, 0, %p2825;
	add.s64 	%rd9394, %rd22917, %rd9381;
	add.s64 	%rd881, %rd9394, %rd9393;
	max.u64 	%rd9395, %rd22917, %rd9394;
	setp.gt.u64 	%p2826, %rd9395, %rd881;
	selp.u64 	%rd9396, 1, 0, %p2826;
	add.s64 	%rd9397, %rd22916, %rd9392;
	add.s64 	%rd882, %rd9397, %rd9396;
	max.u64 	%rd9398, %rd22916, %rd9397;
	setp.gt.u64 	%p2827, %rd9398, %rd882;
	selp.u64 	%rd9399, 1, 0, %p2827;
	shr.u64 	%rd9400, %rd867, 32;
	and.b64  	%rd9401, %rd867, 4294967295;
	mul.lo.s64 	%rd9402, %rd9401, 977;
	mad.lo.s64 	%rd9403, %rd9400, 4196183048192, %rd9402;
	selp.u64 	%rd9404, 1, 0, %p2824;
	selp.u64 	%rd9405, 1, 0, %p2823;
	mul.lo.s64 	%rd9406, %rd9382, 977;
	shr.u64 	%rd9407, %rd9406, 32;
	add.s64 	%rd9408, %rd9407, %rd9405;
	add.s64 	%rd9409, %rd9408, %rd9404;
	add.s64 	%rd9410, %rd9409, %rd9403;
	add.s64 	%rd9411, %rd22915, %rd9410;
	add.s64 	%rd22922, %rd9411, %rd9399;
	ld.const.u64 	%rd9412, [SECP256K1_P+24];
	setp.gt.u64 	%p2828, %rd22922, %rd9412;
	@%p2828 bra 	$L__BB1_274;
	setp.eq.s64 	%p2829, %rd22922, %rd9412;
	setp.gt.u64 	%p2830, %rd882, %rd57;
	and.pred  	%p2831, %p2829, %p2830;
	@%p2831 bra 	$L__BB1_274;
	setp.eq.s64 	%p2833, %rd882, %rd57;
	and.pred  	%p2834, %p2829, %p2833;
	setp.gt.u64 	%p2835, %rd881, %rd56;
	and.pred  	%p2836, %p2834, %p2835;
	@%p2836 bra 	$L__BB1_274;
	setp.ne.s64 	%p2837, %rd22922, %rd9412;
	setp.ne.s64 	%p2838, %rd882, %rd57;
	or.pred  	%p2839, %p2837, %p2838;
	setp.ne.s64 	%p2840, %rd881, %rd56;
	or.pred  	%p2841, %p2839, %p2840;
	setp.lt.u64 	%p2842, %rd880, %rd58;
	or.pred  	%p2843, %p2841, %p2842;
	mov.u64 	%rd22919, %rd882;
	mov.u64 	%rd22920, %rd881;
	mov.u64 	%rd22921, %rd880;
	@%p2843 bra 	$L__BB1_275;
$L__BB1_274:
	sub.s64 	%rd22921, %rd880, %rd58;
	setp.lt.u64 	%p2844, %rd880, %rd58;
	selp.u64 	%rd9416, 1, 0, %p2844;
	add.s64 	%rd9417, %rd56, %rd9416;
	sub.s64 	%rd22920, %rd881, %rd9417;
	setp.ge.u64 	%p2845, %rd881, %rd9417;
	setp.lt.u64 	%p2846, %rd881, %rd9417;
	setp.eq.s64 	%p2847, %rd9417, 0;
	selp.u32 	%r851, -1, 0, %p2846;
	selp.u32 	%r852, -1, 0, %p2847;
	selp.b32 	%r853, %r852, %r851, %p2845;
	selp.b32 	%r854, %r853, %r851, %p2844;
	and.b32  	%r855, %r854, 1;
	setp.eq.b32 	%p2848, %r855, 1;
	cvt.u64.u32 	%rd9418, %r854;
	and.b64  	%rd9419, %rd9418, 1;
	add.s64 	%rd9420, %rd57, %rd9419;
	sub.s64 	%rd22919, %rd882, %rd9420;
	setp.ge.u64 	%p2849, %rd882, %rd9420;
	setp.lt.u64 	%p2850, %rd882, %rd9420;
	setp.eq.s64 	%p2851, %rd9420, 0;
	selp.u32 	%r856, -1, 0, %p2850;
	selp.u32 	%r857, -1, 0, %p2851;
	selp.b32 	%r858, %r857, %r856, %p2849;
	selp.b32 	%r859, %r858, %r856, %p2848;
	and.b32  	%r860, %r859, 1;
	setp.eq.b32 	%p2852, %r860, 1;
	selp.s64 	%rd9421, -1, 0, %p2852;
	sub.s64 	%rd9423, %rd22922, %rd9412;
	add.s64 	%rd22922, %rd9423, %rd9421;
$L__BB1_275:
	and.b64  	%rd9424, %rd22905, 4294967295;
	shr.u64 	%rd9425, %rd22905, 32;
	and.b64  	%rd9426, %rd22852, 4294967295;
	mul.lo.s64 	%rd9427, %rd9425, %rd9426;
	shr.u64 	%rd9428, %rd22852, 32;
	mad.lo.s64 	%rd9429, %rd9424, %rd9428, %rd9427;
	setp.lt.u64 	%p2853, %rd9429, %rd9427;
	selp.b64 	%rd9430, 4294967296, 0, %p2853;
	shl.b64 	%rd9431, %rd9429, 32;
	mad.lo.s64 	%rd9432, %rd9424, %rd9426, %rd9431;
	setp.lt.u64 	%p2854, %rd9432, %rd9431;
	shr.u64 	%rd9433, %rd9429, 32;
	mad.lo.s64 	%rd9434, %rd9425, %rd9428, %rd9433;
	add.s64 	%rd9435, %rd9434, %rd9430;
	selp.u64 	%rd9436, 1, 0, %p2854;
	add.s64 	%rd9437, %rd9435, %rd9436;
	and.b64  	%rd9438, %rd22904, 4294967295;
	shr.u64 	%rd9439, %rd22904, 32;
	mul.lo.s64 	%rd9440, %rd9439, %rd9426;
	mad.lo.s64 	%rd9441, %rd9438, %rd9428, %rd9440;
	setp.lt.u64 	%p2855, %rd9441, %rd9440;
	selp.b64 	%rd9442, 4294967296, 0, %p2855;
	shl.b64 	%rd9443, %rd9441, 32;
	mad.lo.s64 	%rd9444, %rd9438, %rd9426, %rd9443;
	setp.lt.u64 	%p2856, %rd9444, %rd9443;
	shr.u64 	%rd9445, %rd9441, 32;
	mad.lo.s64 	%rd9446, %rd9439, %rd9428, %rd9445;
	add.s64 	%rd9447, %rd9446, %rd9442;
	selp.u64 	%rd9448, 1, 0, %p2856;
	add.s64 	%rd9449, %rd9447, %rd9448;
	add.s64 	%rd9450, %rd9437, %rd9444;
	setp.lt.u64 	%p2857, %rd9450, %rd9437;
	selp.u64 	%rd9451, 1, 0, %p2857;
	add.s64 	%rd9452, %rd9449, %rd9451;
	and.b64  	%rd9453, %rd22903, 4294967295;
	shr.u64 	%rd9454, %rd22903, 32;
	mul.lo.s64 	%rd9455, %rd9454, %rd9426;
	mad.lo.s64 	%rd9456, %rd9453, %rd9428, %rd9455;
	setp.lt.u64 	%p2858, %rd9456, %rd9455;
	selp.b64 	%rd9457, 4294967296, 0, %p2858;
	shl.b64 	%rd9458, %rd9456, 32;
	mad.lo.s64 	%rd9459, %rd9453, %rd9426, %rd9458;
	setp.lt.u64 	%p2859, %rd9459, %rd9458;
	shr.u64 	%rd9460, %rd9456, 32;
	mad.lo.s64 	%rd9461, %rd9454, %rd9428, %rd9460;
	add.s64 	%rd9462, %rd9461, %rd9457;
	selp.u64 	%rd9463, 1, 0, %p2859;
	add.s64 	%rd9464, %rd9462, %rd9463;
	add.s64 	%rd9465, %rd9452, %rd9459;
	setp.lt.u64 	%p2860, %rd9465, %rd9452;
	selp.u64 	%rd9467, 1, 0, %p2860;
	add.s64 	%rd9468, %rd9464, %rd9467;
	and.b64  	%rd9469, %rd22906, 4294967295;
	shr.u64 	%rd9470, %rd22906, 32;
	mul.lo.s64 	%rd9471, %rd9470, %rd9426;
	mad.lo.s64 	%rd9472, %rd9469, %rd9428, %rd9471;
	setp.lt.u64 	%p2861, %rd9472, %rd9471;
	selp.b64 	%rd9473, 4294967296, 0, %p2861;
	shl.b64 	%rd9474, %rd9472, 32;
	mad.lo.s64 	%rd9475, %rd9469, %rd9426, %rd9474;
	setp.lt.u64 	%p2862, %rd9475, %rd9474;
	shr.u64 	%rd9476, %rd9472, 32;
	mad.lo.s64 	%rd9477, %rd9470, %rd9428, %rd9476;
	add.s64 	%rd9478, %rd9477, %rd9473;
	selp.u64 	%rd9479, 1, 0, %p2862;
	add.s64 	%rd9480, %rd9478, %rd9479;
	add.s64 	%rd9481, %rd9468, %rd9475;
	setp.lt.u64 	%p2863, %rd9481, %rd9468;
	selp.u64 	%rd9483, 1, 0, %p2863;
	add.s64 	%rd9484, %rd9480, %rd9483;
	and.b64  	%rd9486, %rd22851, 4294967295;
	mul.lo.s64 	%rd9487, %rd9425, %rd9486;
	shr.u64 	%rd9488, %rd22851, 32;
	mad.lo.s64 	%rd9489, %rd9424, %rd9488, %rd9487;
	setp.lt.u64 	%p2864, %rd9489, %rd9487;
	selp.b64 	%rd9490, 4294967296, 0, %p2864;
	shl.b64 	%rd9491, %rd9489, 32;
	mad.lo.s64 	%rd9492, %rd9424, %rd9486, %rd9491;
	setp.lt.u64 	%p2865, %rd9492, %rd9491;
	shr.u64 	%rd9493, %rd9489, 32;
	mad.lo.s64 	%rd9494, %rd9425, %rd9488, %rd9493;
	add.s64 	%rd9495, %rd9494, %rd9490;
	selp.u64 	%rd9496, 1, 0, %p2865;
	add.s64 	%rd9497, %rd9495, %rd9496;
	add.s64 	%rd9498, %rd9450, %rd9492;
	setp.lt.u64 	%p2866, %rd9498, %rd9450;
	selp.u64 	%rd9499, 1, 0, %p2866;
	add.s64 	%rd9500, %rd9497, %rd9499;
	setp.ne.s64 	%p2867, %rd9500, 0;
	add.s64 	%rd9502, %rd9465, %rd9500;
	setp.lt.u64 	%p2868, %rd9502, %rd9465;
	and.pred  	%p2869, %p2867, %p2868;
	selp.u64 	%rd9503, 1, 0, %p2869;
	mul.lo.s64 	%rd9504, %rd9439, %rd9486;
	mad.lo.s64 	%rd9505, %rd9438, %rd9488, %rd9504;
	setp.lt.u64 	%p2870, %rd9505, %rd9504;
	selp.b64 	%rd9506, 4294967296, 0, %p2870;
	shl.b64 	%rd9507, %rd9505, 32;
	mad.lo.s64 	%rd9508, %rd9438, %rd9486, %rd9507;
	setp.lt.u64 	%p2871, %rd9508, %rd9507;
	shr.u64 	%rd9509, %rd9505, 32;
	mad.lo.s64 	%rd9510, %rd9439, %rd9488, %rd9509;
	add.s64 	%rd9511, %rd9510, %rd9506;
	selp.u64 	%rd9512, 1, 0, %p2871;
	add.s64 	%rd9513, %rd9511, %rd9512;
	add.s64 	%rd9514, %rd9502, %rd9503;
	add.s64 	%rd9515, %rd9514, %rd9508;
	max.u64 	%rd9516, %rd9502, %rd9514;
	setp.gt.u64 	%p2872, %rd9516, %rd9515;
	selp.u64 	%rd9517, 1, 0, %p2872;
	add.s64 	%rd9518, %rd9513, %rd9517;
	setp.ne.s64 	%p2873, %rd9518, 0;
	add.s64 	%rd9520, %rd9481, %rd9518;
	setp.lt.u64 	%p2874, %rd9520, %rd9481;
	and.pred  	%p2875, %p2873, %p2874;
	selp.u64 	%rd9521, 1, 0, %p2875;
	mul.lo.s64 	%rd9522, %rd9454, %rd9486;
	mad.lo.s64 	%rd9523, %rd9453, %rd9488, %rd9522;
	setp.lt.u64 	%p2876, %rd9523, %rd9522;
	selp.b64 	%rd9524, 4294967296, 0, %p2876;
	shl.b64 	%rd9525, %rd9523, 32;
	mad.lo.s64 	%rd9526, %rd9453, %rd9486, %rd9525;
	setp.lt.u64 	%p2877, %rd9526, %rd9525;
	shr.u64 	%rd9527, %rd9523, 32;
	mad.lo.s64 	%rd9528, %rd9454, %rd9488, %rd9527;
	add.s64 	%rd9529, %rd9528, %rd9524;
	selp.u64 	%rd9530, 1, 0, %p2877;
	add.s64 	%rd9531, %rd9529, %rd9530;
	add.s64 	%rd9532, %rd9520, %rd9521;
	add.s64 	%rd9533, %rd9532, %rd9526;
	max.u64 	%rd9535, %rd9520, %rd9532;
	setp.gt.u64 	%p2878, %rd9535, %rd9533;
	selp.u64 	%rd9536, 1, 0, %p2878;
	add.s64 	%rd9537, %rd9531, %rd9536;
	setp.ne.s64 	%p2879, %rd9537, 0;
	add.s64 	%rd9539, %rd9484, %rd9537;
	setp.lt.u64 	%p2880, %rd9539, %rd9484;
	and.pred  	%p2881, %p2879, %p2880;
	selp.u64 	%rd9540, 1, 0, %p2881;
	mul.lo.s64 	%rd9541, %rd9470, %rd9486;
	mad.lo.s64 	%rd9542, %rd9469, %rd9488, %rd9541;
	setp.lt.u64 	%p2882, %rd9542, %rd9541;
	selp.b64 	%rd9543, 4294967296, 0, %p2882;
	shl.b64 	%rd9544, %rd9542, 32;
	mad.lo.s64 	%rd9545, %rd9469, %rd9486, %rd9544;
	setp.lt.u64 	%p2883, %rd9545, %rd9544;
	shr.u64 	%rd9546, %rd9542, 32;
	mad.lo.s64 	%rd9547, %rd9470, %rd9488, %rd9546;
	add.s64 	%rd9548, %rd9547, %rd9543;
	selp.u64 	%rd9549, 1, 0, %p2883;
	add.s64 	%rd9550, %rd9548, %rd9549;
	add.s64 	%rd9551, %rd9539, %rd9540;
	add.s64 	%rd9552, %rd9551, %rd9545;
	max.u64 	%rd9554, %rd9539, %rd9551;
	setp.gt.u64 	%p2884, %rd9554, %rd9552;
	selp.u64 	%rd9555, 1, 0, %p2884;
	add.s64 	%rd9556, %rd9550, %rd9555;
	and.b64  	%rd9558, %rd22850, 4294967295;
	mul.lo.s64 	%rd9559, %rd9425, %rd9558;
	shr.u64 	%rd9560, %rd22850, 32;
	mad.lo.s64 	%rd9561, %rd9424, %rd9560, %rd9559;
	setp.lt.u64 	%p2885, %rd9561, %rd9559;
	selp.b64 	%rd9562, 4294967296, 0, %p2885;
	shl.b64 	%rd9563, %rd9561, 32;
	mad.lo.s64 	%rd9564, %rd9424, %rd9558, %rd9563;
	setp.lt.u64 	%p2886, %rd9564, %rd9563;
	shr.u64 	%rd9565, %rd9561, 32;
	mad.lo.s64 	%rd9566, %rd9425, %rd9560, %rd9565;
	add.s64 	%rd9567, %rd9566, %rd9562;
	selp.u64 	%rd9568, 1, 0, %p2886;
	add.s64 	%rd9569, %rd9567, %rd9568;
	add.s64 	%rd9570, %rd9515, %rd9564;
	setp.lt.u64 	%p2887, %rd9570, %rd9515;
	selp.u64 	%rd9571, 1, 0, %p2887;
	add.s64 	%rd9572, %rd9569, %rd9571;
	setp.ne.s64 	%p2888, %rd9572, 0;
	add.s64 	%rd9574, %rd9533, %rd9572;
	setp.lt.u64 	%p2889, %rd9574, %rd9533;
	and.pred  	%p2890, %p2888, %p2889;
	selp.u64 	%rd9575, 1, 0, %p2890;
	mul.lo.s64 	%rd9576, %rd9439, %rd9558;
	mad.lo.s64 	%rd9577, %rd9438, %rd9560, %rd9576;
	setp.lt.u64 	%p2891, %rd9577, %rd9576;
	selp.b64 	%rd9578, 4294967296, 0, %p2891;
	shl.b64 	%rd9579, %rd9577, 32;
	mad.lo.s64 	%rd9580, %rd9438, %rd9558, %rd9579;
	setp.lt.u64 	%p2892, %rd9580, %rd9579;
	shr.u64 	%rd9581, %rd9577, 32;
	mad.lo.s64 	%rd9582, %rd9439, %rd9560, %rd9581;
	add.s64 	%rd9583, %rd9582, %rd9578;
	selp.u64 	%rd9584, 1, 0, %p2892;
	add.s64 	%rd9585, %rd9583, %rd9584;
	add.s64 	%rd9586, %rd9574, %rd9575;
	add.s64 	%rd9587, %rd9586, %rd9580;
	max.u64 	%rd9588, %rd9574, %rd9586;
	setp.gt.u64 	%p2893, %rd9588, %rd9587;
	selp.u64 	%rd9589, 1, 0, %p2893;
	add.s64 	%rd9590, %rd9585, %rd9589;
	setp.ne.s64 	%p2894, %rd9590, 0;
	add.s64 	%rd9592, %rd9552, %rd9590;
	setp.lt.u64 	%p2895, %rd9592, %rd9552;
	and.pred  	%p2896, %p2894, %p2895;
	selp.u64 	%rd9593, 1, 0, %p2896;
	mul.lo.s64 	%rd9594, %rd9454, %rd9558;
	mad.lo.s64 	%rd9595, %rd9453, %rd9560, %rd9594;
	setp.lt.u64 	%p2897, %rd9595, %rd9594;
	selp.b64 	%rd9596, 4294967296, 0, %p2897;
	shl.b64 	%rd9597, %rd9595, 32;
	mad.lo.s64 	%rd9598, %rd9453, %rd9558, %rd9597;
	setp.lt.u64 	%p2898, %rd9598, %rd9597;
	shr.u64 	%rd9599, %rd9595, 32;
	mad.lo.s64 	%rd9600, %rd9454, %rd9560, %rd9599;
	add.s64 	%rd9601, %rd9600, %rd9596;
	selp.u64 	%rd9602, 1, 0, %p2898;
	add.s64 	%rd9603, %rd9601, %rd9602;
	add.s64 	%rd9604, %rd9592, %rd9593;
	add.s64 	%rd9605, %rd9604, %rd9598;
	max.u64 	%rd9607, %rd9592, %rd9604;
	setp.gt.u64 	%p2899, %rd9607, %rd9605;
	selp.u64 	%rd9608, 1, 0, %p2899;
	add.s64 	%rd9609, %rd9603, %rd9608;
	setp.ne.s64 	%p2900, %rd9609, 0;
	add.s64 	%rd9611, %rd9556, %rd9609;
	setp.lt.u64 	%p2901, %rd9611, %rd9556;
	and.pred  	%p2902, %p2900, %p2901;
	selp.u64 	%rd9612, 1, 0, %p2902;
	mul.lo.s64 	%rd9613, %rd9470, %rd9558;
	mad.lo.s64 	%rd9614, %rd9469, %rd9560, %rd9613;
	setp.lt.u64 	%p2903, %rd9614, %rd9613;
	selp.b64 	%rd9615, 4294967296, 0, %p2903;
	shl.b64 	%rd9616, %rd9614, 32;
	mad.lo.s64 	%rd9617, %rd9469, %rd9558, %rd9616;
	setp.lt.u64 	%p2904, %rd9617, %rd9616;
	shr.u64 	%rd9618, %rd9614, 32;
	mad.lo.s64 	%rd9619, %rd9470, %rd9560, %rd9618;
	add.s64 	%rd9620, %rd9619, %rd9615;
	selp.u64 	%rd9621, 1, 0, %p2904;
	add.s64 	%rd9622, %rd9620, %rd9621;
	add.s64 	%rd9623, %rd9611, %rd9612;
	add.s64 	%rd9624, %rd9623, %rd9617;
	max.u64 	%rd9626, %rd9611, %rd9623;
	setp.gt.u64 	%p2905, %rd9626, %rd9624;
	selp.u64 	%rd9627, 1, 0, %p2905;
	add.s64 	%rd9628, %rd9622, %rd9627;
	and.b64  	%rd9630, %rd22853, 4294967295;
	mul.lo.s64 	%rd9631, %rd9425, %rd9630;
	shr.u64 	%rd9632, %rd22853, 32;
	mad.lo.s64 	%rd9633, %rd9424, %rd9632, %rd9631;
	setp.lt.u64 	%p2906, %rd9633, %rd9631;
	selp.b64 	%rd9634, 4294967296, 0, %p2906;
	shl.b64 	%rd9635, %rd9633, 32;
	mad.lo.s64 	%rd9636, %rd9424, %rd9630, %rd9635;
	setp.lt.u64 	%p2907, %rd9636, %rd9635;
	shr.u64 	%rd9637, %rd9633, 32;
	mad.lo.s64 	%rd9638, %rd9425, %rd9632, %rd9637;
	add.s64 	%rd9639, %rd9638, %rd9634;
	selp.u64 	%rd9640, 1, 0, %p2907;
	add.s64 	%rd9641, %rd9639, %rd9640;
	add.s64 	%rd9642, %rd9587, %rd9636;
	setp.lt.u64 	%p2908, %rd9642, %rd9587;
	selp.u64 	%rd9643, 1, 0, %p2908;
	add.s64 	%rd9644, %rd9641, %rd9643;
	setp.ne.s64 	%p2909, %rd9644, 0;
	add.s64 	%rd9646, %rd9605, %rd9644;
	setp.lt.u64 	%p2910, %rd9646, %rd9605;
	and.pred  	%p2911, %p2909, %p2910;
	selp.u64 	%rd9647, 1, 0, %p2911;
	mul.lo.s64 	%rd9648, %rd9439, %rd9630;
	mad.lo.s64 	%rd9649, %rd9438, %rd9632, %rd9648;
	setp.lt.u64 	%p2912, %rd9649, %rd9648;
	selp.b64 	%rd9650, 4294967296, 0, %p2912;
	shl.b64 	%rd9651, %rd9649, 32;
	mad.lo.s64 	%rd9652, %rd9438, %rd9630, %rd9651;
	setp.lt.u64 	%p2913, %rd9652, %rd9651;
	shr.u64 	%rd9653, %rd9649, 32;
	mad.lo.s64 	%rd9654, %rd9439, %rd9632, %rd9653;
	add.s64 	%rd9655, %rd9654, %rd9650;
	selp.u64 	%rd9656, 1, 0, %p2913;
	add.s64 	%rd9657, %rd9655, %rd9656;
	add.s64 	%rd9658, %rd9646, %rd9647;
	add.s64 	%rd892, %rd9658, %rd9652;
	max.u64 	%rd9659, %rd9646, %rd9658;
	setp.gt.u64 	%p2914, %rd9659, %rd892;
	selp.u64 	%rd9660, 1, 0, %p2914;
	add.s64 	%rd9661, %rd9657, %rd9660;
	setp.ne.s64 	%p2915, %rd9661, 0;
	add.s64 	%rd9663, %rd9624, %rd9661;
	setp.lt.u64 	%p2916, %rd9663, %rd9624;
	and.pred  	%p2917, %p2915, %p2916;
	selp.u64 	%rd9664, 1, 0, %p2917;
	mul.lo.s64 	%rd9665, %rd9454, %rd9630;
	mad.lo.s64 	%rd9666, %rd9453, %rd9632, %rd9665;
	setp.lt.u64 	%p2918, %rd9666, %rd9665;
	selp.b64 	%rd9667, 4294967296, 0, %p2918;
	shl.b64 	%rd9668, %rd9666, 32;
	mad.lo.s64 	%rd9669, %rd9453, %rd9630, %rd9668;
	setp.lt.u64 	%p2919, %rd9669, %rd9668;
	shr.u64 	%rd9670, %rd9666, 32;
	mad.lo.s64 	%rd9671, %rd9454, %rd9632, %rd9670;
	add.s64 	%rd9672, %rd9671, %rd9667;
	selp.u64 	%rd9673, 1, 0, %p2919;
	add.s64 	%rd9674, %rd9672, %rd9673;
	add.s64 	%rd9675, %rd9663, %rd9664;
	add.s64 	%rd893, %rd9675, %rd9669;
	max.u64 	%rd9676, %rd9663, %rd9675;
	setp.gt.u64 	%p2920, %rd9676, %rd893;
	selp.u64 	%rd9677, 1, 0, %p2920;
	add.s64 	%rd9678, %rd9674, %rd9677;
	setp.ne.s64 	%p2921, %rd9678, 0;
	add.s64 	%rd9680, %rd9628, %rd9678;
	setp.lt.u64 	%p2922, %rd9680, %rd9628;
	and.pred  	%p2923, %p2921, %p2922;
	selp.u64 	%rd9681, 1, 0, %p2923;
	mul.lo.s64 	%rd9682, %rd9470, %rd9630;
	mad.lo.s64 	%rd9683, %rd9469, %rd9632, %rd9682;
	setp.lt.u64 	%p2924, %rd9683, %rd9682;
	selp.b64 	%rd9684, 4294967296, 0, %p2924;
	shl.b64 	%rd9685, %rd9683, 32;
	mad.lo.s64 	%rd9686, %rd9469, %rd9630, %rd9685;
	setp.lt.u64 	%p2925, %rd9686, %rd9685;
	shr.u64 	%rd9687, %rd9683, 32;
	mad.lo.s64 	%rd9688, %rd9470, %rd9632, %rd9687;
	add.s64 	%rd9689, %rd9688, %rd9684;
	selp.u64 	%rd9690, 1, 0, %p2925;
	add.s64 	%rd9691, %rd9689, %rd9690;
	add.s64 	%rd9692, %rd9680, %rd9681;
	add.s64 	%rd894, %rd9692, %rd9686;
	max.u64 	%rd9693, %rd9680, %rd9692;
	setp.gt.u64 	%p2926, %rd9693, %rd894;
	selp.u64 	%rd9694, 1, 0, %p2926;
	add.s64 	%rd895, %rd9691, %rd9694;
	mov.b64 	{%r861, %r862}, %rd892;
	mov.b64 	{%r863, %r864}, %rd893;
	mov.b64 	%rd9695, {%r864, %r861};
	mov.b64 	{%r865, %r866}, %rd894;
	mov.b64 	%rd9696, {%r866, %r863};
	mov.b64 	{%r867, %r868}, %rd895;
	mov.b64 	%rd9697, {%r868, %r865};
	shl.b64 	%rd9698, %rd895, 32;
	add.s64 	%rd896, %rd9695, %rd9432;
	setp.lt.u64 	%p2927, %rd896, %rd9695;
	selp.u64 	%rd9699, 1, 0, %p2927;
	add.s64 	%rd9700, %rd9696, %rd9498;
	add.s64 	%rd897, %rd9700, %rd9699;
	max.u64 	%rd9701, %rd9498, %rd9700;
	setp.gt.u64 	%p2928, %rd9701, %rd897;
	selp.u64 	%rd9702, 1, 0, %p2928;
	add.s64 	%rd9703, %rd9697, %rd9570;
	add.s64 	%rd898, %rd9703, %rd9702;
	max.u64 	%rd9704, %rd9570, %rd9703;
	setp.gt.u64 	%p2929, %rd9704, %rd898;
	selp.u64 	%rd9705, 1, 0, %p2929;
	add.s64 	%rd9706, %rd9698, %rd9642;
	add.s64 	%rd22923, %rd9706, %rd9705;
	ld.const.u64 	%rd9707, [SECP256K1_P+24];
	setp.gt.u64 	%p2930, %rd22923, %rd9707;
	@%p2930 bra 	$L__BB1_279;
	setp.eq.s64 	%p2931, %rd22923, %rd9707;
	setp.gt.u64 	%p2932, %rd898, %rd57;
	and.pred  	%p2933, %p2931, %p2932;
	@%p2933 bra 	$L__BB1_279;
	setp.eq.s64 	%p2935, %rd898, %rd57;
	and.pred  	%p2936, %p2931, %p2935;
	setp.gt.u64 	%p2937, %rd897, %rd56;
	and.pred  	%p2938, %p2936, %p2937;
	@%p2938 bra 	$L__BB1_279;
	setp.ne.s64 	%p2939, %rd22923, %rd9707;
	setp.ne.s64 	%p2940, %rd898, %rd57;
	or.pred  	%p2941, %p2939, %p2940;
	setp.ne.s64 	%p2942, %rd897, %rd56;
	or.pred  	%p2943, %p2941, %p2942;
	setp.lt.u64 	%p2944, %rd896, %rd58;
	or.pred  	%p2945, %p2943, %p2944;
	mov.u64 	%rd22924, %rd898;
	mov.u64 	%rd22925, %rd897;
	mov.u64 	%rd22926, %rd896;
	@%p2945 bra 	$L__BB1_280;
$L__BB1_279:
	sub.s64 	%rd22926, %rd896, %rd58;
	setp.lt.u64 	%p2946, %rd896, %rd58;
	selp.u64 	%rd9711, 1, 0, %p2946;
	add.s64 	%rd9712, %rd56, %rd9711;
	sub.s64 	%rd22925, %rd897, %rd9712;
	setp.ge.u64 	%p2947, %rd897, %rd9712;
	setp.lt.u64 	%p2948, %rd897, %rd9712;
	setp.eq.s64 	%p2949, %rd9712, 0;
	selp.u32 	%r869, -1, 0, %p2948;
	selp.u32 	%r870, -1, 0, %p2949;
	selp.b32 	%r871, %r870, %r869, %p2947;
	selp.b32 	%r872, %r871, %r869, %p2946;
	and.b32  	%r873, %r872, 1;
	setp.eq.b32 	%p2950, %r873, 1;
	cvt.u64.u32 	%rd9713, %r872;
	and.b64  	%rd9714, %rd9713, 1;
	add.s64 	%rd9715, %rd57, %rd9714;
	sub.s64 	%rd22924, %rd898, %rd9715;
	setp.ge.u64 	%p2951, %rd898, %rd9715;
	setp.lt.u64 	%p2952, %rd898, %rd9715;
	setp.eq.s64 	%p2953, %rd9715, 0;
	selp.u32 	%r874, -1, 0, %p2952;
	selp.u32 	%r875, -1, 0, %p2953;
	selp.b32 	%r876, %r875, %r874, %p2951;
	selp.b32 	%r877, %r876, %r874, %p2950;
	and.b32  	%r878, %r877, 1;
	setp.eq.b32 	%p2954, %r878, 1;
	selp.s64 	%rd9716, -1, 0, %p2954;
	ld.const.u64 	%rd9717, [SECP256K1_P+24];
	sub.s64 	%rd9718, %rd22923, %rd9717;
	add.s64 	%rd22923, %rd9718, %rd9716;
$L__BB1_280:
	shr.u64 	%rd9719, %rd892, 32;
	mul.lo.s64 	%rd9720, %rd9719, 4196183048192;
	and.b64  	%rd9721, %rd892, 4294967295;
	mad.lo.s64 	%rd9722, %rd9721, 977, %rd9720;
	setp.lt.u64 	%p2955, %rd9722, %rd9720;
	shr.u64 	%rd9723, %rd893, 32;
	mul.lo.s64 	%rd9724, %rd9723, 4196183048192;
	and.b64  	%rd9725, %rd893, 4294967295;
	mad.lo.s64 	%rd9726, %rd9725, 977, %rd9724;
	setp.lt.u64 	%p2956, %rd9726, %rd9724;
	selp.u64 	%rd9727, 1, 0, %p2955;
	mul.lo.s64 	%rd9728, %rd9719, 977;
	shr.u64 	%rd9729, %rd9728, 32;
	add.s64 	%rd9730, %rd9729, %rd9727;
	add.s64 	%rd9731, %rd9730, %rd9726;
	setp.lt.u64 	%p2957, %rd9731, %rd9730;
	shr.u64 	%rd9732, %rd894, 32;
	mul.lo.s64 	%rd9733, %rd9732, 4196183048192;
	and.b64  	%rd9734, %rd894, 4294967295;
	mad.lo.s64 	%rd9735, %rd9734, 977, %rd9733;
	setp.lt.u64 	%p2958, %rd9735, %rd9733;
	selp.u64 	%rd9736, 1, 0, %p2957;
	selp.u64 	%rd9737, 1, 0, %p2956;
	mul.lo.s64 	%rd9738, %rd9723, 977;
	shr.u64 	%rd9739, %rd9738, 32;
	add.s64 	%rd9740, %rd9739, %rd9737;
	add.s64 	%rd9741, %rd9740, %rd9736;
	add.s64 	%rd9742, %rd9741, %rd9735;
	setp.lt.u64 	%p2959, %rd9742, %rd9741;
	add.s64 	%rd908, %rd22926, %rd9722;
	setp.lt.u64 	%p2960, %rd908, %rd22926;
	selp.u64 	%rd9743, 1, 0, %p2960;
	add.s64 	%rd9744, %rd22925, %rd9731;
	add.s64 	%rd909, %rd9744, %rd9743;
	max.u64 	%rd9745, %rd22925, %rd9744;
	setp.gt.u64 	%p2961, %rd9745, %rd909;
	selp.u64 	%rd9746, 1, 0, %p2961;
	add.s64 	%rd9747, %rd22924, %rd9742;
	add.s64 	%rd910, %rd9747, %rd9746;
	max.u64 	%rd9748, %rd22924, %rd9747;
	setp.gt.u64 	%p2962, %rd9748, %rd910;
	selp.u64 	%rd9749, 1, 0, %p2962;
	shr.u64 	%rd9750, %rd895, 32;
	and.b64  	%rd9751, %rd895, 4294967295;
	mul.lo.s64 	%rd9752, %rd9751, 977;
	mad.lo.s64 	%rd9753, %rd9750, 4196183048192, %rd9752;
	selp.u64 	%rd9754, 1, 0, %p2959;
	selp.u64 	%rd9755, 1, 0, %p2958;
	mul.lo.s64 	%rd9756, %rd9732, 977;
	shr.u64 	%rd9757, %rd9756, 32;
	add.s64 	%rd9758, %rd9757, %rd9755;
	add.s64 	%rd9759, %rd9758, %rd9754;
	add.s64 	%rd9760, %rd9759, %rd9753;
	add.s64 	%rd9761, %rd22923, %rd9760;
	add.s64 	%rd22927, %rd9761, %rd9749;
	ld.const.u64 	%rd9762, [SECP256K1_P+24];
	setp.gt.u64 	%p2963, %rd22927, %rd9762;
	@%p2963 bra 	$L__BB1_284;
	setp.eq.s64 	%p2964, %rd22927, %rd9762;
	setp.gt.u64 	%p2965, %rd910, %rd57;
	and.pred  	%p2966, %p2964, %p2965;
	@%p2966 bra 	$L__BB1_284;
	setp.eq.s64 	%p2968, %rd910, %rd57;
	and.pred  	%p2969, %p2964, %p2968;
	setp.gt.u64 	%p2970, %rd909, %rd56;
	and.pred  	%p2971, %p2969, %p2970;
	@%p2971 bra 	$L__BB1_284;
	setp.ne.s64 	%p2972, %rd22927, %rd9762;
	setp.ne.s64 	%p2973, %rd910, %rd57;
	or.pred  	%p2974, %p2972, %p2973;
	setp.ne.s64 	%p2975, %rd909, %rd56;
	or.pred  	%p2976, %p2974, %p2975;
	setp.lt.u64 	%p2977, %rd908, %rd58;
	or.pred  	%p2978, %p2976, %p2977;
	mov.u64 	%rd22928, %rd910;
	mov.u64 	%rd22929, %rd909;
	mov.u64 	%rd22930, %rd908;
	@%p2978 bra 	$L__BB1_285;
$L__BB1_284:
	sub.s64 	%rd22930, %rd908, %rd58;
	setp.lt.u64 	%p2979, %rd908, %rd58;
	selp.u64 	%rd9766, 1, 0, %p2979;
	add.s64 	%rd9767, %rd56, %rd9766;
	sub.s64 	%rd22929, %rd909, %rd9767;
	setp.ge.u64 	%p2980, %rd909, %rd9767;
	setp.lt.u64 	%p2981, %rd909, %rd9767;
	setp.eq.s64 	%p2982, %rd9767, 0;
	selp.u32 	%r879, -1, 0, %p2981;
	selp.u32 	%r880, -1, 0, %p2982;
	selp.b32 	%r881, %r880, %r879, %p2980;
	selp.b32 	%r882, %r881, %r879, %p2979;
	and.b32  	%r883, %r882, 1;
	setp.eq.b32 	%p2983, %r883, 1;
	cvt.u64.u32 	%rd9768, %r882;
	and.b64  	%rd9769, %rd9768, 1;
	add.s64 	%rd9770, %rd57, %rd9769;
	sub.s64 	%rd22928, %rd910, %rd9770;
	setp.ge.u64 	%p2984, %rd910, %rd9770;
	setp.lt.u64 	%p2985, %rd910, %rd9770;
	setp.eq.s64 	%p2986, %rd9770, 0;
	selp.u32 	%r884, -1, 0, %p2985;
	selp.u32 	%r885, -1, 0, %p2986;
	selp.b32 	%r886, %r885, %r884, %p2984;
	selp.b32 	%r887, %r886, %r884, %p2983;
	and.b32  	%r888, %r887, 1;
	setp.eq.b32 	%p2987, %r888, 1;
	selp.s64 	%rd9771, -1, 0, %p2987;
	sub.s64 	%rd9773, %rd22927, %rd9762;
	add.s64 	%rd22927, %rd9773, %rd9771;
$L__BB1_285:
	setp.ne.s64 	%p2988, %rd22898, %rd22889;
	setp.ne.s64 	%p2989, %rd22888, %rd22897;
	or.pred  	%p2990, %p2988, %p2989;
	setp.ne.s64 	%p2991, %rd22887, %rd22896;
	or.pred  	%p2992, %p2990, %p2991;
	setp.ne.s64 	%p2993, %rd22890, %rd22895;
	or.pred  	%p2994, %p2992, %p2993;
	@%p2994 bra 	$L__BB1_412;
	setp.ne.s64 	%p2995, %rd22930, %rd22921;
	setp.ne.s64 	%p2996, %rd22920, %rd22929;
	or.pred  	%p2997, %p2995, %p2996;
	setp.ne.s64 	%p2998, %rd22919, %rd22928;
	or.pred  	%p2999, %p2997, %p2998;
	setp.ne.s64 	%p3000, %rd22922, %rd22927;
	or.pred  	%p3001, %p2999, %p3000;
	@%p3001 bra 	$L__BB1_411;
	mul.lo.s64 	%rd9774, %rd857, %rd856;
	shr.u64 	%rd9775, %rd9774, 31;
	and.b64  	%rd9776, %rd9775, 4294967296;
	shl.b64 	%rd9777, %rd9774, 33;
	mad.lo.s64 	%rd9778, %rd856, %rd856, %rd9777;
	setp.lt.u64 	%p3002, %rd9778, %rd9777;
	and.b64  	%rd9779, %rd9775, 4294967295;
	mad.lo.s64 	%rd9780, %rd857, %rd857, %rd9779;
	add.s64 	%rd9781, %rd9780, %rd9776;
	selp.u64 	%rd9782, 1, 0, %p3002;
	add.s64 	%rd9783, %rd9781, %rd9782;
	mul.lo.s64 	%rd9784, %rd859, %rd856;
	mul.lo.s64 	%rd9785, %rd858, %rd857;
	add.s64 	%rd9786, %rd9784, %rd9785;
	setp.lt.u64 	%p3003, %rd9786, %rd9784;
	selp.b64 	%rd9787, 4294967296, 0, %p3003;
	shl.b64 	%rd9788, %rd9786, 32;
	mad.lo.s64 	%rd9789, %rd858, %rd856, %rd9788;
	setp.lt.u64 	%p3004, %rd9789, %rd9788;
	shr.u64 	%rd9790, %rd9786, 32;
	mad.lo.s64 	%rd9791, %rd859, %rd857, %rd9790;
	add.s64 	%rd9792, %rd9791, %rd9787;
	selp.u64 	%rd9793, 1, 0, %p3004;
	add.s64 	%rd9794, %rd9792, %rd9793;
	add.s64 	%rd9795, %rd9783, %rd9789;
	setp.lt.u64 	%p3005, %rd9795, %rd9783;
	selp.u64 	%rd9796, 1, 0, %p3005;
	add.s64 	%rd9797, %rd9794, %rd9796;
	mul.lo.s64 	%rd9798, %rd861, %rd856;
	mul.lo.s64 	%rd9799, %rd860, %rd857;
	add.s64 	%rd9800, %rd9798, %rd9799;
	setp.lt.u64 	%p3006, %rd9800, %rd9798;
	selp.b64 	%rd9801, 4294967296, 0, %p3006;
	shl.b64 	%rd9802, %rd9800, 32;
	mad.lo.s64 	%rd9803, %rd860, %rd856, %rd9802;
	setp.lt.u64 	%p3007, %rd9803, %rd9802;
	shr.u64 	%rd9804, %rd9800, 32;
	mad.lo.s64 	%rd9805, %rd861, %rd857, %rd9804;
	add.s64 	%rd9806, %rd9805, %rd9801;
	selp.u64 	%rd9807, 1, 0, %p3007;
	add.s64 	%rd9808, %rd9806, %rd9807;
	add.s64 	%rd9809, %rd9797, %rd9803;
	setp.lt.u64 	%p3008, %rd9809, %rd9797;
	selp.u64 	%rd9811, 1, 0, %p3008;
	add.s64 	%rd9812, %rd9808, %rd9811;
	mul.lo.s64 	%rd9813, %rd863, %rd856;
	mul.lo.s64 	%rd9814, %rd862, %rd857;
	add.s64 	%rd9815, %rd9813, %rd9814;
	setp.lt.u64 	%p3009, %rd9815, %rd9813;
	selp.b64 	%rd9816, 4294967296, 0, %p3009;
	shl.b64 	%rd9817, %rd9815, 32;
	mad.lo.s64 	%rd9818, %rd862, %rd856, %rd9817;
	setp.lt.u64 	%p3010, %rd9818, %rd9817;
	shr.u64 	%rd9819, %rd9815, 32;
	mad.lo.s64 	%rd9820, %rd863, %rd857, %rd9819;
	add.s64 	%rd9821, %rd9820, %rd9816;
	selp.u64 	%rd9822, 1, 0, %p3010;
	add.s64 	%rd9823, %rd9821, %rd9822;
	add.s64 	%rd9824, %rd9812, %rd9818;
	setp.lt.u64 	%p3011, %rd9824, %rd9812;
	selp.u64 	%rd9826, 1, 0, %p3011;
	add.s64 	%rd9827, %rd9823, %rd9826;
	setp.lt.u64 	%p3012, %rd9786, %rd9785;
	selp.b64 	%rd9829, 4294967296, 0, %p3012;
	add.s64 	%rd9830, %rd9791, %rd9829;
	add.s64 	%rd9831, %rd9830, %rd9793;
	add.s64 	%rd9832, %rd9795, %rd9789;
	setp.lt.u64 	%p3013, %rd9832, %rd9795;
	selp.u64 	%rd9833, 1, 0, %p3013;
	add.s64 	%rd9834, %rd9831, %rd9833;
	setp.ne.s64 	%p3014, %rd9834, 0;
	add.s64 	%rd9836, %rd9809, %rd9834;
	setp.lt.u64 	%p3015, %rd9836, %rd9809;
	and.pred  	%p3016, %p3014, %p3015;
	selp.u64 	%rd9837, 1, 0, %p3016;
	mul.lo.s64 	%rd9838, %rd859, %rd858;
	shr.u64 	%rd9839, %rd9838, 31;
	and.b64  	%rd9840, %rd9839, 4294967296;
	shl.b64 	%rd9841, %rd9838, 33;
	mad.lo.s64 	%rd9842, %rd858, %rd858, %rd9841;
	setp.lt.u64 	%p3017, %rd9842, %rd9841;
	and.b64  	%rd9843, %rd9839, 4294967295;
	mad.lo.s64 	%rd9844, %rd859, %rd859, %rd9843;
	add.s64 	%rd9845, %rd9844, %rd9840;
	selp.u64 	%rd9846, 1, 0, %p3017;
	add.s64 	%rd9847, %rd9845, %rd9846;
	add.s64 	%rd9848, %rd9836, %rd9837;
	add.s64 	%rd9849, %rd9848, %rd9842;
	max.u64 	%rd9850, %rd9836, %rd9848;
	setp.gt.u64 	%p3018, %rd9850, %rd9849;
	selp.u64 	%rd9851, 1, 0, %p3018;
	add.s64 	%rd9852, %rd9847, %rd9851;
	setp.ne.s64 	%p3019, %rd9852, 0;
	add.s64 	%rd9854, %rd9824, %rd9852;
	setp.lt.u64 	%p3020, %rd9854, %rd9824;
	and.pred  	%p3021, %p3019, %p3020;
	selp.u64 	%rd9855, 1, 0, %p3021;
	mul.lo.s64 	%rd9856, %rd861, %rd858;
	mul.lo.s64 	%rd9857, %rd860, %rd859;
	add.s64 	%rd9858, %rd9856, %rd9857;
	setp.lt.u64 	%p3022, %rd9858, %rd9856;
	selp.b64 	%rd9859, 4294967296, 0, %p3022;
	shl.b64 	%rd9860, %rd9858, 32;
	mad.lo.s64 	%rd9861, %rd860, %rd858, %rd9860;
	setp.lt.u64 	%p3023, %rd9861, %rd9860;
	shr.u64 	%rd9862, %rd9858, 32;
	mad.lo.s64 	%rd9863, %rd861, %rd859, %rd9862;
	add.s64 	%rd9864, %rd9863, %rd9859;
	selp.u64 	%rd9865, 1, 0, %p3023;
	add.s64 	%rd9866, %rd9864, %rd9865;
	add.s64 	%rd9867, %rd9854, %rd9855;
	add.s64 	%rd9868, %rd9867, %rd9861;
	max.u64 	%rd9870, %rd9854, %rd9867;
	setp.gt.u64 	%p3024, %rd9870, %rd9868;
	selp.u64 	%rd9871, 1, 0, %p3024;
	add.s64 	%rd9872, %rd9866, %rd9871;
	setp.ne.s64 	%p3025, %rd9872, 0;
	add.s64 	%rd9874, %rd9827, %rd9872;
	setp.lt.u64 	%p3026, %rd9874, %rd9827;
	and.pred  	%p3027, %p3025, %p3026;
	selp.u64 	%rd9875, 1, 0, %p3027;
	mul.lo.s64 	%rd9876, %rd863, %rd858;
	mul.lo.s64 	%rd9877, %rd862, %rd859;
	add.s64 	%rd9878, %rd9876, %rd9877;
	setp.lt.u64 	%p3028, %rd9878, %rd9876;
	selp.b64 	%rd9879, 4294967296, 0, %p3028;
	shl.b64 	%rd9880, %rd9878, 32;
	mad.lo.s64 	%rd9881, %rd862, %rd858, %rd9880;
	setp.lt.u64 	%p3029, %rd9881, %rd9880;
	shr.u64 	%rd9882, %rd9878, 32;
	mad.lo.s64 	%rd9883, %rd863, %rd859, %rd9882;
	add.s64 	%rd9884, %rd9883, %rd9879;
	selp.u64 	%rd9885, 1, 0, %p3029;
	add.s64 	%rd9886, %rd9884, %rd9885;
	add.s64 	%rd9887, %rd9874, %rd9875;
	add.s64 	%rd9888, %rd9887, %rd9881;
	max.u64 	%rd9890, %rd9874, %rd9887;
	setp.gt.u64 	%p3030, %rd9890, %rd9888;
	selp.u64 	%rd9891, 1, 0, %p3030;
	add.s64 	%rd9892, %rd9886, %rd9891;
	setp.lt.u64 	%p3031, %rd9800, %rd9799;
	selp.b64 	%rd9894, 4294967296, 0, %p3031;
	add.s64 	%rd9895, %rd9805, %rd9894;
	add.s64 	%rd9896, %rd9895, %rd9807;
	add.s64 	%rd9897, %rd9849, %rd9803;
	setp.lt.u64 	%p3032, %rd9897, %rd9849;
	selp.u64 	%rd9898, 1, 0, %p3032;
	add.s64 	%rd9899, %rd9896, %rd9898;
	setp.ne.s64 	%p3033, %rd9899, 0;
	add.s64 	%rd9901, %rd9868, %rd9899;
	setp.lt.u64 	%p3034, %rd9901, %rd9868;
	and.pred  	%p3035, %p3033, %p3034;
	selp.u64 	%rd9902, 1, 0, %p3035;
	setp.lt.u64 	%p3036, %rd9858, %rd9857;
	selp.b64 	%rd9903, 4294967296, 0, %p3036;
	add.s64 	%rd9904, %rd9863, %rd9903;
	add.s64 	%rd9905, %rd9904, %rd9865;
	add.s64 	%rd9906, %rd9901, %rd9902;
	add.s64 	%rd9907, %rd9906, %rd9861;
	max.u64 	%rd9908, %rd9901, %rd9906;
	setp.gt.u64 	%p3037, %rd9908, %rd9907;
	selp.u64 	%rd9909, 1, 0, %p3037;
	add.s64 	%rd9910, %rd9905, %rd9909;
	setp.ne.s64 	%p3038, %rd9910, 0;
	add.s64 	%rd9912, %rd9888, %rd9910;
	setp.lt.u64 	%p3039, %rd9912, %rd9888;
	and.pred  	%p3040, %p3038, %p3039;
	selp.u64 	%rd9913, 1, 0, %p3040;
	mul.lo.s64 	%rd9914, %rd861, %rd860;
	shr.u64 	%rd9915, %rd9914, 31;
	and.b64  	%rd9916, %rd9915, 4294967296;
	shl.b64 	%rd9917, %rd9914, 33;
	mad.lo.s64 	%rd9918, %rd860, %rd860, %rd9917;
	setp.lt.u64 	%p3041, %rd9918, %rd9917;
	and.b64  	%rd9919, %rd9915, 4294967295;
	mad.lo.s64 	%rd9920, %rd861, %rd861, %rd9919;
	add.s64 	%rd9921, %rd9920, %rd9916;
	selp.u64 	%rd9922, 1, 0, %p3041;
	add.s64 	%rd9923, %rd9921, %rd9922;
	add.s64 	%rd9924, %rd9912, %rd9913;
	add.s64 	%rd9925, %rd9924, %rd9918;
	max.u64 	%rd9927, %rd9912, %rd9924;
	setp.gt.u64 	%p3042, %rd9927, %rd9925;
	selp.u64 	%rd9928, 1, 0, %p3042;
	add.s64 	%rd9929, %rd9923, %rd9928;
	setp.ne.s64 	%p3043, %rd9929, 0;
	add.s64 	%rd9931, %rd9892, %rd9929;
	setp.lt.u64 	%p3044, %rd9931, %rd9892;
	and.pred  	%p3045, %p3043, %p3044;
	selp.u64 	%rd9932, 1, 0, %p3045;
	mul.lo.s64 	%rd9933, %rd863, %rd860;
	mul.lo.s64 	%rd9934, %rd862, %rd861;
	add.s64 	%rd9935, %rd9933, %rd9934;
	setp.lt.u64 	%p3046, %rd9935, %rd9933;
	selp.b64 	%rd9936, 4294967296, 0, %p3046;
	shl.b64 	%rd9937, %rd9935, 32;
	mad.lo.s64 	%rd9938, %rd862, %rd860, %rd9937;
	setp.lt.u64 	%p3047, %rd9938, %rd9937;
	shr.u64 	%rd9939, %rd9935, 32;
	mad.lo.s64 	%rd9940, %rd863, %rd861, %rd9939;
	add.s64 	%rd9941, %rd9940, %rd9936;
	selp.u64 	%rd9942, 1, 0, %p3047;
	add.s64 	%rd9943, %rd9941, %rd9942;
	add.s64 	%rd9944, %rd9931, %rd9932;
	add.s64 	%rd9945, %rd9944, %rd9938;
	max.u64 	%rd9947, %rd9931, %rd9944;
	setp.gt.u64 	%p3048, %rd9947, %rd9945;
	selp.u64 	%rd9948, 1, 0, %p3048;
	add.s64 	%rd9949, %rd9943, %rd9948;
	setp.lt.u64 	%p3049, %rd9815, %rd9814;
	selp.b64 	%rd9951, 4294967296, 0, %p3049;
	add.s64 	%rd9952, %rd9820, %rd9951;
	add.s64 	%rd9953, %rd9952, %rd9822;
	add.s64 	%rd9954, %rd9907, %rd9818;
	setp.lt.u64 	%p3050, %rd9954, %rd9907;
	selp.u64 	%rd9955, 1, 0, %p3050;
	add.s64 	%rd9956, %rd9953, %rd9955;
	setp.ne.s64 	%p3051, %rd9956, 0;
	add.s64 	%rd9958, %rd9925, %rd9956;
	setp.lt.u64 	%p3052, %rd9958, %rd9925;
	and.pred  	%p3053, %p3051, %p3052;
	selp.u64 	%rd9959, 1, 0, %p3053;
	setp.lt.u64 	%p3054, %rd9878, %rd9877;
	selp.b64 	%rd9960, 4294967296, 0, %p3054;
	add.s64 	%rd9961, %rd9883, %rd9960;
	add.s64 	%rd9962, %rd9961, %rd9885;
	add.s64 	%rd9963, %rd9958, %rd9959;
	add.s64 	%rd920, %rd9963, %rd9881;
	max.u64 	%rd9964, %rd9958, %rd9963;
	setp.gt.u64 	%p3055, %rd9964, %rd920;
	selp.u64 	%rd9965, 1, 0, %p3055;
	add.s64 	%rd9966, %rd9962, %rd9965;
	setp.ne.s64 	%p3056, %rd9966, 0;
	add.s64 	%rd9968, %rd9945, %rd9966;
	setp.lt.u64 	%p3057, %rd9968, %rd9945;
	and.pred  	%p3058, %p3056, %p3057;
	selp.u64 	%rd9969, 1, 0, %p3058;
	setp.lt.u64 	%p3059, %rd9935, %rd9934;
	selp.b64 	%rd9970, 4294967296, 0, %p3059;
	add.s64 	%rd9971, %rd9940, %rd9970;
	add.s64 	%rd9972, %rd9971, %rd9942;
	add.s64 	%rd9973, %rd9968, %rd9969;
	add.s64 	%rd921, %rd9973, %rd9938;
	max.u64 	%rd9974, %rd9968, %rd9973;
	setp.gt.u64 	%p3060, %rd9974, %rd921;
	selp.u64 	%rd9975, 1, 0, %p3060;
	add.s64 	%rd9976, %rd9972, %rd9975;
	setp.ne.s64 	%p3061, %rd9976, 0;
	add.s64 	%rd9978, %rd9949, %rd9976;
	setp.lt.u64 	%p3062, %rd9978, %rd9949;
	and.pred  	%p3063, %p3061, %p3062;
	selp.u64 	%rd9979, 1, 0, %p3063;
	mul.lo.s64 	%rd9980, %rd863, %rd862;
	shr.u64 	%rd9981, %rd9980, 31;
	and.b64  	%rd9982, %rd9981, 4294967296;
	shl.b64 	%rd9983, %rd9980, 33;
	mad.lo.s64 	%rd9984, %rd862, %rd862, %rd9983;
	setp.lt.u64 	%p3064, %rd9984, %rd9983;
	and.b64  	%rd9985, %rd9981, 4294967295;
	mad.lo.s64 	%rd9986, %rd863, %rd863, %rd9985;
	add.s64 	%rd9987, %rd9986, %rd9982;
	selp.u64 	%rd9988, 1, 0, %p3064;
	add.s64 	%rd9989, %rd9987, %rd9988;
	add.s64 	%rd9990, %rd9978, %rd9979;
	add.s64 	%rd922, %rd9990, %rd9984;
	max.u64 	%rd9991, %rd9978, %rd9990;
	setp.gt.u64 	%p3065, %rd9991, %rd922;
	selp.u64 	%rd9992, 1, 0, %p3065;
	add.s64 	%rd923, %rd9989, %rd9992;
	mov.b64 	{%r889, %r890}, %rd920;
	mov.b64 	{%r891, %r892}, %rd921;
	mov.b64 	%rd9993, {%r892, %r889};
	mov.b64 	{%r893, %r894}, %rd922;
	mov.b64 	%rd9994, {%r894, %r891};
	mov.b64 	{%r895, %r896}, %rd923;
	mov.b64 	%rd9995, {%r896, %r893};
	shl.b64 	%rd9996, %rd923, 32;
	add.s64 	%rd924, %rd9993, %rd9778;
	setp.lt.u64 	%p3066, %rd924, %rd9993;
	selp.u64 	%rd9997, 1, 0, %p3066;
	add.s64 	%rd9998, %rd9994, %rd9832;
	add.s64 	%rd925, %rd9998, %rd9997;
	max.u64 	%rd9999, %rd9832, %rd9998;
	setp.gt.u64 	%p3067, %rd9999, %rd925;
	selp.u64 	%rd10000, 1, 0, %p3067;
	add.s64 	%rd10001, %rd9995, %rd9897;
	add.s64 	%rd926, %rd10001, %rd10000;
	max.u64 	%rd10002, %rd9897, %rd10001;
	setp.gt.u64 	%p3068, %rd10002, %rd926;
	selp.u64 	%rd10003, 1, 0, %p3068;
	add.s64 	%rd10004, %rd9996, %rd9954;
	add.s64 	%rd22934, %rd10004, %rd10003;
	ld.const.u64 	%rd10005, [SECP256K1_P+24];
	setp.gt.u64 	%p3069, %rd22934, %rd10005;
	@%p3069 bra 	$L__BB1_291;
	setp.eq.s64 	%p3070, %rd22934, %rd10005;
	setp.gt.u64 	%p3071, %rd926, %rd57;
	and.pred  	%p3072, %p3070, %p3071;
	@%p3072 bra 	$L__BB1_291;
	setp.eq.s64 	%p3074, %rd926, %rd57;
	and.pred  	%p3075, %p3070, %p3074;
	setp.gt.u64 	%p3076, %rd925, %rd56;
	and.pred  	%p3077, %p3075, %p3076;
	@%p3077 bra 	$L__BB1_291;
	setp.ne.s64 	%p3078, %rd22934, %rd10005;
	setp.ne.s64 	%p3079, %rd926, %rd57;
	or.pred  	%p3080, %p3078, %p3079;
	setp.ne.s64 	%p3081, %rd925, %rd56;
	or.pred  	%p3082, %p3080, %p3081;
	setp.lt.u64 	%p3083, %rd924, %rd58;
	or.pred  	%p3084, %p3082, %p3083;
	mov.u64 	%rd22931, %rd924;
	mov.u64 	%rd22932, %rd925;
	mov.u64 	%rd22933, %rd926;
	@%p3084 bra 	$L__BB1_292;
$L__BB1_291:
	sub.s64 	%rd22931, %rd924, %rd58;
	setp.lt.u64 	%p3085, %rd924, %rd58;
	selp.u64 	%rd10009, 1, 0, %p3085;
	add.s64 	%rd10010, %rd56, %rd10009;
	sub.s64 	%rd22932, %rd925, %rd10010;
	setp.ge.u64 	%p3086, %rd925, %rd10010;
	setp.lt.u64 	%p3087, %rd925, %rd10010;
	setp.eq.s64 	%p3088, %rd10010, 0;
	selp.u32 	%r897, -1, 0, %p3087;
	selp.u32 	%r898, -1, 0, %p3088;
	selp.b32 	%r899, %r898, %r897, %p3086;
	selp.b32 	%r900, %r899, %r897, %p3085;
	and.b32  	%r901, %r900, 1;
	setp.eq.b32 	%p3089, %r901, 1;
	cvt.u64.u32 	%rd10011, %r900;
	and.b64  	%rd10012, %rd10011, 1;
	add.s64 	%rd10013, %rd57, %rd10012;
	sub.s64 	%rd22933, %rd926, %rd10013;
	setp.ge.u64 	%p3090, %rd926, %rd10013;
	setp.lt.u64 	%p3091, %rd926, %rd10013;
	setp.eq.s64 	%p3092, %rd10013, 0;
	selp.u32 	%r902, -1, 0, %p3091;
	selp.u32 	%r903, -1, 0, %p3092;
	selp.b32 	%r904, %r903, %r902, %p3090;
	selp.b32 	%r905, %r904, %r902, %p3089;
	and.b32  	%r906, %r905, 1;
	setp.eq.b32 	%p3093, %r906, 1;
	selp.s64 	%rd10014, -1, 0, %p3093;
	sub.s64 	%rd10016, %rd22934, %rd10005;
	add.s64 	%rd22934, %rd10016, %rd10014;
$L__BB1_292:
	shr.u64 	%rd10017, %rd920, 32;
	mul.lo.s64 	%rd10018, %rd10017, 4196183048192;
	and.b64  	%rd10019, %rd920, 4294967295;
	mad.lo.s64 	%rd10020, %rd10019, 977, %rd10018;
	setp.lt.u64 	%p3094, %rd10020, %rd10018;
	shr.u64 	%rd10021, %rd921, 32;
	mul.lo.s64 	%rd10022, %rd10021, 4196183048192;
	and.b64  	%rd10023, %rd921, 4294967295;
	mad.lo.s64 	%rd10024, %rd10023, 977, %rd10022;
	setp.lt.u64 	%p3095, %rd10024, %rd10022;
	selp.u64 	%rd10025, 1, 0, %p3094;
	mul.lo.s64 	%rd10026, %rd10017, 977;
	shr.u64 	%rd10027, %rd10026, 32;
	add.s64 	%rd10028, %rd10027, %rd10025;
	add.s64 	%rd10029, %rd10028, %rd10024;
	setp.lt.u64 	%p3096, %rd10029, %rd10028;
	shr.u64 	%rd10030, %rd922, 32;
	mul.lo.s64 	%rd10031, %rd10030, 4196183048192;
	and.b64  	%rd10032, %rd922, 4294967295;
	mad.lo.s64 	%rd10033, %rd10032, 977, %rd10031;
	setp.lt.u64 	%p3097, %rd10033, %rd10031;
	selp.u64 	%rd10034, 1, 0, %p3096;
	selp.u64 	%rd10035, 1, 0, %p3095;
	mul.lo.s64 	%rd10036, %rd10021, 977;
	shr.u64 	%rd10037, %rd10036, 32;
	add.s64 	%rd10038, %rd10037, %rd10035;
	add.s64 	%rd10039, %rd10038, %rd10034;
	add.s64 	%rd10040, %rd10039, %rd10033;
	setp.lt.u64 	%p3098, %rd10040, %rd10039;
	add.s64 	%rd936, %rd22931, %rd10020;
	setp.lt.u64 	%p3099, %rd936, %rd22931;
	selp.u64 	%rd10041, 1, 0, %p3099;
	add.s64 	%rd10042, %rd22932, %rd10029;
	add.s64 	%rd937, %rd10042, %rd10041;
	max.u64 	%rd10043, %rd22932, %rd10042;
	setp.gt.u64 	%p3100, %rd10043, %rd937;
	selp.u64 	%rd10044, 1, 0, %p3100;
	add.s64 	%rd10045, %rd22933, %rd10040;
	add.s64 	%rd938, %rd10045, %rd10044;
	max.u64 	%rd10046, %rd22933, %rd10045;
	setp.gt.u64 	%p3101, %rd10046, %rd938;
	selp.u64 	%rd10047, 1, 0, %p3101;
	shr.u64 	%rd10048, %rd923, 32;
	and.b64  	%rd10049, %rd923, 4294967295;
	mul.lo.s64 	%rd10050, %rd10049, 977;
	mad.lo.s64 	%rd10051, %rd10048, 4196183048192, %rd10050;
	selp.u64 	%rd10052, 1, 0, %p3098;
	selp.u64 	%rd10053, 1, 0, %p3097;
	mul.lo.s64 	%rd10054, %rd10030, 977;
	shr.u64 	%rd10055, %rd10054, 32;
	add.s64 	%rd10056, %rd10055, %rd10053;
	add.s64 	%rd10057, %rd10056, %rd10052;
	add.s64 	%rd10058, %rd10057, %rd10051;
	add.s64 	%rd10059, %rd22934, %rd10058;
	add.s64 	%rd22938, %rd10059, %rd10047;
	setp.gt.u64 	%p3102, %rd22938, %rd10005;
	@%p3102 bra 	$L__BB1_296;
	setp.eq.s64 	%p3103, %rd22938, %rd10005;
	setp.gt.u64 	%p3104, %rd938, %rd57;
	and.pred  	%p3105, %p3103, %p3104;
	@%p3105 bra 	$L__BB1_296;
	setp.eq.s64 	%p3107, %rd938, %rd57;
	and.pred  	%p3108, %p3103, %p3107;
	setp.gt.u64 	%p3109, %rd937, %rd56;
	and.pred  	%p3110, %p3108, %p3109;
	@%p3110 bra 	$L__BB1_296;
	setp.ne.s64 	%p3111, %rd22938, %rd10005;
	setp.ne.s64 	%p3112, %rd938, %rd57;
	or.pred  	%p3113, %p3111, %p3112;
	setp.ne.s64 	%p3114, %rd937, %rd56;
	or.pred  	%p3115, %p3113, %p3114;
	setp.lt.u64 	%p3116, %rd936, %rd58;
	or.pred  	%p3117, %p3115, %p3116;
	mov.u64 	%rd22935, %rd936;
	mov.u64 	%rd22936, %rd937;
	mov.u64 	%rd22937, %rd938;
	@%p3117 bra 	$L__BB1_297;
$L__BB1_296:
	sub.s64 	%rd22935, %rd936, %rd58;
	setp.lt.u64 	%p3118, %rd936, %rd58;
	selp.u64 	%rd10060, 1, 0, %p3118;
	add.s64 	%rd10061, %rd56, %rd10060;
	sub.s64 	%rd22936, %rd937, %rd10061;
	setp.ge.u64 	%p3119, %rd937, %rd10061;
	setp.lt.u64 	%p3120, %rd937, %rd10061;
	setp.eq.s64 	%p3121, %rd10061, 0;
	selp.u32 	%r907, -1, 0, %p3120;
	selp.u32 	%r908, -1, 0, %p3121;
	selp.b32 	%r909, %r908, %r907, %p3119;
	selp.b32 	%r910, %r909, %r907, %p3118;
	and.b32  	%r911, %r910, 1;
	setp.eq.b32 	%p3122, %r911, 1;
	cvt.u64.u32 	%rd10062, %r910;
	and.b64  	%rd10063, %rd10062, 1;
	add.s64 	%rd10064, %rd57, %rd10063;
	sub.s64 	%rd22937, %rd938, %rd10064;
	setp.ge.u64 	%p3123, %rd938, %rd10064;
	setp.lt.u64 	%p3124, %rd938, %rd10064;
	setp.eq.s64 	%p3125, %rd10064, 0;
	selp.u32 	%r912, -1, 0, %p3124;
	selp.u32 	%r913, -1, 0, %p3125;
	selp.b32 	%r914, %r913, %r912, %p3123;
	selp.b32 	%r915, %r914, %r912, %p3122;
	and.b32  	%r916, %r915, 1;
	setp.eq.b32 	%p3126, %r916, 1;
	selp.s64 	%rd10065, -1, 0, %p3126;
	sub.s64 	%rd10067, %rd22938, %rd10005;
	add.s64 	%rd22938, %rd10067, %rd10065;
$L__BB1_297:
	and.b64  	%rd949, %rd22935, 4294967295;
	shr.u64 	%rd950, %rd22935, 32;
	mul.lo.s64 	%rd10068, %rd950, %rd720;
	mad.lo.s64 	%rd10069, %rd949, %rd721, %rd10068;
	setp.lt.u64 	%p3127, %rd10069, %rd10068;
	selp.b64 	%rd10070, 4294967296, 0, %p3127;
	shl.b64 	%rd10071, %rd10069, 32;
	mad.lo.s64 	%rd10072, %rd949, %rd720, %rd10071;
	setp.lt.u64 	%p3128, %rd10072, %rd10071;
	shr.u64 	%rd10073, %rd10069, 32;
	mad.lo.s64 	%rd10074, %rd950, %rd721, %rd10073;
	add.s64 	%rd10075, %rd10074, %rd10070;
	selp.u64 	%rd10076, 1, 0, %p3128;
	add.s64 	%rd10077, %rd10075, %rd10076;
	and.b64  	%rd951, %rd22936, 4294967295;
	shr.u64 	%rd952, %rd22936, 32;
	mul.lo.s64 	%rd10078, %rd952, %rd720;
	mad.lo.s64 	%rd10079, %rd951, %rd721, %rd10078;
	setp.lt.u64 	%p3129, %rd10079, %rd10078;
	selp.b64 	%rd10080, 4294967296, 0, %p3129;
	shl.b64 	%rd10081, %rd10079, 32;
	mad.lo.s64 	%rd10082, %rd951, %rd720, %rd10081;
	setp.lt.u64 	%p3130, %rd10082, %rd10081;
	shr.u64 	%rd10083, %rd10079, 32;
	mad.lo.s64 	%rd10084, %rd952, %rd721, %rd10083;
	add.s64 	%rd10085, %rd10084, %rd10080;
	selp.u64 	%rd10086, 1, 0, %p3130;
	add.s64 	%rd10087, %rd10085, %rd10086;
	add.s64 	%rd10088, %rd10077, %rd10082;
	setp.lt.u64 	%p3131, %rd10088, %rd10077;
	selp.u64 	%rd10089, 1, 0, %p3131;
	add.s64 	%rd10090, %rd10087, %rd10089;
	and.b64  	%rd953, %rd22937, 4294967295;
	shr.u64 	%rd954, %rd22937, 32;
	mul.lo.s64 	%rd10091, %rd954, %rd720;
	mad.lo.s64 	%rd10092, %rd953, %rd721, %rd10091;
	setp.lt.u64 	%p3132, %rd10092, %rd10091;
	selp.b64 	%rd10093, 4294967296, 0, %p3132;
	shl.b64 	%rd10094, %rd10092, 32;
	mad.lo.s64 	%rd10095, %rd953, %rd720, %rd10094;
	setp.lt.u64 	%p3133, %rd10095, %rd10094;
	shr.u64 	%rd10096, %rd10092, 32;
	mad.lo.s64 	%rd10097, %rd954, %rd721, %rd10096;
	add.s64 	%rd10098, %rd10097, %rd10093;
	selp.u64 	%rd10099, 1, 0, %p3133;
	add.s64 	%rd10100, %rd10098, %rd10099;
	add.s64 	%rd10101, %rd10090, %rd10095;
	setp.lt.u64 	%p3134, %rd10101, %rd10090;
	selp.u64 	%rd10103, 1, 0, %p3134;
	add.s64 	%rd10104, %rd10100, %rd10103;
	and.b64  	%rd955, %rd22938, 4294967295;
	shr.u64 	%rd956, %rd22938, 32;
	mul.lo.s64 	%rd10105, %rd956, %rd720;
	mad.lo.s64 	%rd10106, %rd955, %rd721, %rd10105;
	setp.lt.u64 	%p3135, %rd10106, %rd10105;
	selp.b64 	%rd10107, 4294967296, 0, %p3135;
	shl.b64 	%rd10108, %rd10106, 32;
	mad.lo.s64 	%rd10109, %rd955, %rd720, %rd10108;
	setp.lt.u64 	%p3136, %rd10109, %rd10108;
	shr.u64 	%rd10110, %rd10106, 32;
	mad.lo.s64 	%rd10111, %rd956, %rd721, %rd10110;
	add.s64 	%rd10112, %rd10111, %rd10107;
	selp.u64 	%rd10113, 1, 0, %p3136;
	add.s64 	%rd10114, %rd10112, %rd10113;
	add.s64 	%rd10115, %rd10104, %rd10109;
	setp.lt.u64 	%p3137, %rd10115, %rd10104;
	selp.u64 	%rd10117, 1, 0, %p3137;
	add.s64 	%rd10118, %rd10114, %rd10117;
	mul.lo.s64 	%rd10120, %rd950, %rd730;
	mad.lo.s64 	%rd10121, %rd949, %rd731, %rd10120;
	setp.lt.u64 	%p3138, %rd10121, %rd10120;
	selp.b64 	%rd10122, 4294967296, 0, %p3138;
	shl.b64 	%rd10123, %rd10121, 32;
	mad.lo.s64 	%rd10124, %rd949, %rd730, %rd10123;
	setp.lt.u64 	%p3139, %rd10124, %rd10123;
	shr.u64 	%rd10125, %rd10121, 32;
	mad.lo.s64 	%rd10126, %rd950, %rd731, %rd10125;
	add.s64 	%rd10127, %rd10126, %rd10122;
	selp.u64 	%rd10128, 1, 0, %p3139;
	add.s64 	%rd10129, %rd10127, %rd10128;
	add.s64 	%rd10130, %rd10088, %rd10124;
	setp.lt.u64 	%p3140, %rd10130, %rd10088;
	selp.u64 	%rd10131, 1, 0, %p3140;
	add.s64 	%rd10132, %rd10129, %rd10131;
	setp.ne.s64 	%p3141, %rd10132, 0;
	add.s64 	%rd10134, %rd10101, %rd10132;
	setp.lt.u64 	%p3142, %rd10134, %rd10101;
	and.pred  	%p3143, %p3141, %p3142;
	selp.u64 	%rd10135, 1, 0, %p3143;
	mul.lo.s64 	%rd10136, %rd952, %rd730;
	mad.lo.s64 	%rd10137, %rd951, %rd731, %rd10136;
	setp.lt.u64 	%p3144, %rd10137, %rd10136;
	selp.b64 	%rd10138, 4294967296, 0, %p3144;
	shl.b64 	%rd10139, %rd10137, 32;
	mad.lo.s64 	%rd10140, %rd951, %rd730, %rd10139;
	setp.lt.u64 	%p3145, %rd10140, %rd10139;
	shr.u64 	%rd10141, %rd10137, 32;
	mad.lo.s64 	%rd10142, %rd952, %rd731, %rd10141;
	add.s64 	%rd10143, %rd10142, %rd10138;
	selp.u64 	%rd10144, 1, 0, %p3145;
	add.s64 	%rd10145, %rd10143, %rd10144;
	add.s64 	%rd10146, %rd10134, %rd10135;
	add.s64 	%rd10147, %rd10146, %rd10140;
	max.u64 	%rd10148, %rd10134, %rd10146;
	setp.gt.u64 	%p3146, %rd10148, %rd10147;
	selp.u64 	%rd10149, 1, 0, %p3146;
	add.s64 	%rd10150, %rd10145, %rd10149;
	setp.ne.s64 	%p3147, %rd10150, 0;
	add.s64 	%rd10152, %rd10115, %rd10150;
	setp.lt.u64 	%p3148, %rd10152, %rd10115;
	and.pred  	%p3149, %p3147, %p3148;
	selp.u64 	%rd10153, 1, 0, %p3149;
	mul.lo.s64 	%rd10154, %rd954, %rd730;
	mad.lo.s64 	%rd10155, %rd953, %rd731, %rd10154;
	setp.lt.u64 	%p3150, %rd10155, %rd10154;
	selp.b64 	%rd10156, 4294967296, 0, %p3150;
	shl.b64 	%rd10157, %rd10155, 32;
	mad.lo.s64 	%rd10158, %rd953, %rd730, %rd10157;
	setp.lt.u64 	%p3151, %rd10158, %rd10157;
	shr.u64 	%rd10159, %rd10155, 32;
	mad.lo.s64 	%rd10160, %rd954, %rd731, %rd10159;
	add.s64 	%rd10161, %rd10160, %rd10156;
	selp.u64 	%rd10162, 1, 0, %p3151;
	add.s64 	%rd10163, %rd10161, %rd10162;
	add.s64 	%rd10164, %rd10152, %rd10153;
	add.s64 	%rd10165, %rd10164, %rd10158;
	max.u64 	%rd10167, %rd10152, %rd10164;
	setp.gt.u64 	%p3152, %rd10167, %rd10165;
	selp.u64 	%rd10168, 1, 0, %p3152;
	add.s64 	%rd10169, %rd10163, %rd10168;
	setp.ne.s64 	%p3153, %rd10169, 0;
	add.s64 	%rd10171, %rd10118, %rd10169;
	setp.lt.u64 	%p3154, %rd10171, %rd10118;
	and.pred  	%p3155, %p3153, %p3154;
	selp.u64 	%rd10172, 1, 0, %p3155;
	mul.lo.s64 	%rd10173, %rd956, %rd730;
	mad.lo.s64 	%rd10174, %rd955, %rd731, %rd10173;
	setp.lt.u64 	%p3156, %rd10174, %rd10173;
	selp.b64 	%rd10175, 4294967296, 0, %p3156;
	shl.b64 	%rd10176, %rd10174, 32;
	mad.lo.s64 	%rd10177, %rd955, %rd730, %rd10176;
	setp.lt.u64 	%p3157, %rd10177, %rd10176;
	shr.u64 	%rd10178, %rd10174, 32;
	mad.lo.s64 	%rd10179, %rd956, %rd731, %rd10178;
	add.s64 	%rd10180, %rd10179, %rd10175;
	selp.u64 	%rd10181, 1, 0, %p3157;
	add.s64 	%rd10182, %rd10180, %rd10181;
	add.s64 	%rd10183, %rd10171, %rd10172;
	add.s64 	%rd10184, %rd10183, %rd10177;
	max.u64 	%rd10186, %rd10171, %rd10183;
	setp.gt.u64 	%p3158, %rd10186, %rd10184;
	selp.u64 	%rd10187, 1, 0, %p3158;
	add.s64 	%rd10188, %rd10182, %rd10187;
	mul.lo.s64 	%rd10190, %rd950, %rd732;
	mad.lo.s64 	%rd10191, %rd949, %rd733, %rd10190;
	setp.lt.u64 	%p3159, %rd10191, %rd10190;
	selp.b64 	%rd10192, 4294967296, 0, %p3159;
	shl.b64 	%rd10193, %rd10191, 32;
	mad.lo.s64 	%rd10194, %rd949, %rd732, %rd10193;
	setp.lt.u64 	%p3160, %rd10194, %rd10193;
	shr.u64 	%rd10195, %rd10191, 32;
	mad.lo.s64 	%rd10196, %rd950, %rd733, %rd10195;
	add.s64 	%rd10197, %rd10196, %rd10192;
	selp.u64 	%rd10198, 1, 0, %p3160;
	add.s64 	%rd10199, %rd10197, %rd10198;
	add.s64 	%rd10200, %rd10147, %rd10194;
	setp.lt.u64 	%p3161, %rd10200, %rd10147;
	selp.u64 	%rd10201, 1, 0, %p3161;
	add.s64 	%rd10202, %rd10199, %rd10201;
	setp.ne.s64 	%p3162, %rd10202, 0;
	add.s64 	%rd10204, %rd10165, %rd10202;
	setp.lt.u64 	%p3163, %rd10204, %rd10165;
	and.pred  	%p3164, %p3162, %p3163;
	selp.u64 	%rd10205, 1, 0, %p3164;
	mul.lo.s64 	%rd10206, %rd952, %rd732;
	mad.lo.s64 	%rd10207, %rd951, %rd733, %rd10206;
	setp.lt.u64 	%p3165, %rd10207, %rd10206;
	selp.b64 	%rd10208, 4294967296, 0, %p3165;
	shl.b64 	%rd10209, %rd10207, 32;
	mad.lo.s64 	%rd10210, %rd951, %rd732, %rd10209;
	setp.lt.u64 	%p3166, %rd10210, %rd10209;
	shr.u64 	%rd10211, %rd10207, 32;
	mad.lo.s64 	%rd10212, %rd952, %rd733, %rd10211;
	add.s64 	%rd10213, %rd10212, %rd10208;
	selp.u64 	%rd10214, 1, 0, %p3166;
	add.s64 	%rd10215, %rd10213, %rd10214;
	add.s64 	%rd10216, %rd10204, %rd10205;
	add.s64 	%rd10217, %rd10216, %rd10210;
	max.u64 	%rd10218, %rd10204, %rd10216;
	setp.gt.u64 	%p3167, %rd10218, %rd10217;
	selp.u64 	%rd10219, 1, 0, %p3167;
	add.s64 	%rd10220, %rd10215, %rd10219;
	setp.ne.s64 	%p3168, %rd10220, 0;
	add.s64 	%rd10222, %rd10184, %rd10220;
	setp.lt.u64 	%p3169, %rd10222, %rd10184;
	and.pred  	%p3170, %p3168, %p3169;
	selp.u64 	%rd10223, 1, 0, %p3170;
	mul.lo.s64 	%rd10224, %rd954, %rd732;
	mad.lo.s64 	%rd10225, %rd953, %rd733, %rd10224;
	setp.lt.u64 	%p3171, %rd10225, %rd10224;
	selp.b64 	%rd10226, 4294967296, 0, %p3171;
	shl.b64 	%rd10227, %rd10225, 32;
	mad.lo.s64 	%rd10228, %rd953, %rd732, %rd10227;
	setp.lt.u64 	%p3172, %rd10228, %rd10227;
	shr.u64 	%rd10229, %rd10225, 32;
	mad.lo.s64 	%rd10230, %rd954, %rd733, %rd10229;
	add.s64 	%rd10231, %rd10230, %rd10226;
	selp.u64 	%rd10232, 1, 0, %p3172;
	add.s64 	%rd10233, %rd10231, %rd10232;
	add.s64 	%rd10234, %rd10222, %rd10223;
	add.s64 	%rd10235, %rd10234, %rd10228;
	max.u64 	%rd10237, %rd10222, %rd10234;
	setp.gt.u64 	%p3173, %rd10237, %rd10235;
	selp.u64 	%rd10238, 1, 0, %p3173;
	add.s64 	%rd10239, %rd10233, %rd10238;
	setp.ne.s64 	%p3174, %rd10239, 0;
	add.s64 	%rd10241, %rd10188, %rd10239;
	setp.lt.u64 	%p3175, %rd10241, %rd10188;
	and.pred  	%p3176, %p3174, %p3175;
	selp.u64 	%rd10242, 1, 0, %p3176;
	mul.lo.s64 	%rd10243, %rd956, %rd732;
	mad.lo.s64 	%rd10244, %rd955, %rd733, %rd10243;
	setp.lt.u64 	%p3177, %rd10244, %rd10243;
	selp.b64 	%rd10245, 4294967296, 0, %p3177;
	shl.b64 	%rd10246, %rd10244, 32;
	mad.lo.s64 	%rd10247, %rd955, %rd732, %rd10246;
	setp.lt.u64 	%p3178, %rd10247, %rd10246;
	shr.u64 	%rd10248, %rd10244, 32;
	mad.lo.s64 	%rd10249, %rd956, %rd733, %rd10248;
	add.s64 	%rd10250, %rd10249, %rd10245;
	selp.u64 	%rd10251, 1, 0, %p3178;
	add.s64 	%rd10252, %rd10250, %rd10251;
	add.s64 	%rd10253, %rd10241, %rd10242;
	add.s64 	%rd10254, %rd10253, %rd10247;
	max.u64 	%rd10256, %rd10241, %rd10253;
	setp.gt.u64 	%p3179, %rd10256, %rd10254;
	selp.u64 	%rd10257, 1, 0, %p3179;
	add.s64 	%rd10258, %rd10252, %rd10257;
	mul.lo.s64 	%rd10260, %rd950, %rd734;
	mad.lo.s64 	%rd10261, %rd949, %rd735, %rd10260;
	setp.lt.u64 	%p3180, %rd10261, %rd10260;
	selp.b64 	%rd10262, 4294967296, 0, %p3180;
	shl.b64 	%rd10263, %rd10261, 32;
	mad.lo.s64 	%rd10264, %rd949, %rd734, %rd10263;
	setp.lt.u64 	%p3181, %rd10264, %rd10263;
	shr.u64 	%rd10265, %rd10261, 32;
	mad.lo.s64 	%rd10266, %rd950, %rd735, %rd10265;
	add.s64 	%rd10267, %rd10266, %rd10262;
	selp.u64 	%rd10268, 1, 0, %p3181;
	add.s64 	%rd10269, %rd10267, %rd10268;
	add.s64 	%rd10270, %rd10217, %rd10264;
	setp.lt.u64 	%p3182, %rd10270, %rd10217;
	selp.u64 	%rd10271, 1, 0, %p3182;
	add.s64 	%rd10272, %rd10269, %rd10271;
	setp.ne.s64 	%p3183, %rd10272, 0;
	add.s64 	%rd10274, %rd10235, %rd10272;
	setp.lt.u64 	%p3184, %rd10274, %rd10235;
	and.pred  	%p3185, %p3183, %p3184;
	selp.u64 	%rd10275, 1, 0, %p3185;
	mul.lo.s64 	%rd10276, %rd952, %rd734;
	mad.lo.s64 	%rd10277, %rd951, %rd735, %rd10276;
	setp.lt.u64 	%p3186, %rd10277, %rd10276;
	selp.b64 	%rd10278, 4294967296, 0, %p3186;
	shl.b64 	%rd10279, %rd10277, 32;
	mad.lo.s64 	%rd10280, %rd951, %rd734, %rd10279;
	setp.lt.u64 	%p3187, %rd10280, %rd10279;
	shr.u64 	%rd10281, %rd10277, 32;
	mad.lo.s64 	%rd10282, %rd952, %rd735, %rd10281;
	add.s64 	%rd10283, %rd10282, %rd10278;
	selp.u64 	%rd10284, 1, 0, %p3187;
	add.s64 	%rd10285, %rd10283, %rd10284;
	add.s64 	%rd10286, %rd10274, %rd10275;
	add.s64 	%rd957, %rd10286, %rd10280;
	max.u64 	%rd10287, %rd10274, %rd10286;
	setp.gt.u64 	%p3188, %rd10287, %rd957;
	selp.u64 	%rd10288, 1, 0, %p3188;
	add.s64 	%rd10289, %rd10285, %rd10288;
	setp.ne.s64 	%p3189, %rd10289, 0;
	add.s64 	%rd10291, %rd10254, %rd10289;
	setp.lt.u64 	%p3190, %rd10291, %rd10254;
	and.pred  	%p3191, %p3189, %p3190;
	selp.u64 	%rd10292, 1, 0, %p3191;
	mul.lo.s64 	%rd10293, %rd954, %rd734;
	mad.lo.s64 	%rd10294, %rd953, %rd735, %rd10293;
	setp.lt.u64 	%p3192, %rd10294, %rd10293;
	selp.b64 	%rd10295, 4294967296, 0, %p3192;
	shl.b64 	%rd10296, %rd10294, 32;
	mad.lo.s64 	%rd10297, %rd953, %rd734, %rd10296;
	setp.lt.u64 	%p3193, %rd10297, %rd10296;
	shr.u64 	%rd10298, %rd10294, 32;
	mad.lo.s64 	%rd10299, %rd954, %rd735, %rd10298;
	add.s64 	%rd10300, %rd10299, %rd10295;
	selp.u64 	%rd10301, 1, 0, %p3193;
	add.s64 	%rd10302, %rd10300, %rd10301;
	add.s64 	%rd10303, %rd10291, %rd10292;
	add.s64 	%rd958, %rd10303, %rd10297;
	max.u64 	%rd10304, %rd10291, %rd10303;
	setp.gt.u64 	%p3194, %rd10304, %rd958;
	selp.u64 	%rd10305, 1, 0, %p3194;
	add.s64 	%rd10306, %rd10302, %rd10305;
	setp.ne.s64 	%p3195, %rd10306, 0;
	add.s64 	%rd10308, %rd10258, %rd10306;
	setp.lt.u64 	%p3196, %rd10308, %rd10258;
	and.pred  	%p3197, %p3195, %p3196;
	selp.u64 	%rd10309, 1, 0, %p3197;
	mul.lo.s64 	%rd10310, %rd956, %rd734;
	mad.lo.s64 	%rd10311, %rd955, %rd735, %rd10310;
	setp.lt.u64 	%p3198, %rd10311, %rd10310;
	selp.b64 	%rd10312, 4294967296, 0, %p3198;
	shl.b64 	%rd10313, %rd10311, 32;
	mad.lo.s64 	%rd10314, %rd955, %rd734, %rd10313;
	setp.lt.u64 	%p3199, %rd10314, %rd10313;
	shr.u64 	%rd10315, %rd10311, 32;
	mad.lo.s64 	%rd10316, %rd956, %rd735, %rd10315;
	add.s64 	%rd10317, %rd10316, %rd10312;
	selp.u64 	%rd10318, 1, 0, %p3199;
	add.s64 	%rd10319, %rd10317, %rd10318;
	add.s64 	%rd10320, %rd10308, %rd10309;
	add.s64 	%rd959, %rd10320, %rd10314;
	max.u64 	%rd10321, %rd10308, %rd10320;
	setp.gt.u64 	%p3200, %rd10321, %rd959;
	selp.u64 	%rd10322, 1, 0, %p3200;
	add.s64 	%rd960, %rd10319, %rd10322;
	mov.b64 	{%r917, %r918}, %rd957;
	mov.b64 	{%r919, %r920}, %rd958;
	mov.b64 	%rd10323, {%r920, %r917};
	mov.b64 	{%r921, %r922}, %rd959;
	mov.b64 	%rd10324, {%r922, %r919};
	mov.b64 	{%r923, %r924}, %rd960;
	mov.b64 	%rd10325, {%r924, %r921};
	shl.b64 	%rd10326, %rd960, 32;
	add.s64 	%rd961, %rd10323, %rd10072;
	setp.lt.u64 	%p3201, %rd961, %rd10323;
	selp.u64 	%rd10327, 1, 0, %p3201;
	add.s64 	%rd10328, %rd10324, %rd10130;
	add.s64 	%rd962, %rd10328, %rd10327;
	max.u64 	%rd10329, %rd10130, %rd10328;
	setp.gt.u64 	%p3202, %rd10329, %rd962;
	selp.u64 	%rd10330, 1, 0, %p3202;
	add.s64 	%rd10331, %rd10325, %rd10200;
	add.s64 	%rd963, %rd10331, %rd10330;
	max.u64 	%rd10332, %rd10200, %rd10331;
	setp.gt.u64 	%p3203, %rd10332, %rd963;
	selp.u64 	%rd10333, 1, 0, %p3203;
	add.s64 	%rd10334, %rd10326, %rd10270;
	add.s64 	%rd22942, %rd10334, %rd10333;
	setp.gt.u64 	%p3204, %rd22942, %rd10005;
	@%p3204 bra 	$L__BB1_301;
	setp.eq.s64 	%p3205, %rd22942, %rd10005;
	setp.gt.u64 	%p3206, %rd963, %rd57;
	and.pred  	%p3207, %p3205, %p3206;
	@%p3207 bra 	$L__BB1_301;
	setp.eq.s64 	%p3209, %rd963, %rd57;
	and.pred  	%p3210, %p3205, %p3209;
	setp.gt.u64 	%p3211, %rd962, %rd56;
	and.pred  	%p3212, %p3210, %p3211;
	@%p3212 bra 	$L__BB1_301;
	setp.ne.s64 	%p3213, %rd22942, %rd10005;
	setp.ne.s64 	%p3214, %rd963, %rd57;
	or.pred  	%p3215, %p3213, %p3214;
	setp.ne.s64 	%p3216, %rd962, %rd56;
	or.pred  	%p3217, %p3215, %p3216;
	setp.lt.u64 	%p3218, %rd961, %rd58;
	or.pred  	%p3219, %p3217, %p3218;
	mov.u64 	%rd22939, %rd961;
	mov.u64 	%rd22940, %rd962;
	mov.u64 	%rd22941, %rd963;
	@%p3219 bra 	$L__BB1_302;
$L__BB1_301:
	sub.s64 	%rd22939, %rd961, %rd58;
	setp.lt.u64 	%p3220, %rd961, %rd58;
	selp.u64 	%rd10339, 1, 0, %p3220;
	add.s64 	%rd10340, %rd56, %rd10339;
	sub.s64 	%rd22940, %rd962, %rd10340;
	setp.ge.u64 	%p3221, %rd962, %rd10340;
	setp.lt.u64 	%p3222, %rd962, %rd10340;
	setp.eq.s64 	%p3223, %rd10340, 0;
	selp.u32 	%r925, -1, 0, %p3222;
	selp.u32 	%r926, -1, 0, %p3223;
	selp.b32 	%r927, %r926, %r925, %p3221;
	selp.b32 	%r928, %r927, %r925, %p3220;
	and.b32  	%r929, %r928, 1;
	setp.eq.b32 	%p3224, %r929, 1;
	cvt.u64.u32 	%rd10341, %r928;
	and.b64  	%rd10342, %rd10341, 1;
	add.s64 	%rd10343, %rd57, %rd10342;
	sub.s64 	%rd22941, %rd963, %rd10343;
	setp.ge.u64 	%p3225, %rd963, %rd10343;
	setp.lt.u64 	%p3226, %rd963, %rd10343;
	setp.eq.s64 	%p3227, %rd10343, 0;
	selp.u32 	%r930, -1, 0, %p3226;
	selp.u32 	%r931, -1, 0, %p3227;
	selp.b32 	%r932, %r931, %r930, %p3225;
	selp.b32 	%r933, %r932, %r930, %p3224;
	and.b32  	%r934, %r933, 1;
	setp.eq.b32 	%p3228, %r934, 1;
	selp.s64 	%rd10344, -1, 0, %p3228;
	sub.s64 	%rd10346, %rd22942, %rd10005;
	add.s64 	%rd22942, %rd10346, %rd10344;
$L__BB1_302:
	shr.u64 	%rd10347, %rd957, 32;
	mul.lo.s64 	%rd10348, %rd10347, 4196183048192;
	and.b64  	%rd10349, %rd957, 4294967295;
	mad.lo.s64 	%rd10350, %rd10349, 977, %rd10348;
	setp.lt.u64 	%p3229, %rd10350, %rd10348;
	shr.u64 	%rd10351, %rd958, 32;
	mul.lo.s64 	%rd10352, %rd10351, 4196183048192;
	and.b64  	%rd10353, %rd958, 4294967295;
	mad.lo.s64 	%rd10354, %rd10353, 977, %rd10352;
	setp.lt.u64 	%p3230, %rd10354, %rd10352;
	selp.u64 	%rd10355, 1, 0, %p3229;
	mul.lo.s64 	%rd10356, %rd10347, 977;
	shr.u64 	%rd10357, %rd10356, 32;
	add.s64 	%rd10358, %rd10357, %rd10355;
	add.s64 	%rd10359, %rd10358, %rd10354;
	setp.lt.u64 	%p3231, %rd10359, %rd10358;
	shr.u64 	%rd10360, %rd959, 32;
	mul.lo.s64 	%rd10361, %rd10360, 4196183048192;
	and.b64  	%rd10362, %rd959, 4294967295;
	mad.lo.s64 	%rd10363, %rd10362, 977, %rd10361;
	setp.lt.u64 	%p3232, %rd10363, %rd10361;
	selp.u64 	%rd10364, 1, 0, %p3231;
	selp.u64 	%rd10365, 1, 0, %p3230;
	mul.lo.s64 	%rd10366, %rd10351, 977;
	shr.u64 	%rd10367, %rd10366, 32;
	add.s64 	%rd10368, %rd10367, %rd10365;
	add.s64 	%rd10369, %rd10368, %rd10364;
	add.s64 	%rd10370, %rd10369, %rd10363;
	setp.lt.u64 	%p3233, %rd10370, %rd10369;
	add.s64 	%rd973, %rd22939, %rd10350;
	setp.lt.u64 	%p3234, %rd973, %rd22939;
	selp.u64 	%rd10371, 1, 0, %p3234;
	add.s64 	%rd10372, %rd22940, %rd10359;
	add.s64 	%rd974, %rd10372, %rd10371;
	max.u64 	%rd10373, %rd22940, %rd10372;
	setp.gt.u64 	%p3235, %rd10373, %rd974;
	selp.u64 	%rd10374, 1, 0, %p3235;
	add.s64 	%rd10375, %rd22941, %rd10370;
	add.s64 	%rd975, %rd10375, %rd10374;
	max.u64 	%rd10376, %rd22941, %rd10375;
	setp.gt.u64 	%p3236, %rd10376, %rd975;
	selp.u64 	%rd10377, 1, 0, %p3236;
	shr.u64 	%rd10378, %rd960, 32;
	and.b64  	%rd10379, %rd960, 4294967295;
	mul.lo.s64 	%rd10380, %rd10379, 977;
	mad.lo.s64 	%rd10381, %rd10378, 4196183048192, %rd10380;
	selp.u64 	%rd10382, 1, 0, %p3233;
	selp.u64 	%rd10383, 1, 0, %p3232;
	mul.lo.s64 	%rd10384, %rd10360, 977;
	shr.u64 	%rd10385, %rd10384, 32;
	add.s64 	%rd10386, %rd10385, %rd10383;
	add.s64 	%rd10387, %rd10386, %rd10382;
	add.s64 	%rd10388, %rd10387, %rd10381;
	add.s64 	%rd10389, %rd22942, %rd10388;
	add.s64 	%rd22946, %rd10389, %rd10377;
	setp.gt.u64 	%p3237, %rd22946, %rd10005;
	@%p3237 bra 	$L__BB1_306;
	setp.eq.s64 	%p3238, %rd22946, %rd10005;
	setp.gt.u64 	%p3239, %rd975, %rd57;
	and.pred  	%p3240, %p3238, %p3239;
	@%p3240 bra 	$L__BB1_306;
	setp.eq.s64 	%p3242, %rd975, %rd57;
	and.pred  	%p3243, %p3238, %p3242;
	setp.gt.u64 	%p3244, %rd974, %rd56;
	and.pred  	%p3245, %p3243, %p3244;
	@%p3245 bra 	$L__BB1_306;
	setp.ne.s64 	%p3246, %rd22946, %rd10005;
	setp.ne.s64 	%p3247, %rd975, %rd57;
	or.pred  	%p3248, %p3246, %p3247;
	setp.ne.s64 	%p3249, %rd974, %rd56;
	or.pred  	%p3250, %p3248, %p3249;
	setp.lt.u64 	%p3251, %rd973, %rd58;
	or.pred  	%p3252, %p3250, %p3251;
	mov.u64 	%rd22943, %rd973;
	mov.u64 	%rd22944, %rd974;
	mov.u64 	%rd22945, %rd975;
	@%p3252 bra 	$L__BB1_307;
$L__BB1_306:
	sub.s64 	%rd22943, %rd973, %rd58;
	setp.lt.u64 	%p3253, %rd973, %rd58;
	selp.u64 	%rd10394, 1, 0, %p3253;
	add.s64 	%rd10395, %rd56, %rd10394;
	sub.s64 	%rd22944, %rd974, %rd10395;
	setp.ge.u64 	%p3254, %rd974, %rd10395;
	setp.lt.u64 	%p3255, %rd974, %rd10395;
	setp.eq.s64 	%p3256, %rd10395, 0;
	selp.u32 	%r935, -1, 0, %p3255;
	selp.u32 	%r936, -1, 0, %p3256;
	selp.b32 	%r937, %r936, %r935, %p3254;
	selp.b32 	%r938, %r937, %r935, %p3253;
	and.b32  	%r939, %r938, 1;
	setp.eq.b32 	%p3257, %r939, 1;
	cvt.u64.u32 	%rd10396, %r938;
	and.b64  	%rd10397, %rd10396, 1;
	add.s64 	%rd10398, %rd57, %rd10397;
	sub.s64 	%rd22945, %rd975, %rd10398;
	setp.ge.u64 	%p3258, %rd975, %rd10398;
	setp.lt.u64 	%p3259, %rd975, %rd10398;
	setp.eq.s64 	%p3260, %rd10398, 0;
	selp.u32 	%r940, -1, 0, %p3259;
	selp.u32 	%r941, -1, 0, %p3260;
	selp.b32 	%r942, %r941, %r940, %p3258;
	selp.b32 	%r943, %r942, %r940, %p3257;
	and.b32  	%r944, %r943, 1;
	setp.eq.b32 	%p3261, %r944, 1;
	selp.s64 	%rd10399, -1, 0, %p3261;
	sub.s64 	%rd10401, %rd22946, %rd10005;
	add.s64 	%rd22946, %rd10401, %rd10399;
$L__BB1_307:
	shl.b64 	%rd985, %rd22943, 1;
	mov.b64 	{%r945, %r946}, %rd22944;
	mov.b64 	{%r947, %r948}, %rd22943;
	shf.l.wrap.b32 	%r949, %r948, %r945, 1;
	shf.l.wrap.b32 	%r950, %r945, %r946, 1;
	mov.b64 	%rd986, {%r949, %r950};
	setp.lt.u64 	%p3262, %rd986, %rd22944;
	selp.u64 	%rd10402, 1, 0, %p3262;
	shl.b64 	%rd10403, %rd22945, 1;
	or.b64  	%rd987, %rd10403, %rd10402;
	setp.lt.u64 	%p3263, %rd987, %rd22945;
	selp.u64 	%rd10404, 1, 0, %p3263;
	shl.b64 	%rd10405, %rd22946, 1;
	or.b64  	%rd22950, %rd10405, %rd10404;
	setp.gt.u64 	%p3264, %rd22950, %rd10005;
	@%p3264 bra 	$L__BB1_311;
	setp.eq.s64 	%p3265, %rd22950, %rd10005;
	setp.gt.u64 	%p3266, %rd987, %rd57;
	and.pred  	%p3267, %p3265, %p3266;
	@%p3267 bra 	$L__BB1_311;
	setp.eq.s64 	%p3269, %rd987, %rd57;
	and.pred  	%p3270, %p3265, %p3269;
	setp.gt.u64 	%p3271, %rd986, %rd56;
	and.pred  	%p3272, %p3270, %p3271;
	@%p3272 bra 	$L__BB1_311;
	setp.ne.s64 	%p3273, %rd22950, %rd10005;
	setp.ne.s64 	%p3274, %rd987, %rd57;
	or.pred  	%p3275, %p3273, %p3274;
	setp.ne.s64 	%p3276, %rd986, %rd56;
	or.pred  	%p3277, %p3275, %p3276;
	setp.lt.u64 	%p3278, %rd985, %rd58;
	or.pred  	%p3279, %p3277, %p3278;
	mov.u64 	%rd22947, %rd985;
	mov.u64 	%rd22948, %rd986;
	mov.u64 	%rd22949, %rd987;
	@%p3279 bra 	$L__BB1_312;
$L__BB1_311:
	sub.s64 	%rd22947, %rd985, %rd58;
	setp.lt.u64 	%p3280, %rd985, %rd58;
	selp.u64 	%rd10410, 1, 0, %p3280;
	add.s64 	%rd10411, %rd56, %rd10410;
	sub.s64 	%rd22948, %rd986, %rd10411;
	setp.ge.u64 	%p3281, %rd986, %rd10411;
	setp.lt.u64 	%p3282, %rd986, %rd10411;
	setp.eq.s64 	%p3283, %rd10411, 0;
	selp.u32 	%r951, -1, 0, %p3282;
	selp.u32 	%r952, -1, 0, %p3283;
	selp.b32 	%r953, %r952, %r951, %p3281;
	selp.b32 	%r954, %r953, %r951, %p3280;
	and.b32  	%r955, %r954, 1;
	setp.eq.b32 	%p3284, %r955, 1;
	cvt.u64.u32 	%rd10412, %r954;
	and.b64  	%rd10413, %rd10412, 1;
	add.s64 	%rd10414, %rd57, %rd10413;
	sub.s64 	%rd22949, %rd987, %rd10414;
	setp.ge.u64 	%p3285, %rd987, %rd10414;
	setp.lt.u64 	%p3286, %rd987, %rd10414;
	setp.eq.s64 	%p3287, %rd10414, 0;
	selp.u32 	%r956, -1, 0, %p3286;
	selp.u32 	%r957, -1, 0, %p3287;
	selp.b32 	%r958, %r957, %r956, %p3285;
	selp.b32 	%r959, %r958, %r956, %p3284;
	and.b32  	%r960, %r959, 1;
	setp.eq.b32 	%p3288, %r960, 1;
	selp.s64 	%rd10415, -1, 0, %p3288;
	sub.s64 	%rd10417, %rd22950, %rd10005;
	add.s64 	%rd22950, %rd10417, %rd10415;
$L__BB1_312:
	shl.b64 	%rd997, %rd22947, 1;
	mov.b64 	{%r961, %r962}, %rd22948;
	mov.b64 	{%r963, %r964}, %rd22947;
	shf.l.wrap.b32 	%r965, %r964, %r961, 1;
	shf.l.wrap.b32 	%r966, %r961, %r962, 1;
	mov.b64 	%rd998, {%r965, %r966};
	setp.lt.u64 	%p3289, %rd998, %rd22948;
	selp.u64 	%rd10418, 1, 0, %p3289;
	shl.b64 	%rd10419, %rd22949, 1;
	or.b64  	%rd999, %rd10419, %rd10418;
	setp.lt.u64 	%p3290, %rd999, %rd22949;
	selp.u64 	%rd10420, 1, 0, %p3290;
	shl.b64 	%rd10421, %rd22950, 1;
	or.b64  	%rd22954, %rd10421, %rd10420;
	setp.gt.u64 	%p3291, %rd22954, %rd10005;
	@%p3291 bra 	$L__BB1_316;
	setp.eq.s64 	%p3292, %rd22954, %rd10005;
	setp.gt.u64 	%p3293, %rd999, %rd57;
	and.pred  	%p3294, %p3292, %p3293;
	@%p3294 bra 	$L__BB1_316;
	setp.eq.s64 	%p3296, %rd999, %rd57;
	and.pred  	%p3297, %p3292, %p3296;
	setp.gt.u64 	%p3298, %rd998, %rd56;
	and.pred  	%p3299, %p3297, %p3298;
	@%p3299 bra 	$L__BB1_316;
	setp.ne.s64 	%p3300, %rd22954, %rd10005;
	setp.ne.s64 	%p3301, %rd999, %rd57;
	or.pred  	%p3302, %p3300, %p3301;
	setp.ne.s64 	%p3303, %rd998, %rd56;
	or.pred  	%p3304, %p3302, %p3303;
	setp.lt.u64 	%p3305, %rd997, %rd58;
	or.pred  	%p3306, %p3304, %p3305;
	mov.u64 	%rd22951, %rd997;
	mov.u64 	%rd22952, %rd998;
	mov.u64 	%rd22953, %rd999;
	@%p3306 bra 	$L__BB1_317;
$L__BB1_316:
	sub.s64 	%rd22951, %rd997, %rd58;
	setp.lt.u64 	%p3307, %rd997, %rd58;
	selp.u64 	%rd10426, 1, 0, %p3307;
	add.s64 	%rd10427, %rd56, %rd10426;
	sub.s64 	%rd22952, %rd998, %rd10427;
	setp.ge.u64 	%p3308, %rd998, %rd10427;
	setp.lt.u64 	%p3309, %rd998, %rd10427;
	setp.eq.s64 	%p3310, %rd10427, 0;
	selp.u32 	%r967, -1, 0, %p3309;
	selp.u32 	%r968, -1, 0, %p3310;
	selp.b32 	%r969, %r968, %r967, %p3308;
	selp.b32 	%r970, %r969, %r967, %p3307;
	and.b32  	%r971, %r970, 1;
	setp.eq.b32 	%p3311, %r971, 1;
	cvt.u64.u32 	%rd10428, %r970;
	and.b64  	%rd10429, %rd10428, 1;
	add.s64 	%rd10430, %rd57, %rd10429;
	sub.s64 	%rd22953, %rd999, %rd10430;
	setp.ge.u64 	%p3312, %rd999, %rd10430;
	setp.lt.u64 	%p3313, %rd999, %rd10430;
	setp.eq.s64 	%p3314, %rd10430, 0;
	selp.u32 	%r972, -1, 0, %p3313;
	selp.u32 	%r973, -1, 0, %p3314;
	selp.b32 	%r974, %r973, %r972, %p3312;
	selp.b32 	%r975, %r974, %r972, %p3311;
	and.b32  	%r976, %r975, 1;
	setp.eq.b32 	%p3315, %r976, 1;
	selp.s64 	%rd10431, -1, 0, %p3315;
	sub.s64 	%rd10433, %rd22954, %rd10005;
	add.s64 	%rd22954, %rd10433, %rd10431;
$L__BB1_317:
	mul.lo.s64 	%rd10434, %rd950, %rd949;
	shr.u64 	%rd10435, %rd10434, 31;
	and.b64  	%rd10436, %rd10435, 4294967296;
	shl.b64 	%rd10437, %rd10434, 33;
	mad.lo.s64 	%rd10438, %rd949, %rd949, %rd10437;
	setp.lt.u64 	%p3316, %rd10438, %rd10437;
	and.b64  	%rd10439, %rd10435, 4294967295;
	mad.lo.s64 	%rd10440, %rd950, %rd950, %rd10439;
	add.s64 	%rd10441, %rd10440, %rd10436;
	selp.u64 	%rd10442, 1, 0, %p3316;
	add.s64 	%rd10443, %rd10441, %rd10442;
	mul.lo.s64 	%rd10444, %rd952, %rd949;
	mul.lo.s64 	%rd10445, %rd951, %rd950;
	add.s64 	%rd10446, %rd10444, %rd10445;
	setp.lt.u64 	%p3317, %rd10446, %rd10444;
	selp.b64 	%rd10447, 4294967296, 0, %p3317;
	shl.b64 	%rd10448, %rd10446, 32;
	mad.lo.s64 	%rd10449, %rd951, %rd949, %rd10448;
	setp.lt.u64 	%p3318, %rd10449, %rd10448;
	shr.u64 	%rd10450, %rd10446, 32;
	mad.lo.s64 	%rd10451, %rd952, %rd950, %rd10450;
	add.s64 	%rd10452, %rd10451, %rd10447;
	selp.u64 	%rd10453, 1, 0, %p3318;
	add.s64 	%rd10454, %rd10452, %rd10453;
	add.s64 	%rd10455, %rd10443, %rd10449;
	setp.lt.u64 	%p3319, %rd10455, %rd10443;
	selp.u64 	%rd10456, 1, 0, %p3319;
	add.s64 	%rd10457, %rd10454, %rd10456;
	mul.lo.s64 	%rd10458, %rd954, %rd949;
	mul.lo.s64 	%rd10459, %rd953, %rd950;
	add.s64 	%rd10460, %rd10458, %rd10459;
	setp.lt.u64 	%p3320, %rd10460, %rd10458;
	selp.b64 	%rd10461, 4294967296, 0, %p3320;
	shl.b64 	%rd10462, %rd10460, 32;
	mad.lo.s64 	%rd10463, %rd953, %rd949, %rd10462;
	setp.lt.u64 	%p3321, %rd10463, %rd10462;
	shr.u64 	%rd10464, %rd10460, 32;
	mad.lo.s64 	%rd10465, %rd954, %rd950, %rd10464;
	add.s64 	%rd10466, %rd10465, %rd10461;
	selp.u64 	%rd10467, 1, 0, %p3321;
	add.s64 	%rd10468, %rd10466, %rd10467;
	add.s64 	%rd10469, %rd10457, %rd10463;
	setp.lt.u64 	%p3322, %rd10469, %rd10457;
	selp.u64 	%rd10471, 1, 0, %p3322;
	add.s64 	%rd10472, %rd10468, %rd10471;
	mul.lo.s64 	%rd10473, %rd956, %rd949;
	mul.lo.s64 	%rd10474, %rd955, %rd950;
	add.s64 	%rd10475, %rd10473, %rd10474;
	setp.lt.u64 	%p3323, %rd10475, %rd10473;
	selp.b64 	%rd10476, 4294967296, 0, %p3323;
	shl.b64 	%rd10477, %rd10475, 32;
	mad.lo.s64 	%rd10478, %rd955, %rd949, %rd10477;
	setp.lt.u64 	%p3324, %rd10478, %rd10477;
	shr.u64 	%rd10479, %rd10475, 32;
	mad.lo.s64 	%rd10480, %rd956, %rd950, %rd10479;
	add.s64 	%rd10481, %rd10480, %rd10476;
	selp.u64 	%rd10482, 1, 0, %p3324;
	add.s64 	%rd10483, %rd10481, %rd10482;
	add.s64 	%rd10484, %rd10472, %rd10478;
	setp.lt.u64 	%p3325, %rd10484, %rd10472;
	selp.u64 	%rd10486, 1, 0, %p3325;
	add.s64 	%rd10487, %rd10483, %rd10486;
	setp.lt.u64 	%p3326, %rd10446, %rd10445;
	selp.b64 	%rd10489, 4294967296, 0, %p3326;
	add.s64 	%rd10490, %rd10451, %rd10489;
	add.s64 	%rd10491, %rd10490, %rd10453;
	add.s64 	%rd10492, %rd10455, %rd10449;
	setp.lt.u64 	%p3327, %rd10492, %rd10455;
	selp.u64 	%rd10493, 1, 0, %p3327;
	add.s64 	%rd10494, %rd10491, %rd10493;
	setp.ne.s64 	%p3328, %rd10494, 0;
	add.s64 	%rd10496, %rd10469, %rd10494;
	setp.lt.u64 	%p3329, %rd10496, %rd10469;
	and.pred  	%p3330, %p3328, %p3329;
	selp.u64 	%rd10497, 1, 0, %p3330;
	mul.lo.s64 	%rd10498, %rd952, %rd951;
	shr.u64 	%rd10499, %rd10498, 31;
	and.b64  	%rd10500, %rd10499, 4294967296;
	shl.b64 	%rd10501, %rd10498, 33;
	mad.lo.s64 	%rd10502, %rd951, %rd951, %rd10501;
	setp.lt.u64 	%p3331, %rd10502, %rd10501;
	and.b64  	%rd10503, %rd10499, 4294967295;
	mad.lo.s64 	%rd10504, %rd952, %rd952, %rd10503;
	add.s64 	%rd10505, %rd10504, %rd10500;
	selp.u64 	%rd10506, 1, 0, %p3331;
	add.s64 	%rd10507, %rd10505, %rd10506;
	add.s64 	%rd10508, %rd10496, %rd10497;
	add.s64 	%rd10509, %rd10508, %rd10502;
	max.u64 	%rd10510, %rd10496, %rd10508;
	setp.gt.u64 	%p3332, %rd10510, %rd10509;
	selp.u64 	%rd10511, 1, 0, %p3332;
	add.s64 	%rd10512, %rd10507, %rd10511;
	setp.ne.s64 	%p3333, %rd10512, 0;
	add.s64 	%rd10514, %rd10484, %rd10512;
	setp.lt.u64 	%p3334, %rd10514, %rd10484;
	and.pred  	%p3335, %p3333, %p3334;
	selp.u64 	%rd10515, 1, 0, %p3335;
	mul.lo.s64 	%rd10516, %rd954, %rd951;
	mul.lo.s64 	%rd10517, %rd953, %rd952;
	add.s64 	%rd10518, %rd10516, %rd10517;
	setp.lt.u64 	%p3336, %rd10518, %rd10516;
	selp.b64 	%rd10519, 4294967296, 0, %p3336;
	shl.b64 	%rd10520, %rd10518, 32;
	mad.lo.s64 	%rd10521, %rd953, %rd951, %rd10520;
	setp.lt.u64 	%p3337, %rd10521, %rd10520;
	shr.u64 	%rd10522, %rd10518, 32;
	mad.lo.s64 	%rd10523, %rd954, %rd952, %rd10522;
	add.s64 	%rd10524, %rd10523, %rd10519;
	selp.u64 	%rd10525, 1, 0, %p3337;
	add.s64 	%rd10526, %rd10524, %rd10525;
	add.s64 	%rd10527, %rd10514, %rd10515;
	add.s64 	%rd10528, %rd10527, %rd10521;
	max.u64 	%rd10530, %rd10514, %rd10527;
	setp.gt.u64 	%p3338, %rd10530, %rd10528;
	selp.u64 	%rd10531, 1, 0, %p3338;
	add.s64 	%rd10532, %rd10526, %rd10531;
	setp.ne.s64 	%p3339, %rd10532, 0;
	add.s64 	%rd10534, %rd10487, %rd10532;
	setp.lt.u64 	%p3340, %rd10534, %rd10487;
	and.pred  	%p3341, %p3339, %p3340;
	selp.u64 	%rd10535, 1, 0, %p3341;
	mul.lo.s64 	%rd10536, %rd956, %rd951;
	mul.lo.s64 	%rd10537, %rd955, %rd952;
	add.s64 	%rd10538, %rd10536, %rd10537;
	setp.lt.u64 	%p3342, %rd10538, %rd10536;
	selp.b64 	%rd10539, 4294967296, 0, %p3342;
	shl.b64 	%rd10540, %rd10538, 32;
	mad.lo.s64 	%rd10541, %rd955, %rd951, %rd10540;
	setp.lt.u64 	%p3343, %rd10541, %rd10540;
	shr.u64 	%rd10542, %rd10538, 32;
	mad.lo.s64 	%rd10543, %rd956, %rd952, %rd10542;
	add.s64 	%rd10544, %rd10543, %rd10539;
	selp.u64 	%rd10545, 1, 0, %p3343;
	add.s64 	%rd10546, %rd10544, %rd10545;
	add.s64 	%rd10547, %rd10534, %rd10535;
	add.s64 	%rd10548, %rd10547, %rd10541;
	max.u64 	%rd10550, %rd10534, %rd10547;
	setp.gt.u64 	%p3344, %rd10550, %rd10548;
	selp.u64 	%rd10551, 1, 0, %p3344;
	add.s64 	%rd10552, %rd10546, %rd10551;
	setp.lt.u64 	%p3345, %rd10460, %rd10459;
	selp.b64 	%rd10554, 4294967296, 0, %p3345;
	add.s64 	%rd10555, %rd10465, %rd10554;
	add.s64 	%rd10556, %rd10555, %rd10467;
	add.s64 	%rd10557, %rd10509, %rd10463;
	setp.lt.u64 	%p3346, %rd10557, %rd10509;
	selp.u64 	%rd10558, 1, 0, %p3346;
	add.s64 	%rd10559, %rd10556, %rd10558;
	setp.ne.s64 	%p3347, %rd10559, 0;
	add.s64 	%rd10561, %rd10528, %rd10559;
	setp.lt.u64 	%p3348, %rd10561, %rd10528;
	and.pred  	%p3349, %p3347, %p3348;
	selp.u64 	%rd10562, 1, 0, %p3349;
	setp.lt.u64 	%p3350, %rd10518, %rd10517;
	selp.b64 	%rd10563, 4294967296, 0, %p3350;
	add.s64 	%rd10564, %rd10523, %rd10563;
	add.s64 	%rd10565, %rd10564, %rd10525;
	add.s64 	%rd10566, %rd10561, %rd10562;
	add.s64 	%rd10567, %rd10566, %rd10521;
	max.u64 	%rd10568, %rd10561, %rd10566;
	setp.gt.u64 	%p3351, %rd10568, %rd10567;
	selp.u64 	%rd10569, 1, 0, %p3351;
	add.s64 	%rd10570, %rd10565, %rd10569;
	setp.ne.s64 	%p3352, %rd10570, 0;
	add.s64 	%rd10572, %rd10548, %rd10570;
	setp.lt.u64 	%p3353, %rd10572, %rd10548;
	and.pred  	%p3354, %p3352, %p3353;
	selp.u64 	%rd10573, 1, 0, %p3354;
	mul.lo.s64 	%rd10574, %rd954, %rd953;
	shr.u64 	%rd10575, %rd10574, 31;
	and.b64  	%rd10576, %rd10575, 4294967296;
	shl.b64 	%rd10577, %rd10574, 33;
	mad.lo.s64 	%rd10578, %rd953, %rd953, %rd10577;
	setp.lt.u64 	%p3355, %rd10578, %rd10577;
	and.b64  	%rd10579, %rd10575, 4294967295;
	mad.lo.s64 	%rd10580, %rd954, %rd954, %rd10579;
	add.s64 	%rd10581, %rd10580, %rd10576;
	selp.u64 	%rd10582, 1, 0, %p3355;
	add.s64 	%rd10583, %rd10581, %rd10582;
	add.s64 	%rd10584, %rd10572, %rd10573;
	add.s64 	%rd10585, %rd10584, %rd10578;
	max.u64 	%rd10587, %rd10572, %rd10584;
	setp.gt.u64 	%p3356, %rd10587, %rd10585;
	selp.u64 	%rd10588, 1, 0, %p3356;
	add.s64 	%rd10589, %rd10583, %rd10588;
	setp.ne.s64 	%p3357, %rd10589, 0;
	add.s64 	%rd10591, %rd10552, %rd10589;
	setp.lt.u64 	%p3358, %rd10591, %rd10552;
	and.pred  	%p3359, %p3357, %p3358;
	selp.u64 	%rd10592, 1, 0, %p3359;
	mul.lo.s64 	%rd10593, %rd956, %rd953;
	mul.lo.s64 	%rd10594, %rd955, %rd954;
	add.s64 	%rd10595, %rd10593, %rd10594;
	setp.lt.u64 	%p3360, %rd10595, %rd10593;
	selp.b64 	%rd10596, 4294967296, 0, %p3360;
	shl.b64 	%rd10597, %rd10595, 32;
	mad.lo.s64 	%rd10598, %rd955, %rd953, %rd10597;
	setp.lt.u64 	%p3361, %rd10598, %rd10597;
	shr.u64 	%rd10599, %rd10595, 32;
	mad.lo.s64 	%rd10600, %rd956, %rd954, %rd10599;
	add.s64 	%rd10601, %rd10600, %rd10596;
	selp.u64 	%rd10602, 1, 0, %p3361;
	add.s64 	%rd10603, %rd10601, %rd10602;
	add.s64 	%rd10604, %rd10591, %rd10592;
	add.s64 	%rd10605, %rd10604, %rd10598;
	max.u64 	%rd10607, %rd10591, %rd10604;
	setp.gt.u64 	%p3362, %rd10607, %rd10605;
	selp.u64 	%rd10608, 1, 0, %p3362;
	add.s64 	%rd10609, %rd10603, %rd10608;
	setp.lt.u64 	%p3363, %rd10475, %rd10474;
	selp.b64 	%rd10611, 4294967296, 0, %p3363;
	add.s64 	%rd10612, %rd10480, %rd10611;
	add.s64 	%rd10613, %rd10612, %rd10482;
	add.s64 	%rd10614, %rd10567, %rd10478;
	setp.lt.u64 	%p3364, %rd10614, %rd10567;
	selp.u64 	%rd10615, 1, 0, %p3364;
	add.s64 	%rd10616, %rd10613, %rd10615;
	setp.ne.s64 	%p3365, %rd10616, 0;
	add.s64 	%rd10618, %rd10585, %rd10616;
	setp.lt.u64 	%p3366, %rd10618, %rd10585;
	and.pred  	%p3367, %p3365, %p3366;
	selp.u64 	%rd10619, 1, 0, %p3367;
	setp.lt.u64 	%p3368, %rd10538, %rd10537;
	selp.b64 	%rd10620, 4294967296, 0, %p3368;
	add.s64 	%rd10621, %rd10543, %rd10620;
	add.s64 	%rd10622, %rd10621, %rd10545;
	add.s64 	%rd10623, %rd10618, %rd10619;
	add.s64 	%rd1009, %rd10623, %rd10541;
	max.u64 	%rd10624, %rd10618, %rd10623;
	setp.gt.u64 	%p3369, %rd10624, %rd1009;
	selp.u64 	%rd10625, 1, 0, %p3369;
	add.s64 	%rd10626, %rd10622, %rd10625;
	setp.ne.s64 	%p3370, %rd10626, 0;
	add.s64 	%rd10628, %rd10605, %rd10626;
	setp.lt.u64 	%p3371, %rd10628, %rd10605;
	and.pred  	%p3372, %p3370, %p3371;
	selp.u64 	%rd10629, 1, 0, %p3372;
	setp.lt.u64 	%p3373, %rd10595, %rd10594;
	selp.b64 	%rd10630, 4294967296, 0, %p3373;
	add.s64 	%rd10631, %rd10600, %rd10630;
	add.s64 	%rd10632, %rd10631, %rd10602;
	add.s64 	%rd10633, %rd10628, %rd10629;
	add.s64 	%rd1010, %rd10633, %rd10598;
	max.u64 	%rd10634, %rd10628, %rd10633;
	setp.gt.u64 	%p3374, %rd10634, %rd1010;
	selp.u64 	%rd10635, 1, 0, %p3374;
	add.s64 	%rd10636, %rd10632, %rd10635;
	setp.ne.s64 	%p3375, %rd10636, 0;
	add.s64 	%rd10638, %rd10609, %rd10636;
	setp.lt.u64 	%p3376, %rd10638, %rd10609;
	and.pred  	%p3377, %p3375, %p3376;
	selp.u64 	%rd10639, 1, 0, %p3377;
	mul.lo.s64 	%rd10640, %rd956, %rd955;
	shr.u64 	%rd10641, %rd10640, 31;
	and.b64  	%rd10642, %rd10641, 4294967296;
	shl.b64 	%rd10643, %rd10640, 33;
	mad.lo.s64 	%rd10644, %rd955, %rd955, %rd10643;
	setp.lt.u64 	%p3378, %rd10644, %rd10643;
	and.b64  	%rd10645, %rd10641, 4294967295;
	mad.lo.s64 	%rd10646, %rd956, %rd956, %rd10645;
	add.s64 	%rd10647, %rd10646, %rd10642;
	selp.u64 	%rd10648, 1, 0, %p3378;
	add.s64 	%rd10649, %rd10647, %rd10648;
	add.s64 	%rd10650, %rd10638, %rd10639;
	add.s64 	%rd1011, %rd10650, %rd10644;
	max.u64 	%rd10651, %rd10638, %rd10650;
	setp.gt.u64 	%p3379, %rd10651, %rd1011;
	selp.u64 	%rd10652, 1, 0, %p3379;
	add.s64 	%rd1012, %rd10649, %rd10652;
	mov.b64 	{%r977, %r978}, %rd1009;
	mov.b64 	{%r979, %r980}, %rd1010;
	mov.b64 	%rd10653, {%r980, %r977};
	mov.b64 	{%r981, %r982}, %rd1011;
	mov.b64 	%rd10654, {%r982, %r979};
	mov.b64 	{%r983, %r984}, %rd1012;
	mov.b64 	%rd10655, {%r984, %r981};
	shl.b64 	%rd10656, %rd1012, 32;
	add.s64 	%rd1013, %rd10653, %rd10438;
	setp.lt.u64 	%p3380, %rd1013, %rd10653;
	selp.u64 	%rd10657, 1, 0, %p3380;
	add.s64 	%rd10658, %rd10654, %rd10492;
	add.s64 	%rd1014, %rd10658, %rd10657;
	max.u64 	%rd10659, %rd10492, %rd10658;
	setp.gt.u64 	%p3381, %rd10659, %rd1014;
	selp.u64 	%rd10660, 1, 0, %p3381;
	add.s64 	%rd10661, %rd10655, %rd10557;
	add.s64 	%rd1015, %rd10661, %rd10660;
	max.u64 	%rd10662, %rd10557, %rd10661;
	setp.gt.u64 	%p3382, %rd10662, %rd1015;
	selp.u64 	%rd10663, 1, 0, %p3382;
	add.s64 	%rd10664, %rd10656, %rd10614;
	add.s64 	%rd22958, %rd10664, %rd10663;
	ld.const.u64 	%rd10665, [SECP256K1_P+24];
	setp.gt.u64 	%p3383, %rd22958, %rd10665;
	@%p3383 bra 	$L__BB1_321;
	setp.eq.s64 	%p3384, %rd22958, %rd10665;
	setp.gt.u64 	%p3385, %rd1015, %rd57;
	and.pred  	%p3386, %p3384, %p3385;
	@%p3386 bra 	$L__BB1_321;
	setp.eq.s64 	%p3388, %rd1015, %rd57;
	and.pred  	%p3389, %p3384, %p3388;
	setp.gt.u64 	%p3390, %rd1014, %rd56;
	and.pred  	%p3391, %p3389, %p3390;
	@%p3391 bra 	$L__BB1_321;
	setp.ne.s64 	%p3392, %rd22958, %rd10665;
	setp.ne.s64 	%p3393, %rd1015, %rd57;
	or.pred  	%p3394, %p3392, %p3393;
	setp.ne.s64 	%p3395, %rd1014, %rd56;
	or.pred  	%p3396, %p3394, %p3395;
	setp.lt.u64 	%p3397, %rd1013, %rd58;
	or.pred  	%p3398, %p3396, %p3397;
	mov.u64 	%rd22955, %rd1013;
	mov.u64 	%rd22956, %rd1014;
	mov.u64 	%rd22957, %rd1015;
	@%p3398 bra 	$L__BB1_322;
$L__BB1_321:
	sub.s64 	%rd22955, %rd1013, %rd58;
	setp.lt.u64 	%p3399, %rd1013, %rd58;
	selp.u64 	%rd10669, 1, 0, %p3399;
	add.s64 	%rd10670, %rd56, %rd10669;
	sub.s64 	%rd22956, %rd1014, %rd10670;
	setp.ge.u64 	%p3400, %rd1014, %rd10670;
	setp.lt.u64 	%p3401, %rd1014, %rd10670;
	setp.eq.s64 	%p3402, %rd10670, 0;
	selp.u32 	%r985, -1, 0, %p3401;
	selp.u32 	%r986, -1, 0, %p3402;
	selp.b32 	%r987, %r986, %r985, %p3400;
	selp.b32 	%r988, %r987, %r985, %p3399;
	and.b32  	%r989, %r988, 1;
	setp.eq.b32 	%p3403, %r989, 1;
	cvt.u64.u32 	%rd10671, %r988;
	and.b64  	%rd10672, %rd10671, 1;
	add.s64 	%rd10673, %rd57, %rd10672;
	sub.s64 	%rd22957, %rd1015, %rd10673;
	setp.ge.u64 	%p3404, %rd1015, %rd10673;
	setp.lt.u64 	%p3405, %rd1015, %rd10673;
	setp.eq.s64 	%p3406, %rd10673, 0;
	selp.u32 	%r990, -1, 0, %p3405;
	selp.u32 	%r991, -1, 0, %p3406;
	selp.b32 	%r992, %r991, %r990, %p3404;
	selp.b32 	%r993, %r992, %r990, %p3403;
	and.b32  	%r994, %r993, 1;
	setp.eq.b32 	%p3407, %r994, 1;
	selp.s64 	%rd10674, -1, 0, %p3407;
	sub.s64 	%rd10676, %rd22958, %rd10665;
	add.s64 	%rd22958, %rd10676, %rd10674;
$L__BB1_322:
	shr.u64 	%rd10677, %rd1009, 32;
	mul.lo.s64 	%rd10678, %rd10677, 4196183048192;
	and.b64  	%rd10679, %rd1009, 4294967295;
	mad.lo.s64 	%rd10680, %rd10679, 977, %rd10678;
	setp.lt.u64 	%p3408, %rd10680, %rd10678;
	shr.u64 	%rd10681, %rd1010, 32;
	mul.lo.s64 	%rd10682, %rd10681, 4196183048192;
	and.b64  	%rd10683, %rd1010, 4294967295;
	mad.lo.s64 	%rd10684, %rd10683, 977, %rd10682;
	setp.lt.u64 	%p3409, %rd10684, %rd10682;
	selp.u64 	%rd10685, 1, 0, %p3408;
	mul.lo.s64 	%rd10686, %rd10677, 977;
	shr.u64 	%rd10687, %rd10686, 32;
	add.s64 	%rd10688, %rd10687, %rd10685;
	add.s64 	%rd10689, %rd10688, %rd10684;
	setp.lt.u64 	%p3410, %rd10689, %rd10688;
	shr.u64 	%rd10690, %rd1011, 32;
	mul.lo.s64 	%rd10691, %rd10690, 4196183048192;
	and.b64  	%rd10692, %rd1011, 4294967295;
	mad.lo.s64 	%rd10693, %rd10692, 977, %rd10691;
	setp.lt.u64 	%p3411, %rd10693, %rd10691;
	selp.u64 	%rd10694, 1, 0, %p3410;
	selp.u64 	%rd10695, 1, 0, %p3409;
	mul.lo.s64 	%rd10696, %rd10681, 977;
	shr.u64 	%rd10697, %rd10696, 32;
	add.s64 	%rd10698, %rd10697, %rd10695;
	add.s64 	%rd10699, %rd10698, %rd10694;
	add.s64 	%rd10700, %rd10699, %rd10693;
	setp.lt.u64 	%p3412, %rd10700, %rd10699;
	add.s64 	%rd1025, %rd22955, %rd10680;
	setp.lt.u64 	%p3413, %rd1025, %rd22955;
	selp.u64 	%rd10701, 1, 0, %p3413;
	add.s64 	%rd10702, %rd22956, %rd10689;
	add.s64 	%rd1026, %rd10702, %rd10701;
	max.u64 	%rd10703, %rd22956, %rd10702;
	setp.gt.u64 	%p3414, %rd10703, %rd1026;
	selp.u64 	%rd10704, 1, 0, %p3414;
	add.s64 	%rd10705, %rd22957, %rd10700;
	add.s64 	%rd1027, %rd10705, %rd10704;
	max.u64 	%rd10706, %rd22957, %rd10705;
	setp.gt.u64 	%p3415, %rd10706, %rd1027;
	selp.u64 	%rd10707, 1, 0, %p3415;
	shr.u64 	%rd10708, %rd1012, 32;
	and.b64  	%rd10709, %rd1012, 4294967295;
	mul.lo.s64 	%rd10710, %rd10709, 977;
	mad.lo.s64 	%rd10711, %rd10708, 4196183048192, %rd10710;
	selp.u64 	%rd10712, 1, 0, %p3412;
	selp.u64 	%rd10713, 1, 0, %p3411;
	mul.lo.s64 	%rd10714, %rd10690, 977;
	shr.u64 	%rd10715, %rd10714, 32;
	add.s64 	%rd10716, %rd10715, %rd10713;
	add.s64 	%rd10717, %rd10716, %rd10712;
	add.s64 	%rd10718, %rd10717, %rd10711;
	add.s64 	%rd10719, %rd22958, %rd10718;
	add.s64 	%rd22962, %rd10719, %rd10707;
	setp.gt.u64 	%p3416, %rd22962, %rd10665;
	@%p3416 bra 	$L__BB1_326;
	setp.eq.s64 	%p3417, %rd22962, %rd10665;
	setp.gt.u64 	%p3418, %rd1027, %rd57;
	and.pred  	%p3419, %p3417, %p3418;
	@%p3419 bra 	$L__BB1_326;
	setp.eq.s64 	%p3421, %rd1027, %rd57;
	and.pred  	%p3422, %p3417, %p3421;
	setp.gt.u64 	%p3423, %rd1026, %rd56;
	and.pred  	%p3424, %p3422, %p3423;
	@%p3424 bra 	$L__BB1_326;
	setp.ne.s64 	%p3425, %rd22962, %rd10665;
	setp.ne.s64 	%p3426, %rd1027, %rd57;
	or.pred  	%p3427, %p3425, %p3426;
	setp.ne.s64 	%p3428, %rd1026, %rd56;
	or.pred  	%p3429, %p3427, %p3428;
	setp.lt.u64 	%p3430, %rd1025, %rd58;
	or.pred  	%p3431, %p3429, %p3430;
	mov.u64 	%rd22959, %rd1025;
	mov.u64 	%rd22960, %rd1026;
	mov.u64 	%rd22961, %rd1027;
	@%p3431 bra 	$L__BB1_327;
$L__BB1_326:
	sub.s64 	%rd22959, %rd1025, %rd58;
	setp.lt.u64 	%p3432, %rd1025, %rd58;
	selp.u64 	%rd10724, 1, 0, %p3432;
	add.s64 	%rd10725, %rd56, %rd10724;
	sub.s64 	%rd22960, %rd1026, %rd10725;
	setp.ge.u64 	%p3433, %rd1026, %rd10725;
	setp.lt.u64 	%p3434, %rd1026, %rd10725;
	setp.eq.s64 	%p3435, %rd10725, 0;
	selp.u32 	%r995, -1, 0, %p3434;
	selp.u32 	%r996, -1, 0, %p3435;
	selp.b32 	%r997, %r996, %r995, %p3433;
	selp.b32 	%r998, %r997, %r995, %p3432;
	and.b32  	%r999, %r998, 1;
	setp.eq.b32 	%p3436, %r999, 1;
	cvt.u64.u32 	%rd10726, %r998;
	and.b64  	%rd10727, %rd10726, 1;
	add.s64 	%rd10728, %rd57, %rd10727;
	sub.s64 	%rd22961, %rd1027, %rd10728;
	setp.ge.u64 	%p3437, %rd1027, %rd10728;
	setp.lt.u64 	%p3438, %rd1027, %rd10728;
	setp.eq.s64 	%p3439, %rd10728, 0;
	selp.u32 	%r1000, -1, 0, %p3438;
	selp.u32 	%r1001, -1, 0, %p3439;
	selp.b32 	%r1002, %r1001, %r1000, %p3437;
	selp.b32 	%r1003, %r1002, %r1000, %p3436;
	and.b32  	%r1004, %r1003, 1;
	setp.eq.b32 	%p3440, %r1004, 1;
	selp.s64 	%rd10729, -1, 0, %p3440;
	sub.s64 	%rd10731, %rd22962, %rd10665;
	add.s64 	%rd22962, %rd10731, %rd10729;
$L__BB1_327:
	shl.b64 	%rd1037, %rd22959, 1;
	mov.b64 	{%r1005, %r1006}, %rd22960;
	mov.b64 	{%r1007, %r1008}, %rd22959;
	shf.l.wrap.b32 	%r1009, %r1008, %r1005, 1;
	shf.l.wrap.b32 	%r1010, %r1005, %r1006, 1;
	mov.b64 	%rd1038, {%r1009, %r1010};
	setp.lt.u64 	%p3441, %rd1038, %rd22960;
	selp.u64 	%rd10732, 1, 0, %p3441;
	shl.b64 	%rd10733, %rd22961, 1;
	or.b64  	%rd1039, %rd10733, %rd10732;
	setp.lt.u64 	%p3442, %rd1039, %rd22961;
	selp.u64 	%rd10734, 1, 0, %p3442;
	shl.b64 	%rd10735, %rd22962, 1;
	or.b64  	%rd22966, %rd10735, %rd10734;
	setp.gt.u64 	%p3443, %rd22966, %rd10665;
	@%p3443 bra 	$L__BB1_331;
	setp.eq.s64 	%p3444, %rd22966, %rd10665;
	setp.gt.u64 	%p3445, %rd1039, %rd57;
	and.pred  	%p3446, %p3444, %p3445;
	@%p3446 bra 	$L__BB1_331;
	setp.eq.s64 	%p3448, %rd1039, %rd57;
	and.pred  	%p3449, %p3444, %p3448;
	setp.gt.u64 	%p3450, %rd1038, %rd56;
	and.pred  	%p3451, %p3449, %p3450;
	@%p3451 bra 	$L__BB1_331;
	setp.ne.s64 	%p3452, %rd22966, %rd10665;
	setp.ne.s64 	%p3453, %rd1039, %rd57;
	or.pred  	%p3454, %p3452, %p3453;
	setp.ne.s64 	%p3455, %rd1038, %rd56;
	or.pred  	%p3456, %p3454, %p3455;
	setp.lt.u64 	%p3457, %rd1037, %rd58;
	or.pred  	%p3458, %p3456, %p3457;
	mov.u64 	%rd22963, %rd1037;
	mov.u64 	%rd22964, %rd1038;
	mov.u64 	%rd22965, %rd1039;
	@%p3458 bra 	$L__BB1_332;
$L__BB1_331:
	sub.s64 	%rd22963, %rd1037, %rd58;
	setp.lt.u64 	%p3459, %rd1037, %rd58;
	selp.u64 	%rd10740, 1, 0, %p3459;
	add.s64 	%rd10741, %rd56, %rd10740;
	sub.s64 	%rd22964, %rd1038, %rd10741;
	setp.ge.u64 	%p3460, %rd1038, %rd10741;
	setp.lt.u64 	%p3461, %rd1038, %rd10741;
	setp.eq.s64 	%p3462, %rd10741, 0;
	selp.u32 	%r1011, -1, 0, %p3461;
	selp.u32 	%r1012, -1, 0, %p3462;
	selp.b32 	%r1013, %r1012, %r1011, %p3460;
	selp.b32 	%r1014, %r1013, %r1011, %p3459;
	and.b32  	%r1015, %r1014, 1;
	setp.eq.b32 	%p3463, %r1015, 1;
	cvt.u64.u32 	%rd10742, %r1014;
	and.b64  	%rd10743, %rd10742, 1;
	add.s64 	%rd10744, %rd57, %rd10743;
	sub.s64 	%rd22965, %rd1039, %rd10744;
	setp.ge.u64 	%p3464, %rd1039, %rd10744;
	setp.lt.u64 	%p3465, %rd1039, %rd10744;
	setp.eq.s64 	%p3466, %rd10744, 0;
	selp.u32 	%r1016, -1, 0, %p3465;
	selp.u32 	%r1017, -1, 0, %p3466;
	selp.b32 	%r1018, %r1017, %r1016, %p3464;
	selp.b32 	%r1019, %r1018, %r1016, %p3463;
	and.b32  	%r1020, %r1019, 1;
	setp.eq.b32 	%p3467, %r1020, 1;
	selp.s64 	%rd10745, -1, 0, %p3467;
	sub.s64 	%rd10747, %rd22966, %rd10665;
	add.s64 	%rd22966, %rd10747, %rd10745;
$L__BB1_332:
	shl.b64 	%rd1049, %rd22963, 1;
	mov.b64 	{%r1021, %r1022}, %rd22964;
	mov.b64 	{%r1023, %r1024}, %rd22963;
	shf.l.wrap.b32 	%r1025, %r1024, %r1021, 1;
	shf.l.wrap.b32 	%r1026, %r1021, %r1022, 1;
	mov.b64 	%rd1050, {%r1025, %r1026};
	setp.lt.u64 	%p3468, %rd1050, %rd22964;
	selp.u64 	%rd10748, 1, 0, %p3468;
	shl.b64 	%rd10749, %rd22965, 1;
	or.b64  	%rd1051, %rd10749, %rd10748;
	setp.lt.u64 	%p3469, %rd1051, %rd22965;
	selp.u64 	%rd10750, 1, 0, %p3469;
	shl.b64 	%rd10751, %rd22966, 1;
	or.b64  	%rd22970, %rd10751, %rd10750;
	setp.gt.u64 	%p3470, %rd22970, %rd10665;
	@%p3470 bra 	$L__BB1_336;
	setp.eq.s64 	%p3471, %rd22970, %rd10665;
	setp.gt.u64 	%p3472, %rd1051, %rd57;
	and.pred  	%p3473, %p3471, %p3472;
	@%p3473 bra 	$L__BB1_336;
	setp.eq.s64 	%p3475, %rd1051, %rd57;
	and.pred  	%p3476, %p3471, %p3475;
	setp.gt.u64 	%p3477, %rd1050, %rd56;
	and.pred  	%p3478, %p3476, %p3477;
	@%p3478 bra 	$L__BB1_336;
	setp.ne.s64 	%p3479, %rd22970, %rd10665;
	setp.ne.s64 	%p3480, %rd1051, %rd57;
	or.pred  	%p3481, %p3479, %p3480;
	setp.ne.s64 	%p3482, %rd1050, %rd56;
	or.pred  	%p3483, %p3481, %p3482;
	setp.lt.u64 	%p3484, %rd1049, %rd58;
	or.pred  	%p3485, %p3483, %p3484;
	mov.u64 	%rd22967, %rd1049;
	mov.u64 	%rd22968, %rd1050;
	mov.u64 	%rd22969, %rd1051;
	@%p3485 bra 	$L__BB1_337;
$L__BB1_336:
	sub.s64 	%rd22967, %rd1049, %rd58;
	setp.lt.u64 	%p3486, %rd1049, %rd58;
	selp.u64 	%rd10756, 1, 0, %p3486;
	add.s64 	%rd10757, %rd56, %rd10756;
	sub.s64 	%rd22968, %rd1050, %rd10757;
	setp.ge.u64 	%p3487, %rd1050, %rd10757;
	setp.lt.u64 	%p3488, %rd1050, %rd10757;
	setp.eq.s64 	%p3489, %rd10757, 0;
	selp.u32 	%r1027, -1, 0, %p3488;
	selp.u32 	%r1028, -1, 0, %p3489;
	selp.b32 	%r1029, %r1028, %r1027, %p3487;
	selp.b32 	%r1030, %r1029, %r1027, %p3486;
	and.b32  	%r1031, %r1030, 1;
	setp.eq.b32 	%p3490, %r1031, 1;
	cvt.u64.u32 	%rd10758, %r1030;
	and.b64  	%rd10759, %rd10758, 1;
	add.s64 	%rd10760, %rd57, %rd10759;
	sub.s64 	%rd22969, %rd1051, %rd10760;
	setp.ge.u64 	%p3491, %rd1051, %rd10760;
	setp.lt.u64 	%p3492, %rd1051, %rd10760;
	setp.eq.s64 	%p3493, %rd10760, 0;
	selp.u32 	%r1032, -1, 0, %p3492;
	selp.u32 	%r1033, -1, 0, %p3493;
	selp.b32 	%r1034, %r1033, %r1032, %p3491;
	selp.b32 	%r1035, %r1034, %r1032, %p3490;
	and.b32  	%r1036, %r1035, 1;
	setp.eq.b32 	%p3494, %r1036, 1;
	selp.s64 	%rd10761, -1, 0, %p3494;
	sub.s64 	%rd10763, %rd22970, %rd10665;
	add.s64 	%rd22970, %rd10763, %rd10761;
$L__BB1_337:
	shl.b64 	%rd1061, %rd22967, 1;
	mov.b64 	{%r1037, %r1038}, %rd22968;
	mov.b64 	{%r1039, %r1040}, %rd22967;
	shf.l.wrap.b32 	%r1041, %r1040, %r1037, 1;
	shf.l.wrap.b32 	%r1042, %r1037, %r1038, 1;
	mov.b64 	%rd1062, {%r1041, %r1042};
	setp.lt.u64 	%p3495, %rd1062, %rd22968;
	selp.u64 	%rd10764, 1, 0, %p3495;
	shl.b64 	%rd10765, %rd22969, 1;
	or.b64  	%rd1063, %rd10765, %rd10764;
	setp.lt.u64 	%p3496, %rd1063, %rd22969;
	selp.u64 	%rd10766, 1, 0, %p3496;
	shl.b64 	%rd10767, %rd22970, 1;
	or.b64  	%rd22974, %rd10767, %rd10766;
	setp.gt.u64 	%p3497, %rd22974, %rd10665;
	@%p3497 bra 	$L__BB1_341;
	setp.eq.s64 	%p3498, %rd22974, %rd10665;
	setp.gt.u64 	%p3499, %rd1063, %rd57;
	and.pred  	%p3500, %p3498, %p3499;
	@%p3500 bra 	$L__BB1_341;
	setp.eq.s64 	%p3502, %rd1063, %rd57;
	and.pred  	%p3503, %p3498, %p3502;
	setp.gt.u64 	%p3504, %rd1062, %rd56;
	and.pred  	%p3505, %p3503, %p3504;
	@%p3505 bra 	$L__BB1_341;
	setp.ne.s64 	%p3506, %rd22974, %rd10665;
	setp.ne.s64 	%p3507, %rd1063, %rd57;
	or.pred  	%p3508, %p3506, %p3507;
	setp.ne.s64 	%p3509, %rd1062, %rd56;
	or.pred  	%p3510, %p3508, %p3509;
	setp.lt.u64 	%p3511, %rd1061, %rd58;
	or.pred  	%p3512, %p3510, %p3511;
	mov.u64 	%rd22971, %rd1061;
	mov.u64 	%rd22972, %rd1062;
	mov.u64 	%rd22973, %rd1063;
	@%p3512 bra 	$L__BB1_342;
$L__BB1_341:
	sub.s64 	%rd22971, %rd1061, %rd58;
	setp.lt.u64 	%p3513, %rd1061, %rd58;
	selp.u64 	%rd10772, 1, 0, %p3513;
	add.s64 	%rd10773, %rd56, %rd10772;
	sub.s64 	%rd22972, %rd1062, %rd10773;
	setp.ge.u64 	%p3514, %rd1062, %rd10773;
	setp.lt.u64 	%p3515, %rd1062, %rd10773;
	setp.eq.s64 	%p3516, %rd10773, 0;
	selp.u32 	%r1043, -1, 0, %p3515;
	selp.u32 	%r1044, -1, 0, %p3516;
	selp.b32 	%r1045, %r1044, %r1043, %p3514;
	selp.b32 	%r1046, %r1045, %r1043, %p3513;
	and.b32  	%r1047, %r1046, 1;
	setp.eq.b32 	%p3517, %r1047, 1;
	cvt.u64.u32 	%rd10774, %r1046;
	and.b64  	%rd10775, %rd10774, 1;
	add.s64 	%rd10776, %rd57, %rd10775;
	sub.s64 	%rd22973, %rd1063, %rd10776;
	setp.ge.u64 	%p3518, %rd1063, %rd10776;
	setp.lt.u64 	%p3519, %rd1063, %rd10776;
	setp.eq.s64 	%p3520, %rd10776, 0;
	selp.u32 	%r1048, -1, 0, %p3519;
	selp.u32 	%r1049, -1, 0, %p3520;
	selp.b32 	%r1050, %r1049, %r1048, %p3518;
	selp.b32 	%r1051, %r1050, %r1048, %p3517;
	and.b32  	%r1052, %r1051, 1;
	setp.eq.b32 	%p3521, %r1052, 1;
	selp.s64 	%rd10777, -1, 0, %p3521;
	sub.s64 	%rd10779, %rd22974, %rd10665;
	add.s64 	%rd22974, %rd10779, %rd10777;
$L__BB1_342:
	mul.lo.s64 	%rd10780, %rd721, %rd720;
	shr.u64 	%rd10781, %rd10780, 31;
	and.b64  	%rd10782, %rd10781, 4294967296;
	shl.b64 	%rd10783, %rd10780, 33;
	mad.lo.s64 	%rd10784, %rd720, %rd720, %rd10783;
	setp.lt.u64 	%p3522, %rd10784, %rd10783;
	and.b64  	%rd10785, %rd10781, 4294967295;
	mad.lo.s64 	%rd10786, %rd721, %rd721, %rd10785;
	add.s64 	%rd10787, %rd10786, %rd10782;
	selp.u64 	%rd10788, 1, 0, %p3522;
	add.s64 	%rd10789, %rd10787, %rd10788;
	mul.lo.s64 	%rd10790, %rd731, %rd720;
	mul.lo.s64 	%rd10791, %rd730, %rd721;
	add.s64 	%rd10792, %rd10790, %rd10791;
	setp.lt.u64 	%p3523, %rd10792, %rd10790;
	selp.b64 	%rd10793, 4294967296, 0, %p3523;
	shl.b64 	%rd10794, %rd10792, 32;
	mad.lo.s64 	%rd10795, %rd730, %rd720, %rd10794;
	setp.lt.u64 	%p3524, %rd10795, %rd10794;
	shr.u64 	%rd10796, %rd10792, 32;
	mad.lo.s64 	%rd10797, %rd731, %rd721, %rd10796;
	add.s64 	%rd10798, %rd10797, %rd10793;
	selp.u64 	%rd10799, 1, 0, %p3524;
	add.s64 	%rd10800, %rd10798, %rd10799;
	add.s64 	%rd10801, %rd10789, %rd10795;
	setp.lt.u64 	%p3525, %rd10801, %rd10789;
	selp.u64 	%rd10802, 1, 0, %p3525;
	add.s64 	%rd10803, %rd10800, %rd10802;
	mul.lo.s64 	%rd10804, %rd733, %rd720;
	mul.lo.s64 	%rd10805, %rd732, %rd721;
	add.s64 	%rd10806, %rd10804, %rd10805;
	setp.lt.u64 	%p3526, %rd10806, %rd10804;
	selp.b64 	%rd10807, 4294967296, 0, %p3526;
	shl.b64 	%rd10808, %rd10806, 32;
	mad.lo.s64 	%rd10809, %rd732, %rd720, %rd10808;
	setp.lt.u64 	%p3527, %rd10809, %rd10808;
	shr.u64 	%rd10810, %rd10806, 32;
	mad.lo.s64 	%rd10811, %rd733, %rd721, %rd10810;
	add.s64 	%rd10812, %rd10811, %rd10807;
	selp.u64 	%rd10813, 1, 0, %p3527;
	add.s64 	%rd10814, %rd10812, %rd10813;
	add.s64 	%rd10815, %rd10803, %rd10809;
	setp.lt.u64 	%p3528, %rd10815, %rd10803;
	selp.u64 	%rd10817, 1, 0, %p3528;
	add.s64 	%rd10818, %rd10814, %rd10817;
	mul.lo.s64 	%rd10819, %rd735, %rd720;
	mul.lo.s64 	%rd10820, %rd734, %rd721;
	add.s64 	%rd10821, %rd10819, %rd10820;
	setp.lt.u64 	%p3529, %rd10821, %rd10819;
	selp.b64 	%rd10822, 4294967296, 0, %p3529;
	shl.b64 	%rd10823, %rd10821, 32;
	mad.lo.s64 	%rd10824, %rd734, %rd720, %rd10823;
	setp.lt.u64 	%p3530, %rd10824, %rd10823;
	shr.u64 	%rd10825, %rd10821, 32;
	mad.lo.s64 	%rd10826, %rd735, %rd721, %rd10825;
	add.s64 	%rd10827, %rd10826, %rd10822;
	selp.u64 	%rd10828, 1, 0, %p3530;
	add.s64 	%rd10829, %rd10827, %rd10828;
	add.s64 	%rd10830, %rd10818, %rd10824;
	setp.lt.u64 	%p3531, %rd10830, %rd10818;
	selp.u64 	%rd10832, 1, 0, %p3531;
	add.s64 	%rd10833, %rd10829, %rd10832;
	setp.lt.u64 	%p3532, %rd10792, %rd10791;
	selp.b64 	%rd10835, 4294967296, 0, %p3532;
	add.s64 	%rd10836, %rd10797, %rd10835;
	add.s64 	%rd10837, %rd10836, %rd10799;
	add.s64 	%rd10838, %rd10801, %rd10795;
	setp.lt.u64 	%p3533, %rd10838, %rd10801;
	selp.u64 	%rd10839, 1, 0, %p3533;
	add.s64 	%rd10840, %rd10837, %rd10839;
	setp.ne.s64 	%p3534, %rd10840, 0;
	add.s64 	%rd10842, %rd10815, %rd10840;
	setp.lt.u64 	%p3535, %rd10842, %rd10815;
	and.pred  	%p3536, %p3534, %p3535;
	selp.u64 	%rd10843, 1, 0, %p3536;
	mul.lo.s64 	%rd10844, %rd731, %rd730;
	shr.u64 	%rd10845, %rd10844, 31;
	and.b64  	%rd10846, %rd10845, 4294967296;
	shl.b64 	%rd10847, %rd10844, 33;
	mad.lo.s64 	%rd10848, %rd730, %rd730, %rd10847;
	setp.lt.u64 	%p3537, %rd10848, %rd10847;
	and.b64  	%rd10849, %rd10845, 4294967295;
	mad.lo.s64 	%rd10850, %rd731, %rd731, %rd10849;
	add.s64 	%rd10851, %rd10850, %rd10846;
	selp.u64 	%rd10852, 1, 0, %p3537;
	add.s64 	%rd10853, %rd10851, %rd10852;
	add.s64 	%rd10854, %rd10842, %rd10843;
	add.s64 	%rd10855, %rd10854, %rd10848;
	max.u64 	%rd10856, %rd10842, %rd10854;
	setp.gt.u64 	%p3538, %rd10856, %rd10855;
	selp.u64 	%rd10857, 1, 0, %p3538;
	add.s64 	%rd10858, %rd10853, %rd10857;
	setp.ne.s64 	%p3539, %rd10858, 0;
	add.s64 	%rd10860, %rd10830, %rd10858;
	setp.lt.u64 	%p3540, %rd10860, %rd10830;
	and.pred  	%p3541, %p3539, %p3540;
	selp.u64 	%rd10861, 1, 0, %p3541;
	mul.lo.s64 	%rd10862, %rd733, %rd730;
	mul.lo.s64 	%rd10863, %rd732, %rd731;
	add.s64 	%rd10864, %rd10862, %rd10863;
	setp.lt.u64 	%p3542, %rd10864, %rd10862;
	selp.b64 	%rd10865, 4294967296, 0, %p3542;
	shl.b64 	%rd10866, %rd10864, 32;
	mad.lo.s64 	%rd10867, %rd732, %rd730, %rd10866;
	setp.lt.u64 	%p3543, %rd10867, %rd10866;
	shr.u64 	%rd10868, %rd10864, 32;
	mad.lo.s64 	%rd10869, %rd733, %rd731, %rd10868;
	add.s64 	%rd10870, %rd10869, %rd10865;
	selp.u64 	%rd10871, 1, 0, %p3543;
	add.s64 	%rd10872, %rd10870, %rd10871;
	add.s64 	%rd10873, %rd10860, %rd10861;
	add.s64 	%rd10874, %rd10873, %rd10867;
	max.u64 	%rd10876, %rd10860, %rd10873;
	setp.gt.u64 	%p3544, %rd10876, %rd10874;
	selp.u64 	%rd10877, 1, 0, %p3544;
	add.s64 	%rd10878, %rd10872, %rd10877;
	setp.ne.s64 	%p3545, %rd10878, 0;
	add.s64 	%rd10880, %rd10833, %rd10878;
	setp.lt.u64 	%p3546, %rd10880, %rd10833;
	and.pred  	%p3547, %p3545, %p3546;
	selp.u64 	%rd10881, 1, 0, %p3547;
	mul.lo.s64 	%rd10882, %rd735, %rd730;
	mul.lo.s64 	%rd10883, %rd734, %rd731;
	add.s64 	%rd10884, %rd10882, %rd10883;
	setp.lt.u64 	%p3548, %rd10884, %rd10882;
	selp.b64 	%rd10885, 4294967296, 0, %p3548;
	shl.b64 	%rd10886, %rd10884, 32;
	mad.lo.s64 	%rd10887, %rd734, %rd730, %rd10886;
	setp.lt.u64 	%p3549, %rd10887, %rd10886;
	shr.u64 	%rd10888, %rd10884, 32;
	mad.lo.s64 	%rd10889, %rd735, %rd731, %rd10888;
	add.s64 	%rd10890, %rd10889, %rd10885;
	selp.u64 	%rd10891, 1, 0, %p3549;
	add.s64 	%rd10892, %rd10890, %rd10891;
	add.s64 	%rd10893, %rd10880, %rd10881;
	add.s64 	%rd10894, %rd10893, %rd10887;
	max.u64 	%rd10896, %rd10880, %rd10893;
	setp.gt.u64 	%p3550, %rd10896, %rd10894;
	selp.u64 	%rd10897, 1, 0, %p3550;
	add.s64 	%rd10898, %rd10892, %rd10897;
	setp.lt.u64 	%p3551, %rd10806, %rd10805;
	selp.b64 	%rd10900, 4294967296, 0, %p3551;
	add.s64 	%rd10901, %rd10811, %rd10900;
	add.s64 	%rd10902, %rd10901, %rd10813;
	add.s64 	%rd10903, %rd10855, %rd10809;
	setp.lt.u64 	%p3552, %rd10903, %rd10855;
	selp.u64 	%rd10904, 1, 0, %p3552;
	add.s64 	%rd10905, %rd10902, %rd10904;
	setp.ne.s64 	%p3553, %rd10905, 0;
	add.s64 	%rd10907, %rd10874, %rd10905;
	setp.lt.u64 	%p3554, %rd10907, %rd10874;
	and.pred  	%p3555, %p3553, %p3554;
	selp.u64 	%rd10908, 1, 0, %p3555;
	setp.lt.u64 	%p3556, %rd10864, %rd10863;
	selp.b64 	%rd10909, 4294967296, 0, %p3556;
	add.s64 	%rd10910, %rd10869, %rd10909;
	add.s64 	%rd10911, %rd10910, %rd10871;
	add.s64 	%rd10912, %rd10907, %rd10908;
	add.s64 	%rd10913, %rd10912, %rd10867;
	max.u64 	%rd10914, %rd10907, %rd10912;
	setp.gt.u64 	%p3557, %rd10914, %rd10913;
	selp.u64 	%rd10915, 1, 0, %p3557;
	add.s64 	%rd10916, %rd10911, %rd10915;
	setp.ne.s64 	%p3558, %rd10916, 0;
	add.s64 	%rd10918, %rd10894, %rd10916;
	setp.lt.u64 	%p3559, %rd10918, %rd10894;
	and.pred  	%p3560, %p3558, %p3559;
	selp.u64 	%rd10919, 1, 0, %p3560;
	mul.lo.s64 	%rd10920, %rd733, %rd732;
	shr.u64 	%rd10921, %rd10920, 31;
	and.b64  	%rd10922, %rd10921, 4294967296;
	shl.b64 	%rd10923, %rd10920, 33;
	mad.lo.s64 	%rd10924, %rd732, %rd732, %rd10923;
	setp.lt.u64 	%p3561, %rd10924, %rd10923;
	and.b64  	%rd10925, %rd10921, 4294967295;
	mad.lo.s64 	%rd10926, %rd733, %rd733, %rd10925;
	add.s64 	%rd10927, %rd10926, %rd10922;
	selp.u64 	%rd10928, 1, 0, %p3561;
	add.s64 	%rd10929, %rd10927, %rd10928;
	add.s64 	%rd10930, %rd10918, %rd10919;
	add.s64 	%rd10931, %rd10930, %rd10924;
	max.u64 	%rd10933, %rd10918, %rd10930;
	setp.gt.u64 	%p3562, %rd10933, %rd10931;
	selp.u64 	%rd10934, 1, 0, %p3562;
	add.s64 	%rd10935, %rd10929, %rd10934;
	setp.ne.s64 	%p3563, %rd10935, 0;
	add.s64 	%rd10937, %rd10898, %rd10935;
	setp.lt.u64 	%p3564, %rd10937, %rd10898;
	and.pred  	%p3565, %p3563, %p3564;
	selp.u64 	%rd10938, 1, 0, %p3565;
	mul.lo.s64 	%rd10939, %rd735, %rd732;
	mul.lo.s64 	%rd10940, %rd734, %rd733;
	add.s64 	%rd10941, %rd10939, %rd10940;
	setp.lt.u64 	%p3566, %rd10941, %rd10939;
	selp.b64 	%rd10942, 4294967296, 0, %p3566;
	shl.b64 	%rd10943, %rd10941, 32;
	mad.lo.s64 	%rd10944, %rd734, %rd732, %rd10943;
	setp.lt.u64 	%p3567, %rd10944, %rd10943;
	shr.u64 	%rd10945, %rd10941, 32;
	mad.lo.s64 	%rd10946, %rd735, %rd733, %rd10945;
	add.s64 	%rd10947, %rd10946, %rd10942;
	selp.u64 	%rd10948, 1, 0, %p3567;
	add.s64 	%rd10949, %rd10947, %rd10948;
	add.s64 	%rd10950, %rd10937, %rd10938;
	add.s64 	%rd10951, %rd10950, %rd10944;
	max.u64 	%rd10953, %rd10937, %rd10950;
	setp.gt.u64 	%p3568, %rd10953, %rd10951;
	selp.u64 	%rd10954, 1, 0, %p3568;
	add.s64 	%rd10955, %rd10949, %rd10954;
	setp.lt.u64 	%p3569, %rd10821, %rd10820;
	selp.b64 	%rd10957, 4294967296, 0, %p3569;
	add.s64 	%rd10958, %rd10826, %rd10957;
	add.s64 	%rd10959, %rd10958, %rd10828;
	add.s64 	%rd10960, %rd10913, %rd10824;
	setp.lt.u64 	%p3570, %rd10960, %rd10913;
	selp.u64 	%rd10961, 1, 0, %p3570;
	add.s64 	%rd10962, %rd10959, %rd10961;
	setp.ne.s64 	%p3571, %rd10962, 0;
	add.s64 	%rd10964, %rd10931, %rd10962;
	setp.lt.u64 	%p3572, %rd10964, %rd10931;
	and.pred  	%p3573, %p3571, %p3572;
	selp.u64 	%rd10965, 1, 0, %p3573;
	setp.lt.u64 	%p3574, %rd10884, %rd10883;
	selp.b64 	%rd10966, 4294967296, 0, %p3574;
	add.s64 	%rd10967, %rd10889, %rd10966;
	add.s64 	%rd10968, %rd10967, %rd10891;
	add.s64 	%rd10969, %rd10964, %rd10965;
	add.s64 	%rd1073, %rd10969, %rd10887;
	max.u64 	%rd10970, %rd10964, %rd10969;
	setp.gt.u64 	%p3575, %rd10970, %rd1073;
	selp.u64 	%rd10971, 1, 0, %p3575;
	add.s64 	%rd10972, %rd10968, %rd10971;
	setp.ne.s64 	%p3576, %rd10972, 0;
	add.s64 	%rd10974, %rd10951, %rd10972;
	setp.lt.u64 	%p3577, %rd10974, %rd10951;
	and.pred  	%p3578, %p3576, %p3577;
	selp.u64 	%rd10975, 1, 0, %p3578;
	setp.lt.u64 	%p3579, %rd10941, %rd10940;
	selp.b64 	%rd10976, 4294967296, 0, %p3579;
	add.s64 	%rd10977, %rd10946, %rd10976;
	add.s64 	%rd10978, %rd10977, %rd10948;
	add.s64 	%rd10979, %rd10974, %rd10975;
	add.s64 	%rd1074, %rd10979, %rd10944;
	max.u64 	%rd10980, %rd10974, %rd10979;
	setp.gt.u64 	%p3580, %rd10980, %rd1074;
	selp.u64 	%rd10981, 1, 0, %p3580;
	add.s64 	%rd10982, %rd10978, %rd10981;
	setp.ne.s64 	%p3581, %rd10982, 0;
	add.s64 	%rd10984, %rd10955, %rd10982;
	setp.lt.u64 	%p3582, %rd10984, %rd10955;
	and.pred  	%p3583, %p3581, %p3582;
	selp.u64 	%rd10985, 1, 0, %p3583;
	mul.lo.s64 	%rd10986, %rd735, %rd734;
	shr.u64 	%rd10987, %rd10986, 31;
	and.b64  	%rd10988, %rd10987, 4294967296;
	shl.b64 	%rd10989, %rd10986, 33;
	mad.lo.s64 	%rd10990, %rd734, %rd734, %rd10989;
	setp.lt.u64 	%p3584, %rd10990, %rd10989;
	and.b64  	%rd10991, %rd10987, 4294967295;
	mad.lo.s64 	%rd10992, %rd735, %rd735, %rd10991;
	add.s64 	%rd10993, %rd10992, %rd10988;
	selp.u64 	%rd10994, 1, 0, %p3584;
	add.s64 	%rd10995, %rd10993, %rd10994;
	add.s64 	%rd10996, %rd10984, %rd10985;
	add.s64 	%rd1075, %rd10996, %rd10990;
	max.u64 	%rd10997, %rd10984, %rd10996;
	setp.gt.u64 	%p3585, %rd10997, %rd1075;
	selp.u64 	%rd10998, 1, 0, %p3585;
	add.s64 	%rd1076, %rd10995, %rd10998;
	mov.b64 	{%r1053, %r1054}, %rd1073;
	mov.b64 	{%r1055, %r1056}, %rd1074;
	mov.b64 	%rd10999, {%r1056, %r1053};
	mov.b64 	{%r1057, %r1058}, %rd1075;
	mov.b64 	%rd11000, {%r1058, %r1055};
	mov.b64 	{%r1059, %r1060}, %rd1076;
	mov.b64 	%rd11001, {%r1060, %r1057};
	shl.b64 	%rd11002, %rd1076, 32;
	add.s64 	%rd1077, %rd10999, %rd10784;
	setp.lt.u64 	%p3586, %rd1077, %rd10999;
	selp.u64 	%rd11003, 1, 0, %p3586;
	add.s64 	%rd11004, %rd11000, %rd10838;
	add.s64 	%rd1078, %rd11004, %rd11003;
	max.u64 	%rd11005, %rd10838, %rd11004;
	setp.gt.u64 	%p3587, %rd11005, %rd1078;
	selp.u64 	%rd11006, 1, 0, %p3587;
	add.s64 	%rd11007, %rd11001, %rd10903;
	add.s64 	%rd1079, %rd11007, %rd11006;
	max.u64 	%rd11008, %rd10903, %rd11007;
	setp.gt.u64 	%p3588, %rd11008, %rd1079;
	selp.u64 	%rd11009, 1, 0, %p3588;
	add.s64 	%rd11010, %rd11002, %rd10960;
	add.s64 	%rd22978, %rd11010, %rd11009;
	ld.const.u64 	%rd11011, [SECP256K1_P+24];
	setp.gt.u64 	%p3589, %rd22978, %rd11011;
	@%p3589 bra 	$L__BB1_346;
	setp.eq.s64 	%p3590, %rd22978, %rd11011;
	setp.gt.u64 	%p3591, %rd1079, %rd57;
	and.pred  	%p3592, %p3590, %p3591;
	@%p3592 bra 	$L__BB1_346;
	setp.eq.s64 	%p3594, %rd1079, %rd57;
	and.pred  	%p3595, %p3590, %p3594;
	setp.gt.u64 	%p3596, %rd1078, %rd56;
	and.pred  	%p3597, %p3595, %p3596;
	@%p3597 bra 	$L__BB1_346;
	setp.ne.s64 	%p3598, %rd22978, %rd11011;
	setp.ne.s64 	%p3599, %rd1079, %rd57;
	or.pred  	%p3600, %p3598, %p3599;
	setp.ne.s64 	%p3601, %rd1078, %rd56;
	or.pred  	%p3602, %p3600, %p3601;
	setp.lt.u64 	%p3603, %rd1077, %rd58;
	or.pred  	%p3604, %p3602, %p3603;
	mov.u64 	%rd22975, %rd1077;
	mov.u64 	%rd22976, %rd1078;
	mov.u64 	%rd22977, %rd1079;
	@%p3604 bra 	$L__BB1_347;
$L__BB1_346:
	sub.s64 	%rd22975, %rd1077, %rd58;
	setp.lt.u64 	%p3605, %rd1077, %rd58;
	selp.u64 	%rd11015, 1, 0, %p3605;
	add.s64 	%rd11016, %rd56, %rd11015;
	sub.s64 	%rd22976, %rd1078, %rd11016;
	setp.ge.u64 	%p3606, %rd1078, %rd11016;
	setp.lt.u64 	%p3607, %rd1078, %rd11016;
	setp.eq.s64 	%p3608, %rd11016, 0;
	selp.u32 	%r1061, -1, 0, %p3607;
	selp.u32 	%r1062, -1, 0, %p3608;
	selp.b32 	%r1063, %r1062, %r1061, %p3606;
	selp.b32 	%r1064, %r1063, %r1061, %p3605;
	and.b32  	%r1065, %r1064, 1;
	setp.eq.b32 	%p3609, %r1065, 1;
	cvt.u64.u32 	%rd11017, %r1064;
	and.b64  	%rd11018, %rd11017, 1;
	add.s64 	%rd11019, %rd57, %rd11018;
	sub.s64 	%rd22977, %rd1079, %rd11019;
	setp.ge.u64 	%p3610, %rd1079, %rd11019;
	setp.lt.u64 	%p3611, %rd1079, %rd11019;
	setp.eq.s64 	%p3612, %rd11019, 0;
	selp.u32 	%r1066, -1, 0, %p3611;
	selp.u32 	%r1067, -1, 0, %p3612;
	selp.b32 	%r1068, %r1067, %r1066, %p3610;
	selp.b32 	%r1069, %r1068, %r1066, %p3609;
	and.b32  	%r1070, %r1069, 1;
	setp.eq.b32 	%p3613, %r1070, 1;
	selp.s64 	%rd11020, -1, 0, %p3613;
	sub.s64 	%rd11022, %rd22978, %rd11011;
	add.s64 	%rd22978, %rd11022, %rd11020;
$L__BB1_347:
	shr.u64 	%rd11023, %rd1073, 32;
	mul.lo.s64 	%rd11024, %rd11023, 4196183048192;
	and.b64  	%rd11025, %rd1073, 4294967295;
	mad.lo.s64 	%rd11026, %rd11025, 977, %rd11024;
	setp.lt.u64 	%p3614, %rd11026, %rd11024;
	shr.u64 	%rd11027, %rd1074, 32;
	mul.lo.s64 	%rd11028, %rd11027, 4196183048192;
	and.b64  	%rd11029, %rd1074, 4294967295;
	mad.lo.s64 	%rd11030, %rd11029, 977, %rd11028;
	setp.lt.u64 	%p3615, %rd11030, %rd11028;
	selp.u64 	%rd11031, 1, 0, %p3614;
	mul.lo.s64 	%rd11032, %rd11023, 977;
	shr.u64 	%rd11033, %rd11032, 32;
	add.s64 	%rd11034, %rd11033, %rd11031;
	add.s64 	%rd11035, %rd11034, %rd11030;
	setp.lt.u64 	%p3616, %rd11035, %rd11034;
	shr.u64 	%rd11036, %rd1075, 32;
	mul.lo.s64 	%rd11037, %rd11036, 4196183048192;
	and.b64  	%rd11038, %rd1075, 4294967295;
	mad.lo.s64 	%rd11039, %rd11038, 977, %rd11037;
	setp.lt.u64 	%p3617, %rd11039, %rd11037;
	selp.u64 	%rd11040, 1, 0, %p3616;
	selp.u64 	%rd11041, 1, 0, %p3615;
	mul.lo.s64 	%rd11042, %rd11027, 977;
	shr.u64 	%rd11043, %rd11042, 32;
	add.s64 	%rd11044, %rd11043, %rd11041;
	add.s64 	%rd11045, %rd11044, %rd11040;
	add.s64 	%rd11046, %rd11045, %rd11039;
	setp.lt.u64 	%p3618, %rd11046, %rd11045;
	add.s64 	%rd1089, %rd22975, %rd11026;
	setp.lt.u64 	%p3619, %rd1089, %rd22975;
	selp.u64 	%rd11047, 1, 0, %p3619;
	add.s64 	%rd11048, %rd22976, %rd11035;
	add.s64 	%rd1090, %rd11048, %rd11047;
	max.u64 	%rd11049, %rd22976, %rd11048;
	setp.gt.u64 	%p3620, %rd11049, %rd1090;
	selp.u64 	%rd11050, 1, 0, %p3620;
	add.s64 	%rd11051, %rd22977, %rd11046;
	add.s64 	%rd1091, %rd11051, %rd11050;
	max.u64 	%rd11052, %rd22977, %rd11051;
	setp.gt.u64 	%p3621, %rd11052, %rd1091;
	selp.u64 	%rd11053, 1, 0, %p3621;
	shr.u64 	%rd11054, %rd1076, 32;
	and.b64  	%rd11055, %rd1076, 4294967295;
	mul.lo.s64 	%rd11056, %rd11055, 977;
	mad.lo.s64 	%rd11057, %rd11054, 4196183048192, %rd11056;
	selp.u64 	%rd11058, 1, 0, %p3618;
	selp.u64 	%rd11059, 1, 0, %p3617;
	mul.lo.s64 	%rd11060, %rd11036, 977;
	shr.u64 	%rd11061, %rd11060, 32;
	add.s64 	%rd11062, %rd11061, %rd11059;
	add.s64 	%rd11063, %rd11062, %rd11058;
	add.s64 	%rd11064, %rd11063, %rd11057;
	add.s64 	%rd11065, %rd22978, %rd11064;
	add.s64 	%rd22982, %rd11065, %rd11053;
	setp.gt.u64 	%p3622, %rd22982, %rd11011;
	@%p3622 bra 	$L__BB1_351;
	setp.eq.s64 	%p3623, %rd22982, %rd11011;
	setp.gt.u64 	%p3624, %rd1091, %rd57;
	and.pred  	%p3625, %p3623, %p3624;
	@%p3625 bra 	$L__BB1_351;
	setp.eq.s64 	%p3627, %rd1091, %rd57;
	and.pred  	%p3628, %p3623, %p3627;
	setp.gt.u64 	%p3629, %rd1090, %rd56;
	and.pred  	%p3630, %p3628, %p3629;
	@%p3630 bra 	$L__BB1_351;
	setp.ne.s64 	%p3631, %rd22982, %rd11011;
	setp.ne.s64 	%p3632, %rd1091, %rd57;
	or.pred  	%p3633, %p3631, %p3632;
	setp.ne.s64 	%p3634, %rd1090, %rd56;
	or.pred  	%p3635, %p3633, %p3634;
	setp.lt.u64 	%p3636, %rd1089, %rd58;
	or.pred  	%p3637, %p3635, %p3636;
	mov.u64 	%rd22979, %rd1089;
	mov.u64 	%rd22980, %rd1090;
	mov.u64 	%rd22981, %rd1091;
	@%p3637 bra 	$L__BB1_352;
$L__BB1_351:
	sub.s64 	%rd22979, %rd1089, %rd58;
	setp.lt.u64 	%p3638, %rd1089, %rd58;
	selp.u64 	%rd11066, 1, 0, %p3638;
	add.s64 	%rd11067, %rd56, %rd11066;
	sub.s64 	%rd22980, %rd1090, %rd11067;
	setp.ge.u64 	%p3639, %rd1090, %rd11067;
	setp.lt.u64 	%p3640, %rd1090, %rd11067;
	setp.eq.s64 	%p3641, %rd11067, 0;
	selp.u32 	%r1071, -1, 0, %p3640;
	selp.u32 	%r1072, -1, 0, %p3641;
	selp.b32 	%r1073, %r1072, %r1071, %p3639;
	selp.b32 	%r1074, %r1073, %r1071, %p3638;
	and.b32  	%r1075, %r1074, 1;
	setp.eq.b32 	%p3642, %r1075, 1;
	cvt.u64.u32 	%rd11068, %r1074;
	and.b64  	%rd11069, %rd11068, 1;
	add.s64 	%rd11070, %rd57, %rd11069;
	sub.s64 	%rd22981, %rd1091, %rd11070;
	setp.ge.u64 	%p3643, %rd1091, %rd11070;
	setp.lt.u64 	%p3644, %rd1091, %rd11070;
	setp.eq.s64 	%p3645, %rd11070, 0;
	selp.u32 	%r1076, -1, 0, %p3644;
	selp.u32 	%r1077, -1, 0, %p3645;
	selp.b32 	%r1078, %r1077, %r1076, %p3643;
	selp.b32 	%r1079, %r1078, %r1076, %p3642;
	and.b32  	%r1080, %r1079, 1;
	setp.eq.b32 	%p3646, %r1080, 1;
	selp.s64 	%rd11071, -1, 0, %p3646;
	sub.s64 	%rd11073, %rd22982, %rd11011;
	add.s64 	%rd22982, %rd11073, %rd11071;
$L__BB1_352:
	shl.b64 	%rd1102, %rd22979, 1;
	mov.b64 	{%r1081, %r1082}, %rd22980;
	mov.b64 	{%r1083, %r1084}, %rd22979;
	shf.l.wrap.b32 	%r1085, %r1084, %r1081, 1;
	shf.l.wrap.b32 	%r1086, %r1081, %r1082, 1;
	mov.b64 	%rd1103, {%r1085, %r1086};
	setp.lt.u64 	%p3647, %rd1103, %rd22980;
	selp.u64 	%rd11074, 1, 0, %p3647;
	shl.b64 	%rd11075, %rd22981, 1;
	or.b64  	%rd1104, %rd11075, %rd11074;
	setp.lt.u64 	%p3648, %rd1104, %rd22981;
	selp.u64 	%rd11076, 1, 0, %p3648;
	shl.b64 	%rd11077, %rd22982, 1;
	or.b64  	%rd22986, %rd11077, %rd11076;
	setp.gt.u64 	%p3649, %rd22986, %rd11011;
	@%p3649 bra 	$L__BB1_356;
	setp.eq.s64 	%p3650, %rd22986, %rd11011;
	setp.gt.u64 	%p3651, %rd1104, %rd57;
	and.pred  	%p3652, %p3650, %p3651;
	@%p3652 bra 	$L__BB1_356;
	setp.eq.s64 	%p3654, %rd1104, %rd57;
	and.pred  	%p3655, %p3650, %p3654;
	setp.gt.u64 	%p3656, %rd1103, %rd56;
	and.pred  	%p3657, %p3655, %p3656;
	@%p3657 bra 	$L__BB1_356;
	setp.ne.s64 	%p3658, %rd22986, %rd11011;
	setp.ne.s64 	%p3659, %rd1104, %rd57;
	or.pred  	%p3660, %p3658, %p3659;
	setp.ne.s64 	%p3661, %rd1103, %rd56;
	or.pred  	%p3662, %p3660, %p3661;
	setp.lt.u64 	%p3663, %rd1102, %rd58;
	or.pred  	%p3664, %p3662, %p3663;
	mov.u64 	%rd22983, %rd1102;
	mov.u64 	%rd22984, %rd1103;
	mov.u64 	%rd22985, %rd1104;
	@%p3664 bra 	$L__BB1_357;
$L__BB1_356:
	sub.s64 	%rd22983, %rd1102, %rd58;
	setp.lt.u64 	%p3665, %rd1102, %rd58;
	selp.u64 	%rd11078, 1, 0, %p3665;
	add.s64 	%rd11079, %rd56, %rd11078;
	sub.s64 	%rd22984, %rd1103, %rd11079;
	setp.ge.u64 	%p3666, %rd1103, %rd11079;
	setp.lt.u64 	%p3667, %rd1103, %rd11079;
	setp.eq.s64 	%p3668, %rd11079, 0;
	selp.u32 	%r1087, -1, 0, %p3667;
	selp.u32 	%r1088, -1, 0, %p3668;
	selp.b32 	%r1089, %r1088, %r1087, %p3666;
	selp.b32 	%r1090, %r1089, %r1087, %p3665;
	and.b32  	%r1091, %r1090, 1;
	setp.eq.b32 	%p3669, %r1091, 1;
	cvt.u64.u32 	%rd11080, %r1090;
	and.b64  	%rd11081, %rd11080, 1;
	add.s64 	%rd11082, %rd57, %rd11081;
	sub.s64 	%rd22985, %rd1104, %rd11082;
	setp.ge.u64 	%p3670, %rd1104, %rd11082;
	setp.lt.u64 	%p3671, %rd1104, %rd11082;
	setp.eq.s64 	%p3672, %rd11082, 0;
	selp.u32 	%r1092, -1, 0, %p3671;
	selp.u32 	%r1093, -1, 0, %p3672;
	selp.b32 	%r1094, %r1093, %r1092, %p3670;
	selp.b32 	%r1095, %r1094, %r1092, %p3669;
	and.b32  	%r1096, %r1095, 1;
	setp.eq.b32 	%p3673, %r1096, 1;
	selp.s64 	%rd11083, -1, 0, %p3673;
	sub.s64 	%rd11085, %rd22986, %rd11011;
	add.s64 	%rd22986, %rd11085, %rd11083;
$L__BB1_357:
	shl.b64 	%rd1115, %rd22983, 1;
	mov.b64 	{%r1097, %r1098}, %rd22984;
	mov.b64 	{%r1099, %r1100}, %rd22983;
	shf.l.wrap.b32 	%r1101, %r1100, %r1097, 1;
	shf.l.wrap.b32 	%r1102, %r1097, %r1098, 1;
	mov.b64 	%rd1116, {%r1101, %r1102};
	setp.lt.u64 	%p3674, %rd1116, %rd22984;
	selp.u64 	%rd11086, 1, 0, %p3674;
	shl.b64 	%rd11087, %rd22985, 1;
	or.b64  	%rd1117, %rd11087, %rd11086;
	setp.lt.u64 	%p3675, %rd1117, %rd22985;
	selp.u64 	%rd11088, 1, 0, %p3675;
	shl.b64 	%rd11089, %rd22986, 1;
	or.b64  	%rd22990, %rd11089, %rd11088;
	setp.gt.u64 	%p3676, %rd22990, %rd11011;
	@%p3676 bra 	$L__BB1_361;
	setp.eq.s64 	%p3677, %rd22990, %rd11011;
	setp.gt.u64 	%p3678, %rd1117, %rd57;
	and.pred  	%p3679, %p3677, %p3678;
	@%p3679 bra 	$L__BB1_361;
	setp.eq.s64 	%p3681, %rd1117, %rd57;
	and.pred  	%p3682, %p3677, %p3681;
	setp.gt.u64 	%p3683, %rd1116, %rd56;
	and.pred  	%p3684, %p3682, %p3683;
	@%p3684 bra 	$L__BB1_361;
	setp.ne.s64 	%p3685, %rd22990, %rd11011;
	setp.ne.s64 	%p3686, %rd1117, %rd57;
	or.pred  	%p3687, %p3685, %p3686;
	setp.ne.s64 	%p3688, %rd1116, %rd56;
	or.pred  	%p3689, %p3687, %p3688;
	setp.lt.u64 	%p3690, %rd1115, %rd58;
	or.pred  	%p3691, %p3689, %p3690;
	mov.u64 	%rd22987, %rd1115;
	mov.u64 	%rd22988, %rd1116;
	mov.u64 	%rd22989, %rd1117;
	@%p3691 bra 	$L__BB1_362;
$L__BB1_361:
	sub.s64 	%rd22987, %rd1115, %rd58;
	setp.lt.u64 	%p3692, %rd1115, %rd58;
	selp.u64 	%rd11090, 1, 0, %p3692;
	add.s64 	%rd11091, %rd56, %rd11090;
	sub.s64 	%rd22988, %rd1116, %rd11091;
	setp.ge.u64 	%p3693, %rd1116, %rd11091;
	setp.lt.u64 	%p3694, %rd1116, %rd11091;
	setp.eq.s64 	%p3695, %rd11091, 0;
	selp.u32 	%r1103, -1, 0, %p3694;
	selp.u32 	%r1104, -1, 0, %p3695;
	selp.b32 	%r1105, %r1104, %r1103, %p3693;
	selp.b32 	%r1106, %r1105, %r1103, %p3692;
	and.b32  	%r1107, %r1106, 1;
	setp.eq.b32 	%p3696, %r1107, 1;
	cvt.u64.u32 	%rd11092, %r1106;
	and.b64  	%rd11093, %rd11092, 1;
	add.s64 	%rd11094, %rd57, %rd11093;
	sub.s64 	%rd22989, %rd1117, %rd11094;
	setp.ge.u64 	%p3697, %rd1117, %rd11094;
	setp.lt.u64 	%p3698, %rd1117, %rd11094;
	setp.eq.s64 	%p3699, %rd11094, 0;
	selp.u32 	%r1108, -1, 0, %p3698;
	selp.u32 	%r1109, -1, 0, %p3699;
	selp.b32 	%r1110, %r1109, %r1108, %p3697;
	selp.b32 	%r1111, %r1110, %r1108, %p3696;
	and.b32  	%r1112, %r1111, 1;
	setp.eq.b32 	%p3700, %r1112, 1;
	selp.s64 	%rd11095, -1, 0, %p3700;
	sub.s64 	%rd11097, %rd22990, %rd11011;
	add.s64 	%rd22990, %rd11097, %rd11095;
$L__BB1_362:
	and.b64  	%rd1128, %rd22987, 4294967295;
	shr.u64 	%rd1129, %rd22987, 32;
	mul.lo.s64 	%rd11098, %rd1129, %rd1128;
	shr.u64 	%rd11099, %rd11098, 31;
	and.b64  	%rd11100, %rd11099, 4294967296;
	shl.b64 	%rd11101, %rd11098, 33;
	mad.lo.s64 	%rd11102, %rd1128, %rd1128, %rd11101;
	setp.lt.u64 	%p3701, %rd11102, %rd11101;
	and.b64  	%rd11103, %rd11099, 4294967295;
	mad.lo.s64 	%rd11104, %rd1129, %rd1129, %rd11103;
	add.s64 	%rd11105, %rd11104, %rd11100;
	selp.u64 	%rd11106, 1, 0, %p3701;
	add.s64 	%rd11107, %rd11105, %rd11106;
	and.b64  	%rd1130, %rd22988, 4294967295;
	shr.u64 	%rd1131, %rd22988, 32;
	mul.lo.s64 	%rd11108, %rd1131, %rd1128;
	mul.lo.s64 	%rd11109, %rd1130, %rd1129;
	add.s64 	%rd11110, %rd11108, %rd11109;
	setp.lt.u64 	%p3702, %rd11110, %rd11108;
	selp.b64 	%rd11111, 4294967296, 0, %p3702;
	shl.b64 	%rd11112, %rd11110, 32;
	mad.lo.s64 	%rd11113, %rd1130, %rd1128, %rd11112;
	setp.lt.u64 	%p3703, %rd11113, %rd11112;
	shr.u64 	%rd11114, %rd11110, 32;
	mad.lo.s64 	%rd11115, %rd1131, %rd1129, %rd11114;
	add.s64 	%rd11116, %rd11115, %rd11111;
	selp.u64 	%rd11117, 1, 0, %p3703;
	add.s64 	%rd11118, %rd11116, %rd11117;
	add.s64 	%rd11119, %rd11107, %rd11113;
	setp.lt.u64 	%p3704, %rd11119, %rd11107;
	selp.u64 	%rd11120, 1, 0, %p3704;
	add.s64 	%rd11121, %rd11118, %rd11120;
	and.b64  	%rd1132, %rd22989, 4294967295;
	shr.u64 	%rd1133, %rd22989, 32;
	mul.lo.s64 	%rd11122, %rd1133, %rd1128;
	mul.lo.s64 	%rd11123, %rd1132, %rd1129;
	add.s64 	%rd11124, %rd11122, %rd11123;
	setp.lt.u64 	%p3705, %rd11124, %rd11122;
	selp.b64 	%rd11125, 4294967296, 0, %p3705;
	shl.b64 	%rd11126, %rd11124, 32;
	mad.lo.s64 	%rd11127, %rd1132, %rd1128, %rd11126;
	setp.lt.u64 	%p3706, %rd11127, %rd11126;
	shr.u64 	%rd11128, %rd11124, 32;
	mad.lo.s64 	%rd11129, %rd1133, %rd1129, %rd11128;
	add.s64 	%rd11130, %rd11129, %rd11125;
	selp.u64 	%rd11131, 1, 0, %p3706;
	add.s64 	%rd11132, %rd11130, %rd11131;
	add.s64 	%rd11133, %rd11121, %rd11127;
	setp.lt.u64 	%p3707, %rd11133, %rd11121;
	selp.u64 	%rd11135, 1, 0, %p3707;
	add.s64 	%rd11136, %rd11132, %rd11135;
	and.b64  	%rd1134, %rd22990, 4294967295;
	shr.u64 	%rd1135, %rd22990, 32;
	mul.lo.s64 	%rd11137, %rd1135, %rd1128;
	mul.lo.s64 	%rd11138, %rd1134, %rd1129;
	add.s64 	%rd11139, %rd11137, %rd11138;
	setp.lt.u64 	%p3708, %rd11139, %rd11137;
	selp.b64 	%rd11140, 4294967296, 0, %p3708;
	shl.b64 	%rd11141, %rd11139, 32;
	mad.lo.s64 	%rd11142, %rd1134, %rd1128, %rd11141;
	setp.lt.u64 	%p3709, %rd11142, %rd11141;
	shr.u64 	%rd11143, %rd11139, 32;
	mad.lo.s64 	%rd11144, %rd1135, %rd1129, %rd11143;
	add.s64 	%rd11145, %rd11144, %rd11140;
	selp.u64 	%rd11146, 1, 0, %p3709;
	add.s64 	%rd11147, %rd11145, %rd11146;
	add.s64 	%rd11148, %rd11136, %rd11142;
	setp.lt.u64 	%p3710, %rd11148, %rd11136;
	selp.u64 	%rd11150, 1, 0, %p3710;
	add.s64 	%rd11151, %rd11147, %rd11150;
	setp.lt.u64 	%p3711, %rd11110, %rd11109;
	selp.b64 	%rd11153, 4294967296, 0, %p3711;
	add.s64 	%rd11154, %rd11115, %rd11153;
	add.s64 	%rd11155, %rd11154, %rd11117;
	add.s64 	%rd11156, %rd11119, %rd11113;
	setp.lt.u64 	%p3712, %rd11156, %rd11119;
	selp.u64 	%rd11157, 1, 0, %p3712;
	add.s64 	%rd11158, %rd11155, %rd11157;
	setp.ne.s64 	%p3713, %rd11158, 0;
	add.s64 	%rd11160, %rd11133, %rd11158;
	setp.lt.u64 	%p3714, %rd11160, %rd11133;
	and.pred  	%p3715, %p3713, %p3714;
	selp.u64 	%rd11161, 1, 0, %p3715;
	mul.lo.s64 	%rd11162, %rd1131, %rd1130;
	shr.u64 	%rd11163, %rd11162, 31;
	and.b64  	%rd11164, %rd11163, 4294967296;
	shl.b64 	%rd11165, %rd11162, 33;
	mad.lo.s64 	%rd11166, %rd1130, %rd1130, %rd11165;
	setp.lt.u64 	%p3716, %rd11166, %rd11165;
	and.b64  	%rd11167, %rd11163, 4294967295;
	mad.lo.s64 	%rd11168, %rd1131, %rd1131, %rd11167;
	add.s64 	%rd11169, %rd11168, %rd11164;
	selp.u64 	%rd11170, 1, 0, %p3716;
	add.s64 	%rd11171, %rd11169, %rd11170;
	add.s64 	%rd11172, %rd11160, %rd11161;
	add.s64 	%rd11173, %rd11172, %rd11166;
	max.u64 	%rd11174, %rd11160, %rd11172;
	setp.gt.u64 	%p3717, %rd11174, %rd11173;
	selp.u64 	%rd11175, 1, 0, %p3717;
	add.s64 	%rd11176, %rd11171, %rd11175;
	setp.ne.s64 	%p3718, %rd11176, 0;
	add.s64 	%rd11178, %rd11148, %rd11176;
	setp.lt.u64 	%p3719, %rd11178, %rd11148;
	and.pred  	%p3720, %p3718, %p3719;
	selp.u64 	%rd11179, 1, 0, %p3720;
	mul.lo.s64 	%rd11180, %rd1133, %rd1130;
	mul.lo.s64 	%rd11181, %rd1132, %rd1131;
	add.s64 	%rd11182, %rd11180, %rd11181;
	setp.lt.u64 	%p3721, %rd11182, %rd11180;
	selp.b64 	%rd11183, 4294967296, 0, %p3721;
	shl.b64 	%rd11184, %rd11182, 32;
	mad.lo.s64 	%rd11185, %rd1132, %rd1130, %rd11184;
	setp.lt.u64 	%p3722, %rd11185, %rd11184;
	shr.u64 	%rd11186, %rd11182, 32;
	mad.lo.s64 	%rd11187, %rd1133, %rd1131, %rd11186;
	add.s64 	%rd11188, %rd11187, %rd11183;
	selp.u64 	%rd11189, 1, 0, %p3722;
	add.s64 	%rd11190, %rd11188, %rd11189;
	add.s64 	%rd11191, %rd11178, %rd11179;
	add.s64 	%rd11192, %rd11191, %rd11185;
	max.u64 	%rd11194, %rd11178, %rd11191;
	setp.gt.u64 	%p3723, %rd11194, %rd11192;
	selp.u64 	%rd11195, 1, 0, %p3723;
	add.s64 	%rd11196, %rd11190, %rd11195;
	setp.ne.s64 	%p3724, %rd11196, 0;
	add.s64 	%rd11198, %rd11151, %rd11196;
	setp.lt.u64 	%p3725, %rd11198, %rd11151;
	and.pred  	%p3726, %p3724, %p3725;
	selp.u64 	%rd11199, 1, 0, %p3726;
	mul.lo.s64 	%rd11200, %rd1135, %rd1130;
	mul.lo.s64 	%rd11201, %rd1134, %rd1131;
	add.s64 	%rd11202, %rd11200, %rd11201;
	setp.lt.u64 	%p3727, %rd11202, %rd11200;
	selp.b64 	%rd11203, 4294967296, 0, %p3727;
	shl.b64 	%rd11204, %rd11202, 32;
	mad.lo.s64 	%rd11205, %rd1134, %rd1130, %rd11204;
	setp.lt.u64 	%p3728, %rd11205, %rd11204;
	shr.u64 	%rd11206, %rd11202, 32;
	mad.lo.s64 	%rd11207, %rd1135, %rd1131, %rd11206;
	add.s64 	%rd11208, %rd11207, %rd11203;
	selp.u64 	%rd11209, 1, 0, %p3728;
	add.s64 	%rd11210, %rd11208, %rd11209;
	add.s64 	%rd11211, %rd11198, %rd11199;
	add.s64 	%rd11212, %rd11211, %rd11205;
	max.u64 	%rd11214, %rd11198, %rd11211;
	setp.gt.u64 	%p3729, %rd11214, %rd11212;
	selp.u64 	%rd11215, 1, 0, %p3729;
	add.s64 	%rd11216, %rd11210, %rd11215;
	setp.lt.u64 	%p3730, %rd11124, %rd11123;
	selp.b64 	%rd11218, 4294967296, 0, %p3730;
	add.s64 	%rd11219, %rd11129, %rd11218;
	add.s64 	%rd11220, %rd11219, %rd11131;
	add.s64 	%rd11221, %rd11173, %rd11127;
	setp.lt.u64 	%p3731, %rd11221, %rd11173;
	selp.u64 	%rd11222, 1, 0, %p3731;
	add.s64 	%rd11223, %rd11220, %rd11222;
	setp.ne.s64 	%p3732, %rd11223, 0;
	add.s64 	%rd11225, %rd11192, %rd11223;
	setp.lt.u64 	%p3733, %rd11225, %rd11192;
	and.pred  	%p3734, %p3732, %p3733;
	selp.u64 	%rd11226, 1, 0, %p3734;
	setp.lt.u64 	%p3735, %rd11182, %rd11181;
	selp.b64 	%rd11227, 4294967296, 0, %p3735;
	add.s64 	%rd11228, %rd11187, %rd11227;
	add.s64 	%rd11229, %rd11228, %rd11189;
	add.s64 	%rd11230, %rd11225, %rd11226;
	add.s64 	%rd11231, %rd11230, %rd11185;
	max.u64 	%rd11232, %rd11225, %rd11230;
	setp.gt.u64 	%p3736, %rd11232, %rd11231;
	selp.u64 	%rd11233, 1, 0, %p3736;
	add.s64 	%rd11234, %rd11229, %rd11233;
	setp.ne.s64 	%p3737, %rd11234, 0;
	add.s64 	%rd11236, %rd11212, %rd11234;
	setp.lt.u64 	%p3738, %rd11236, %rd11212;
	and.pred  	%p3739, %p3737, %p3738;
	selp.u64 	%rd11237, 1, 0, %p3739;
	mul.lo.s64 	%rd11238, %rd1133, %rd1132;
	shr.u64 	%rd11239, %rd11238, 31;
	and.b64  	%rd11240, %rd11239, 4294967296;
	shl.b64 	%rd11241, %rd11238, 33;
	mad.lo.s64 	%rd11242, %rd1132, %rd1132, %rd11241;
	setp.lt.u64 	%p3740, %rd11242, %rd11241;
	and.b64  	%rd11243, %rd11239, 4294967295;
	mad.lo.s64 	%rd11244, %rd1133, %rd1133, %rd11243;
	add.s64 	%rd11245, %rd11244, %rd11240;
	selp.u64 	%rd11246, 1, 0, %p3740;
	add.s64 	%rd11247, %rd11245, %rd11246;
	add.s64 	%rd11248, %rd11236, %rd11237;
	add.s64 	%rd11249, %rd11248, %rd11242;
	max.u64 	%rd11251, %rd11236, %rd11248;
	setp.gt.u64 	%p3741, %rd11251, %rd11249;
	selp.u64 	%rd11252, 1, 0, %p3741;
	add.s64 	%rd11253, %rd11247, %rd11252;
	setp.ne.s64 	%p3742, %rd11253, 0;
	add.s64 	%rd11255, %rd11216, %rd11253;
	setp.lt.u64 	%p3743, %rd11255, %rd11216;
	and.pred  	%p3744, %p3742, %p3743;
	selp.u64 	%rd11256, 1, 0, %p3744;
	mul.lo.s64 	%rd11257, %rd1135, %rd1132;
	mul.lo.s64 	%rd11258, %rd1134, %rd1133;
	add.s64 	%rd11259, %rd11257, %rd11258;
	setp.lt.u64 	%p3745, %rd11259, %rd11257;
	selp.b64 	%rd11260, 4294967296, 0, %p3745;
	shl.b64 	%rd11261, %rd11259, 32;
	mad.lo.s64 	%rd11262, %rd1134, %rd1132, %rd11261;
	setp.lt.u64 	%p3746, %rd11262, %rd11261;
	shr.u64 	%rd11263, %rd11259, 32;
	mad.lo.s64 	%rd11264, %rd1135, %rd1133, %rd11263;
	add.s64 	%rd11265, %rd11264, %rd11260;
	selp.u64 	%rd11266, 1, 0, %p3746;
	add.s64 	%rd11267, %rd11265, %rd11266;
	add.s64 	%rd11268, %rd11255, %rd11256;
	add.s64 	%rd11269, %rd11268, %rd11262;
	max.u64 	%rd11271, %rd11255, %rd11268;
	setp.gt.u64 	%p3747, %rd11271, %rd11269;
	selp.u64 	%rd11272, 1, 0, %p3747;
	add.s64 	%rd11273, %rd11267, %rd11272;
	setp.lt.u64 	%p3748, %rd11139, %rd11138;
	selp.b64 	%rd11275, 4294967296, 0, %p3748;
	add.s64 	%rd11276, %rd11144, %rd11275;
	add.s64 	%rd11277, %rd11276, %rd11146;
	add.s64 	%rd11278, %rd11231, %rd11142;
	setp.lt.u64 	%p3749, %rd11278, %rd11231;
	selp.u64 	%rd11279, 1, 0, %p3749;
	add.s64 	%rd11280, %rd11277, %rd11279;
	setp.ne.s64 	%p3750, %rd11280, 0;
	add.s64 	%rd11282, %rd11249, %rd11280;
	setp.lt.u64 	%p3751, %rd11282, %rd11249;
	and.pred  	%p3752, %p3750, %p3751;
	selp.u64 	%rd11283, 1, 0, %p3752;
	setp.lt.u64 	%p3753, %rd11202, %rd11201;
	selp.b64 	%rd11284, 4294967296, 0, %p3753;
	add.s64 	%rd11285, %rd11207, %rd11284;
	add.s64 	%rd11286, %rd11285, %rd11209;
	add.s64 	%rd11287, %rd11282, %rd11283;
	add.s64 	%rd1136, %rd11287, %rd11205;
	max.u64 	%rd11288, %rd11282, %rd11287;
	setp.gt.u64 	%p3754, %rd11288, %rd1136;
	selp.u64 	%rd11289, 1, 0, %p3754;
	add.s64 	%rd11290, %rd11286, %rd11289;
	setp.ne.s64 	%p3755, %rd11290, 0;
	add.s64 	%rd11292, %rd11269, %rd11290;
	setp.lt.u64 	%p3756, %rd11292, %rd11269;
	and.pred  	%p3757, %p3755, %p3756;
	selp.u64 	%rd11293, 1, 0, %p3757;
	setp.lt.u64 	%p3758, %rd11259, %rd11258;
	selp.b64 	%rd11294, 4294967296, 0, %p3758;
	add.s64 	%rd11295, %rd11264, %rd11294;
	add.s64 	%rd11296, %rd11295, %rd11266;
	add.s64 	%rd11297, %rd11292, %rd11293;
	add.s64 	%rd1137, %rd11297, %rd11262;
	max.u64 	%rd11298, %rd11292, %rd11297;
	setp.gt.u64 	%p3759, %rd11298, %rd1137;
	selp.u64 	%rd11299, 1, 0, %p3759;
	add.s64 	%rd11300, %rd11296, %rd11299;
	setp.ne.s64 	%p3760, %rd11300, 0;
	add.s64 	%rd11302, %rd11273, %rd11300;
	setp.lt.u64 	%p3761, %rd11302, %rd11273;
	and.pred  	%p3762, %p3760, %p3761;
	selp.u64 	%rd11303, 1, 0, %p3762;
	mul.lo.s64 	%rd11304, %rd1135, %rd1134;
	shr.u64 	%rd11305, %rd11304, 31;
	and.b64  	%rd11306, %rd11305, 4294967296;
	shl.b64 	%rd11307, %rd11304, 33;
	mad.lo.s64 	%rd11308, %rd1134, %rd1134, %rd11307;
	setp.lt.u64 	%p3763, %rd11308, %rd11307;
	and.b64  	%rd11309, %rd11305, 4294967295;
	mad.lo.s64 	%rd11310, %rd1135, %rd1135, %rd11309;
	add.s64 	%rd11311, %rd11310, %rd11306;
	selp.u64 	%rd11312, 1, 0, %p3763;
	add.s64 	%rd11313, %rd11311, %rd11312;
	add.s64 	%rd11314, %rd11302, %rd11303;
	add.s64 	%rd1138, %rd11314, %rd11308;
	max.u64 	%rd11315, %rd11302, %rd11314;
	setp.gt.u64 	%p3764, %rd11315, %rd1138;
	selp.u64 	%rd11316, 1, 0, %p3764;
	add.s64 	%rd1139, %rd11313, %rd11316;
	mov.b64 	{%r1113, %r1114}, %rd1136;
	mov.b64 	{%r1115, %r1116}, %rd1137;
	mov.b64 	%rd11317, {%r1116, %r1113};
	mov.b64 	{%r1117, %r1118}, %rd1138;
	mov.b64 	%rd11318, {%r1118, %r1115};
	mov.b64 	{%r1119, %r1120}, %rd1139;
	mov.b64 	%rd11319, {%r1120, %r1117};
	shl.b64 	%rd11320, %rd1139, 32;
	add.s64 	%rd1140, %rd11317, %rd11102;
	setp.lt.u64 	%p3765, %rd1140, %rd11317;
	selp.u64 	%rd11321, 1, 0, %p3765;
	add.s64 	%rd11322, %rd11318, %rd11156;
	add.s64 	%rd1141, %rd11322, %rd11321;
	max.u64 	%rd11323, %rd11156, %rd11322;
	setp.gt.u64 	%p3766, %rd11323, %rd1141;
	selp.u64 	%rd11324, 1, 0, %p3766;
	add.s64 	%rd11325, %rd11319, %rd11221;
	add.s64 	%rd1142, %rd11325, %rd11324;
	max.u64 	%rd11326, %rd11221, %rd11325;
	setp.gt.u64 	%p3767, %rd11326, %rd1142;
	selp.u64 	%rd11327, 1, 0, %p3767;
	add.s64 	%rd11328, %rd11320, %rd11278;
	add.s64 	%rd22994, %rd11328, %rd11327;
	ld.const.u64 	%rd11329, [SECP256K1_P+24];
	setp.gt.u64 	%p3768, %rd22994, %rd11329;
	@%p3768 bra 	$L__BB1_366;
	setp.eq.s64 	%p3769, %rd22994, %rd11329;
	setp.gt.u64 	%p3770, %rd1142, %rd57;
	and.pred  	%p3771, %p3769, %p3770;
	@%p3771 bra 	$L__BB1_366;
	setp.eq.s64 	%p3773, %rd1142, %rd57;
	and.pred  	%p3774, %p3769, %p3773;
	setp.gt.u64 	%p3775, %rd1141, %rd56;
	and.pred  	%p3776, %p3774, %p3775;
	@%p3776 bra 	$L__BB1_366;
	setp.ne.s64 	%p3777, %rd22994, %rd11329;
	setp.ne.s64 	%p3778, %rd1142, %rd57;
	or.pred  	%p3779, %p3777, %p3778;
	setp.ne.s64 	%p3780, %rd1141, %rd56;
	or.pred  	%p3781, %p3779, %p3780;
	setp.lt.u64 	%p3782, %rd1140, %rd58;
	or.pred  	%p3783, %p3781, %p3782;
	mov.u64 	%rd22991, %rd1140;
	mov.u64 	%rd22992, %rd1141;
	mov.u64 	%rd22993, %rd1142;
	@%p3783 bra 	$L__BB1_367;
$L__BB1_366:
	sub.s64 	%rd22991, %rd1140, %rd58;
	setp.lt.u64 	%p3784, %rd1140, %rd58;
	selp.u64 	%rd11333, 1, 0, %p3784;
	add.s64 	%rd11334, %rd56, %rd11333;
	sub.s64 	%rd22992, %rd1141, %rd11334;
	setp.ge.u64 	%p3785, %rd1141, %rd11334;
	setp.lt.u64 	%p3786, %rd1141, %rd11334;
	setp.eq.s64 	%p3787, %rd11334, 0;
	selp.u32 	%r1121, -1, 0, %p3786;
	selp.u32 	%r1122, -1, 0, %p3787;
	selp.b32 	%r1123, %r1122, %r1121, %p3785;
	selp.b32 	%r1124, %r1123, %r1121, %p3784;
	and.b32  	%r1125, %r1124, 1;
	setp.eq.b32 	%p3788, %r1125, 1;
	cvt.u64.u32 	%rd11335, %r1124;
	and.b64  	%rd11336, %rd11335, 1;
	add.s64 	%rd11337, %rd57, %rd11336;
	sub.s64 	%rd22993, %rd1142, %rd11337;
	setp.ge.u64 	%p3789, %rd1142, %rd11337;
	setp.lt.u64 	%p3790, %rd1142, %rd11337;
	setp.eq.s64 	%p3791, %rd11337, 0;
	selp.u32 	%r1126, -1, 0, %p3790;
	selp.u32 	%r1127, -1, 0, %p3791;
	selp.b32 	%r1128, %r1127, %r1126, %p3789;
	selp.b32 	%r1129, %r1128, %r1126, %p3788;
	and.b32  	%r1130, %r1129, 1;
	setp.eq.b32 	%p3792, %r1130, 1;
	selp.s64 	%rd11338, -1, 0, %p3792;
	sub.s64 	%rd11340, %rd22994, %rd11329;
	add.s64 	%rd22994, %rd11340, %rd11338;
$L__BB1_367:
	shr.u64 	%rd11341, %rd1136, 32;
	mul.lo.s64 	%rd11342, %rd11341, 4196183048192;
	and.b64  	%rd11343, %rd1136, 4294967295;
	mad.lo.s64 	%rd11344, %rd11343, 977, %rd11342;
	setp.lt.u64 	%p3793, %rd11344, %rd11342;
	shr.u64 	%rd11345, %rd1137, 32;
	mul.lo.s64 	%rd11346, %rd11345, 4196183048192;
	and.b64  	%rd11347, %rd1137, 4294967295;
	mad.lo.s64 	%rd11348, %rd11347, 977, %rd11346;
	setp.lt.u64 	%p3794, %rd11348, %rd11346;
	selp.u64 	%rd11349, 1, 0, %p3793;
	mul.lo.s64 	%rd11350, %rd11341, 977;
	shr.u64 	%rd11351, %rd11350, 32;
	add.s64 	%rd11352, %rd11351, %rd11349;
	add.s64 	%rd11353, %rd11352, %rd11348;
	setp.lt.u64 	%p3795, %rd11353, %rd11352;
	shr.u64 	%rd11354, %rd1138, 32;
	mul.lo.s64 	%rd11355, %rd11354, 4196183048192;
	and.b64  	%rd11356, %rd1138, 4294967295;
	mad.lo.s64 	%rd11357, %rd11356, 977, %rd11355;
	setp.lt.u64 	%p3796, %rd11357, %rd11355;
	selp.u64 	%rd11358, 1, 0, %p3795;
	selp.u64 	%rd11359, 1, 0, %p3794;
	mul.lo.s64 	%rd11360, %rd11345, 977;
	shr.u64 	%rd11361, %rd11360, 32;
	add.s64 	%rd11362, %rd11361, %rd11359;
	add.s64 	%rd11363, %rd11362, %rd11358;
	add.s64 	%rd11364, %rd11363, %rd11357;
	setp.lt.u64 	%p3797, %rd11364, %rd11363;
	add.s64 	%rd1152, %rd22991, %rd11344;
	setp.lt.u64 	%p3798, %rd1152, %rd22991;
	selp.u64 	%rd11365, 1, 0, %p3798;
	add.s64 	%rd11366, %rd22992, %rd11353;
	add.s64 	%rd1153, %rd11366, %rd11365;
	max.u64 	%rd11367, %rd22992, %rd11366;
	setp.gt.u64 	%p3799, %rd11367, %rd1153;
	selp.u64 	%rd11368, 1, 0, %p3799;
	add.s64 	%rd11369, %rd22993, %rd11364;
	add.s64 	%rd1154, %rd11369, %rd11368;
	max.u64 	%rd11370, %rd22993, %rd11369;
	setp.gt.u64 	%p3800, %rd11370, %rd1154;
	selp.u64 	%rd11371, 1, 0, %p3800;
	shr.u64 	%rd11372, %rd1139, 32;
	and.b64  	%rd11373, %rd1139, 4294967295;
	mul.lo.s64 	%rd11374, %rd11373, 977;
	mad.lo.s64 	%rd11375, %rd11372, 4196183048192, %rd11374;
	selp.u64 	%rd11376, 1, 0, %p3797;
	selp.u64 	%rd11377, 1, 0, %p3796;
	mul.lo.s64 	%rd11378, %rd11354, 977;
	shr.u64 	%rd11379, %rd11378, 32;
	add.s64 	%rd11380, %rd11379, %rd11377;
	add.s64 	%rd11381, %rd11380, %rd11376;
	add.s64 	%rd11382, %rd11381, %rd11375;
	add.s64 	%rd11383, %rd22994, %rd11382;
	add.s64 	%rd22998, %rd11383, %rd11371;
	setp.gt.u64 	%p3801, %rd22998, %rd11329;
	@%p3801 bra 	$L__BB1_371;
	setp.eq.s64 	%p3802, %rd22998, %rd11329;
	setp.gt.u64 	%p3803, %rd1154, %rd57;
	and.pred  	%p3804, %p3802, %p3803;
	@%p3804 bra 	$L__BB1_371;
	setp.eq.s64 	%p3806, %rd1154, %rd57;
	and.pred  	%p3807, %p3802, %p3806;
	setp.gt.u64 	%p3808, %rd1153, %rd56;
	and.pred  	%p3809, %p3807, %p3808;
	@%p3809 bra 	$L__BB1_371;
	setp.ne.s64 	%p3810, %rd22998, %rd11329;
	setp.ne.s64 	%p3811, %rd1154, %rd57;
	or.pred  	%p3812, %p3810, %p3811;
	setp.ne.s64 	%p3813, %rd1153, %rd56;
	or.pred  	%p3814, %p3812, %p3813;
	setp.lt.u64 	%p3815, %rd1152, %rd58;
	or.pred  	%p3816, %p3814, %p3815;
	mov.u64 	%rd22995, %rd1152;
	mov.u64 	%rd22996, %rd1153;
	mov.u64 	%rd22997, %rd1154;
	@%p3816 bra 	$L__BB1_372;
$L__BB1_371:
	sub.s64 	%rd22995, %rd1152, %rd58;
	setp.lt.u64 	%p3817, %rd1152, %rd58;
	selp.u64 	%rd11388, 1, 0, %p3817;
	add.s64 	%rd11389, %rd56, %rd11388;
	sub.s64 	%rd22996, %rd1153, %rd11389;
	setp.ge.u64 	%p3818, %rd1153, %rd11389;
	setp.lt.u64 	%p3819, %rd1153, %rd11389;
	setp.eq.s64 	%p3820, %rd11389, 0;
	selp.u32 	%r1131, -1, 0, %p3819;
	selp.u32 	%r1132, -1, 0, %p3820;
	selp.b32 	%r1133, %r1132, %r1131, %p3818;
	selp.b32 	%r1134, %r1133, %r1131, %p3817;
	and.b32  	%r1135, %r1134, 1;
	setp.eq.b32 	%p3821, %r1135, 1;
	cvt.u64.u32 	%rd11390, %r1134;
	and.b64  	%rd11391, %rd11390, 1;
	add.s64 	%rd11392, %rd57, %rd11391;
	sub.s64 	%rd22997, %rd1154, %rd11392;
	setp.ge.u64 	%p3822, %rd1154, %rd11392;
	setp.lt.u64 	%p3823, %rd1154, %rd11392;
	setp.eq.s64 	%p3824, %rd11392, 0;
	selp.u32 	%r1136, -1, 0, %p3823;
	selp.u32 	%r1137, -1, 0, %p3824;
	selp.b32 	%r1138, %r1137, %r1136, %p3822;
	selp.b32 	%r1139, %r1138, %r1136, %p3821;
	and.b32  	%r1140, %r1139, 1;
	setp.eq.b32 	%p3825, %r1140, 1;
	selp.s64 	%rd11393, -1, 0, %p3825;
	sub.s64 	%rd11395, %rd22998, %rd11329;
	add.s64 	%rd22998, %rd11395, %rd11393;
$L__BB1_372:
	mov.b64 	{%r1141, %r1142}, %rd22952;
	mov.b64 	{%r1143, %r1144}, %rd22951;
	shf.l.wrap.b32 	%r1145, %r1144, %r1141, 1;
	shf.l.wrap.b32 	%r1146, %r1141, %r1142, 1;
	mov.b64 	%rd11396, {%r1145, %r1146};
	setp.lt.u64 	%p3826, %rd11396, %rd22952;
	selp.u64 	%rd11397, 1, 0, %p3826;
	shl.b64 	%rd11398, %rd22953, 1;
	or.b64  	%rd11399, %rd11398, %rd11397;
	setp.lt.u64 	%p3827, %rd11399, %rd22953;
	selp.u64 	%rd11400, 1, 0, %p3827;
	shl.b64 	%rd11401, %rd22954, 1;
	or.b64  	%rd11402, %rd11401, %rd11400;
	setp.gt.u64 	%p3828, %rd11402, %rd11329;
	@%p3828 bra 	$L__BB1_376;
	setp.lt.u64 	%p3829, %rd11396, %rd22952;
	selp.u64 	%rd11407, 1, 0, %p3829;
	or.b64  	%rd11408, %rd11398, %rd11407;
	setp.lt.u64 	%p3830, %rd11408, %rd22953;
	selp.u64 	%rd11409, 1, 0, %p3830;
	or.b64  	%rd11410, %rd11401, %rd11409;
	ld.const.u64 	%rd11411, [SECP256K1_P+24];
	setp.eq.s64 	%p3831, %rd11410, %rd11411;
	setp.gt.u64 	%p3832, %rd11408, %rd57;
	and.pred  	%p3833, %p3831, %p3832;
	@%p3833 bra 	$L__BB1_376;
	setp.lt.u64 	%p3834, %rd11396, %rd22952;
	selp.u64 	%rd11415, 1, 0, %p3834;
	or.b64  	%rd11416, %rd11398, %rd11415;
	setp.lt.u64 	%p3835, %rd11416, %rd22953;
	selp.u64 	%rd11417, 1, 0, %p3835;
	or.b64  	%rd11418, %rd11401, %rd11417;
	setp.eq.s64 	%p3836, %rd11418, %rd11411;
	setp.eq.s64 	%p3837, %rd11416, %rd57;
	and.pred  	%p3838, %p3836, %p3837;
	setp.gt.u64 	%p3839, %rd11396, %rd56;
	and.pred  	%p3840, %p3838, %p3839;
	@%p3840 bra 	$L__BB1_376;
	mov.b64 	{%r1159, %r1160}, %rd22952;
	mov.b64 	{%r1161, %r1162}, %rd22951;
	shf.l.wrap.b32 	%r1163, %r1162, %r1159, 1;
	shf.l.wrap.b32 	%r1164, %r1159, %r1160, 1;
	mov.b64 	%rd23000, {%r1163, %r1164};
	setp.lt.u64 	%p3841, %rd23000, %rd22952;
	selp.u64 	%rd11422, 1, 0, %p3841;
	or.b64  	%rd23001, %rd11398, %rd11422;
	setp.lt.u64 	%p3842, %rd23001, %rd22953;
	selp.u64 	%rd11423, 1, 0, %p3842;
	or.b64  	%rd23002, %rd11401, %rd11423;
	setp.ne.s64 	%p3843, %rd23002, %rd11411;
	setp.ne.s64 	%p3844, %rd23001, %rd57;
	or.pred  	%p3845, %p3843, %p3844;
	setp.ne.s64 	%p3846, %rd23000, %rd56;
	or.pred  	%p3847, %p3845, %p3846;
	shl.b64 	%rd22999, %rd22951, 1;
	setp.lt.u64 	%p3848, %rd22999, %rd58;
	or.pred  	%p3849, %p3847, %p3848;
	@%p3849 bra 	$L__BB1_377;
$L__BB1_376:
	shl.b64 	%rd11425, %rd22951, 1;
	sub.s64 	%rd22999, %rd11425, %rd58;
	setp.lt.u64 	%p3850, %rd11425, %rd58;
	selp.u64 	%rd11426, 1, 0, %p3850;
	add.s64 	%rd11427, %rd56, %rd11426;
	mov.b64 	{%r1167, %r1168}, %rd22951;
	shf.l.wrap.b32 	%r1169, %r1168, %r1141, 1;
	mov.b64 	%rd11428, {%r1169, %r1146};
	sub.s64 	%rd23000, %rd11428, %rd11427;
	setp.ge.u64 	%p3851, %rd11428, %rd11427;
	setp.lt.u64 	%p3852, %rd11428, %rd11427;
	setp.eq.s64 	%p3853, %rd11427, 0;
	selp.u32 	%r1171, -1, 0, %p3852;
	selp.u32 	%r1172, -1, 0, %p3853;
	selp.b32 	%r1173, %r1172, %r1171, %p3851;
	selp.b32 	%r1174, %r1173, %r1171, %p3850;
	and.b32  	%r1175, %r1174, 1;
	setp.eq.b32 	%p3854, %r1175, 1;
	cvt.u64.u32 	%rd11429, %r1174;
	and.b64  	%rd11430, %rd11429, 1;
	add.s64 	%rd11431, %rd57, %rd11430;
	setp.lt.u64 	%p3855, %rd11428, %rd22952;
	selp.u64 	%rd11433, 1, 0, %p3855;
	or.b64  	%rd11434, %rd11398, %rd11433;
	sub.s64 	%rd23001, %rd11434, %rd11431;
	setp.ge.u64 	%p3856, %rd11434, %rd11431;
	setp.lt.u64 	%p3857, %rd11434, %rd11431;
	setp.eq.s64 	%p3858, %rd11431, 0;
	selp.u32 	%r1176, -1, 0, %p3857;
	selp.u32 	%r1177, -1, 0, %p3858;
	selp.b32 	%r1178, %r1177, %r1176, %p3856;
	selp.b32 	%r1179, %r1178, %r1176, %p3854;
	and.b32  	%r1180, %r1179, 1;
	setp.eq.b32 	%p3859, %r1180, 1;
	selp.s64 	%rd11435, -1, 0, %p3859;
	shl.b64 	%rd11436, %rd22954, 1;
	setp.lt.u64 	%p3860, %rd11434, %rd22953;
	selp.u64 	%rd11437, 1, 0, %p3860;
	or.b64  	%rd11438, %rd11436, %rd11437;
	ld.const.u64 	%rd11439, [SECP256K1_P+24];
	sub.s64 	%rd11440, %rd11438, %rd11439;
	add.s64 	%rd23002, %rd11440, %rd11435;
$L__BB1_377:
	sub.s64 	%rd23003, %rd22995, %rd22999;
	setp.lt.u64 	%p3861, %rd22995, %rd22999;
	selp.u64 	%rd11441, 1, 0, %p3861;
	add.s64 	%rd11442, %rd23000, %rd11441;
	sub.s64 	%rd23004, %rd22996, %rd11442;
	setp.ge.u64 	%p3862, %rd22996, %rd11442;
	setp.lt.u64 	%p3863, %rd22996, %rd11442;
	setp.eq.s64 	%p3864, %rd11442, 0;
	selp.u32 	%r1181, -1, 0, %p3863;
	selp.u32 	%r1182, -1, 0, %p3864;
	selp.b32 	%r1183, %r1182, %r1181, %p3862;
	selp.b32 	%r1184, %r1183, %r1181, %p3861;
	and.b32  	%r1185, %r1184, 1;
	setp.eq.b32 	%p3865, %r1185, 1;
	cvt.u64.u32 	%rd11443, %r1184;
	and.b64  	%rd11444, %rd11443, 1;
	add.s64 	%rd11445, %rd23001, %rd11444;
	sub.s64 	%rd23005, %rd22997, %rd11445;
	setp.ge.u64 	%p3866, %rd22997, %rd11445;
	setp.lt.u64 	%p3867, %rd22997, %rd11445;
	setp.eq.s64 	%p3868, %rd11445, 0;
	selp.u32 	%r1186, -1, 0, %p3867;
	selp.u32 	%r1187, -1, 0, %p3868;
	selp.b32 	%r1188, %r1187, %r1186, %p3866;
	selp.b32 	%r1189, %r1188, %r1186, %p3865;
	and.b32  	%r1190, %r1189, 1;
	setp.eq.b32 	%p3869, %r1190, 1;
	not.pred 	%p3870, %p3869;
	cvt.u64.u32 	%rd11446, %r1189;
	and.b64  	%rd11447, %rd11446, 1;
	add.s64 	%rd11448, %rd23002, %rd11447;
	sub.s64 	%rd23006, %rd22998, %rd11448;
	setp.ge.u64 	%p3871, %rd22998, %rd11448;
	setp.ne.s64 	%p3872, %rd11448, 0;
	or.pred  	%p3873, %p3870, %p3872;
	and.pred  	%p3874, %p3871, %p3873;
	@%p3874 bra 	$L__BB1_379;
	add.s64 	%rd23003, %rd58, %rd23003;
	setp.lt.u64 	%p3875, %rd23003, %rd58;
	selp.u64 	%rd11449, 1, 0, %p3875;
	add.s64 	%rd11450, %rd56, %rd23004;
	add.s64 	%rd1181, %rd11450, %rd11449;
	max.u64 	%rd11451, %rd23004, %rd11450;
	setp.gt.u64 	%p3876, %rd11451, %rd1181;
	selp.u64 	%rd11452, 1, 0, %p3876;
	add.s64 	%rd11453, %rd57, %rd23005;
	add.s64 	%rd1182, %rd11453, %rd11452;
	max.u64 	%rd11454, %rd23005, %rd11453;
	setp.gt.u64 	%p3877, %rd11454, %rd1182;
	selp.u64 	%rd11455, 1, 0, %p3877;
	add.s64 	%rd11457, %rd11329, %rd23006;
	add.s64 	%rd23006, %rd11457, %rd11455;
	mov.u64 	%rd23004, %rd1181;
	mov.u64 	%rd23005, %rd1182;
$L__BB1_379:
	st.local.v2.u64 	[%rd22866], {%rd23003, %rd23004};
	st.local.v2.u64 	[%rd22866+16], {%rd23005, %rd23006};
	sub.s64 	%rd23010, %rd22951, %rd23003;
	setp.lt.u64 	%p3878, %rd22951, %rd23003;
	selp.u64 	%rd11458, 1, 0, %p3878;
	add.s64 	%rd11459, %rd23004, %rd11458;
	sub.s64 	%rd1189, %rd22952, %rd11459;
	setp.ge.u64 	%p3879, %rd22952, %rd11459;
	setp.lt.u64 	%p3880, %rd22952, %rd11459;
	setp.eq.s64 	%p3881, %rd11459, 0;
	selp.u32 	%r1191, -1, 0, %p3880;
	selp.u32 	%r1192, -1, 0, %p3881;
	selp.b32 	%r1193, %r1192, %r1191, %p3879;
	selp.b32 	%r1194, %r1193, %r1191, %p3878;
	and.b32  	%r1195, %r1194, 1;
	setp.eq.b32 	%p3882, %r1195, 1;
	cvt.u64.u32 	%rd11460, %r1194;
	and.b64  	%rd11461, %rd11460, 1;
	add.s64 	%rd11462, %rd23005, %rd11461;
	sub.s64 	%rd1190, %rd22953, %rd11462;
	setp.ge.u64 	%p3883, %rd22953, %rd11462;
	setp.lt.u64 	%p3884, %rd22953, %rd11462;
	setp.eq.s64 	%p3885, %rd11462, 0;
	selp.u32 	%r1196, -1, 0, %p3884;
	selp.u32 	%r1197, -1, 0, %p3885;
	selp.b32 	%r1198, %r1197, %r1196, %p3883;
	selp.b32 	%r1199, %r1198, %r1196, %p3882;
	and.b32  	%r1200, %r1199, 1;
	setp.eq.b32 	%p3886, %r1200, 1;
	not.pred 	%p3887, %p3886;
	cvt.u64.u32 	%rd11463, %r1199;
	and.b64  	%rd11464, %rd11463, 1;
	add.s64 	%rd11465, %rd23006, %rd11464;
	sub.s64 	%rd23007, %rd22954, %rd11465;
	setp.ge.u64 	%p3888, %rd22954, %rd11465;
	setp.ne.s64 	%p3889, %rd11465, 0;
	or.pred  	%p3890, %p3887, %p3889;
	and.pred  	%p3891, %p3888, %p3890;
	@%p3891 bra 	$L__BB1_381;
	add.s64 	%rd23010, %rd58, %rd23010;
	setp.lt.u64 	%p3892, %rd23010, %rd58;
	selp.u64 	%rd11466, 1, 0, %p3892;
	add.s64 	%rd11467, %rd56, %rd1189;
	add.s64 	%rd23009, %rd11467, %rd11466;
	max.u64 	%rd11468, %rd1189, %rd11467;
	setp.gt.u64 	%p3893, %rd11468, %rd23009;
	selp.u64 	%rd11469, 1, 0, %p3893;
	add.s64 	%rd11470, %rd1190, %rd11469;
	add.s64 	%rd23008, %rd11470, %rd57;
	max.u64 	%rd11471, %rd1190, %rd11469;
	setp.gt.u64 	%p3894, %rd11471, %rd23008;
	selp.u64 	%rd11472, 1, 0, %p3894;
	add.s64 	%rd11473, %rd23007, %rd11472;
	add.s64 	%rd23007, %rd11473, %rd11329;
	st.local.u64 	[%rd22866+56], %rd23007;
	bra.uni 	$L__BB1_382;
$L__BB1_381:
	st.local.u64 	[%rd22866+56], %rd23007;
	mov.u64 	%rd23008, %rd1190;
	mov.u64 	%rd23009, %rd1189;
$L__BB1_382:
	and.b64  	%rd11475, %rd23010, 4294967295;
	shr.u64 	%rd11476, %rd23010, 32;
	mul.lo.s64 	%rd11477, %rd11476, %rd1128;
	mad.lo.s64 	%rd11478, %rd11475, %rd1129, %rd11477;
	setp.lt.u64 	%p3895, %rd11478, %rd11477;
	selp.b64 	%rd11479, 4294967296, 0, %p3895;
	shl.b64 	%rd11480, %rd11478, 32;
	mad.lo.s64 	%rd11481, %rd11475, %rd1128, %rd11480;
	setp.lt.u64 	%p3896, %rd11481, %rd11480;
	shr.u64 	%rd11482, %rd11478, 32;
	mad.lo.s64 	%rd11483, %rd11476, %rd1129, %rd11482;
	add.s64 	%rd11484, %rd11483, %rd11479;
	selp.u64 	%rd11485, 1, 0, %p3896;
	add.s64 	%rd11486, %rd11484, %rd11485;
	and.b64  	%rd11487, %rd23009, 4294967295;
	shr.u64 	%rd11488, %rd23009, 32;
	mul.lo.s64 	%rd11489, %rd11488, %rd1128;
	mad.lo.s64 	%rd11490, %rd11487, %rd1129, %rd11489;
	setp.lt.u64 	%p3897, %rd11490, %rd11489;
	selp.b64 	%rd11491, 4294967296, 0, %p3897;
	shl.b64 	%rd11492, %rd11490, 32;
	mad.lo.s64 	%rd11493, %rd11487, %rd1128, %rd11492;
	setp.lt.u64 	%p3898, %rd11493, %rd11492;
	shr.u64 	%rd11494, %rd11490, 32;
	mad.lo.s64 	%rd11495, %rd11488, %rd1129, %rd11494;
	add.s64 	%rd11496, %rd11495, %rd11491;
	selp.u64 	%rd11497, 1, 0, %p3898;
	add.s64 	%rd11498, %rd11496, %rd11497;
	add.s64 	%rd11499, %rd11486, %rd11493;
	setp.lt.u64 	%p3899, %rd11499, %rd11486;
	selp.u64 	%rd11500, 1, 0, %p3899;
	add.s64 	%rd11501, %rd11498, %rd11500;
	and.b64  	%rd11502, %rd23008, 4294967295;
	shr.u64 	%rd11503, %rd23008, 32;
	mul.lo.s64 	%rd11504, %rd11503, %rd1128;
	mad.lo.s64 	%rd11505, %rd11502, %rd1129, %rd11504;
	setp.lt.u64 	%p3900, %rd11505, %rd11504;
	selp.b64 	%rd11506, 4294967296, 0, %p3900;
	shl.b64 	%rd11507, %rd11505, 32;
	mad.lo.s64 	%rd11508, %rd11502, %rd1128, %rd11507;
	setp.lt.u64 	%p3901, %rd11508, %rd11507;
	shr.u64 	%rd11509, %rd11505, 32;
	mad.lo.s64 	%rd11510, %rd11503, %rd1129, %rd11509;
	add.s64 	%rd11511, %rd11510, %rd11506;
	selp.u64 	%rd11512, 1, 0, %p3901;
	add.s64 	%rd11513, %rd11511, %rd11512;
	add.s64 	%rd11514, %rd11501, %rd11508;
	setp.lt.u64 	%p3902, %rd11514, %rd11501;
	selp.u64 	%rd11516, 1, 0, %p3902;
	add.s64 	%rd11517, %rd11513, %rd11516;
	and.b64  	%rd11518, %rd23007, 4294967295;
	shr.u64 	%rd11519, %rd23007, 32;
	mul.lo.s64 	%rd11520, %rd11519, %rd1128;
	mad.lo.s64 	%rd11521, %rd11518, %rd1129, %rd11520;
	setp.lt.u64 	%p3903, %rd11521, %rd11520;
	selp.b64 	%rd11522, 4294967296, 0, %p3903;
	shl.b64 	%rd11523, %rd11521, 32;
	mad.lo.s64 	%rd11524, %rd11518, %rd1128, %rd11523;
	setp.lt.u64 	%p3904, %rd11524, %rd11523;
	shr.u64 	%rd11525, %rd11521, 32;
	mad.lo.s64 	%rd11526, %rd11519, %rd1129, %rd11525;
	add.s64 	%rd11527, %rd11526, %rd11522;
	selp.u64 	%rd11528, 1, 0, %p3904;
	add.s64 	%rd11529, %rd11527, %rd11528;
	add.s64 	%rd11530, %rd11517, %rd11524;
	setp.lt.u64 	%p3905, %rd11530, %rd11517;
	selp.u64 	%rd11532, 1, 0, %p3905;
	add.s64 	%rd11533, %rd11529, %rd11532;
	mul.lo.s64 	%rd11535, %rd11476, %rd1130;
	mad.lo.s64 	%rd11536, %rd11475, %rd1131, %rd11535;
	setp.lt.u64 	%p3906, %rd11536, %rd11535;
	selp.b64 	%rd11537, 4294967296, 0, %p3906;
	shl.b64 	%rd11538, %rd11536, 32;
	mad.lo.s64 	%rd11539, %rd11475, %rd1130, %rd11538;
	setp.lt.u64 	%p3907, %rd11539, %rd11538;
	shr.u64 	%rd11540, %rd11536, 32;
	mad.lo.s64 	%rd11541, %rd11476, %rd1131, %rd11540;
	add.s64 	%rd11542, %rd11541, %rd11537;
	selp.u64 	%rd11543, 1, 0, %p3907;
	add.s64 	%rd11544, %rd11542, %rd11543;
	add.s64 	%rd11545, %rd11499, %rd11539;
	setp.lt.u64 	%p3908, %rd11545, %rd11499;
	selp.u64 	%rd11546, 1, 0, %p3908;
	add.s64 	%rd11547, %rd11544, %rd11546;
	setp.ne.s64 	%p3909, %rd11547, 0;
	add.s64 	%rd11549, %rd11514, %rd11547;
	setp.lt.u64 	%p3910, %rd11549, %rd11514;
	and.pred  	%p3911, %p3909, %p3910;
	selp.u64 	%rd11550, 1, 0, %p3911;
	mul.lo.s64 	%rd11551, %rd11488, %rd1130;
	mad.lo.s64 	%rd11552, %rd11487, %rd1131, %rd11551;
	setp.lt.u64 	%p3912, %rd11552, %rd11551;
	selp.b64 	%rd11553, 4294967296, 0, %p3912;
	shl.b64 	%rd11554, %rd11552, 32;
	mad.lo.s64 	%rd11555, %rd11487, %rd1130, %rd11554;
	setp.lt.u64 	%p3913, %rd11555, %rd11554;
	shr.u64 	%rd11556, %rd11552, 32;
	mad.lo.s64 	%rd11557, %rd11488, %rd1131, %rd11556;
	add.s64 	%rd11558, %rd11557, %rd11553;
	selp.u64 	%rd11559, 1, 0, %p3913;
	add.s64 	%rd11560, %rd11558, %rd11559;
	add.s64 	%rd11561, %rd11549, %rd11550;
	add.s64 	%rd11562, %rd11561, %rd11555;
	max.u64 	%rd11563, %rd11549, %rd11561;
	setp.gt.u64 	%p3914, %rd11563, %rd11562;
	selp.u64 	%rd11564, 1, 0, %p3914;
	add.s64 	%rd11565, %rd11560, %rd11564;
	setp.ne.s64 	%p3915, %rd11565, 0;
	add.s64 	%rd11567, %rd11530, %rd11565;
	setp.lt.u64 	%p3916, %rd11567, %rd11530;
	and.pred  	%p3917, %p3915, %p3916;
	selp.u64 	%rd11568, 1, 0, %p3917;
	mul.lo.s64 	%rd11569, %rd11503, %rd1130;
	mad.lo.s64 	%rd11570, %rd11502, %rd1131, %rd11569;
	setp.lt.u64 	%p3918, %rd11570, %rd11569;
	selp.b64 	%rd11571, 4294967296, 0, %p3918;
	shl.b64 	%rd11572, %rd11570, 32;
	mad.lo.s64 	%rd11573, %rd11502, %rd1130, %rd11572;
	setp.lt.u64 	%p3919, %rd11573, %rd11572;
	shr.u64 	%rd11574, %rd11570, 32;
	mad.lo.s64 	%rd11575, %rd11503, %rd1131, %rd11574;
	add.s64 	%rd11576, %rd11575, %rd11571;
	selp.u64 	%rd11577, 1, 0, %p3919;
	add.s64 	%rd11578, %rd11576, %rd11577;
	add.s64 	%rd11579, %rd11567, %rd11568;
	add.s64 	%rd11580, %rd11579, %rd11573;
	max.u64 	%rd11582, %rd11567, %rd11579;
	setp.gt.u64 	%p3920, %rd11582, %rd11580;
	selp.u64 	%rd11583, 1, 0, %p3920;
	add.s64 	%rd11584, %rd11578, %rd11583;
	setp.ne.s64 	%p3921, %rd11584, 0;
	add.s64 	%rd11586, %rd11533, %rd11584;
	setp.lt.u64 	%p3922, %rd11586, %rd11533;
	and.pred  	%p3923, %p3921, %p3922;
	selp.u64 	%rd11587, 1, 0, %p3923;
	mul.lo.s64 	%rd11588, %rd11519, %rd1130;
	mad.lo.s64 	%rd11589, %rd11518, %rd1131, %rd11588;
	setp.lt.u64 	%p3924, %rd11589, %rd11588;
	selp.b64 	%rd11590, 4294967296, 0, %p3924;
	shl.b64 	%rd11591, %rd11589, 32;
	mad.lo.s64 	%rd11592, %rd11518, %rd1130, %rd11591;
	setp.lt.u64 	%p3925, %rd11592, %rd11591;
	shr.u64 	%rd11593, %rd11589, 32;
	mad.lo.s64 	%rd11594, %rd11519, %rd1131, %rd11593;
	add.s64 	%rd11595, %rd11594, %rd11590;
	selp.u64 	%rd11596, 1, 0, %p3925;
	add.s64 	%rd11597, %rd11595, %rd11596;
	add.s64 	%rd11598, %rd11586, %rd11587;
	add.s64 	%rd11599, %rd11598, %rd11592;
	max.u64 	%rd11601, %rd11586, %rd11598;
	setp.gt.u64 	%p3926, %rd11601, %rd11599;
	selp.u64 	%rd11602, 1, 0, %p3926;
	add.s64 	%rd11603, %rd11597, %rd11602;
	mul.lo.s64 	%rd11605, %rd11476, %rd1132;
	mad.lo.s64 	%rd11606, %rd11475, %rd1133, %rd11605;
	setp.lt.u64 	%p3927, %rd11606, %rd11605;
	selp.b64 	%rd11607, 4294967296, 0, %p3927;
	shl.b64 	%rd11608, %rd11606, 32;
	mad.lo.s64 	%rd11609, %rd11475, %rd1132, %rd11608;
	setp.lt.u64 	%p3928, %rd11609, %rd11608;
	shr.u64 	%rd11610, %rd11606, 32;
	mad.lo.s64 	%rd11611, %rd11476, %rd1133, %rd11610;
	add.s64 	%rd11612, %rd11611, %rd11607;
	selp.u64 	%rd11613, 1, 0, %p3928;
	add.s64 	%rd11614, %rd11612, %rd11613;
	add.s64 	%rd11615, %rd11562, %rd11609;
	setp.lt.u64 	%p3929, %rd11615, %rd11562;
	selp.u64 	%rd11616, 1, 0, %p3929;
	add.s64 	%rd11617, %rd11614, %rd11616;
	setp.ne.s64 	%p3930, %rd11617, 0;
	add.s64 	%rd11619, %rd11580, %rd11617;
	setp.lt.u64 	%p3931, %rd11619, %rd11580;
	and.pred  	%p3932, %p3930, %p3931;
	selp.u64 	%rd11620, 1, 0, %p3932;
	mul.lo.s64 	%rd11621, %rd11488, %rd1132;
	mad.lo.s64 	%rd11622, %rd11487, %rd1133, %rd11621;
	setp.lt.u64 	%p3933, %rd11622, %rd11621;
	selp.b64 	%rd11623, 4294967296, 0, %p3933;
	shl.b64 	%rd11624, %rd11622, 32;
	mad.lo.s64 	%rd11625, %rd11487, %rd1132, %rd11624;
	setp.lt.u64 	%p3934, %rd11625, %rd11624;
	shr.u64 	%rd11626, %rd11622, 32;
	mad.lo.s64 	%rd11627, %rd11488, %rd1133, %rd11626;
	add.s64 	%rd11628, %rd11627, %rd11623;
	selp.u64 	%rd11629, 1, 0, %p3934;
	add.s64 	%rd11630, %rd11628, %rd11629;
	add.s64 	%rd11631, %rd11619, %rd11620;
	add.s64 	%rd11632, %rd11631, %rd11625;
	max.u64 	%rd11633, %rd11619, %rd11631;
	setp.gt.u64 	%p3935, %rd11633, %rd11632;
	selp.u64 	%rd11634, 1, 0, %p3935;
	add.s64 	%rd11635, %rd11630, %rd11634;
	setp.ne.s64 	%p3936, %rd11635, 0;
	add.s64 	%rd11637, %rd11599, %rd11635;
	setp.lt.u64 	%p3937, %rd11637, %rd11599;
	and.pred  	%p3938, %p3936, %p3937;
	selp.u64 	%rd11638, 1, 0, %p3938;
	mul.lo.s64 	%rd11639, %rd11503, %rd1132;
	mad.lo.s64 	%rd11640, %rd11502, %rd1133, %rd11639;
	setp.lt.u64 	%p3939, %rd11640, %rd11639;
	selp.b64 	%rd11641, 4294967296, 0, %p3939;
	shl.b64 	%rd11642, %rd11640, 32;
	mad.lo.s64 	%rd11643, %rd11502, %rd1132, %rd11642;
	setp.lt.u64 	%p3940, %rd11643, %rd11642;
	shr.u64 	%rd11644, %rd11640, 32;
	mad.lo.s64 	%rd11645, %rd11503, %rd1133, %rd11644;
	add.s64 	%rd11646, %rd11645, %rd11641;
	selp.u64 	%rd11647, 1, 0, %p3940;
	add.s64 	%rd11648, %rd11646, %rd11647;
	add.s64 	%rd11649, %rd11637, %rd11638;
	add.s64 	%rd11650, %rd11649, %rd11643;
	max.u64 	%rd11652, %rd11637, %rd11649;
	setp.gt.u64 	%p3941, %rd11652, %rd11650;
	selp.u64 	%rd11653, 1, 0, %p3941;
	add.s64 	%rd11654, %rd11648, %rd11653;
	setp.ne.s64 	%p3942, %rd11654, 0;
	add.s64 	%rd11656, %rd11603, %rd11654;
	setp.lt.u64 	%p3943, %rd11656, %rd11603;
	and.pred  	%p3944, %p3942, %p3943;
	selp.u64 	%rd11657, 1, 0, %p3944;
	mul.lo.s64 	%rd11658, %rd11519, %rd1132;
	mad.lo.s64 	%rd11659, %rd11518, %rd1133, %rd11658;
	setp.lt.u64 	%p3945, %rd11659, %rd11658;
	selp.b64 	%rd11660, 4294967296, 0, %p3945;
	shl.b64 	%rd11661, %rd11659, 32;
	mad.lo.s64 	%rd11662, %rd11518, %rd1132, %rd11661;
	setp.lt.u64 	%p3946, %rd11662, %rd11661;
	shr.u64 	%rd11663, %rd11659, 32;
	mad.lo.s64 	%rd11664, %rd11519, %rd1133, %rd11663;
	add.s64 	%rd11665, %rd11664, %rd11660;
	selp.u64 	%rd11666, 1, 0, %p3946;
	add.s64 	%rd11667, %rd11665, %rd11666;
	add.s64 	%rd11668, %rd11656, %rd11657;
	add.s64 	%rd11669, %rd11668, %rd11662;
	max.u64 	%rd11671, %rd11656, %rd11668;
	setp.gt.u64 	%p3947, %rd11671, %rd11669;
	selp.u64 	%rd11672, 1, 0, %p3947;
	add.s64 	%rd11673, %rd11667, %rd11672;
	mul.lo.s64 	%rd11675, %rd11476, %rd1134;
	mad.lo.s64 	%rd11676, %rd11475, %rd1135, %rd11675;
	setp.lt.u64 	%p3948, %rd11676, %rd11675;
	selp.b64 	%rd11677, 4294967296, 0, %p3948;
	shl.b64 	%rd11678, %rd11676, 32;
	mad.lo.s64 	%rd11679, %rd11475, %rd1134, %rd11678;
	setp.lt.u64 	%p3949, %rd11679, %rd11678;
	shr.u64 	%rd11680, %rd11676, 32;
	mad.lo.s64 	%rd11681, %rd11476, %rd1135, %rd11680;
	add.s64 	%rd11682, %rd11681, %rd11677;
	selp.u64 	%rd11683, 1, 0, %p3949;
	add.s64 	%rd11684, %rd11682, %rd11683;
	add.s64 	%rd11685, %rd11632, %rd11679;
	setp.lt.u64 	%p3950, %rd11685, %rd11632;
	selp.u64 	%rd11686, 1, 0, %p3950;
	add.s64 	%rd11687, %rd11684, %rd11686;
	setp.ne.s64 	%p3951, %rd11687, 0;
	add.s64 	%rd11689, %rd11650, %rd11687;
	setp.lt.u64 	%p3952, %rd11689, %rd11650;
	and.pred  	%p3953, %p3951, %p3952;
	selp.u64 	%rd11690, 1, 0, %p3953;
	mul.lo.s64 	%rd11691, %rd11488, %rd1134;
	mad.lo.s64 	%rd11692, %rd11487, %rd1135, %rd11691;
	setp.lt.u64 	%p3954, %rd11692, %rd11691;
	selp.b64 	%rd11693, 4294967296, 0, %p3954;
	shl.b64 	%rd11694, %rd11692, 32;
	mad.lo.s64 	%rd11695, %rd11487, %rd1134, %rd11694;
	setp.lt.u64 	%p3955, %rd11695, %rd11694;
	shr.u64 	%rd11696, %rd11692, 32;
	mad.lo.s64 	%rd11697, %rd11488, %rd1135, %rd11696;
	add.s64 	%rd11698, %rd11697, %rd11693;
	selp.u64 	%rd11699, 1, 0, %p3955;
	add.s64 	%rd11700, %rd11698, %rd11699;
	add.s64 	%rd11701, %rd11689, %rd11690;
	add.s64 	%rd1200, %rd11701, %rd11695;
	max.u64 	%rd11702, %rd11689, %rd11701;
	setp.gt.u64 	%p3956, %rd11702, %rd1200;
	selp.u64 	%rd11703, 1, 0, %p3956;
	add.s64 	%rd11704, %rd11700, %rd11703;
	setp.ne.s64 	%p3957, %rd11704, 0;
	add.s64 	%rd11706, %rd11669, %rd11704;
	setp.lt.u64 	%p3958, %rd11706, %rd11669;
	and.pred  	%p3959, %p3957, %p3958;
	selp.u64 	%rd11707, 1, 0, %p3959;
	mul.lo.s64 	%rd11708, %rd11503, %rd1134;
	mad.lo.s64 	%rd11709, %rd11502, %rd1135, %rd11708;
	setp.lt.u64 	%p3960, %rd11709, %rd11708;
	selp.b64 	%rd11710, 4294967296, 0, %p3960;
	shl.b64 	%rd11711, %rd11709, 32;
	mad.lo.s64 	%rd11712, %rd11502, %rd1134, %rd11711;
	setp.lt.u64 	%p3961, %rd11712, %rd11711;
	shr.u64 	%rd11713, %rd11709, 32;
	mad.lo.s64 	%rd11714, %rd11503, %rd1135, %rd11713;
	add.s64 	%rd11715, %rd11714, %rd11710;
	selp.u64 	%rd11716, 1, 0, %p3961;
	add.s64 	%rd11717, %rd11715, %rd11716;
	add.s64 	%rd11718, %rd11706, %rd11707;
	add.s64 	%rd1201, %rd11718, %rd11712;
	max.u64 	%rd11719, %rd11706, %rd11718;
	setp.gt.u64 	%p3962, %rd11719, %rd1201;
	selp.u64 	%rd11720, 1, 0, %p3962;
	add.s64 	%rd11721, %rd11717, %rd11720;
	setp.ne.s64 	%p3963, %rd11721, 0;
	add.s64 	%rd11723, %rd11673, %rd11721;
	setp.lt.u64 	%p3964, %rd11723, %rd11673;
	and.pred  	%p3965, %p3963, %p3964;
	selp.u64 	%rd11724, 1, 0, %p3965;
	mul.lo.s64 	%rd11725, %rd11519, %rd1134;
	mad.lo.s64 	%rd11726, %rd11518, %rd1135, %rd11725;
	setp.lt.u64 	%p3966, %rd11726, %rd11725;
	selp.b64 	%rd11727, 4294967296, 0, %p3966;
	shl.b64 	%rd11728, %rd11726, 32;
	mad.lo.s64 	%rd11729, %rd11518, %rd1134, %rd11728;
	setp.lt.u64 	%p3967, %rd11729, %rd11728;
	shr.u64 	%rd11730, %rd11726, 32;
	mad.lo.s64 	%rd11731, %rd11519, %rd1135, %rd11730;
	add.s64 	%rd11732, %rd11731, %rd11727;
	selp.u64 	%rd11733, 1, 0, %p3967;
	add.s64 	%rd11734, %rd11732, %rd11733;
	add.s64 	%rd11735, %rd11723, %rd11724;
	add.s64 	%rd1202, %rd11735, %rd11729;
	max.u64 	%rd11736, %rd11723, %rd11735;
	setp.gt.u64 	%p3968, %rd11736, %rd1202;
	selp.u64 	%rd11737, 1, 0, %p3968;
	add.s64 	%rd1203, %rd11734, %rd11737;
	mov.b64 	{%r1201, %r1202}, %rd1200;
	mov.b64 	{%r1203, %r1204}, %rd1201;
	mov.b64 	%rd11738, {%r1204, %r1201};
	mov.b64 	{%r1205, %r1206}, %rd1202;
	mov.b64 	%rd11739, {%r1206, %r1203};
	mov.b64 	{%r1207, %r1208}, %rd1203;
	mov.b64 	%rd11740, {%r1208, %r1205};
	shl.b64 	%rd11741, %rd1203, 32;
	add.s64 	%rd1204, %rd11738, %rd11481;
	setp.lt.u64 	%p3969, %rd1204, %rd11738;
	selp.u64 	%rd11742, 1, 0, %p3969;
	add.s64 	%rd11743, %rd11739, %rd11545;
	add.s64 	%rd1205, %rd11743, %rd11742;
	max.u64 	%rd11744, %rd11545, %rd11743;
	setp.gt.u64 	%p3970, %rd11744, %rd1205;
	selp.u64 	%rd11745, 1, 0, %p3970;
	add.s64 	%rd11746, %rd11740, %rd11615;
	add.s64 	%rd1206, %rd11746, %rd11745;
	max.u64 	%rd11747, %rd11615, %rd11746;
	setp.gt.u64 	%p3971, %rd11747, %rd1206;
	selp.u64 	%rd11748, 1, 0, %p3971;
	add.s64 	%rd11749, %rd11741, %rd11685;
	add.s64 	%rd23011, %rd11749, %rd11748;
	setp.gt.u64 	%p3972, %rd23011, %rd11329;
	@%p3972 bra 	$L__BB1_386;
	setp.eq.s64 	%p3973, %rd23011, %rd11329;
	setp.gt.u64 	%p3974, %rd1206, %rd57;
	and.pred  	%p3975, %p3973, %p3974;
	@%p3975 bra 	$L__BB1_386;
	setp.eq.s64 	%p3977, %rd1206, %rd57;
	and.pred  	%p3978, %p3973, %p3977;
	setp.gt.u64 	%p3979, %rd1205, %rd56;
	and.pred  	%p3980, %p3978, %p3979;
	@%p3980 bra 	$L__BB1_386;
	setp.ne.s64 	%p3981, %rd23011, %rd11329;
	setp.ne.s64 	%p3982, %rd1206, %rd57;
	or.pred  	%p3983, %p3981, %p3982;
	setp.ne.s64 	%p3984, %rd1205, %rd56;
	or.pred  	%p3985, %p3983, %p3984;
	setp.lt.u64 	%p3986, %rd1204, %rd58;
	or.pred  	%p3987, %p3985, %p3986;
	mov.u64 	%rd23012, %rd1206;
	mov.u64 	%rd23013, %rd1205;
	mov.u64 	%rd23014, %rd1204;
	@%p3987 bra 	$L__BB1_387;
$L__BB1_386:
	sub.s64 	%rd23014, %rd1204, %rd58;
	setp.lt.u64 	%p3988, %rd1204, %rd58;
	selp.u64 	%rd11750, 1, 0, %p3988;
	add.s64 	%rd11751, %rd56, %rd11750;
	sub.s64 	%rd23013, %rd1205, %rd11751;
	setp.ge.u64 	%p3989, %rd1205, %rd11751;
	setp.lt.u64 	%p3990, %rd1205, %rd11751;
	setp.eq.s64 	%p3991, %rd11751, 0;
	selp.u32 	%r1209, -1, 0, %p3990;
	selp.u32 	%r1210, -1, 0, %p3991;
	selp.b32 	%r1211, %r1210, %r1209, %p3989;
	selp.b32 	%r1212, %r1211, %r1209, %p3988;
	and.b32  	%r1213, %r1212, 1;
	setp.eq.b32 	%p3992, %r1213, 1;
	cvt.u64.u32 	%rd11752, %r1212;
	and.b64  	%rd11753, %rd11752, 1;
	add.s64 	%rd11754, %rd57, %rd11753;
	sub.s64 	%rd23012, %rd1206, %rd11754;
	setp.ge.u64 	%p3993, %rd1206, %rd11754;
	setp.lt.u64 	%p3994, %rd1206, %rd11754;
	setp.eq.s64 	%p3995, %rd11754, 0;
	selp.u32 	%r1214, -1, 0, %p3994;
	selp.u32 	%r1215, -1, 0, %p3995;
	selp.b32 	%r1216, %r1215, %r1214, %p3993;
	selp.b32 	%r1217, %r1216, %r1214, %p3992;
	and.b32  	%r1218, %r1217, 1;
	setp.eq.b32 	%p3996, %r1218, 1;
	selp.s64 	%rd11755, -1, 0, %p3996;
	sub.s64 	%rd11757, %rd23011, %rd11329;
	add.s64 	%rd23011, %rd11757, %rd11755;
$L__BB1_387:
	shr.u64 	%rd11758, %rd1200, 32;
	mul.lo.s64 	%rd11759, %rd11758, 4196183048192;
	and.b64  	%rd11760, %rd1200, 4294967295;
	mad.lo.s64 	%rd11761, %rd11760, 977, %rd11759;
	setp.lt.u64 	%p3997, %rd11761, %rd11759;
	shr.u64 	%rd11762, %rd1201, 32;
	mul.lo.s64 	%rd11763, %rd11762, 4196183048192;
	and.b64  	%rd11764, %rd1201, 4294967295;
	mad.lo.s64 	%rd11765, %rd11764, 977, %rd11763;
	setp.lt.u64 	%p3998, %rd11765, %rd11763;
	selp.u64 	%rd11766, 1, 0, %p3997;
	mul.lo.s64 	%rd11767, %rd11758, 977;
	shr.u64 	%rd11768, %rd11767, 32;
	add.s64 	%rd11769, %rd11768, %rd11766;
	add.s64 	%rd11770, %rd11769, %rd11765;
	setp.lt.u64 	%p3999, %rd11770, %rd11769;
	shr.u64 	%rd11771, %rd1202, 32;
	mul.lo.s64 	%rd11772, %rd11771, 4196183048192;
	and.b64  	%rd11773, %rd1202, 4294967295;
	mad.lo.s64 	%rd11774, %rd11773, 977, %rd11772;
	setp.lt.u64 	%p4000, %rd11774, %rd11772;
	selp.u64 	%rd11775, 1, 0, %p3999;
	selp.u64 	%rd11776, 1, 0, %p3998;
	mul.lo.s64 	%rd11777, %rd11762, 977;
	shr.u64 	%rd11778, %rd11777, 32;
	add.s64 	%rd11779, %rd11778, %rd11776;
	add.s64 	%rd11780, %rd11779, %rd11775;
	add.s64 	%rd11781, %rd11780, %rd11774;
	setp.lt.u64 	%p4001, %rd11781, %rd11780;
	add.s64 	%rd1217, %rd23014, %rd11761;
	setp.lt.u64 	%p4002, %rd1217, %rd23014;
	selp.u64 	%rd11782, 1, 0, %p4002;
	add.s64 	%rd11783, %rd23013, %rd11770;
	add.s64 	%rd1218, %rd11783, %rd11782;
	max.u64 	%rd11784, %rd23013, %rd11783;
	setp.gt.u64 	%p4003, %rd11784, %rd1218;
	selp.u64 	%rd11785, 1, 0, %p4003;
	add.s64 	%rd11786, %rd23012, %rd11781;
	add.s64 	%rd1219, %rd11786, %rd11785;
	max.u64 	%rd11787, %rd23012, %rd11786;
	setp.gt.u64 	%p4004, %rd11787, %rd1219;
	selp.u64 	%rd11788, 1, 0, %p4004;
	shr.u64 	%rd11789, %rd1203, 32;
	and.b64  	%rd11790, %rd1203, 4294967295;
	mul.lo.s64 	%rd11791, %rd11790, 977;
	mad.lo.s64 	%rd11792, %rd11789, 4196183048192, %rd11791;
	selp.u64 	%rd11793, 1, 0, %p4001;
	selp.u64 	%rd11794, 1, 0, %p4000;
	mul.lo.s64 	%rd11795, %rd11771, 977;
	shr.u64 	%rd11796, %rd11795, 32;
	add.s64 	%rd11797, %rd11796, %rd11794;
	add.s64 	%rd11798, %rd11797, %rd11793;
	add.s64 	%rd11799, %rd11798, %rd11792;
	add.s64 	%rd11800, %rd23011, %rd11799;
	add.s64 	%rd23018, %rd11800, %rd11788;
	setp.gt.u64 	%p4005, %rd23018, %rd11329;
	@%p4005 bra 	$L__BB1_391;
	setp.eq.s64 	%p4006, %rd23018, %rd11329;
	setp.gt.u64 	%p4007, %rd1219, %rd57;
	and.pred  	%p4008, %p4006, %p4007;
	@%p4008 bra 	$L__BB1_391;
	setp.eq.s64 	%p4010, %rd1219, %rd57;
	and.pred  	%p4011, %p4006, %p4010;
	setp.gt.u64 	%p4012, %rd1218, %rd56;
	and.pred  	%p4013, %p4011, %p4012;
	@%p4013 bra 	$L__BB1_391;
	setp.ne.s64 	%p4014, %rd23018, %rd11329;
	setp.ne.s64 	%p4015, %rd1219, %rd57;
	or.pred  	%p4016, %p4014, %p4015;
	setp.ne.s64 	%p4017, %rd1218, %rd56;
	or.pred  	%p4018, %p4016, %p4017;
	setp.lt.u64 	%p4019, %rd1217, %rd58;
	or.pred  	%p4020, %p4018, %p4019;
	mov.u64 	%rd23015, %rd1219;
	mov.u64 	%rd23016, %rd1218;
	mov.u64 	%rd23017, %rd1217;
	@%p4020 bra 	$L__BB1_392;
$L__BB1_391:
	sub.s64 	%rd23017, %rd1217, %rd58;
	setp.lt.u64 	%p4021, %rd1217, %rd58;
	selp.u64 	%rd11801, 1, 0, %p4021;
	add.s64 	%rd11802, %rd56, %rd11801;
	sub.s64 	%rd23016, %rd1218, %rd11802;
	setp.ge.u64 	%p4022, %rd1218, %rd11802;
	setp.lt.u64 	%p4023, %rd1218, %rd11802;
	setp.eq.s64 	%p4024, %rd11802, 0;
	selp.u32 	%r1219, -1, 0, %p4023;
	selp.u32 	%r1220, -1, 0, %p4024;
	selp.b32 	%r1221, %r1220, %r1219, %p4022;
	selp.b32 	%r1222, %r1221, %r1219, %p4021;
	and.b32  	%r1223, %r1222, 1;
	setp.eq.b32 	%p4025, %r1223, 1;
	cvt.u64.u32 	%rd11803, %r1222;
	and.b64  	%rd11804, %rd11803, 1;
	add.s64 	%rd11805, %rd57, %rd11804;
	sub.s64 	%rd23015, %rd1219, %rd11805;
	setp.ge.u64 	%p4026, %rd1219, %rd11805;
	setp.lt.u64 	%p4027, %rd1219, %rd11805;
	setp.eq.s64 	%p4028, %rd11805, 0;
	selp.u32 	%r1224, -1, 0, %p4027;
	selp.u32 	%r1225, -1, 0, %p4028;
	selp.b32 	%r1226, %r1225, %r1224, %p4026;
	selp.b32 	%r1227, %r1226, %r1224, %p4025;
	and.b32  	%r1228, %r1227, 1;
	setp.eq.b32 	%p4029, %r1228, 1;
	selp.s64 	%rd11806, -1, 0, %p4029;
	sub.s64 	%rd11807, %rd23018, %rd11329;
	add.s64 	%rd23018, %rd11807, %rd11806;
$L__BB1_392:
	sub.s64 	%rd1230, %rd23017, %rd22971;
	setp.lt.u64 	%p4030, %rd23017, %rd22971;
	selp.u64 	%rd11808, 1, 0, %p4030;
	add.s64 	%rd11809, %rd22972, %rd11808;
	sub.s64 	%rd1231, %rd23016, %rd11809;
	setp.ge.u64 	%p4031, %rd23016, %rd11809;
	setp.lt.u64 	%p4032, %rd23016, %rd11809;
	setp.eq.s64 	%p4033, %rd11809, 0;
	selp.u32 	%r1229, -1, 0, %p4032;
	selp.u32 	%r1230, -1, 0, %p4033;
	selp.b32 	%r1231, %r1230, %r1229, %p4031;
	selp.b32 	%r1232, %r1231, %r1229, %p4030;
	and.b32  	%r1233, %r1232, 1;
	setp.eq.b32 	%p4034, %r1233, 1;
	cvt.u64.u32 	%rd11810, %r1232;
	and.b64  	%rd11811, %rd11810, 1;
	add.s64 	%rd11812, %rd22973, %rd11811;
	sub.s64 	%rd1232, %rd23015, %rd11812;
	setp.ge.u64 	%p4035, %rd23015, %rd11812;
	setp.lt.u64 	%p4036, %rd23015, %rd11812;
	setp.eq.s64 	%p4037, %rd11812, 0;
	selp.u32 	%r1234, -1, 0, %p4036;
	selp.u32 	%r1235, -1, 0, %p4037;
	selp.b32 	%r1236, %r1235, %r1234, %p4035;
	selp.b32 	%r1237, %r1236, %r1234, %p4034;
	and.b32  	%r1238, %r1237, 1;
	setp.eq.b32 	%p4038, %r1238, 1;
	not.pred 	%p4039, %p4038;
	cvt.u64.u32 	%rd11813, %r1237;
	and.b64  	%rd11814, %rd11813, 1;
	add.s64 	%rd11815, %rd22974, %rd11814;
	sub.s64 	%rd23019, %rd23018, %rd11815;
	setp.ge.u64 	%p4040, %rd23018, %rd11815;
	setp.ne.s64 	%p4041, %rd11815, 0;
	or.pred  	%p4042, %p4039, %p4041;
	and.pred  	%p4043, %p4040, %p4042;
	@%p4043 bra 	$L__BB1_394;
	add.s64 	%rd11816, %rd58, %rd1230;
	setp.lt.u64 	%p4044, %rd11816, %rd58;
	selp.u64 	%rd11817, 1, 0, %p4044;
	add.s64 	%rd11818, %rd56, %rd1231;
	add.s64 	%rd11819, %rd11818, %rd11817;
	st.local.v2.u64 	[%rd22866+32], {%rd11816, %rd11819};
	max.u64 	%rd11820, %rd1231, %rd11818;
	setp.gt.u64 	%p4045, %rd11820, %rd11819;
	selp.u64 	%rd11821, 1, 0, %p4045;
	add.s64 	%rd11822, %rd1232, %rd11821;
	add.s64 	%rd11823, %rd11822, %rd57;
	st.local.u64 	[%rd22866+48], %rd11823;
	max.u64 	%rd11824, %rd1232, %rd11821;
	setp.gt.u64 	%p4046, %rd11824, %rd11823;
	selp.u64 	%rd11825, 1, 0, %p4046;
	add.s64 	%rd11826, %rd23019, %rd11825;
	add.s64 	%rd23019, %rd11826, %rd11329;
	bra.uni 	$L__BB1_395;
$L__BB1_394:
	st.local.v2.u64 	[%rd22866+32], {%rd1230, %rd1231};
	st.local.u64 	[%rd22866+48], %rd1232;
$L__BB1_395:
	st.local.u64 	[%rd22866+56], %rd23019;
	mul.lo.s64 	%rd11827, %rd656, %rd856;
	mad.lo.s64 	%rd11828, %rd655, %rd857, %rd11827;
	setp.lt.u64 	%p4047, %rd11828, %rd11827;
	selp.b64 	%rd11829, 4294967296, 0, %p4047;
	shl.b64 	%rd11830, %rd11828, 32;
	mad.lo.s64 	%rd11831, %rd655, %rd856, %rd11830;
	setp.lt.u64 	%p4048, %rd11831, %rd11830;
	shr.u64 	%rd11832, %rd11828, 32;
	mad.lo.s64 	%rd11833, %rd656, %rd857, %rd11832;
	add.s64 	%rd11834, %rd11833, %rd11829;
	selp.u64 	%rd11835, 1, 0, %p4048;
	add.s64 	%rd11836, %rd11834, %rd11835;
	mul.lo.s64 	%rd11837, %rd658, %rd856;
	mad.lo.s64 	%rd11838, %rd657, %rd857, %rd11837;
	setp.lt.u64 	%p4049, %rd11838, %rd11837;
	selp.b64 	%rd11839, 4294967296, 0, %p4049;
	shl.b64 	%rd11840, %rd11838, 32;
	mad.lo.s64 	%rd11841, %rd657, %rd856, %rd11840;
	setp.lt.u64 	%p4050, %rd11841, %rd11840;
	shr.u64 	%rd11842, %rd11838, 32;
	mad.lo.s64 	%rd11843, %rd658, %rd857, %rd11842;
	add.s64 	%rd11844, %rd11843, %rd11839;
	selp.u64 	%rd11845, 1, 0, %p4050;
	add.s64 	%rd11846, %rd11844, %rd11845;
	add.s64 	%rd11847, %rd11836, %rd11841;
	setp.lt.u64 	%p4051, %rd11847, %rd11836;
	selp.u64 	%rd11848, 1, 0, %p4051;
	add.s64 	%rd11849, %rd11846, %rd11848;
	mul.lo.s64 	%rd11850, %rd660, %rd856;
	mad.lo.s64 	%rd11851, %rd659, %rd857, %rd11850;
	setp.lt.u64 	%p4052, %rd11851, %rd11850;
	selp.b64 	%rd11852, 4294967296, 0, %p4052;
	shl.b64 	%rd11853, %rd11851, 32;
	mad.lo.s64 	%rd11854, %rd659, %rd856, %rd11853;
	setp.lt.u64 	%p4053, %rd11854, %rd11853;
	shr.u64 	%rd11855, %rd11851, 32;
	mad.lo.s64 	%rd11856, %rd660, %rd857, %rd11855;
	add.s64 	%rd11857, %rd11856, %rd11852;
	selp.u64 	%rd11858, 1, 0, %p4053;
	add.s64 	%rd11859, %rd11857, %rd11858;
	add.s64 	%rd11860, %rd11849, %rd11854;
	setp.lt.u64 	%p4054, %rd11860, %rd11849;
	selp.u64 	%rd11862, 1, 0, %p4054;
	add.s64 	%rd11863, %rd11859, %rd11862;
	mul.lo.s64 	%rd11864, %rd662, %rd856;
	mad.lo.s64 	%rd11865, %rd661, %rd857, %rd11864;
	setp.lt.u64 	%p4055, %rd11865, %rd11864;
	selp.b64 	%rd11866, 4294967296, 0, %p4055;
	shl.b64 	%rd11867, %rd11865, 32;
	mad.lo.s64 	%rd11868, %rd661, %rd856, %rd11867;
	setp.lt.u64 	%p4056, %rd11868, %rd11867;
	shr.u64 	%rd11869, %rd11865, 32;
	mad.lo.s64 	%rd11870, %rd662, %rd857, %rd11869;
	add.s64 	%rd11871, %rd11870, %rd11866;
	selp.u64 	%rd11872, 1, 0, %p4056;
	add.s64 	%rd11873, %rd11871, %rd11872;
	add.s64 	%rd11874, %rd11863, %rd11868;
	setp.lt.u64 	%p4057, %rd11874, %rd11863;
	selp.u64 	%rd11876, 1, 0, %p4057;
	add.s64 	%rd11877, %rd11873, %rd11876;
	mul.lo.s64 	%rd11879, %rd656, %rd858;
	mad.lo.s64 	%rd11880, %rd655, %rd859, %rd11879;
	setp.lt.u64 	%p4058, %rd11880, %rd11879;
	selp.b64 	%rd11881, 4294967296, 0, %p4058;
	shl.b64 	%rd11882, %rd11880, 32;
	mad.lo.s64 	%rd11883, %rd655, %rd858, %rd11882;
	setp.lt.u64 	%p4059, %rd11883, %rd11882;
	shr.u64 	%rd11884, %rd11880, 32;
	mad.lo.s64 	%rd11885, %rd656, %rd859, %rd11884;
	add.s64 	%rd11886, %rd11885, %rd11881;
	selp.u64 	%rd11887, 1, 0, %p4059;
	add.s64 	%rd11888, %rd11886, %rd11887;
	add.s64 	%rd11889, %rd11847, %rd11883;
	setp.lt.u64 	%p4060, %rd11889, %rd11847;
	selp.u64 	%rd11890, 1, 0, %p4060;
	add.s64 	%rd11891, %rd11888, %rd11890;
	setp.ne.s64 	%p4061, %rd11891, 0;
	add.s64 	%rd11893, %rd11860, %rd11891;
	setp.lt.u64 	%p4062, %rd11893, %rd11860;
	and.pred  	%p4063, %p4061, %p4062;
	selp.u64 	%rd11894, 1, 0, %p4063;
	mul.lo.s64 	%rd11895, %rd658, %rd858;
	mad.lo.s64 	%rd11896, %rd657, %rd859, %rd11895;
	setp.lt.u64 	%p4064, %rd11896, %rd11895;
	selp.b64 	%rd11897, 4294967296, 0, %p4064;
	shl.b64 	%rd11898, %rd11896, 32;
	mad.lo.s64 	%rd11899, %rd657, %rd858, %rd11898;
	setp.lt.u64 	%p4065, %rd11899, %rd11898;
	shr.u64 	%rd11900, %rd11896, 32;
	mad.lo.s64 	%rd11901, %rd658, %rd859, %rd11900;
	add.s64 	%rd11902, %rd11901, %rd11897;
	selp.u64 	%rd11903, 1, 0, %p4065;
	add.s64 	%rd11904, %rd11902, %rd11903;
	add.s64 	%rd11905, %rd11893, %rd11894;
	add.s64 	%rd11906, %rd11905, %rd11899;
	max.u64 	%rd11907, %rd11893, %rd11905;
	setp.gt.u64 	%p4066, %rd11907, %rd11906;
	selp.u64 	%rd11908, 1, 0, %p4066;
	add.s64 	%rd11909, %rd11904, %rd11908;
	setp.ne.s64 	%p4067, %rd11909, 0;
	add.s64 	%rd11911, %rd11874, %rd11909;
	setp.lt.u64 	%p4068, %rd11911, %rd11874;
	and.pred  	%p4069, %p4067, %p4068;
	selp.u64 	%rd11912, 1, 0, %p4069;
	mul.lo.s64 	%rd11913, %rd660, %rd858;
	mad.lo.s64 	%rd11914, %rd659, %rd859, %rd11913;
	setp.lt.u64 	%p4070, %rd11914, %rd11913;
	selp.b64 	%rd11915, 4294967296, 0, %p4070;
	shl.b64 	%rd11916, %rd11914, 32;
	mad.lo.s64 	%rd11917, %rd659, %rd858, %rd11916;
	setp.lt.u64 	%p4071, %rd11917, %rd11916;
	shr.u64 	%rd11918, %rd11914, 32;
	mad.lo.s64 	%rd11919, %rd660, %rd859, %rd11918;
	add.s64 	%rd11920, %rd11919, %rd11915;
	selp.u64 	%rd11921, 1, 0, %p4071;
	add.s64 	%rd11922, %rd11920, %rd11921;
	add.s64 	%rd11923, %rd11911, %rd11912;
	add.s64 	%rd11924, %rd11923, %rd11917;
	max.u64 	%rd11926, %rd11911, %rd11923;
	setp.gt.u64 	%p4072, %rd11926, %rd11924;
	selp.u64 	%rd11927, 1, 0, %p4072;
	add.s64 	%rd11928, %rd11922, %rd11927;
	setp.ne.s64 	%p4073, %rd11928, 0;
	add.s64 	%rd11930, %rd11877, %rd11928;
	setp.lt.u64 	%p4074, %rd11930, %rd11877;
	and.pred  	%p4075, %p4073, %p4074;
	selp.u64 	%rd11931, 1, 0, %p4075;
	mul.lo.s64 	%rd11932, %rd662, %rd858;
	mad.lo.s64 	%rd11933, %rd661, %rd859, %rd11932;
	setp.lt.u64 	%p4076, %rd11933, %rd11932;
	selp.b64 	%rd11934, 4294967296, 0, %p4076;
	shl.b64 	%rd11935, %rd11933, 32;
	mad.lo.s64 	%rd11936, %rd661, %rd858, %rd11935;
	setp.lt.u64 	%p4077, %rd11936, %rd11935;
	shr.u64 	%rd11937, %rd11933, 32;
	mad.lo.s64 	%rd11938, %rd662, %rd859, %rd11937;
	add.s64 	%rd11939, %rd11938, %rd11934;
	selp.u64 	%rd11940, 1, 0, %p4077;
	add.s64 	%rd11941, %rd11939, %rd11940;
	add.s64 	%rd11942, %rd11930, %rd11931;
	add.s64 	%rd11943, %rd11942, %rd11936;
	max.u64 	%rd11945, %rd11930, %rd11942;
	setp.gt.u64 	%p4078, %rd11945, %rd11943;
	selp.u64 	%rd11946, 1, 0, %p4078;
	add.s64 	%rd11947, %rd11941, %rd11946;
	mul.lo.s64 	%rd11949, %rd656, %rd860;
	mad.lo.s64 	%rd11950, %rd655, %rd861, %rd11949;
	setp.lt.u64 	%p4079, %rd11950, %rd11949;
	selp.b64 	%rd11951, 4294967296, 0, %p4079;
	shl.b64 	%rd11952, %rd11950, 32;
	mad.lo.s64 	%rd11953, %rd655, %rd860, %rd11952;
	setp.lt.u64 	%p4080, %rd11953, %rd11952;
	shr.u64 	%rd11954, %rd11950, 32;
	mad.lo.s64 	%rd11955, %rd656, %rd861, %rd11954;
	add.s64 	%rd11956, %rd11955, %rd11951;
	selp.u64 	%rd11957, 1, 0, %p4080;
	add.s64 	%rd11958, %rd11956, %rd11957;
	add.s64 	%rd11959, %rd11906, %rd11953;
	setp.lt.u64 	%p4081, %rd11959, %rd11906;
	selp.u64 	%rd11960, 1, 0, %p4081;
	add.s64 	%rd11961, %rd11958, %rd11960;
	setp.ne.s64 	%p4082, %rd11961, 0;
	add.s64 	%rd11963, %rd11924, %rd11961;
	setp.lt.u64 	%p4083, %rd11963, %rd11924;
	and.pred  	%p4084, %p4082, %p4083;
	selp.u64 	%rd11964, 1, 0, %p4084;
	mul.lo.s64 	%rd11965, %rd658, %rd860;
	mad.lo.s64 	%rd11966, %rd657, %rd861, %rd11965;
	setp.lt.u64 	%p4085, %rd11966, %rd11965;
	selp.b64 	%rd11967, 4294967296, 0, %p4085;
	shl.b64 	%rd11968, %rd11966, 32;
	mad.lo.s64 	%rd11969, %rd657, %rd860, %rd11968;
	setp.lt.u64 	%p4086, %rd11969, %rd11968;
	shr.u64 	%rd11970, %rd11966, 32;
	mad.lo.s64 	%rd11971, %rd658, %rd861, %rd11970;
	add.s64 	%rd11972, %rd11971, %rd11967;
	selp.u64 	%rd11973, 1, 0, %p4086;
	add.s64 	%rd11974, %rd11972, %rd11973;
	add.s64 	%rd11975, %rd11963, %rd11964;
	add.s64 	%rd11976, %rd11975, %rd11969;
	max.u64 	%rd11977, %rd11963, %rd11975;
	setp.gt.u64 	%p4087, %rd11977, %rd11976;
	selp.u64 	%rd11978, 1, 0, %p4087;
	add.s64 	%rd11979, %rd11974, %rd11978;
	setp.ne.s64 	%p4088, %rd11979, 0;
	add.s64 	%rd11981, %rd11943, %rd11979;
	setp.lt.u64 	%p4089, %rd11981, %rd11943;
	and.pred  	%p4090, %p4088, %p4089;
	selp.u64 	%rd11982, 1, 0, %p4090;
	mul.lo.s64 	%rd11983, %rd660, %rd860;
	mad.lo.s64 	%rd11984, %rd659, %rd861, %rd11983;
	setp.lt.u64 	%p4091, %rd11984, %rd11983;
	selp.b64 	%rd11985, 4294967296, 0, %p4091;
	shl.b64 	%rd11986, %rd11984, 32;
	mad.lo.s64 	%rd11987, %rd659, %rd860, %rd11986;
	setp.lt.u64 	%p4092, %rd11987, %rd11986;
	shr.u64 	%rd11988, %rd11984, 32;
	mad.lo.s64 	%rd11989, %rd660, %rd861, %rd11988;
	add.s64 	%rd11990, %rd11989, %rd11985;
	selp.u64 	%rd11991, 1, 0, %p4092;
	add.s64 	%rd11992, %rd11990, %rd11991;
	add.s64 	%rd11993, %rd11981, %rd11982;
	add.s64 	%rd11994, %rd11993, %rd11987;
	max.u64 	%rd11996, %rd11981, %rd11993;
	setp.gt.u64 	%p4093, %rd11996, %rd11994;
	selp.u64 	%rd11997, 1, 0, %p4093;
	add.s64 	%rd11998, %rd11992, %rd11997;
	setp.ne.s64 	%p4094, %rd11998, 0;
	add.s64 	%rd12000, %rd11947, %rd11998;
	setp.lt.u64 	%p4095, %rd12000, %rd11947;
	and.pred  	%p4096, %p4094, %p4095;
	selp.u64 	%rd12001, 1, 0, %p4096;
	mul.lo.s64 	%rd12002, %rd662, %rd860;
	mad.lo.s64 	%rd12003, %rd661, %rd861, %rd12002;
	setp.lt.u64 	%p4097, %rd12003, %rd12002;
	selp.b64 	%rd12004, 4294967296, 0, %p4097;
	shl.b64 	%rd12005, %rd12003, 32;
	mad.lo.s64 	%rd12006, %rd661, %rd860, %rd12005;
	setp.lt.u64 	%p4098, %rd12006, %rd12005;
	shr.u64 	%rd12007, %rd12003, 32;
	mad.lo.s64 	%rd12008, %rd662, %rd861, %rd12007;
	add.s64 	%rd12009, %rd12008, %rd12004;
	selp.u64 	%rd12010, 1, 0, %p4098;
	add.s64 	%rd12011, %rd12009, %rd12010;
	add.s64 	%rd12012, %rd12000, %rd12001;
	add.s64 	%rd12013, %rd12012, %rd12006;
	max.u64 	%rd12015, %rd12000, %rd12012;
	setp.gt.u64 	%p4099, %rd12015, %rd12013;
	selp.u64 	%rd12016, 1, 0, %p4099;
	add.s64 	%rd12017, %rd12011, %rd12016;
	mul.lo.s64 	%rd12019, %rd656, %rd862;
	mad.lo.s64 	%rd12020, %rd655, %rd863, %rd12019;
	setp.lt.u64 	%p4100, %rd12020, %rd12019;
	selp.b64 	%rd12021, 4294967296, 0, %p4100;
	shl.b64 	%rd12022, %rd12020, 32;
	mad.lo.s64 	%rd12023, %rd655, %rd862, %rd12022;
	setp.lt.u64 	%p4101, %rd12023, %rd12022;
	shr.u64 	%rd12024, %rd12020, 32;
	mad.lo.s64 	%rd12025, %rd656, %rd863, %rd12024;
	add.s64 	%rd12026, %rd12025, %rd12021;
	selp.u64 	%rd12027, 1, 0, %p4101;
	add.s64 	%rd12028, %rd12026, %rd12027;
	add.s64 	%rd12029, %rd11976, %rd12023;
	setp.lt.u64 	%p4102, %rd12029, %rd11976;
	selp.u64 	%rd12030, 1, 0, %p4102;
	add.s64 	%rd12031, %rd12028, %rd12030;
	setp.ne.s64 	%p4103, %rd12031, 0;
	add.s64 	%rd12033, %rd11994, %rd12031;
	setp.lt.u64 	%p4104, %rd12033, %rd11994;
	and.pred  	%p4105, %p4103, %p4104;
	selp.u64 	%rd12034, 1, 0, %p4105;
	mul.lo.s64 	%rd12035, %rd658, %rd862;
	mad.lo.s64 	%rd12036, %rd657, %rd863, %rd12035;
	setp.lt.u64 	%p4106, %rd12036, %rd12035;
	selp.b64 	%rd12037, 4294967296, 0, %p4106;
	shl.b64 	%rd12038, %rd12036, 32;
	mad.lo.s64 	%rd12039, %rd657, %rd862, %rd12038;
	setp.lt.u64 	%p4107, %rd12039, %rd12038;
	shr.u64 	%rd12040, %rd12036, 32;
	mad.lo.s64 	%rd12041, %rd658, %rd863, %rd12040;
	add.s64 	%rd12042, %rd12041, %rd12037;
	selp.u64 	%rd12043, 1, 0, %p4107;
	add.s64 	%rd12044, %rd12042, %rd12043;
	add.s64 	%rd12045, %rd12033, %rd12034;
	add.s64 	%rd1236, %rd12045, %rd12039;
	max.u64 	%rd12046, %rd12033, %rd12045;
	setp.gt.u64 	%p4108, %rd12046, %rd1236;
	selp.u64 	%rd12047, 1, 0, %p4108;
	add.s64 	%rd12048, %rd12044, %rd12047;
	setp.ne.s64 	%p4109, %rd12048, 0;
	add.s64 	%rd12050, %rd12013, %rd12048;
	setp.lt.u64 	%p4110, %rd12050, %rd12013;
	and.pred  	%p4111, %p4109, %p4110;
	selp.u64 	%rd12051, 1, 0, %p4111;
	mul.lo.s64 	%rd12052, %rd660, %rd862;
	mad.lo.s64 	%rd12053, %rd659, %rd863, %rd12052;
	setp.lt.u64 	%p4112, %rd12053, %rd12052;
	selp.b64 	%rd12054, 4294967296, 0, %p4112;
	shl.b64 	%rd12055, %rd12053, 32;
	mad.lo.s64 	%rd12056, %rd659, %rd862, %rd12055;
	setp.lt.u64 	%p4113, %rd12056, %rd12055;
	shr.u64 	%rd12057, %rd12053, 32;
	mad.lo.s64 	%rd12058, %rd660, %rd863, %rd12057;
	add.s64 	%rd12059, %rd12058, %rd12054;
	selp.u64 	%rd12060, 1, 0, %p4113;
	add.s64 	%rd12061, %rd12059, %rd12060;
	add.s64 	%rd12062, %rd12050, %rd12051;
	add.s64 	%rd1237, %rd12062, %rd12056;
	max.u64 	%rd12063, %rd12050, %rd12062;
	setp.gt.u64 	%p4114, %rd12063, %rd1237;
	selp.u64 	%rd12064, 1, 0, %p4114;
	add.s64 	%rd12065, %rd12061, %rd12064;
	setp.ne.s64 	%p4115, %rd12065, 0;
	add.s64 	%rd12067, %rd12017, %rd12065;
	setp.lt.u64 	%p4116, %rd12067, %rd12017;
	and.pred  	%p4117, %p4115, %p4116;
	selp.u64 	%rd12068, 1, 0, %p4117;
	mul.lo.s64 	%rd12069, %rd662, %rd862;
	mad.lo.s64 	%rd12070, %rd661, %rd863, %rd12069;
	setp.lt.u64 	%p4118, %rd12070, %rd12069;
	selp.b64 	%rd12071, 4294967296, 0, %p4118;
	shl.b64 	%rd12072, %rd12070, 32;
	mad.lo.s64 	%rd12073, %rd661, %rd862, %rd12072;
	setp.lt.u64 	%p4119, %rd12073, %rd12072;
	shr.u64 	%rd12074, %rd12070, 32;
	mad.lo.s64 	%rd12075, %rd662, %rd863, %rd12074;
	add.s64 	%rd12076, %rd12075, %rd12071;
	selp.u64 	%rd12077, 1, 0, %p4119;
	add.s64 	%rd12078, %rd12076, %rd12077;
	add.s64 	%rd12079, %rd12067, %rd12068;
	add.s64 	%rd1238, %rd12079, %rd12073;
	max.u64 	%rd12080, %rd12067, %rd12079;
	setp.gt.u64 	%p4120, %rd12080, %rd1238;
	selp.u64 	%rd12081, 1, 0, %p4120;
	add.s64 	%rd1239, %rd12078, %rd12081;
	mov.b64 	{%r1239, %r1240}, %rd1236;
	mov.b64 	{%r1241, %r1242}, %rd1237;
	mov.b64 	%rd12082, {%r1242, %r1239};
	mov.b64 	{%r1243, %r1244}, %rd1238;
	mov.b64 	%rd12083, {%r1244, %r1241};
	mov.b64 	{%r1245, %r1246}, %rd1239;
	mov.b64 	%rd12084, {%r1246, %r1243};
	shl.b64 	%rd12085, %rd1239, 32;
	add.s64 	%rd1240, %rd12082, %rd11831;
	setp.lt.u64 	%p4121, %rd1240, %rd12082;
	selp.u64 	%rd12086, 1, 0, %p4121;
	add.s64 	%rd12087, %rd12083, %rd11889;
	add.s64 	%rd1241, %rd12087, %rd12086;
	max.u64 	%rd12088, %rd11889, %rd12087;
	setp.gt.u64 	%p4122, %rd12088, %rd1241;
	selp.u64 	%rd12089, 1, 0, %p4122;
	add.s64 	%rd12090, %rd12084, %rd11959;
	add.s64 	%rd1242, %rd12090, %rd12089;
	max.u64 	%rd12091, %rd11959, %rd12090;
	setp.gt.u64 	%p4123, %rd12091, %rd1242;
	selp.u64 	%rd12092, 1, 0, %p4123;
	add.s64 	%rd12093, %rd12085, %rd12029;
	add.s64 	%rd23020, %rd12093, %rd12092;
	setp.gt.u64 	%p4124, %rd23020, %rd11329;
	@%p4124 bra 	$L__BB1_399;
	setp.eq.s64 	%p4125, %rd23020, %rd11329;
	setp.gt.u64 	%p4126, %rd1242, %rd57;
	and.pred  	%p4127, %p4125, %p4126;
	@%p4127 bra 	$L__BB1_399;
	setp.eq.s64 	%p4128, %rd23020, %rd11329;
	setp.eq.s64 	%p4129, %rd1242, %rd57;
	and.pred  	%p4130, %p4128, %p4129;
	setp.gt.u64 	%p4131, %rd1241, %rd56;
	and.pred  	%p4132, %p4130, %p4131;
	@%p4132 bra 	$L__BB1_399;
	setp.ne.s64 	%p4133, %rd23020, %rd11329;
	setp.ne.s64 	%p4134, %rd1242, %rd57;
	or.pred  	%p4135, %p4133, %p4134;
	setp.ne.s64 	%p4136, %rd1241, %rd56;
	or.pred  	%p4137, %p4135, %p4136;
	setp.lt.u64 	%p4138, %rd1240, %rd58;
	or.pred  	%p4139, %p4137, %p4138;
	mov.u64 	%rd23021, %rd1242;
	mov.u64 	%rd23022, %rd1241;
	mov.u64 	%rd23023, %rd1240;
	@%p4139 bra 	$L__BB1_400;
$L__BB1_399:
	sub.s64 	%rd23023, %rd1240, %rd58;
	setp.lt.u64 	%p4140, %rd1240, %rd58;
	selp.u64 	%rd12094, 1, 0, %p4140;
	add.s64 	%rd12095, %rd56, %rd12094;
	sub.s64 	%rd23022, %rd1241, %rd12095;
	setp.ge.u64 	%p4141, %rd1241, %rd12095;
	setp.lt.u64 	%p4142, %rd1241, %rd12095;
	setp.eq.s64 	%p4143, %rd12095, 0;
	selp.u32 	%r1247, -1, 0, %p4142;
	selp.u32 	%r1248, -1, 0, %p4143;
	selp.b32 	%r1249, %r1248, %r1247, %p4141;
	selp.b32 	%r1250, %r1249, %r1247, %p4140;
	and.b32  	%r1251, %r1250, 1;
	setp.eq.b32 	%p4144, %r1251, 1;
	cvt.u64.u32 	%rd12096, %r1250;
	and.b64  	%rd12097, %rd12096, 1;
	add.s64 	%rd12098, %rd57, %rd12097;
	sub.s64 	%rd23021, %rd1242, %rd12098;
	setp.ge.u64 	%p4145, %rd1242, %rd12098;
	setp.lt.u64 	%p4146, %rd1242, %rd12098;
	setp.eq.s64 	%p4147, %rd12098, 0;
	selp.u32 	%r1252, -1, 0, %p4146;
	selp.u32 	%r1253, -1, 0, %p4147;
	selp.b32 	%r1254, %r1253, %r1252, %p4145;
	selp.b32 	%r1255, %r1254, %r1252, %p4144;
	and.b32  	%r1256, %r1255, 1;
	setp.eq.b32 	%p4148, %r1256, 1;
	selp.s64 	%rd12099, -1, 0, %p4148;
	sub.s64 	%rd12100, %rd23020, %rd11329;
	add.s64 	%rd23020, %rd12100, %rd12099;
$L__BB1_400:
	shr.u64 	%rd12101, %rd1236, 32;
	mul.lo.s64 	%rd12102, %rd12101, 4196183048192;
	and.b64  	%rd12103, %rd1236, 4294967295;
	mad.lo.s64 	%rd12104, %rd12103, 977, %rd12102;
	setp.lt.u64 	%p4149, %rd12104, %rd12102;
	shr.u64 	%rd12105, %rd1237, 32;
	mul.lo.s64 	%rd12106, %rd12105, 4196183048192;
	and.b64  	%rd12107, %rd1237, 4294967295;
	mad.lo.s64 	%rd12108, %rd12107, 977, %rd12106;
	setp.lt.u64 	%p4150, %rd12108, %rd12106;
	selp.u64 	%rd12109, 1, 0, %p4149;
	mul.lo.s64 	%rd12110, %rd12101, 977;
	shr.u64 	%rd12111, %rd12110, 32;
	add.s64 	%rd12112, %rd12111, %rd12109;
	add.s64 	%rd12113, %rd12112, %rd12108;
	setp.lt.u64 	%p4151, %rd12113, %rd12112;
	shr.u64 	%rd12114, %rd1238, 32;
	mul.lo.s64 	%rd12115, %rd12114, 4196183048192;
	and.b64  	%rd12116, %rd1238, 4294967295;
	mad.lo.s64 	%rd12117, %rd12116, 977, %rd12115;
	setp.lt.u64 	%p4152, %rd12117, %rd12115;
	selp.u64 	%rd12118, 1, 0, %p4151;
	selp.u64 	%rd12119, 1, 0, %p4150;
	mul.lo.s64 	%rd12120, %rd12105, 977;
	shr.u64 	%rd12121, %rd12120, 32;
	add.s64 	%rd12122, %rd12121, %rd12119;
	add.s64 	%rd12123, %rd12122, %rd12118;
	add.s64 	%rd12124, %rd12123, %rd12117;
	setp.lt.u64 	%p4153, %rd12124, %rd12123;
	add.s64 	%rd1252, %rd23023, %rd12104;
	setp.lt.u64 	%p4154, %rd1252, %rd23023;
	selp.u64 	%rd12125, 1, 0, %p4154;
	add.s64 	%rd12126, %rd23022, %rd12113;
	add.s64 	%rd1253, %rd12126, %rd12125;
	max.u64 	%rd12127, %rd23022, %rd12126;
	setp.gt.u64 	%p4155, %rd12127, %rd1253;
	selp.u64 	%rd12128, 1, 0, %p4155;
	add.s64 	%rd12129, %rd23021, %rd12124;
	add.s64 	%rd1254, %rd12129, %rd12128;
	max.u64 	%rd12130, %rd23021, %rd12129;
	setp.gt.u64 	%p4156, %rd12130, %rd1254;
	selp.u64 	%rd12131, 1, 0, %p4156;
	shr.u64 	%rd12132, %rd1239, 32;
	and.b64  	%rd12133, %rd1239, 4294967295;
	mul.lo.s64 	%rd12134, %rd12133, 977;
	mad.lo.s64 	%rd12135, %rd12132, 4196183048192, %rd12134;
	selp.u64 	%rd12136, 1, 0, %p4153;
	selp.u64 	%rd12137, 1, 0, %p4152;
	mul.lo.s64 	%rd12138, %rd12114, 977;
	shr.u64 	%rd12139, %rd12138, 32;
	add.s64 	%rd12140, %rd12139, %rd12137;
	add.s64 	%rd12141, %rd12140, %rd12136;
	add.s64 	%rd12142, %rd12141, %rd12135;
	add.s64 	%rd12143, %rd23020, %rd12142;
	add.s64 	%rd23027, %rd12143, %rd12131;
	setp.gt.u64 	%p4157, %rd23027, %rd11329;
	@%p4157 bra 	$L__BB1_404;
	setp.eq.s64 	%p4158, %rd23027, %rd11329;
	setp.gt.u64 	%p4159, %rd1254, %rd57;
	and.pred  	%p4160, %p4158, %p4159;
	@%p4160 bra 	$L__BB1_404;
	setp.eq.s64 	%p4161, %rd23027, %rd11329;
	setp.eq.s64 	%p4162, %rd1254, %rd57;
	and.pred  	%p4163, %p4161, %p4162;
	setp.gt.u64 	%p4164, %rd1253, %rd56;
	and.pred  	%p4165, %p4163, %p4164;
	@%p4165 bra 	$L__BB1_404;
	setp.ne.s64 	%p4166, %rd23027, %rd11329;
	setp.ne.s64 	%p4167, %rd1254, %rd57;
	or.pred  	%p4168, %p4166, %p4167;
	setp.ne.s64 	%p4169, %rd1253, %rd56;
	or.pred  	%p4170, %p4168, %p4169;
	setp.lt.u64 	%p4171, %rd1252, %rd58;
	or.pred  	%p4172, %p4170, %p4171;
	mov.u64 	%rd23024, %rd1254;
	mov.u64 	%rd23025, %rd1253;
	mov.u64 	%rd23026, %rd1252;
	@%p4172 bra 	$L__BB1_405;
$L__BB1_404:
	sub.s64 	%rd23026, %rd1252, %rd58;
	setp.lt.u64 	%p4173, %rd1252, %rd58;
	selp.u64 	%rd12144, 1, 0, %p4173;
	add.s64 	%rd12145, %rd56, %rd12144;
	sub.s64 	%rd23025, %rd1253, %rd12145;
	setp.ge.u64 	%p4174, %rd1253, %rd12145;
	setp.lt.u64 	%p4175, %rd1253, %rd12145;
	setp.eq.s64 	%p4176, %rd12145, 0;
	selp.u32 	%r1257, -1, 0, %p4175;
	selp.u32 	%r1258, -1, 0, %p4176;
	selp.b32 	%r1259, %r1258, %r1257, %p4174;
	selp.b32 	%r1260, %r1259, %r1257, %p4173;
	and.b32  	%r1261, %r1260, 1;
	setp.eq.b32 	%p4177, %r1261, 1;
	cvt.u64.u32 	%rd12146, %r1260;
	and.b64  	%rd12147, %rd12146, 1;
	add.s64 	%rd12148, %rd57, %rd12147;
	sub.s64 	%rd23024, %rd1254, %rd12148;
	setp.ge.u64 	%p4178, %rd1254, %rd12148;
	setp.lt.u64 	%p4179, %rd1254, %rd12148;
	setp.eq.s64 	%p4180, %rd12148, 0;
	selp.u32 	%r1262, -1, 0, %p4179;
	selp.u32 	%r1263, -1, 0, %p4180;
	selp.b32 	%r1264, %r1263, %r1262, %p4178;
	selp.b32 	%r1265, %r1264, %r1262, %p4177;
	and.b32  	%r1266, %r1265, 1;
	setp.eq.b32 	%p4181, %r1266, 1;
	selp.s64 	%rd12149, -1, 0, %p4181;
	sub.s64 	%rd12150, %rd23027, %rd11329;
	add.s64 	%rd23027, %rd12150, %rd12149;
$L__BB1_405:
	shl.b64 	%rd1264, %rd23026, 1;
	mov.b64 	{%r1267, %r1268}, %rd23025;
	mov.b64 	{%r1269, %r1270}, %rd23026;
	shf.l.wrap.b32 	%r1271, %r1270, %r1267, 1;
	shf.l.wrap.b32 	%r1272, %r1267, %r1268, 1;
	mov.b64 	%rd1265, {%r1271, %r1272};
	setp.lt.u64 	%p4182, %rd1265, %rd23025;
	selp.u64 	%rd12151, 1, 0, %p4182;
	shl.b64 	%rd12152, %rd23024, 1;
	or.b64  	%rd1266, %rd12152, %rd12151;
	setp.lt.u64 	%p4183, %rd1266, %rd23024;
	selp.u64 	%rd12153, 1, 0, %p4183;
	shl.b64 	%rd12154, %rd23027, 1;
	or.b64  	%rd1267, %rd12154, %rd12153;
	setp.gt.u64 	%p4184, %rd1267, %rd11329;
	@%p4184 bra 	$L__BB1_409;
	setp.eq.s64 	%p4185, %rd1267, %rd11329;
	setp.gt.u64 	%p4186, %rd1266, %rd57;
	and.pred  	%p4187, %p4185, %p4186;
	@%p4187 bra 	$L__BB1_409;
	setp.eq.s64 	%p4188, %rd1267, %rd11329;
	setp.eq.s64 	%p4189, %rd1266, %rd57;
	and.pred  	%p4190, %p4188, %p4189;
	setp.gt.u64 	%p4191, %rd1265, %rd56;
	and.pred  	%p4192, %p4190, %p4191;
	@%p4192 bra 	$L__BB1_409;
	setp.ne.s64 	%p4193, %rd1267, %rd11329;
	setp.ne.s64 	%p4194, %rd1266, %rd57;
	or.pred  	%p4195, %p4193, %p4194;
	setp.ne.s64 	%p4196, %rd1265, %rd56;
	or.pred  	%p4197, %p4195, %p4196;
	setp.lt.u64 	%p4198, %rd1264, %rd58;
	or.pred  	%p4199, %p4197, %p4198;
	@%p4199 bra 	$L__BB1_410;
$L__BB1_409:
	sub.s64 	%rd12155, %rd1264, %rd58;
	setp.lt.u64 	%p4200, %rd1264, %rd58;
	selp.u64 	%rd12156, 1, 0, %p4200;
	add.s64 	%rd12157, %rd56, %rd12156;
	sub.s64 	%rd12158, %rd1265, %rd12157;
	st.local.v2.u64 	[%rd22866+64], {%rd12155, %rd12158};
	setp.ge.u64 	%p4201, %rd1265, %rd12157;
	setp.lt.u64 	%p4202, %rd1265, %rd12157;
	setp.eq.s64 	%p4203, %rd12157, 0;
	selp.u32 	%r1273, -1, 0, %p4202;
	selp.u32 	%r1274, -1, 0, %p4203;
	selp.b32 	%r1275, %r1274, %r1273, %p4201;
	selp.b32 	%r1276, %r1275, %r1273, %p4200;
	and.b32  	%r1277, %r1276, 1;
	setp.eq.b32 	%p4204, %r1277, 1;
	cvt.u64.u32 	%rd12159, %r1276;
	and.b64  	%rd12160, %rd12159, 1;
	add.s64 	%rd12161, %rd57, %rd12160;
	sub.s64 	%rd12162, %rd1266, %rd12161;
	setp.ge.u64 	%p4205, %rd1266, %rd12161;
	setp.lt.u64 	%p4206, %rd1266, %rd12161;
	setp.eq.s64 	%p4207, %rd12161, 0;
	selp.u32 	%r1278, -1, 0, %p4206;
	selp.u32 	%r1279, -1, 0, %p4207;
	selp.b32 	%r1280, %r1279, %r1278, %p4205;
	selp.b32 	%r1281, %r1280, %r1278, %p4204;
	and.b32  	%r1282, %r1281, 1;
	setp.eq.b32 	%p4208, %r1282, 1;
	selp.s64 	%rd12163, -1, 0, %p4208;
	sub.s64 	%rd12164, %rd1267, %rd11329;
	add.s64 	%rd12165, %rd12164, %rd12163;
	st.local.v2.u64 	[%rd22866+80], {%rd12162, %rd12165};
	bra.uni 	$L__BB1_526;
$L__BB1_410:
	st.local.v2.u64 	[%rd22866+64], {%rd1264, %rd1265};
	st.local.v2.u64 	[%rd22866+80], {%rd1266, %rd1267};
	bra.uni 	$L__BB1_526;
$L__BB1_411:
	mov.b64 	%rd12166, 0;
	st.local.v2.u64 	[%rd22866+16], {%rd12166, %rd12166};
	st.local.v2.u64 	[%rd22866], {%rd12166, %rd12166};
	st.local.v2.u64 	[%rd22866+48], {%rd12166, %rd12166};
	st.local.v2.u64 	[%rd22866+32], {%rd12166, %rd12166};
	st.local.v2.u64 	[%rd22866+80], {%rd12166, %rd12166};
	st.local.v2.u64 	[%rd22866+64], {%rd12166, %rd12166};
	bra.uni 	$L__BB1_526;
$L__BB1_412:
	sub.s64 	%rd23031, %rd22898, %rd22889;
	setp.lt.u64 	%p4209, %rd22898, %rd22889;
	selp.u64 	%rd12167, 1, 0, %p4209;
	add.s64 	%rd12168, %rd22888, %rd12167;
	sub.s64 	%rd23030, %rd22897, %rd12168;
	setp.ge.u64 	%p4210, %rd22897, %rd12168;
	setp.lt.u64 	%p4211, %rd22897, %rd12168;
	setp.eq.s64 	%p4212, %rd12168, 0;
	selp.u32 	%r1283, -1, 0, %p4211;
	selp.u32 	%r1284, -1, 0, %p4212;
	selp.b32 	%r1285, %r1284, %r1283, %p4210;
	selp.b32 	%r1286, %r1285, %r1283, %p4209;
	and.b32  	%r1287, %r1286, 1;
	setp.eq.b32 	%p4213, %r1287, 1;
	cvt.u64.u32 	%rd12169, %r1286;
	and.b64  	%rd12170, %rd12169, 1;
	add.s64 	%rd12171, %rd22887, %rd12170;
	sub.s64 	%rd23029, %rd22896, %rd12171;
	setp.ge.u64 	%p4214, %rd22896, %rd12171;
	setp.lt.u64 	%p4215, %rd22896, %rd12171;
	setp.eq.s64 	%p4216, %rd12171, 0;
	selp.u32 	%r1288, -1, 0, %p4215;
	selp.u32 	%r1289, -1, 0, %p4216;
	selp.b32 	%r1290, %r1289, %r1288, %p4214;
	selp.b32 	%r1291, %r1290, %r1288, %p4213;
	and.b32  	%r1292, %r1291, 1;
	setp.eq.b32 	%p4217, %r1292, 1;
	not.pred 	%p4218, %p4217;
	cvt.u64.u32 	%rd12172, %r1291;
	and.b64  	%rd12173, %rd12172, 1;
	add.s64 	%rd12174, %rd22890, %rd12173;
	sub.s64 	%rd23028, %rd22895, %rd12174;
	setp.ge.u64 	%p4219, %rd22895, %rd12174;
	setp.ne.s64 	%p4220, %rd12174, 0;
	or.pred  	%p4221, %p4218, %p4220;
	and.pred  	%p4222, %p4219, %p4221;
	@%p4222 bra 	$L__BB1_414;
	add.s64 	%rd23031, %rd58, %rd23031;
	setp.lt.u64 	%p4223, %rd23031, %rd58;
	selp.u64 	%rd12175, 1, 0, %p4223;
	add.s64 	%rd12176, %rd56, %rd23030;
	add.s64 	%rd1274, %rd12176, %rd12175;
	max.u64 	%rd12177, %rd23030, %rd12176;
	setp.gt.u64 	%p4224, %rd12177, %rd1274;
	selp.u64 	%rd12178, 1, 0, %p4224;
	add.s64 	%rd12179, %rd57, %rd23029;
	add.s64 	%rd1275, %rd12179, %rd12178;
	max.u64 	%rd12180, %rd23029, %rd12179;
	setp.gt.u64 	%p4225, %rd12180, %rd1275;
	selp.u64 	%rd12181, 1, 0, %p4225;
	add.s64 	%rd12182, %rd9762, %rd23028;
	add.s64 	%rd23028, %rd12182, %rd12181;
	mov.u64 	%rd23029, %rd1275;
	mov.u64 	%rd23030, %rd1274;
$L__BB1_414:
	sub.s64 	%rd23035, %rd22930, %rd22921;
	setp.lt.u64 	%p4226, %rd22930, %rd22921;
	selp.u64 	%rd12183, 1, 0, %p4226;
	add.s64 	%rd12184, %rd22920, %rd12183;
	sub.s64 	%rd23034, %rd22929, %rd12184;
	setp.ge.u64 	%p4227, %rd22929, %rd12184;
	setp.lt.u64 	%p4228, %rd22929, %rd12184;
	setp.eq.s64 	%p4229, %rd12184, 0;
	selp.u32 	%r1293, -1, 0, %p4228;
	selp.u32 	%r1294, -1, 0, %p4229;
	selp.b32 	%r1295, %r1294, %r1293, %p4227;
	selp.b32 	%r1296, %r1295, %r1293, %p4226;
	and.b32  	%r1297, %r1296, 1;
	setp.eq.b32 	%p4230, %r1297, 1;
	cvt.u64.u32 	%rd12185, %r1296;
	and.b64  	%rd12186, %rd12185, 1;
	add.s64 	%rd12187, %rd22919, %rd12186;
	sub.s64 	%rd23033, %rd22928, %rd12187;
	setp.ge.u64 	%p4231, %rd22928, %rd12187;
	setp.lt.u64 	%p4232, %rd22928, %rd12187;
	setp.eq.s64 	%p4233, %rd12187, 0;
	selp.u32 	%r1298, -1, 0, %p4232;
	selp.u32 	%r1299, -1, 0, %p4233;
	selp.b32 	%r1300, %r1299, %r1298, %p4231;
	selp.b32 	%r1301, %r1300, %r1298, %p4230;
	and.b32  	%r1302, %r1301, 1;
	setp.eq.b32 	%p4234, %r1302, 1;
	not.pred 	%p4235, %p4234;
	cvt.u64.u32 	%rd12188, %r1301;
	and.b64  	%rd12189, %rd12188, 1;
	add.s64 	%rd12190, %rd22922, %rd12189;
	sub.s64 	%rd23032, %rd22927, %rd12190;
	setp.ge.u64 	%p4236, %rd22927, %rd12190;
	setp.ne.s64 	%p4237, %rd12190, 0;
	or.pred  	%p4238, %p4235, %p4237;
	and.pred  	%p4239, %p4236, %p4238;
	@%p4239 bra 	$L__BB1_416;
	add.s64 	%rd23035, %rd58, %rd23035;
	setp.lt.u64 	%p4240, %rd23035, %rd58;
	selp.u64 	%rd12191, 1, 0, %p4240;
	add.s64 	%rd12192, %rd56, %rd23034;
	add.s64 	%rd1286, %rd12192, %rd12191;
	max.u64 	%rd12193, %rd23034, %rd12192;
	setp.gt.u64 	%p4241, %rd12193, %rd1286;
	selp.u64 	%rd12194, 1, 0, %p4241;
	add.s64 	%rd12195, %rd57, %rd23033;
	add.s64 	%rd1287, %rd12195, %rd12194;
	max.u64 	%rd12196, %rd23033, %rd12195;
	setp.gt.u64 	%p4242, %rd12196, %rd1287;
	selp.u64 	%rd12197, 1, 0, %p4242;
	add.s64 	%rd12198, %rd9762, %rd23032;
	add.s64 	%rd23032, %rd12198, %rd12197;
	mov.u64 	%rd23033, %rd1287;
	mov.u64 	%rd23034, %rd1286;
$L__BB1_416:
	and.b64  	%rd1293, %rd23031, 4294967295;
	shr.u64 	%rd1294, %rd23031, 32;
	mul.lo.s64 	%rd12199, %rd1294, %rd1293;
	shr.u64 	%rd12200, %rd12199, 31;
	and.b64  	%rd12201, %rd12200, 4294967296;
	shl.b64 	%rd12202, %rd12199, 33;
	mad.lo.s64 	%rd12203, %rd1293, %rd1293, %rd12202;
	setp.lt.u64 	%p4243, %rd12203, %rd12202;
	and.b64  	%rd12204, %rd12200, 4294967295;
	mad.lo.s64 	%rd12205, %rd1294, %rd1294, %rd12204;
	add.s64 	%rd12206, %rd12205, %rd12201;
	selp.u64 	%rd12207, 1, 0, %p4243;
	add.s64 	%rd12208, %rd12206, %rd12207;
	and.b64  	%rd1295, %rd23030, 4294967295;
	shr.u64 	%rd1296, %rd23030, 32;
	mul.lo.s64 	%rd12209, %rd1296, %rd1293;
	mul.lo.s64 	%rd12210, %rd1295, %rd1294;
	add.s64 	%rd12211, %rd12209, %rd12210;
	setp.lt.u64 	%p4244, %rd12211, %rd12209;
	selp.b64 	%rd12212, 4294967296, 0, %p4244;
	shl.b64 	%rd12213, %rd12211, 32;
	mad.lo.s64 	%rd12214, %rd1295, %rd1293, %rd12213;
	setp.lt.u64 	%p4245, %rd12214, %rd12213;
	shr.u64 	%rd12215, %rd12211, 32;
	mad.lo.s64 	%rd12216, %rd1296, %rd1294, %rd12215;
	add.s64 	%rd12217, %rd12216, %rd12212;
	selp.u64 	%rd12218, 1, 0, %p4245;
	add.s64 	%rd12219, %rd12217, %rd12218;
	add.s64 	%rd12220, %rd12208, %rd12214;
	setp.lt.u64 	%p4246, %rd12220, %rd12208;
	selp.u64 	%rd12221, 1, 0, %p4246;
	add.s64 	%rd12222, %rd12219, %rd12221;
	and.b64  	%rd1297, %rd23029, 4294967295;
	shr.u64 	%rd1298, %rd23029, 32;
	mul.lo.s64 	%rd12223, %rd1298, %rd1293;
	mul.lo.s64 	%rd12224, %rd1297, %rd1294;
	add.s64 	%rd12225, %rd12223, %rd12224;
	setp.lt.u64 	%p4247, %rd12225, %rd12223;
	selp.b64 	%rd12226, 4294967296, 0, %p4247;
	shl.b64 	%rd12227, %rd12225, 32;
	mad.lo.s64 	%rd12228, %rd1297, %rd1293, %rd12227;
	setp.lt.u64 	%p4248, %rd12228, %rd12227;
	shr.u64 	%rd12229, %rd12225, 32;
	mad.lo.s64 	%rd12230, %rd1298, %rd1294, %rd12229;
	add.s64 	%rd12231, %rd12230, %rd12226;
	selp.u64 	%rd12232, 1, 0, %p4248;
	add.s64 	%rd12233, %rd12231, %rd12232;
	add.s64 	%rd12234, %rd12222, %rd12228;
	setp.lt.u64 	%p4249, %rd12234, %rd12222;
	selp.u64 	%rd12236, 1, 0, %p4249;
	add.s64 	%rd12237, %rd12233, %rd12236;
	and.b64  	%rd1299, %rd23028, 4294967295;
	shr.u64 	%rd1300, %rd23028, 32;
	mul.lo.s64 	%rd12238, %rd1300, %rd1293;
	mul.lo.s64 	%rd12239, %rd1299, %rd1294;
	add.s64 	%rd12240, %rd12238, %rd12239;
	setp.lt.u64 	%p4250, %rd12240, %rd12238;
	selp.b64 	%rd12241, 4294967296, 0, %p4250;
	shl.b64 	%rd12242, %rd12240, 32;
	mad.lo.s64 	%rd12243, %rd1299, %rd1293, %rd12242;
	setp.lt.u64 	%p4251, %rd12243, %rd12242;
	shr.u64 	%rd12244, %rd12240, 32;
	mad.lo.s64 	%rd12245, %rd1300, %rd1294, %rd12244;
	add.s64 	%rd12246, %rd12245, %rd12241;
	selp.u64 	%rd12247, 1, 0, %p4251;
	add.s64 	%rd12248, %rd12246, %rd12247;
	add.s64 	%rd12249, %rd12237, %rd12243;
	setp.lt.u64 	%p4252, %rd12249, %rd12237;
	selp.u64 	%rd12251, 1, 0, %p4252;
	add.s64 	%rd12252, %rd12248, %rd12251;
	setp.lt.u64 	%p4253, %rd12211, %rd12210;
	selp.b64 	%rd12254, 4294967296, 0, %p4253;
	add.s64 	%rd12255, %rd12216, %rd12254;
	add.s64 	%rd12256, %rd12255, %rd12218;
	add.s64 	%rd12257, %rd12220, %rd12214;
	setp.lt.u64 	%p4254, %rd12257, %rd12220;
	selp.u64 	%rd12258, 1, 0, %p4254;
	add.s64 	%rd12259, %rd12256, %rd12258;
	setp.ne.s64 	%p4255, %rd12259, 0;
	add.s64 	%rd12261, %rd12234, %rd12259;
	setp.lt.u64 	%p4256, %rd12261, %rd12234;
	and.pred  	%p4257, %p4255, %p4256;
	selp.u64 	%rd12262, 1, 0, %p4257;
	mul.lo.s64 	%rd12263, %rd1296, %rd1295;
	shr.u64 	%rd12264, %rd12263, 31;
	and.b64  	%rd12265, %rd12264, 4294967296;
	shl.b64 	%rd12266, %rd12263, 33;
	mad.lo.s64 	%rd12267, %rd1295, %rd1295, %rd12266;
	setp.lt.u64 	%p4258, %rd12267, %rd12266;
	and.b64  	%rd12268, %rd12264, 4294967295;
	mad.lo.s64 	%rd12269, %rd1296, %rd1296, %rd12268;
	add.s64 	%rd12270, %rd12269, %rd12265;
	selp.u64 	%rd12271, 1, 0, %p4258;
	add.s64 	%rd12272, %rd12270, %rd12271;
	add.s64 	%rd12273, %rd12261, %rd12262;
	add.s64 	%rd12274, %rd12273, %rd12267;
	max.u64 	%rd12275, %rd12261, %rd12273;
	setp.gt.u64 	%p4259, %rd12275, %rd12274;
	selp.u64 	%rd12276, 1, 0, %p4259;
	add.s64 	%rd12277, %rd12272, %rd12276;
	setp.ne.s64 	%p4260, %rd12277, 0;
	add.s64 	%rd12279, %rd12249, %rd12277;
	setp.lt.u64 	%p4261, %rd12279, %rd12249;
	and.pred  	%p4262, %p4260, %p4261;
	selp.u64 	%rd12280, 1, 0, %p4262;
	mul.lo.s64 	%rd12281, %rd1298, %rd1295;
	mul.lo.s64 	%rd12282, %rd1297, %rd1296;
	add.s64 	%rd12283, %rd12281, %rd12282;
	setp.lt.u64 	%p4263, %rd12283, %rd12281;
	selp.b64 	%rd12284, 4294967296, 0, %p4263;
	shl.b64 	%rd12285, %rd12283, 32;
	mad.lo.s64 	%rd12286, %rd1297, %rd1295, %rd12285;
	setp.lt.u64 	%p4264, %rd12286, %rd12285;
	shr.u64 	%rd12287, %rd12283, 32;
	mad.lo.s64 	%rd12288, %rd1298, %rd1296, %rd12287;
	add.s64 	%rd12289, %rd12288, %rd12284;
	selp.u64 	%rd12290, 1, 0, %p4264;
	add.s64 	%rd12291, %rd12289, %rd12290;
	add.s64 	%rd12292, %rd12279, %rd12280;
	add.s64 	%rd12293, %rd12292, %rd12286;
	max.u64 	%rd12295, %rd12279, %rd12292;
	setp.gt.u64 	%p4265, %rd12295, %rd12293;
	selp.u64 	%rd12296, 1, 0, %p4265;
	add.s64 	%rd12297, %rd12291, %rd12296;
	setp.ne.s64 	%p4266, %rd12297, 0;
	add.s64 	%rd12299, %rd12252, %rd12297;
	setp.lt.u64 	%p4267, %rd12299, %rd12252;
	and.pred  	%p4268, %p4266, %p4267;
	selp.u64 	%rd12300, 1, 0, %p4268;
	mul.lo.s64 	%rd12301, %rd1300, %rd1295;
	mul.lo.s64 	%rd12302, %rd1299, %rd1296;
	add.s64 	%rd12303, %rd12301, %rd12302;
	setp.lt.u64 	%p4269, %rd12303, %rd12301;
	selp.b64 	%rd12304, 4294967296, 0, %p4269;
	shl.b64 	%rd12305, %rd12303, 32;
	mad.lo.s64 	%rd12306, %rd1299, %rd1295, %rd12305;
	setp.lt.u64 	%p4270, %rd12306, %rd12305;
	shr.u64 	%rd12307, %rd12303, 32;
	mad.lo.s64 	%rd12308, %rd1300, %rd1296, %rd12307;
	add.s64 	%rd12309, %rd12308, %rd12304;
	selp.u64 	%rd12310, 1, 0, %p4270;
	add.s64 	%rd12311, %rd12309, %rd12310;
	add.s64 	%rd12312, %rd12299, %rd12300;
	add.s64 	%rd12313, %rd12312, %rd12306;
	max.u64 	%rd12315, %rd12299, %rd12312;
	setp.gt.u64 	%p4271, %rd12315, %rd12313;
	selp.u64 	%rd12316, 1, 0, %p4271;
	add.s64 	%rd12317, %rd12311, %rd12316;
	setp.lt.u64 	%p4272, %rd12225, %rd12224;
	selp.b64 	%rd12319, 4294967296, 0, %p4272;
	add.s64 	%rd12320, %rd12230, %rd12319;
	add.s64 	%rd12321, %rd12320, %rd12232;
	add.s64 	%rd12322, %rd12274, %rd12228;
	setp.lt.u64 	%p4273, %rd12322, %rd12274;
	selp.u64 	%rd12323, 1, 0, %p4273;
	add.s64 	%rd12324, %rd12321, %rd12323;
	setp.ne.s64 	%p4274, %rd12324, 0;
	add.s64 	%rd12326, %rd12293, %rd12324;
	setp.lt.u64 	%p4275, %rd12326, %rd12293;
	and.pred  	%p4276, %p4274, %p4275;
	selp.u64 	%rd12327, 1, 0, %p4276;
	setp.lt.u64 	%p4277, %rd12283, %rd12282;
	selp.b64 	%rd12328, 4294967296, 0, %p4277;
	add.s64 	%rd12329, %rd12288, %rd12328;
	add.s64 	%rd12330, %rd12329, %rd12290;
	add.s64 	%rd12331, %rd12326, %rd12327;
	add.s64 	%rd12332, %rd12331, %rd12286;
	max.u64 	%rd12333, %rd12326, %rd12331;
	setp.gt.u64 	%p4278, %rd12333, %rd12332;
	selp.u64 	%rd12334, 1, 0, %p4278;
	add.s64 	%rd12335, %rd12330, %rd12334;
	setp.ne.s64 	%p4279, %rd12335, 0;
	add.s64 	%rd12337, %rd12313, %rd12335;
	setp.lt.u64 	%p4280, %rd12337, %rd12313;
	and.pred  	%p4281, %p4279, %p4280;
	selp.u64 	%rd12338, 1, 0, %p4281;
	mul.lo.s64 	%rd12339, %rd1298, %rd1297;
	shr.u64 	%rd12340, %rd12339, 31;
	and.b64  	%rd12341, %rd12340, 4294967296;
	shl.b64 	%rd12342, %rd12339, 33;
	mad.lo.s64 	%rd12343, %rd1297, %rd1297, %rd12342;
	setp.lt.u64 	%p4282, %rd12343, %rd12342;
	and.b64  	%rd12344, %rd12340, 4294967295;
	mad.lo.s64 	%rd12345, %rd1298, %rd1298, %rd12344;
	add.s64 	%rd12346, %rd12345, %rd12341;
	selp.u64 	%rd12347, 1, 0, %p4282;
	add.s64 	%rd12348, %rd12346, %rd12347;
	add.s64 	%rd12349, %rd12337, %rd12338;
	add.s64 	%rd12350, %rd12349, %rd12343;
	max.u64 	%rd12352, %rd12337, %rd12349;
	setp.gt.u64 	%p4283, %rd12352, %rd12350;
	selp.u64 	%rd12353, 1, 0, %p4283;
	add.s64 	%rd12354, %rd12348, %rd12353;
	setp.ne.s64 	%p4284, %rd12354, 0;
	add.s64 	%rd12356, %rd12317, %rd12354;
	setp.lt.u64 	%p4285, %rd12356, %rd12317;
	and.pred  	%p4286, %p4284, %p4285;
	selp.u64 	%rd12357, 1, 0, %p4286;
	mul.lo.s64 	%rd12358, %rd1300, %rd1297;
	mul.lo.s64 	%rd12359, %rd1299, %rd1298;
	add.s64 	%rd12360, %rd12358, %rd12359;
	setp.lt.u64 	%p4287, %rd12360, %rd12358;
	selp.b64 	%rd12361, 4294967296, 0, %p4287;
	shl.b64 	%rd12362, %rd12360, 32;
	mad.lo.s64 	%rd12363, %rd1299, %rd1297, %rd12362;
	setp.lt.u64 	%p4288, %rd12363, %rd12362;
	shr.u64 	%rd12364, %rd12360, 32;
	mad.lo.s64 	%rd12365, %rd1300, %rd1298, %rd12364;
	add.s64 	%rd12366, %rd12365, %rd12361;
	selp.u64 	%rd12367, 1, 0, %p4288;
	add.s64 	%rd12368, %rd12366, %rd12367;
	add.s64 	%rd12369, %rd12356, %rd12357;
	add.s64 	%rd12370, %rd12369, %rd12363;
	max.u64 	%rd12372, %rd12356, %rd12369;
	setp.gt.u64 	%p4289, %rd12372, %rd12370;
	selp.u64 	%rd12373, 1, 0, %p4289;
	add.s64 	%rd12374, %rd12368, %rd12373;
	setp.lt.u64 	%p4290, %rd12240, %rd12239;
	selp.b64 	%rd12376, 4294967296, 0, %p4290;
	add.s64 	%rd12377, %rd12245, %rd12376;
	add.s64 	%rd12378, %rd12377, %rd12247;
	add.s64 	%rd12379, %rd12332, %rd12243;
	setp.lt.u64 	%p4291, %rd12379, %rd12332;
	selp.u64 	%rd12380, 1, 0, %p4291;
	add.s64 	%rd12381, %rd12378, %rd12380;
	setp.ne.s64 	%p4292, %rd12381, 0;
	add.s64 	%rd12383, %rd12350, %rd12381;
	setp.lt.u64 	%p4293, %rd12383, %rd12350;
	and.pred  	%p4294, %p4292, %p4293;
	selp.u64 	%rd12384, 1, 0, %p4294;
	setp.lt.u64 	%p4295, %rd12303, %rd12302;
	selp.b64 	%rd12385, 4294967296, 0, %p4295;
	add.s64 	%rd12386, %rd12308, %rd12385;
	add.s64 	%rd12387, %rd12386, %rd12310;
	add.s64 	%rd12388, %rd12383, %rd12384;
	add.s64 	%rd1301, %rd12388, %rd12306;
	max.u64 	%rd12389, %rd12383, %rd12388;
	setp.gt.u64 	%p4296, %rd12389, %rd1301;
	selp.u64 	%rd12390, 1, 0, %p4296;
	add.s64 	%rd12391, %rd12387, %rd12390;
	setp.ne.s64 	%p4297, %rd12391, 0;
	add.s64 	%rd12393, %rd12370, %rd12391;
	setp.lt.u64 	%p4298, %rd12393, %rd12370;
	and.pred  	%p4299, %p4297, %p4298;
	selp.u64 	%rd12394, 1, 0, %p4299;
	setp.lt.u64 	%p4300, %rd12360, %rd12359;
	selp.b64 	%rd12395, 4294967296, 0, %p4300;
	add.s64 	%rd12396, %rd12365, %rd12395;
	add.s64 	%rd12397, %rd12396, %rd12367;
	add.s64 	%rd12398, %rd12393, %rd12394;
	add.s64 	%rd1302, %rd12398, %rd12363;
	max.u64 	%rd12399, %rd12393, %rd12398;
	setp.gt.u64 	%p4301, %rd12399, %rd1302;
	selp.u64 	%rd12400, 1, 0, %p4301;
	add.s64 	%rd12401, %rd12397, %rd12400;
	setp.ne.s64 	%p4302, %rd12401, 0;
	add.s64 	%rd12403, %rd12374, %rd12401;
	setp.lt.u64 	%p4303, %rd12403, %rd12374;
	and.pred  	%p4304, %p4302, %p4303;
	selp.u64 	%rd12404, 1, 0, %p4304;
	mul.lo.s64 	%rd12405, %rd1300, %rd1299;
	shr.u64 	%rd12406, %rd12405, 31;
	and.b64  	%rd12407, %rd12406, 4294967296;
	shl.b64 	%rd12408, %rd12405, 33;
	mad.lo.s64 	%rd12409, %rd1299, %rd1299, %rd12408;
	setp.lt.u64 	%p4305, %rd12409, %rd12408;
	and.b64  	%rd12410, %rd12406, 4294967295;
	mad.lo.s64 	%rd12411, %rd1300, %rd1300, %rd12410;
	add.s64 	%rd12412, %rd12411, %rd12407;
	selp.u64 	%rd12413, 1, 0, %p4305;
	add.s64 	%rd12414, %rd12412, %rd12413;
	add.s64 	%rd12415, %rd12403, %rd12404;
	add.s64 	%rd1303, %rd12415, %rd12409;
	max.u64 	%rd12416, %rd12403, %rd12415;
	setp.gt.u64 	%p4306, %rd12416, %rd1303;
	selp.u64 	%rd12417, 1, 0, %p4306;
	add.s64 	%rd1304, %rd12414, %rd12417;
	mov.b64 	{%r1303, %r1304}, %rd1301;
	mov.b64 	{%r1305, %r1306}, %rd1302;
	mov.b64 	%rd12418, {%r1306, %r1303};
	mov.b64 	{%r1307, %r1308}, %rd1303;
	mov.b64 	%rd12419, {%r1308, %r1305};
	mov.b64 	{%r1309, %r1310}, %rd1304;
	mov.b64 	%rd12420, {%r1310, %r1307};
	shl.b64 	%rd12421, %rd1304, 32;
	add.s64 	%rd1305, %rd12418, %rd12203;
	setp.lt.u64 	%p4307, %rd1305, %rd12418;
	selp.u64 	%rd12422, 1, 0, %p4307;
	add.s64 	%rd12423, %rd12419, %rd12257;
	add.s64 	%rd1306, %rd12423, %rd12422;
	max.u64 	%rd12424, %rd12257, %rd12423;
	setp.gt.u64 	%p4308, %rd12424, %rd1306;
	selp.u64 	%rd12425, 1, 0, %p4308;
	add.s64 	%rd12426, %rd12420, %rd12322;
	add.s64 	%rd1307, %rd12426, %rd12425;
	max.u64 	%rd12427, %rd12322, %rd12426;
	setp.gt.u64 	%p4309, %rd12427, %rd1307;
	selp.u64 	%rd12428, 1, 0, %p4309;
	add.s64 	%rd12429, %rd12421, %rd12379;
	add.s64 	%rd23036, %rd12429, %rd12428;
	ld.const.u64 	%rd12430, [SECP256K1_P+24];
	setp.gt.u64 	%p4310, %rd23036, %rd12430;
	@%p4310 bra 	$L__BB1_420;
	setp.eq.s64 	%p4311, %rd23036, %rd12430;
	setp.gt.u64 	%p4312, %rd1307, %rd57;
	and.pred  	%p4313, %p4311, %p4312;
	@%p4313 bra 	$L__BB1_420;
	setp.eq.s64 	%p4315, %rd1307, %rd57;
	and.pred  	%p4316, %p4311, %p4315;
	setp.gt.u64 	%p4317, %rd1306, %rd56;
	and.pred  	%p4318, %p4316, %p4317;
	@%p4318 bra 	$L__BB1_420;
	setp.ne.s64 	%p4319, %rd23036, %rd12430;
	setp.ne.s64 	%p4320, %rd1307, %rd57;
	or.pred  	%p4321, %p4319, %p4320;
	setp.ne.s64 	%p4322, %rd1306, %rd56;
	or.pred  	%p4323, %p4321, %p4322;
	setp.lt.u64 	%p4324, %rd1305, %rd58;
	or.pred  	%p4325, %p4323, %p4324;
	mov.u64 	%rd23037, %rd1307;
	mov.u64 	%rd23038, %rd1306;
	mov.u64 	%rd23039, %rd1305;
	@%p4325 bra 	$L__BB1_421;
$L__BB1_420:
	sub.s64 	%rd23039, %rd1305, %rd58;
	setp.lt.u64 	%p4326, %rd1305, %rd58;
	selp.u64 	%rd12434, 1, 0, %p4326;
	add.s64 	%rd12435, %rd56, %rd12434;
	sub.s64 	%rd23038, %rd1306, %rd12435;
	setp.ge.u64 	%p4327, %rd1306, %rd12435;
	setp.lt.u64 	%p4328, %rd1306, %rd12435;
	setp.eq.s64 	%p4329, %rd12435, 0;
	selp.u32 	%r1311, -1, 0, %p4328;
	selp.u32 	%r1312, -1, 0, %p4329;
	selp.b32 	%r1313, %r1312, %r1311, %p4327;
	selp.b32 	%r1314, %r1313, %r1311, %p4326;
	and.b32  	%r1315, %r1314, 1;
	setp.eq.b32 	%p4330, %r1315, 1;
	cvt.u64.u32 	%rd12436, %r1314;
	and.b64  	%rd12437, %rd12436, 1;
	add.s64 	%rd12438, %rd57, %rd12437;
	sub.s64 	%rd23037, %rd1307, %rd12438;
	setp.ge.u64 	%p4331, %rd1307, %rd12438;
	setp.lt.u64 	%p4332, %rd1307, %rd12438;
	setp.eq.s64 	%p4333, %rd12438, 0;
	selp.u32 	%r1316, -1, 0, %p4332;
	selp.u32 	%r1317, -1, 0, %p4333;
	selp.b32 	%r1318, %r1317, %r1316, %p4331;
	selp.b32 	%r1319, %r1318, %r1316, %p4330;
	and.b32  	%r1320, %r1319, 1;
	setp.eq.b32 	%p4334, %r1320, 1;
	selp.s64 	%rd12439, -1, 0, %p4334;
	sub.s64 	%rd12441, %rd23036, %rd12430;
	add.s64 	%rd23036, %rd12441, %rd12439;
$L__BB1_421:
	shr.u64 	%rd12442, %rd1301, 32;
	mul.lo.s64 	%rd12443, %rd12442, 4196183048192;
	and.b64  	%rd12444, %rd1301, 4294967295;
	mad.lo.s64 	%rd12445, %rd12444, 977, %rd12443;
	setp.lt.u64 	%p4335, %rd12445, %rd12443;
	shr.u64 	%rd12446, %rd1302, 32;
	mul.lo.s64 	%rd12447, %rd12446, 4196183048192;
	and.b64  	%rd12448, %rd1302, 4294967295;
	mad.lo.s64 	%rd12449, %rd12448, 977, %rd12447;
	setp.lt.u64 	%p4336, %rd12449, %rd12447;
	selp.u64 	%rd12450, 1, 0, %p4335;
	mul.lo.s64 	%rd12451, %rd12442, 977;
	shr.u64 	%rd12452, %rd12451, 32;
	add.s64 	%rd12453, %rd12452, %rd12450;
	add.s64 	%rd12454, %rd12453, %rd12449;
	setp.lt.u64 	%p4337, %rd12454, %rd12453;
	shr.u64 	%rd12455, %rd1303, 32;
	mul.lo.s64 	%rd12456, %rd12455, 4196183048192;
	and.b64  	%rd12457, %rd1303, 4294967295;
	mad.lo.s64 	%rd12458, %rd12457, 977, %rd12456;
	setp.lt.u64 	%p4338, %rd12458, %rd12456;
	selp.u64 	%rd12459, 1, 0, %p4337;
	selp.u64 	%rd12460, 1, 0, %p4336;
	mul.lo.s64 	%rd12461, %rd12446, 977;
	shr.u64 	%rd12462, %rd12461, 32;
	add.s64 	%rd12463, %rd12462, %rd12460;
	add.s64 	%rd12464, %rd12463, %rd12459;
	add.s64 	%rd12465, %rd12464, %rd12458;
	setp.lt.u64 	%p4339, %rd12465, %rd12464;
	add.s64 	%rd1317, %rd23039, %rd12445;
	setp.lt.u64 	%p4340, %rd1317, %rd23039;
	selp.u64 	%rd12466, 1, 0, %p4340;
	add.s64 	%rd12467, %rd23038, %rd12454;
	add.s64 	%rd1318, %rd12467, %rd12466;
	max.u64 	%rd12468, %rd23038, %rd12467;
	setp.gt.u64 	%p4341, %rd12468, %rd1318;
	selp.u64 	%rd12469, 1, 0, %p4341;
	add.s64 	%rd12470, %rd23037, %rd12465;
	add.s64 	%rd1319, %rd12470, %rd12469;
	max.u64 	%rd12471, %rd23037, %rd12470;
	setp.gt.u64 	%p4342, %rd12471, %rd1319;
	selp.u64 	%rd12472, 1, 0, %p4342;
	shr.u64 	%rd12473, %rd1304, 32;
	and.b64  	%rd12474, %rd1304, 4294967295;
	mul.lo.s64 	%rd12475, %rd12474, 977;
	mad.lo.s64 	%rd12476, %rd12473, 4196183048192, %rd12475;
	selp.u64 	%rd12477, 1, 0, %p4339;
	selp.u64 	%rd12478, 1, 0, %p4338;
	mul.lo.s64 	%rd12479, %rd12455, 977;
	shr.u64 	%rd12480, %rd12479, 32;
	add.s64 	%rd12481, %rd12480, %rd12478;
	add.s64 	%rd12482, %rd12481, %rd12477;
	add.s64 	%rd12483, %rd12482, %rd12476;
	add.s64 	%rd12484, %rd23036, %rd12483;
	add.s64 	%rd23043, %rd12484, %rd12472;
	setp.gt.u64 	%p4343, %rd23043, %rd12430;
	@%p4343 bra 	$L__BB1_425;
	setp.eq.s64 	%p4344, %rd23043, %rd12430;
	setp.gt.u64 	%p4345, %rd1319, %rd57;
	and.pred  	%p4346, %p4344, %p4345;
	@%p4346 bra 	$L__BB1_425;
	setp.eq.s64 	%p4348, %rd1319, %rd57;
	and.pred  	%p4349, %p4344, %p4348;
	setp.gt.u64 	%p4350, %rd1318, %rd56;
	and.pred  	%p4351, %p4349, %p4350;
	@%p4351 bra 	$L__BB1_425;
	setp.ne.s64 	%p4352, %rd23043, %rd12430;
	setp.ne.s64 	%p4353, %rd1319, %rd57;
	or.pred  	%p4354, %p4352, %p4353;
	setp.ne.s64 	%p4355, %rd1318, %rd56;
	or.pred  	%p4356, %p4354, %p4355;
	setp.lt.u64 	%p4357, %rd1317, %rd58;
	or.pred  	%p4358, %p4356, %p4357;
	mov.u64 	%rd23040, %rd1319;
	mov.u64 	%rd23041, %rd1318;
	mov.u64 	%rd23042, %rd1317;
	@%p4358 bra 	$L__BB1_426;
$L__BB1_425:
	sub.s64 	%rd23042, %rd1317, %rd58;
	setp.lt.u64 	%p4359, %rd1317, %rd58;
	selp.u64 	%rd12489, 1, 0, %p4359;
	add.s64 	%rd12490, %rd56, %rd12489;
	sub.s64 	%rd23041, %rd1318, %rd12490;
	setp.ge.u64 	%p4360, %rd1318, %rd12490;
	setp.lt.u64 	%p4361, %rd1318, %rd12490;
	setp.eq.s64 	%p4362, %rd12490, 0;
	selp.u32 	%r1321, -1, 0, %p4361;
	selp.u32 	%r1322, -1, 0, %p4362;
	selp.b32 	%r1323, %r1322, %r1321, %p4360;
	selp.b32 	%r1324, %r1323, %r1321, %p4359;
	and.b32  	%r1325, %r1324, 1;
	setp.eq.b32 	%p4363, %r1325, 1;
	cvt.u64.u32 	%rd12491, %r1324;
	and.b64  	%rd12492, %rd12491, 1;
	add.s64 	%rd12493, %rd57, %rd12492;
	sub.s64 	%rd23040, %rd1319, %rd12493;
	setp.ge.u64 	%p4364, %rd1319, %rd12493;
	setp.lt.u64 	%p4365, %rd1319, %rd12493;
	setp.eq.s64 	%p4366, %rd12493, 0;
	selp.u32 	%r1326, -1, 0, %p4365;
	selp.u32 	%r1327, -1, 0, %p4366;
	selp.b32 	%r1328, %r1327, %r1326, %p4364;
	selp.b32 	%r1329, %r1328, %r1326, %p4363;
	and.b32  	%r1330, %r1329, 1;
	setp.eq.b32 	%p4367, %r1330, 1;
	selp.s64 	%rd12494, -1, 0, %p4367;
	sub.s64 	%rd12496, %rd23043, %rd12430;
	add.s64 	%rd23043, %rd12496, %rd12494;
$L__BB1_426:
	and.b64  	%rd1329, %rd23042, 4294967295;
	shr.u64 	%rd1330, %rd23042, 32;
	mul.lo.s64 	%rd12497, %rd1294, %rd1329;
	mad.lo.s64 	%rd12498, %rd1293, %rd1330, %rd12497;
	setp.lt.u64 	%p4368, %rd12498, %rd12497;
	selp.b64 	%rd12499, 4294967296, 0, %p4368;
	shl.b64 	%rd12500, %rd12498, 32;
	mad.lo.s64 	%rd12501, %rd1293, %rd1329, %rd12500;
	setp.lt.u64 	%p4369, %rd12501, %rd12500;
	shr.u64 	%rd12502, %rd12498, 32;
	mad.lo.s64 	%rd12503, %rd1294, %rd1330, %rd12502;
	add.s64 	%rd12504, %rd12503, %rd12499;
	selp.u64 	%rd12505, 1, 0, %p4369;
	add.s64 	%rd12506, %rd12504, %rd12505;
	mul.lo.s64 	%rd12507, %rd1296, %rd1329;
	mad.lo.s64 	%rd12508, %rd1295, %rd1330, %rd12507;
	setp.lt.u64 	%p4370, %rd12508, %rd12507;
	selp.b64 	%rd12509, 4294967296, 0, %p4370;
	shl.b64 	%rd12510, %rd12508, 32;
	mad.lo.s64 	%rd12511, %rd1295, %rd1329, %rd12510;
	setp.lt.u64 	%p4371, %rd12511, %rd12510;
	shr.u64 	%rd12512, %rd12508, 32;
	mad.lo.s64 	%rd12513, %rd1296, %rd1330, %rd12512;
	add.s64 	%rd12514, %rd12513, %rd12509;
	selp.u64 	%rd12515, 1, 0, %p4371;
	add.s64 	%rd12516, %rd12514, %rd12515;
	add.s64 	%rd12517, %rd12506, %rd12511;
	setp.lt.u64 	%p4372, %rd12517, %rd12506;
	selp.u64 	%rd12518, 1, 0, %p4372;
	add.s64 	%rd12519, %rd12516, %rd12518;
	mul.lo.s64 	%rd12520, %rd1298, %rd1329;
	mad.lo.s64 	%rd12521, %rd1297, %rd1330, %rd12520;
	setp.lt.u64 	%p4373, %rd12521, %rd12520;
	selp.b64 	%rd12522, 4294967296, 0, %p4373;
	shl.b64 	%rd12523, %rd12521, 32;
	mad.lo.s64 	%rd12524, %rd1297, %rd1329, %rd12523;
	setp.lt.u64 	%p4374, %rd12524, %rd12523;
	shr.u64 	%rd12525, %rd12521, 32;
	mad.lo.s64 	%rd12526, %rd1298, %rd1330, %rd12525;
	add.s64 	%rd12527, %rd12526, %rd12522;
	selp.u64 	%rd12528, 1, 0, %p4374;
	add.s64 	%rd12529, %rd12527, %rd12528;
	add.s64 	%rd12530, %rd12519, %rd12524;
	setp.lt.u64 	%p4375, %rd12530, %rd12519;
	selp.u64 	%rd12532, 1, 0, %p4375;
	add.s64 	%rd12533, %rd12529, %rd12532;
	mul.lo.s64 	%rd12534, %rd1300, %rd1329;
	mad.lo.s64 	%rd12535, %rd1299, %rd1330, %rd12534;
	setp.lt.u64 	%p4376, %rd12535, %rd12534;
	selp.b64 	%rd12536, 4294967296, 0, %p4376;
	shl.b64 	%rd12537, %rd12535, 32;
	mad.lo.s64 	%rd12538, %rd1299, %rd1329, %rd12537;
	setp.lt.u64 	%p4377, %rd12538, %rd12537;
	shr.u64 	%rd12539, %rd12535, 32;
	mad.lo.s64 	%rd12540, %rd1300, %rd1330, %rd12539;
	add.s64 	%rd12541, %rd12540, %rd12536;
	selp.u64 	%rd12542, 1, 0, %p4377;
	add.s64 	%rd12543, %rd12541, %rd12542;
	add.s64 	%rd12544, %rd12533, %rd12538;
	setp.lt.u64 	%p4378, %rd12544, %rd12533;
	selp.u64 	%rd12546, 1, 0, %p4378;
	add.s64 	%rd12547, %rd12543, %rd12546;
	and.b64  	%rd1331, %rd23041, 4294967295;
	shr.u64 	%rd1332, %rd23041, 32;
	mul.lo.s64 	%rd12549, %rd1294, %rd1331;
	mad.lo.s64 	%rd12550, %rd1293, %rd1332, %rd12549;
	setp.lt.u64 	%p4379, %rd12550, %rd12549;
	selp.b64 	%rd12551, 4294967296, 0, %p4379;
	shl.b64 	%rd12552, %rd12550, 32;
	mad.lo.s64 	%rd12553, %rd1293, %rd1331, %rd12552;
	setp.lt.u64 	%p4380, %rd12553, %rd12552;
	shr.u64 	%rd12554, %rd12550, 32;
	mad.lo.s64 	%rd12555, %rd1294, %rd1332, %rd12554;
	add.s64 	%rd12556, %rd12555, %rd12551;
	selp.u64 	%rd12557, 1, 0, %p4380;
	add.s64 	%rd12558, %rd12556, %rd12557;
	add.s64 	%rd12559, %rd12517, %rd12553;
	setp.lt.u64 	%p4381, %rd12559, %rd12517;
	selp.u64 	%rd12560, 1, 0, %p4381;
	add.s64 	%rd12561, %rd12558, %rd12560;
	setp.ne.s64 	%p4382, %rd12561, 0;
	add.s64 	%rd12563, %rd12530, %rd12561;
	setp.lt.u64 	%p4383, %rd12563, %rd12530;
	and.pred  	%p4384, %p4382, %p4383;
	selp.u64 	%rd12564, 1, 0, %p4384;
	mul.lo.s64 	%rd12565, %rd1296, %rd1331;
	mad.lo.s64 	%rd12566, %rd1295, %rd1332, %rd12565;
	setp.lt.u64 	%p4385, %rd12566, %rd12565;
	selp.b64 	%rd12567, 4294967296, 0, %p4385;
	shl.b64 	%rd12568, %rd12566, 32;
	mad.lo.s64 	%rd12569, %rd1295, %rd1331, %rd12568;
	setp.lt.u64 	%p4386, %rd12569, %rd12568;
	shr.u64 	%rd12570, %rd12566, 32;
	mad.lo.s64 	%rd12571, %rd1296, %rd1332, %rd12570;
	add.s64 	%rd12572, %rd12571, %rd12567;
	selp.u64 	%rd12573, 1, 0, %p4386;
	add.s64 	%rd12574, %rd12572, %rd12573;
	add.s64 	%rd12575, %rd12563, %rd12564;
	add.s64 	%rd12576, %rd12575, %rd12569;
	max.u64 	%rd12577, %rd12563, %rd12575;
	setp.gt.u64 	%p4387, %rd12577, %rd12576;
	selp.u64 	%rd12578, 1, 0, %p4387;
	add.s64 	%rd12579, %rd12574, %rd12578;
	setp.ne.s64 	%p4388, %rd12579, 0;
	add.s64 	%rd12581, %rd12544, %rd12579;
	setp.lt.u64 	%p4389, %rd12581, %rd12544;
	and.pred  	%p4390, %p4388, %p4389;
	selp.u64 	%rd12582, 1, 0, %p4390;
	mul.lo.s64 	%rd12583, %rd1298, %rd1331;
	mad.lo.s64 	%rd12584, %rd1297, %rd1332, %rd12583;
	setp.lt.u64 	%p4391, %rd12584, %rd12583;
	selp.b64 	%rd12585, 4294967296, 0, %p4391;
	shl.b64 	%rd12586, %rd12584, 32;
	mad.lo.s64 	%rd12587, %rd1297, %rd1331, %rd12586;
	setp.lt.u64 	%p4392, %rd12587, %rd12586;
	shr.u64 	%rd12588, %rd12584, 32;
	mad.lo.s64 	%rd12589, %rd1298, %rd1332, %rd12588;
	add.s64 	%rd12590, %rd12589, %rd12585;
	selp.u64 	%rd12591, 1, 0, %p4392;
	add.s64 	%rd12592, %rd12590, %rd12591;
	add.s64 	%rd12593, %rd12581, %rd12582;
	add.s64 	%rd12594, %rd12593, %rd12587;
	max.u64 	%rd12596, %rd12581, %rd12593;
	setp.gt.u64 	%p4393, %rd12596, %rd12594;
	selp.u64 	%rd12597, 1, 0, %p4393;
	add.s64 	%rd12598, %rd12592, %rd12597;
	setp.ne.s64 	%p4394, %rd12598, 0;
	add.s64 	%rd12600, %rd12547, %rd12598;
	setp.lt.u64 	%p4395, %rd12600, %rd12547;
	and.pred  	%p4396, %p4394, %p4395;
	selp.u64 	%rd12601, 1, 0, %p4396;
	mul.lo.s64 	%rd12602, %rd1300, %rd1331;
	mad.lo.s64 	%rd12603, %rd1299, %rd1332, %rd12602;
	setp.lt.u64 	%p4397, %rd12603, %rd12602;
	selp.b64 	%rd12604, 4294967296, 0, %p4397;
	shl.b64 	%rd12605, %rd12603, 32;
	mad.lo.s64 	%rd12606, %rd1299, %rd1331, %rd12605;
	setp.lt.u64 	%p4398, %rd12606, %rd12605;
	shr.u64 	%rd12607, %rd12603, 32;
	mad.lo.s64 	%rd12608, %rd1300, %rd1332, %rd12607;
	add.s64 	%rd12609, %rd12608, %rd12604;
	selp.u64 	%rd12610, 1, 0, %p4398;
	add.s64 	%rd12611, %rd12609, %rd12610;
	add.s64 	%rd12612, %rd12600, %rd12601;
	add.s64 	%rd12613, %rd12612, %rd12606;
	max.u64 	%rd12615, %rd12600, %rd12612;
	setp.gt.u64 	%p4399, %rd12615, %rd12613;
	selp.u64 	%rd12616, 1, 0, %p4399;
	add.s64 	%rd12617, %rd12611, %rd12616;
	and.b64  	%rd1333, %rd23040, 4294967295;
	shr.u64 	%rd1334, %rd23040, 32;
	mul.lo.s64 	%rd12619, %rd1294, %rd1333;
	mad.lo.s64 	%rd12620, %rd1293, %rd1334, %rd12619;
	setp.lt.u64 	%p4400, %rd12620, %rd12619;
	selp.b64 	%rd12621, 4294967296, 0, %p4400;
	shl.b64 	%rd12622, %rd12620, 32;
	mad.lo.s64 	%rd12623, %rd1293, %rd1333, %rd12622;
	setp.lt.u64 	%p4401, %rd12623, %rd12622;
	shr.u64 	%rd12624, %rd12620, 32;
	mad.lo.s64 	%rd12625, %rd1294, %rd1334, %rd12624;
	add.s64 	%rd12626, %rd12625, %rd12621;
	selp.u64 	%rd12627, 1, 0, %p4401;
	add.s64 	%rd12628, %rd12626, %rd12627;
	add.s64 	%rd12629, %rd12576, %rd12623;
	setp.lt.u64 	%p4402, %rd12629, %rd12576;
	selp.u64 	%rd12630, 1, 0, %p4402;
	add.s64 	%rd12631, %rd12628, %rd12630;
	setp.ne.s64 	%p4403, %rd12631, 0;
	add.s64 	%rd12633, %rd12594, %rd12631;
	setp.lt.u64 	%p4404, %rd12633, %rd12594;
	and.pred  	%p4405, %p4403, %p4404;
	selp.u64 	%rd12634, 1, 0, %p4405;
	mul.lo.s64 	%rd12635, %rd1296, %rd1333;
	mad.lo.s64 	%rd12636, %rd1295, %rd1334, %rd12635;
	setp.lt.u64 	%p4406, %rd12636, %rd12635;
	selp.b64 	%rd12637, 4294967296, 0, %p4406;
	shl.b64 	%rd12638, %rd12636, 32;
	mad.lo.s64 	%rd12639, %rd1295, %rd1333, %rd12638;
	setp.lt.u64 	%p4407, %rd12639, %rd12638;
	shr.u64 	%rd12640, %rd12636, 32;
	mad.lo.s64 	%rd12641, %rd1296, %rd1334, %rd12640;
	add.s64 	%rd12642, %rd12641, %rd12637;
	selp.u64 	%rd12643, 1, 0, %p4407;
	add.s64 	%rd12644, %rd12642, %rd12643;
	add.s64 	%rd12645, %rd12633, %rd12634;
	add.s64 	%rd12646, %rd12645, %rd12639;
	max.u64 	%rd12647, %rd12633, %rd12645;
	setp.gt.u64 	%p4408, %rd12647, %rd12646;
	selp.u64 	%rd12648, 1, 0, %p4408;
	add.s64 	%rd12649, %rd12644, %rd12648;
	setp.ne.s64 	%p4409, %rd12649, 0;
	add.s64 	%rd12651, %rd12613, %rd12649;
	setp.lt.u64 	%p4410, %rd12651, %rd12613;
	and.pred  	%p4411, %p4409, %p4410;
	selp.u64 	%rd12652, 1, 0, %p4411;
	mul.lo.s64 	%rd12653, %rd1298, %rd1333;
	mad.lo.s64 	%rd12654, %rd1297, %rd1334, %rd12653;
	setp.lt.u64 	%p4412, %rd12654, %rd12653;
	selp.b64 	%rd12655, 4294967296, 0, %p4412;
	shl.b64 	%rd12656, %rd12654, 32;
	mad.lo.s64 	%rd12657, %rd1297, %rd1333, %rd12656;
	setp.lt.u64 	%p4413, %rd12657, %rd12656;
	shr.u64 	%rd12658, %rd12654, 32;
	mad.lo.s64 	%rd12659, %rd1298, %rd1334, %rd12658;
	add.s64 	%rd12660, %rd12659, %rd12655;
	selp.u64 	%rd12661, 1, 0, %p4413;
	add.s64 	%rd12662, %rd12660, %rd12661;
	add.s64 	%rd12663, %rd12651, %rd12652;
	add.s64 	%rd12664, %rd12663, %rd12657;
	max.u64 	%rd12666, %rd12651, %rd12663;
	setp.gt.u64 	%p4414, %rd12666, %rd12664;
	selp.u64 	%rd12667, 1, 0, %p4414;
	add.s64 	%rd12668, %rd12662, %rd12667;
	setp.ne.s64 	%p4415, %rd12668, 0;
	add.s64 	%rd12670, %rd12617, %rd12668;
	setp.lt.u64 	%p4416, %rd12670, %rd12617;
	and.pred  	%p4417, %p4415, %p4416;
	selp.u64 	%rd12671, 1, 0, %p4417;
	mul.lo.s64 	%rd12672, %rd1300, %rd1333;
	mad.lo.s64 	%rd12673, %rd1299, %rd1334, %rd12672;
	setp.lt.u64 	%p4418, %rd12673, %rd12672;
	selp.b64 	%rd12674, 4294967296, 0, %p4418;
	shl.b64 	%rd12675, %rd12673, 32;
	mad.lo.s64 	%rd12676, %rd1299, %rd1333, %rd12675;
	setp.lt.u64 	%p4419, %rd12676, %rd12675;
	shr.u64 	%rd12677, %rd12673, 32;
	mad.lo.s64 	%rd12678, %rd1300, %rd1334, %rd12677;
	add.s64 	%rd12679, %rd12678, %rd12674;
	selp.u64 	%rd12680, 1, 0, %p4419;
	add.s64 	%rd12681, %rd12679, %rd12680;
	add.s64 	%rd12682, %rd12670, %rd12671;
	add.s64 	%rd12683, %rd12682, %rd12676;
	max.u64 	%rd12685, %rd12670, %rd12682;
	setp.gt.u64 	%p4420, %rd12685, %rd12683;
	selp.u64 	%rd12686, 1, 0, %p4420;
	add.s64 	%rd12687, %rd12681, %rd12686;
	and.b64  	%rd1335, %rd23043, 4294967295;
	shr.u64 	%rd1336, %rd23043, 32;
	mul.lo.s64 	%rd12689, %rd1294, %rd1335;
	mad.lo.s64 	%rd12690, %rd1293, %rd1336, %rd12689;
	setp.lt.u64 	%p4421, %rd12690, %rd12689;
	selp.b64 	%rd12691, 4294967296, 0, %p4421;
	shl.b64 	%rd12692, %rd12690, 32;
	mad.lo.s64 	%rd12693, %rd1293, %rd1335, %rd12692;
	setp.lt.u64 	%p4422, %rd12693, %rd12692;
	shr.u64 	%rd12694, %rd12690, 32;
	mad.lo.s64 	%rd12695, %rd1294, %rd1336, %rd12694;
	add.s64 	%rd12696, %rd12695, %rd12691;
	selp.u64 	%rd12697, 1, 0, %p4422;
	add.s64 	%rd12698, %rd12696, %rd12697;
	add.s64 	%rd12699, %rd12646, %rd12693;
	setp.lt.u64 	%p4423, %rd12699, %rd12646;
	selp.u64 	%rd12700, 1, 0, %p4423;
	add.s64 	%rd12701, %rd12698, %rd12700;
	setp.ne.s64 	%p4424, %rd12701, 0;
	add.s64 	%rd12703, %rd12664, %rd12701;
	setp.lt.u64 	%p4425, %rd12703, %rd12664;
	and.pred  	%p4426, %p4424, %p4425;
	selp.u64 	%rd12704, 1, 0, %p4426;
	mul.lo.s64 	%rd12705, %rd1296, %rd1335;
	mad.lo.s64 	%rd12706, %rd1295, %rd1336, %rd12705;
	setp.lt.u64 	%p4427, %rd12706, %rd12705;
	selp.b64 	%rd12707, 4294967296, 0, %p4427;
	shl.b64 	%rd12708, %rd12706, 32;
	mad.lo.s64 	%rd12709, %rd1295, %rd1335, %rd12708;
	setp.lt.u64 	%p4428, %rd12709, %rd12708;
	shr.u64 	%rd12710, %rd12706, 32;
	mad.lo.s64 	%rd12711, %rd1296, %rd1336, %rd12710;
	add.s64 	%rd12712, %rd12711, %rd12707;
	selp.u64 	%rd12713, 1, 0, %p4428;
	add.s64 	%rd12714, %rd12712, %rd12713;
	add.s64 	%rd12715, %rd12703, %rd12704;
	add.s64 	%rd1337, %rd12715, %rd12709;
	max.u64 	%rd12716, %rd12703, %rd12715;
	setp.gt.u64 	%p4429, %rd12716, %rd1337;
	selp.u64 	%rd12717, 1, 0, %p4429;
	add.s64 	%rd12718, %rd12714, %rd12717;
	setp.ne.s64 	%p4430, %rd12718, 0;
	add.s64 	%rd12720, %rd12683, %rd12718;
	setp.lt.u64 	%p4431, %rd12720, %rd12683;
	and.pred  	%p4432, %p4430, %p4431;
	selp.u64 	%rd12721, 1, 0, %p4432;
	mul.lo.s64 	%rd12722, %rd1298, %rd1335;
	mad.lo.s64 	%rd12723, %rd1297, %rd1336, %rd12722;
	setp.lt.u64 	%p4433, %rd12723, %rd12722;
	selp.b64 	%rd12724, 4294967296, 0, %p4433;
	shl.b64 	%rd12725, %rd12723, 32;
	mad.lo.s64 	%rd12726, %rd1297, %rd1335, %rd12725;
	setp.lt.u64 	%p4434, %rd12726, %rd12725;
	shr.u64 	%rd12727, %rd12723, 32;
	mad.lo.s64 	%rd12728, %rd1298, %rd1336, %rd12727;
	add.s64 	%rd12729, %rd12728, %rd12724;
	selp.u64 	%rd12730, 1, 0, %p4434;
	add.s64 	%rd12731, %rd12729, %rd12730;
	add.s64 	%rd12732, %rd12720, %rd12721;
	add.s64 	%rd1338, %rd12732, %rd12726;
	max.u64 	%rd12733, %rd12720, %rd12732;
	setp.gt.u64 	%p4435, %rd12733, %rd1338;
	selp.u64 	%rd12734, 1, 0, %p4435;
	add.s64 	%rd12735, %rd12731, %rd12734;
	setp.ne.s64 	%p4436, %rd12735, 0;
	add.s64 	%rd12737, %rd12687, %rd12735;
	setp.lt.u64 	%p4437, %rd12737, %rd12687;
	and.pred  	%p4438, %p4436, %p4437;
	selp.u64 	%rd12738, 1, 0, %p4438;
	mul.lo.s64 	%rd12739, %rd1300, %rd1335;
	mad.lo.s64 	%rd12740, %rd1299, %rd1336, %rd12739;
	setp.lt.u64 	%p4439, %rd12740, %rd12739;
	selp.b64 	%rd12741, 4294967296, 0, %p4439;
	shl.b64 	%rd12742, %rd12740, 32;
	mad.lo.s64 	%rd12743, %rd1299, %rd1335, %rd12742;
	setp.lt.u64 	%p4440, %rd12743, %rd12742;
	shr.u64 	%rd12744, %rd12740, 32;
	mad.lo.s64 	%rd12745, %rd1300, %rd1336, %rd12744;
	add.s64 	%rd12746, %rd12745, %rd12741;
	selp.u64 	%rd12747, 1, 0, %p4440;
	add.s64 	%rd12748, %rd12746, %rd12747;
	add.s64 	%rd12749, %rd12737, %rd12738;
	add.s64 	%rd1339, %rd12749, %rd12743;
	max.u64 	%rd12750, %rd12737, %rd12749;
	setp.gt.u64 	%p4441, %rd12750, %rd1339;
	selp.u64 	%rd12751, 1, 0, %p4441;
	add.s64 	%rd1340, %rd12748, %rd12751;
	mov.b64 	{%r1331, %r1332}, %rd1337;
	mov.b64 	{%r1333, %r1334}, %rd1338;
	mov.b64 	%rd12752, {%r1334, %r1331};
	mov.b64 	{%r1335, %r1336}, %rd1339;
	mov.b64 	%rd12753, {%r1336, %r1333};
	mov.b64 	{%r1337, %r1338}, %rd1340;
	mov.b64 	%rd12754, {%r1338, %r1335};
	shl.b64 	%rd12755, %rd1340, 32;
	add.s64 	%rd1341, %rd12752, %rd12501;
	setp.lt.u64 	%p4442, %rd1341, %rd12752;
	selp.u64 	%rd12756, 1, 0, %p4442;
	add.s64 	%rd12757, %rd12753, %rd12559;
	add.s64 	%rd1342, %rd12757, %rd12756;
	max.u64 	%rd12758, %rd12559, %rd12757;
	setp.gt.u64 	%p4443, %rd12758, %rd1342;
	selp.u64 	%rd12759, 1, 0, %p4443;
	add.s64 	%rd12760, %rd12754, %rd12629;
	add.s64 	%rd1343, %rd12760, %rd12759;
	max.u64 	%rd12761, %rd12629, %rd12760;
	setp.gt.u64 	%p4444, %rd12761, %rd1343;
	selp.u64 	%rd12762, 1, 0, %p4444;
	add.s64 	%rd12763, %rd12755, %rd12699;
	add.s64 	%rd23044, %rd12763, %rd12762;
	ld.const.u64 	%rd12764, [SECP256K1_P+24];
	setp.gt.u64 	%p4445, %rd23044, %rd12764;
	@%p4445 bra 	$L__BB1_430;
	setp.eq.s64 	%p4446, %rd23044, %rd12764;
	setp.gt.u64 	%p4447, %rd1343, %rd57;
	and.pred  	%p4448, %p4446, %p4447;
	@%p4448 bra 	$L__BB1_430;
	setp.eq.s64 	%p4450, %rd1343, %rd57;
	and.pred  	%p4451, %p4446, %p4450;
	setp.gt.u64 	%p4452, %rd1342, %rd56;
	and.pred  	%p4453, %p4451, %p4452;
	@%p4453 bra 	$L__BB1_430;
	setp.ne.s64 	%p4454, %rd23044, %rd12764;
	setp.ne.s64 	%p4455, %rd1343, %rd57;
	or.pred  	%p4456, %p4454, %p4455;
	setp.ne.s64 	%p4457, %rd1342, %rd56;
	or.pred  	%p4458, %p4456, %p4457;
	setp.lt.u64 	%p4459, %rd1341, %rd58;
	or.pred  	%p4460, %p4458, %p4459;
	mov.u64 	%rd23045, %rd1343;
	mov.u64 	%rd23046, %rd1342;
	mov.u64 	%rd23047, %rd1341;
	@%p4460 bra 	$L__BB1_431;
$L__BB1_430:
	sub.s64 	%rd23047, %rd1341, %rd58;
	setp.lt.u64 	%p4461, %rd1341, %rd58;
	selp.u64 	%rd12768, 1, 0, %p4461;
	add.s64 	%rd12769, %rd56, %rd12768;
	sub.s64 	%rd23046, %rd1342, %rd12769;
	setp.ge.u64 	%p4462, %rd1342, %rd12769;
	setp.lt.u64 	%p4463, %rd1342, %rd12769;
	setp.eq.s64 	%p4464, %rd12769, 0;
	selp.u32 	%r1339, -1, 0, %p4463;
	selp.u32 	%r1340, -1, 0, %p4464;
	selp.b32 	%r1341, %r1340, %r1339, %p4462;
	selp.b32 	%r1342, %r1341, %r1339, %p4461;
	and.b32  	%r1343, %r1342, 1;
	setp.eq.b32 	%p4465, %r1343, 1;
	cvt.u64.u32 	%rd12770, %r1342;
	and.b64  	%rd12771, %rd12770, 1;
	add.s64 	%rd12772, %rd57, %rd12771;
	sub.s64 	%rd23045, %rd1343, %rd12772;
	setp.ge.u64 	%p4466, %rd1343, %rd12772;
	setp.lt.u64 	%p4467, %rd1343, %rd12772;
	setp.eq.s64 	%p4468, %rd12772, 0;
	selp.u32 	%r1344, -1, 0, %p4467;
	selp.u32 	%r1345, -1, 0, %p4468;
	selp.b32 	%r1346, %r1345, %r1344, %p4466;
	selp.b32 	%r1347, %r1346, %r1344, %p4465;
	and.b32  	%r1348, %r1347, 1;
	setp.eq.b32 	%p4469, %r1348, 1;
	selp.s64 	%rd12773, -1, 0, %p4469;
	ld.const.u64 	%rd12774, [SECP256K1_P+24];
	sub.s64 	%rd12775, %rd23044, %rd12774;
	add.s64 	%rd23044, %rd12775, %rd12773;
$L__BB1_431:
	shr.u64 	%rd12776, %rd1337, 32;
	mul.lo.s64 	%rd12777, %rd12776, 4196183048192;
	and.b64  	%rd12778, %rd1337, 4294967295;
	mad.lo.s64 	%rd12779, %rd12778, 977, %rd12777;
	setp.lt.u64 	%p4470, %rd12779, %rd12777;
	shr.u64 	%rd12780, %rd1338, 32;
	mul.lo.s64 	%rd12781, %rd12780, 4196183048192;
	and.b64  	%rd12782, %rd1338, 4294967295;
	mad.lo.s64 	%rd12783, %rd12782, 977, %rd12781;
	setp.lt.u64 	%p4471, %rd12783, %rd12781;
	selp.u64 	%rd12784, 1, 0, %p4470;
	mul.lo.s64 	%rd12785, %rd12776, 977;
	shr.u64 	%rd12786, %rd12785, 32;
	add.s64 	%rd12787, %rd12786, %rd12784;
	add.s64 	%rd12788, %rd12787, %rd12783;
	setp.lt.u64 	%p4472, %rd12788, %rd12787;
	shr.u64 	%rd12789, %rd1339, 32;
	mul.lo.s64 	%rd12790, %rd12789, 4196183048192;
	and.b64  	%rd12791, %rd1339, 4294967295;
	mad.lo.s64 	%rd12792, %rd12791, 977, %rd12790;
	setp.lt.u64 	%p4473, %rd12792, %rd12790;
	selp.u64 	%rd12793, 1, 0, %p4472;
	selp.u64 	%rd12794, 1, 0, %p4471;
	mul.lo.s64 	%rd12795, %rd12780, 977;
	shr.u64 	%rd12796, %rd12795, 32;
	add.s64 	%rd12797, %rd12796, %rd12794;
	add.s64 	%rd12798, %rd12797, %rd12793;
	add.s64 	%rd12799, %rd12798, %rd12792;
	setp.lt.u64 	%p4474, %rd12799, %rd12798;
	add.s64 	%rd1353, %rd23047, %rd12779;
	setp.lt.u64 	%p4475, %rd1353, %rd23047;
	selp.u64 	%rd12800, 1, 0, %p4475;
	add.s64 	%rd12801, %rd23046, %rd12788;
	add.s64 	%rd1354, %rd12801, %rd12800;
	max.u64 	%rd12802, %rd23046, %rd12801;
	setp.gt.u64 	%p4476, %rd12802, %rd1354;
	selp.u64 	%rd12803, 1, 0, %p4476;
	add.s64 	%rd12804, %rd23045, %rd12799;
	add.s64 	%rd1355, %rd12804, %rd12803;
	max.u64 	%rd12805, %rd23045, %rd12804;
	setp.gt.u64 	%p4477, %rd12805, %rd1355;
	selp.u64 	%rd12806, 1, 0, %p4477;
	shr.u64 	%rd12807, %rd1340, 32;
	and.b64  	%rd12808, %rd1340, 4294967295;
	mul.lo.s64 	%rd12809, %rd12808, 977;
	mad.lo.s64 	%rd12810, %rd12807, 4196183048192, %rd12809;
	selp.u64 	%rd12811, 1, 0, %p4474;
	selp.u64 	%rd12812, 1, 0, %p4473;
	mul.lo.s64 	%rd12813, %rd12789, 977;
	shr.u64 	%rd12814, %rd12813, 32;
	add.s64 	%rd12815, %rd12814, %rd12812;
	add.s64 	%rd12816, %rd12815, %rd12811;
	add.s64 	%rd12817, %rd12816, %rd12810;
	add.s64 	%rd12818, %rd23044, %rd12817;
	add.s64 	%rd23051, %rd12818, %rd12806;
	ld.const.u64 	%rd12819, [SECP256K1_P+24];
	setp.gt.u64 	%p4478, %rd23051, %rd12819;
	@%p4478 bra 	$L__BB1_435;
	setp.eq.s64 	%p4479, %rd23051, %rd12819;
	setp.gt.u64 	%p4480, %rd1355, %rd57;
	and.pred  	%p4481, %p4479, %p4480;
	@%p4481 bra 	$L__BB1_435;
	setp.eq.s64 	%p4483, %rd1355, %rd57;
	and.pred  	%p4484, %p4479, %p4483;
	setp.gt.u64 	%p4485, %rd1354, %rd56;
	and.pred  	%p4486, %p4484, %p4485;
	@%p4486 bra 	$L__BB1_435;
	setp.ne.s64 	%p4487, %rd23051, %rd12819;
	setp.ne.s64 	%p4488, %rd1355, %rd57;
	or.pred  	%p4489, %p4487, %p4488;
	setp.ne.s64 	%p4490, %rd1354, %rd56;
	or.pred  	%p4491, %p4489, %p4490;
	setp.lt.u64 	%p4492, %rd1353, %rd58;
	or.pred  	%p4493, %p4491, %p4492;
	mov.u64 	%rd23048, %rd1355;
	mov.u64 	%rd23049, %rd1354;
	mov.u64 	%rd23050, %rd1353;
	@%p4493 bra 	$L__BB1_436;
$L__BB1_435:
	sub.s64 	%rd23050, %rd1353, %rd58;
	setp.lt.u64 	%p4494, %rd1353, %rd58;
	selp.u64 	%rd12823, 1, 0, %p4494;
	add.s64 	%rd12824, %rd56, %rd12823;
	sub.s64 	%rd23049, %rd1354, %rd12824;
	setp.ge.u64 	%p4495, %rd1354, %rd12824;
	setp.lt.u64 	%p4496, %rd1354, %rd12824;
	setp.eq.s64 	%p4497, %rd12824, 0;
	selp.u32 	%r1349, -1, 0, %p4496;
	selp.u32 	%r1350, -1, 0, %p4497;
	selp.b32 	%r1351, %r1350, %r1349, %p4495;
	selp.b32 	%r1352, %r1351, %r1349, %p4494;
	and.b32  	%r1353, %r1352, 1;
	setp.eq.b32 	%p4498, %r1353, 1;
	cvt.u64.u32 	%rd12825, %r1352;
	and.b64  	%rd12826, %rd12825, 1;
	add.s64 	%rd12827, %rd57, %rd12826;
	sub.s64 	%rd23048, %rd1355, %rd12827;
	setp.ge.u64 	%p4499, %rd1355, %rd12827;
	setp.lt.u64 	%p4500, %rd1355, %rd12827;
	setp.eq.s64 	%p4501, %rd12827, 0;
	selp.u32 	%r1354, -1, 0, %p4500;
	selp.u32 	%r1355, -1, 0, %p4501;
	selp.b32 	%r1356, %r1355, %r1354, %p4499;
	selp.b32 	%r1357, %r1356, %r1354, %p4498;
	and.b32  	%r1358, %r1357, 1;
	setp.eq.b32 	%p4502, %r1358, 1;
	selp.s64 	%rd12828, -1, 0, %p4502;
	sub.s64 	%rd12830, %rd23051, %rd12819;
	add.s64 	%rd23051, %rd12830, %rd12828;
$L__BB1_436:
	and.b64  	%rd1365, %rd23035, 4294967295;
	shr.u64 	%rd1366, %rd23035, 32;
	mul.lo.s64 	%rd12831, %rd1366, %rd1365;
	shr.u64 	%rd12832, %rd12831, 31;
	and.b64  	%rd12833, %rd12832, 4294967296;
	shl.b64 	%rd12834, %rd12831, 33;
	mad.lo.s64 	%rd12835, %rd1365, %rd1365, %rd12834;
	setp.lt.u64 	%p4503, %rd12835, %rd12834;
	and.b64  	%rd12836, %rd12832, 4294967295;
	mad.lo.s64 	%rd12837, %rd1366, %rd1366, %rd12836;
	add.s64 	%rd12838, %rd12837, %rd12833;
	selp.u64 	%rd12839, 1, 0, %p4503;
	add.s64 	%rd12840, %rd12838, %rd12839;
	and.b64  	%rd1367, %rd23034, 4294967295;
	shr.u64 	%rd1368, %rd23034, 32;
	mul.lo.s64 	%rd12841, %rd1368, %rd1365;
	mul.lo.s64 	%rd12842, %rd1367, %rd1366;
	add.s64 	%rd12843, %rd12841, %rd12842;
	setp.lt.u64 	%p4504, %rd12843, %rd12841;
	selp.b64 	%rd12844, 4294967296, 0, %p4504;
	shl.b64 	%rd12845, %rd12843, 32;
	mad.lo.s64 	%rd12846, %rd1367, %rd1365, %rd12845;
	setp.lt.u64 	%p4505, %rd12846, %rd12845;
	shr.u64 	%rd12847, %rd12843, 32;
	mad.lo.s64 	%rd12848, %rd1368, %rd1366, %rd12847;
	add.s64 	%rd12849, %rd12848, %rd12844;
	selp.u64 	%rd12850, 1, 0, %p4505;
	add.s64 	%rd12851, %rd12849, %rd12850;
	add.s64 	%rd12852, %rd12840, %rd12846;
	setp.lt.u64 	%p4506, %rd12852, %rd12840;
	selp.u64 	%rd12853, 1, 0, %p4506;
	add.s64 	%rd12854, %rd12851, %rd12853;
	and.b64  	%rd1369, %rd23033, 4294967295;
	shr.u64 	%rd1370, %rd23033, 32;
	mul.lo.s64 	%rd12855, %rd1370, %rd1365;
	mul.lo.s64 	%rd12856, %rd1369, %rd1366;
	add.s64 	%rd12857, %rd12855, %rd12856;
	setp.lt.u64 	%p4507, %rd12857, %rd12855;
	selp.b64 	%rd12858, 4294967296, 0, %p4507;
	shl.b64 	%rd12859, %rd12857, 32;
	mad.lo.s64 	%rd12860, %rd1369, %rd1365, %rd12859;
	setp.lt.u64 	%p4508, %rd12860, %rd12859;
	shr.u64 	%rd12861, %rd12857, 32;
	mad.lo.s64 	%rd12862, %rd1370, %rd1366, %rd12861;
	add.s64 	%rd12863, %rd12862, %rd12858;
	selp.u64 	%rd12864, 1, 0, %p4508;
	add.s64 	%rd12865, %rd12863, %rd12864;
	add.s64 	%rd12866, %rd12854, %rd12860;
	setp.lt.u64 	%p4509, %rd12866, %rd12854;
	selp.u64 	%rd12868, 1, 0, %p4509;
	add.s64 	%rd12869, %rd12865, %rd12868;
	and.b64  	%rd1371, %rd23032, 4294967295;
	shr.u64 	%rd1372, %rd23032, 32;
	mul.lo.s64 	%rd12870, %rd1372, %rd1365;
	mul.lo.s64 	%rd12871, %rd1371, %rd1366;
	add.s64 	%rd12872, %rd12870, %rd12871;
	setp.lt.u64 	%p4510, %rd12872, %rd12870;
	selp.b64 	%rd12873, 4294967296, 0, %p4510;
	shl.b64 	%rd12874, %rd12872, 32;
	mad.lo.s64 	%rd12875, %rd1371, %rd1365, %rd12874;
	setp.lt.u64 	%p4511, %rd12875, %rd12874;
	shr.u64 	%rd12876, %rd12872, 32;
	mad.lo.s64 	%rd12877, %rd1372, %rd1366, %rd12876;
	add.s64 	%rd12878, %rd12877, %rd12873;
	selp.u64 	%rd12879, 1, 0, %p4511;
	add.s64 	%rd12880, %rd12878, %rd12879;
	add.s64 	%rd12881, %rd12869, %rd12875;
	setp.lt.u64 	%p4512, %rd12881, %rd12869;
	selp.u64 	%rd12883, 1, 0, %p4512;
	add.s64 	%rd12884, %rd12880, %rd12883;
	setp.lt.u64 	%p4513, %rd12843, %rd12842;
	selp.b64 	%rd12886, 4294967296, 0, %p4513;
	add.s64 	%rd12887, %rd12848, %rd12886;
	add.s64 	%rd12888, %rd12887, %rd12850;
	add.s64 	%rd12889, %rd12852, %rd12846;
	setp.lt.u64 	%p4514, %rd12889, %rd12852;
	selp.u64 	%rd12890, 1, 0, %p4514;
	add.s64 	%rd12891, %rd12888, %rd12890;
	setp.ne.s64 	%p4515, %rd12891, 0;
	add.s64 	%rd12893, %rd12866, %rd12891;
	setp.lt.u64 	%p4516, %rd12893, %rd12866;
	and.pred  	%p4517, %p4515, %p4516;
	selp.u64 	%rd12894, 1, 0, %p4517;
	mul.lo.s64 	%rd12895, %rd1368, %rd1367;
	shr.u64 	%rd12896, %rd12895, 31;
	and.b64  	%rd12897, %rd12896, 4294967296;
	shl.b64 	%rd12898, %rd12895, 33;
	mad.lo.s64 	%rd12899, %rd1367, %rd1367, %rd12898;
	setp.lt.u64 	%p4518, %rd12899, %rd12898;
	and.b64  	%rd12900, %rd12896, 4294967295;
	mad.lo.s64 	%rd12901, %rd1368, %rd1368, %rd12900;
	add.s64 	%rd12902, %rd12901, %rd12897;
	selp.u64 	%rd12903, 1, 0, %p4518;
	add.s64 	%rd12904, %rd12902, %rd12903;
	add.s64 	%rd12905, %rd12893, %rd12894;
	add.s64 	%rd12906, %rd12905, %rd12899;
	max.u64 	%rd12907, %rd12893, %rd12905;
	setp.gt.u64 	%p4519, %rd12907, %rd12906;
	selp.u64 	%rd12908, 1, 0, %p4519;
	add.s64 	%rd12909, %rd12904, %rd12908;
	setp.ne.s64 	%p4520, %rd12909, 0;
	add.s64 	%rd12911, %rd12881, %rd12909;
	setp.lt.u64 	%p4521, %rd12911, %rd12881;
	and.pred  	%p4522, %p4520, %p4521;
	selp.u64 	%rd12912, 1, 0, %p4522;
	mul.lo.s64 	%rd12913, %rd1370, %rd1367;
	mul.lo.s64 	%rd12914, %rd1369, %rd1368;
	add.s64 	%rd12915, %rd12913, %rd12914;
	setp.lt.u64 	%p4523, %rd12915, %rd12913;
	selp.b64 	%rd12916, 4294967296, 0, %p4523;
	shl.b64 	%rd12917, %rd12915, 32;
	mad.lo.s64 	%rd12918, %rd1369, %rd1367, %rd12917;
	setp.lt.u64 	%p4524, %rd12918, %rd12917;
	shr.u64 	%rd12919, %rd12915, 32;
	mad.lo.s64 	%rd12920, %rd1370, %rd1368, %rd12919;
	add.s64 	%rd12921, %rd12920, %rd12916;
	selp.u64 	%rd12922, 1, 0, %p4524;
	add.s64 	%rd12923, %rd12921, %rd12922;
	add.s64 	%rd12924, %rd12911, %rd12912;
	add.s64 	%rd12925, %rd12924, %rd12918;
	max.u64 	%rd12927, %rd12911, %rd12924;
	setp.gt.u64 	%p4525, %rd12927, %rd12925;
	selp.u64 	%rd12928, 1, 0, %p4525;
	add.s64 	%rd12929, %rd12923, %rd12928;
	setp.ne.s64 	%p4526, %rd12929, 0;
	add.s64 	%rd12931, %rd12884, %rd12929;
	setp.lt.u64 	%p4527, %rd12931, %rd12884;
	and.pred  	%p4528, %p4526, %p4527;
	selp.u64 	%rd12932, 1, 0, %p4528;
	mul.lo.s64 	%rd12933, %rd1372, %rd1367;
	mul.lo.s64 	%rd12934, %rd1371, %rd1368;
	add.s64 	%rd12935, %rd12933, %rd12934;
	setp.lt.u64 	%p4529, %rd12935, %rd12933;
	selp.b64 	%rd12936, 4294967296, 0, %p4529;
	shl.b64 	%rd12937, %rd12935, 32;
	mad.lo.s64 	%rd12938, %rd1371, %rd1367, %rd12937;
	setp.lt.u64 	%p4530, %rd12938, %rd12937;
	shr.u64 	%rd12939, %rd12935, 32;
	mad.lo.s64 	%rd12940, %rd1372, %rd1368, %rd12939;
	add.s64 	%rd12941, %rd12940, %rd12936;
	selp.u64 	%rd12942, 1, 0, %p4530;
	add.s64 	%rd12943, %rd12941, %rd12942;
	add.s64 	%rd12944, %rd12931, %rd12932;
	add.s64 	%rd12945, %rd12944, %rd12938;
	max.u64 	%rd12947, %rd12931, %rd12944;
	setp.gt.u64 	%p4531, %rd12947, %rd12945;
	selp.u64 	%rd12948, 1, 0, %p4531;
	add.s64 	%rd12949, %rd12943, %rd12948;
	setp.lt.u64 	%p4532, %rd12857, %rd12856;
	selp.b64 	%rd12951, 4294967296, 0, %p4532;
	add.s64 	%rd12952, %rd12862, %rd12951;
	add.s64 	%rd12953, %rd12952, %rd12864;
	add.s64 	%rd12954, %rd12906, %rd12860;
	setp.lt.u64 	%p4533, %rd12954, %rd12906;
	selp.u64 	%rd12955, 1, 0, %p4533;
	add.s64 	%rd12956, %rd12953, %rd12955;
	setp.ne.s64 	%p4534, %rd12956, 0;
	add.s64 	%rd12958, %rd12925, %rd12956;
	setp.lt.u64 	%p4535, %rd12958, %rd12925;
	and.pred  	%p4536, %p4534, %p4535;
	selp.u64 	%rd12959, 1, 0, %p4536;
	setp.lt.u64 	%p4537, %rd12915, %rd12914;
	selp.b64 	%rd12960, 4294967296, 0, %p4537;
	add.s64 	%rd12961, %rd12920, %rd12960;
	add.s64 	%rd12962, %rd12961, %rd12922;
	add.s64 	%rd12963, %rd12958, %rd12959;
	add.s64 	%rd12964, %rd12963, %rd12918;
	max.u64 	%rd12965, %rd12958, %rd12963;
	setp.gt.u64 	%p4538, %rd12965, %rd12964;
	selp.u64 	%rd12966, 1, 0, %p4538;
	add.s64 	%rd12967, %rd12962, %rd12966;
	setp.ne.s64 	%p4539, %rd12967, 0;
	add.s64 	%rd12969, %rd12945, %rd12967;
	setp.lt.u64 	%p4540, %rd12969, %rd12945;
	and.pred  	%p4541, %p4539, %p4540;
	selp.u64 	%rd12970, 1, 0, %p4541;
	mul.lo.s64 	%rd12971, %rd1370, %rd1369;
	shr.u64 	%rd12972, %rd12971, 31;
	and.b64  	%rd12973, %rd12972, 4294967296;
	shl.b64 	%rd12974, %rd12971, 33;
	mad.lo.s64 	%rd12975, %rd1369, %rd1369, %rd12974;
	setp.lt.u64 	%p4542, %rd12975, %rd12974;
	and.b64  	%rd12976, %rd12972, 4294967295;
	mad.lo.s64 	%rd12977, %rd1370, %rd1370, %rd12976;
	add.s64 	%rd12978, %rd12977, %rd12973;
	selp.u64 	%rd12979, 1, 0, %p4542;
	add.s64 	%rd12980, %rd12978, %rd12979;
	add.s64 	%rd12981, %rd12969, %rd12970;
	add.s64 	%rd12982, %rd12981, %rd12975;
	max.u64 	%rd12984, %rd12969, %rd12981;
	setp.gt.u64 	%p4543, %rd12984, %rd12982;
	selp.u64 	%rd12985, 1, 0, %p4543;
	add.s64 	%rd12986, %rd12980, %rd12985;
	setp.ne.s64 	%p4544, %rd12986, 0;
	add.s64 	%rd12988, %rd12949, %rd12986;
	setp.lt.u64 	%p4545, %rd12988, %rd12949;
	and.pred  	%p4546, %p4544, %p4545;
	selp.u64 	%rd12989, 1, 0, %p4546;
	mul.lo.s64 	%rd12990, %rd1372, %rd1369;
	mul.lo.s64 	%rd12991, %rd1371, %rd1370;
	add.s64 	%rd12992, %rd12990, %rd12991;
	setp.lt.u64 	%p4547, %rd12992, %rd12990;
	selp.b64 	%rd12993, 4294967296, 0, %p4547;
	shl.b64 	%rd12994, %rd12992, 32;
	mad.lo.s64 	%rd12995, %rd1371, %rd1369, %rd12994;
	setp.lt.u64 	%p4548, %rd12995, %rd12994;
	shr.u64 	%rd12996, %rd12992, 32;
	mad.lo.s64 	%rd12997, %rd1372, %rd1370, %rd12996;
	add.s64 	%rd12998, %rd12997, %rd12993;
	selp.u64 	%rd12999, 1, 0, %p4548;
	add.s64 	%rd13000, %rd12998, %rd12999;
	add.s64 	%rd13001, %rd12988, %rd12989;
	add.s64 	%rd13002, %rd13001, %rd12995;
	max.u64 	%rd13004, %rd12988, %rd13001;
	setp.gt.u64 	%p4549, %rd13004, %rd13002;
	selp.u64 	%rd13005, 1, 0, %p4549;
	add.s64 	%rd13006, %rd13000, %rd13005;
	setp.lt.u64 	%p4550, %rd12872, %rd12871;
	selp.b64 	%rd13008, 4294967296, 0, %p4550;
	add.s64 	%rd13009, %rd12877, %rd13008;
	add.s64 	%rd13010, %rd13009, %rd12879;
	add.s64 	%rd13011, %rd12964, %rd12875;
	setp.lt.u64 	%p4551, %rd13011, %rd12964;
	selp.u64 	%rd13012, 1, 0, %p4551;
	add.s64 	%rd13013, %rd13010, %rd13012;
	setp.ne.s64 	%p4552, %rd13013, 0;
	add.s64 	%rd13015, %rd12982, %rd13013;
	setp.lt.u64 	%p4553, %rd13015, %rd12982;
	and.pred  	%p4554, %p4552, %p4553;
	selp.u64 	%rd13016, 1, 0, %p4554;
	setp.lt.u64 	%p4555, %rd12935, %rd12934;
	selp.b64 	%rd13017, 4294967296, 0, %p4555;
	add.s64 	%rd13018, %rd12940, %rd13017;
	add.s64 	%rd13019, %rd13018, %rd12942;
	add.s64 	%rd13020, %rd13015, %rd13016;
	add.s64 	%rd1373, %rd13020, %rd12938;
	max.u64 	%rd13021, %rd13015, %rd13020;
	setp.gt.u64 	%p4556, %rd13021, %rd1373;
	selp.u64 	%rd13022, 1, 0, %p4556;
	add.s64 	%rd13023, %rd13019, %rd13022;
	setp.ne.s64 	%p4557, %rd13023, 0;
	add.s64 	%rd13025, %rd13002, %rd13023;
	setp.lt.u64 	%p4558, %rd13025, %rd13002;
	and.pred  	%p4559, %p4557, %p4558;
	selp.u64 	%rd13026, 1, 0, %p4559;
	setp.lt.u64 	%p4560, %rd12992, %rd12991;
	selp.b64 	%rd13027, 4294967296, 0, %p4560;
	add.s64 	%rd13028, %rd12997, %rd13027;
	add.s64 	%rd13029, %rd13028, %rd12999;
	add.s64 	%rd13030, %rd13025, %rd13026;
	add.s64 	%rd1374, %rd13030, %rd12995;
	max.u64 	%rd13031, %rd13025, %rd13030;
	setp.gt.u64 	%p4561, %rd13031, %rd1374;
	selp.u64 	%rd13032, 1, 0, %p4561;
	add.s64 	%rd13033, %rd13029, %rd13032;
	setp.ne.s64 	%p4562, %rd13033, 0;
	add.s64 	%rd13035, %rd13006, %rd13033;
	setp.lt.u64 	%p4563, %rd13035, %rd13006;
	and.pred  	%p4564, %p4562, %p4563;
	selp.u64 	%rd13036, 1, 0, %p4564;
	mul.lo.s64 	%rd13037, %rd1372, %rd1371;
	shr.u64 	%rd13038, %rd13037, 31;
	and.b64  	%rd13039, %rd13038, 4294967296;
	shl.b64 	%rd13040, %rd13037, 33;
	mad.lo.s64 	%rd13041, %rd1371, %rd1371, %rd13040;
	setp.lt.u64 	%p4565, %rd13041, %rd13040;
	and.b64  	%rd13042, %rd13038, 4294967295;
	mad.lo.s64 	%rd13043, %rd1372, %rd1372, %rd13042;
	add.s64 	%rd13044, %rd13043, %rd13039;
	selp.u64 	%rd13045, 1, 0, %p4565;
	add.s64 	%rd13046, %rd13044, %rd13045;
	add.s64 	%rd13047, %rd13035, %rd13036;
	add.s64 	%rd1375, %rd13047, %rd13041;
	max.u64 	%rd13048, %rd13035, %rd13047;
	setp.gt.u64 	%p4566, %rd13048, %rd1375;
	selp.u64 	%rd13049, 1, 0, %p4566;
	add.s64 	%rd1376, %rd13046, %rd13049;
	mov.b64 	{%r1359, %r1360}, %rd1373;
	mov.b64 	{%r1361, %r1362}, %rd1374;
	mov.b64 	%rd13050, {%r1362, %r1359};
	mov.b64 	{%r1363, %r1364}, %rd1375;
	mov.b64 	%rd13051, {%r1364, %r1361};
	mov.b64 	{%r1365, %r1366}, %rd1376;
	mov.b64 	%rd13052, {%r1366, %r1363};
	shl.b64 	%rd13053, %rd1376, 32;
	add.s64 	%rd1377, %rd13050, %rd12835;
	setp.lt.u64 	%p4567, %rd1377, %rd13050;
	selp.u64 	%rd13054, 1, 0, %p4567;
	add.s64 	%rd13055, %rd13051, %rd12889;
	add.s64 	%rd1378, %rd13055, %rd13054;
	max.u64 	%rd13056, %rd12889, %rd13055;
	setp.gt.u64 	%p4568, %rd13056, %rd1378;
	selp.u64 	%rd13057, 1, 0, %p4568;
	add.s64 	%rd13058, %rd13052, %rd12954;
	add.s64 	%rd1379, %rd13058, %rd13057;
	max.u64 	%rd13059, %rd12954, %rd13058;
	setp.gt.u64 	%p4569, %rd13059, %rd1379;
	selp.u64 	%rd13060, 1, 0, %p4569;
	add.s64 	%rd13061, %rd13053, %rd13011;
	add.s64 	%rd23052, %rd13061, %rd13060;
	ld.const.u64 	%rd13062, [SECP256K1_P+24];
	setp.gt.u64 	%p4570, %rd23052, %rd13062;
	@%p4570 bra 	$L__BB1_440;
	ld.const.u64 	%rd13063, [SECP256K1_P+24];
	setp.eq.s64 	%p4571, %rd23052, %rd13063;
	setp.gt.u64 	%p4572, %rd1379, %rd57;
	and.pred  	%p4573, %p4571, %p4572;
	@%p4573 bra 	$L__BB1_440;
	ld.const.u64 	%rd13064, [SECP256K1_P+24];
	setp.eq.s64 	%p4574, %rd23052, %rd13064;
	setp.eq.s64 	%p4575, %rd1379, %rd57;
	and.pred  	%p4576, %p4574, %p4575;
	setp.gt.u64 	%p4577, %rd1378, %rd56;
	and.pred  	%p4578, %p4576, %p4577;
	@%p4578 bra 	$L__BB1_440;
	ld.const.u64 	%rd13065, [SECP256K1_P+24];
	setp.ne.s64 	%p4579, %rd23052, %rd13065;
	setp.ne.s64 	%p4580, %rd1379, %rd57;
	or.pred  	%p4581, %p4579, %p4580;
	setp.ne.s64 	%p4582, %rd1378, %rd56;
	or.pred  	%p4583, %p4581, %p4582;
	setp.lt.u64 	%p4584, %rd1377, %rd58;
	or.pred  	%p4585, %p4583, %p4584;
	@%p4585 bra 	$L__BB1_441;
$L__BB1_440:
	sub.s64 	%rd23055, %rd1377, %rd58;
	setp.lt.u64 	%p4586, %rd1377, %rd58;
	selp.u64 	%rd13066, 1, 0, %p4586;
	add.s64 	%rd13067, %rd56, %rd13066;
	sub.s64 	%rd23054, %rd1378, %rd13067;
	setp.ge.u64 	%p4587, %rd1378, %rd13067;
	setp.lt.u64 	%p4588, %rd1378, %rd13067;
	setp.eq.s64 	%p4589, %rd13067, 0;
	selp.u32 	%r1367, -1, 0, %p4588;
	selp.u32 	%r1368, -1, 0, %p4589;
	selp.b32 	%r1369, %r1368, %r1367, %p4587;
	selp.b32 	%r1370, %r1369, %r1367, %p4586;
	and.b32  	%r1371, %r1370, 1;
	setp.eq.b32 	%p4590, %r1371, 1;
	cvt.u64.u32 	%rd13068, %r1370;
	and.b64  	%rd13069, %rd13068, 1;
	add.s64 	%rd13070, %rd57, %rd13069;
	sub.s64 	%rd23053, %rd1379, %rd13070;
	setp.ge.u64 	%p4591, %rd1379, %rd13070;
	setp.lt.u64 	%p4592, %rd1379, %rd13070;
	setp.eq.s64 	%p4593, %rd13070, 0;
	selp.u32 	%r1372, -1, 0, %p4592;
	selp.u32 	%r1373, -1, 0, %p4593;
	selp.b32 	%r1374, %r1373, %r1372, %p4591;
	selp.b32 	%r1375, %r1374, %r1372, %p4590;
	and.b32  	%r1376, %r1375, 1;
	setp.eq.b32 	%p4594, %r1376, 1;
	selp.s64 	%rd13071, -1, 0, %p4594;
	ld.const.u64 	%rd13072, [SECP256K1_P+24];
	sub.s64 	%rd13073, %rd23052, %rd13072;
	add.s64 	%rd23052, %rd13073, %rd13071;
	st.local.u64 	[%rd22866+24], %rd23052;
	bra.uni 	$L__BB1_442;
$L__BB1_441:
	st.local.u64 	[%rd22866+24], %rd23052;
	mov.u64 	%rd23053, %rd1379;
	mov.u64 	%rd23054, %rd1378;
	mov.u64 	%rd23055, %rd1377;
$L__BB1_442:
	shr.u64 	%rd13074, %rd1373, 32;
	mul.lo.s64 	%rd13075, %rd13074, 4196183048192;
	and.b64  	%rd13076, %rd1373, 4294967295;
	mad.lo.s64 	%rd13077, %rd13076, 977, %rd13075;
	setp.lt.u64 	%p4595, %rd13077, %rd13075;
	shr.u64 	%rd13078, %rd1374, 32;
	mul.lo.s64 	%rd13079, %rd13078, 4196183048192;
	and.b64  	%rd13080, %rd1374, 4294967295;
	mad.lo.s64 	%rd13081, %rd13080, 977, %rd13079;
	setp.lt.u64 	%p4596, %rd13081, %rd13079;
	selp.u64 	%rd13082, 1, 0, %p4595;
	mul.lo.s64 	%rd13083, %rd13074, 977;
	shr.u64 	%rd13084, %rd13083, 32;
	add.s64 	%rd13085, %rd13084, %rd13082;
	add.s64 	%rd13086, %rd13085, %rd13081;
	setp.lt.u64 	%p4597, %rd13086, %rd13085;
	shr.u64 	%rd13087, %rd1375, 32;
	mul.lo.s64 	%rd13088, %rd13087, 4196183048192;
	and.b64  	%rd13089, %rd1375, 4294967295;
	mad.lo.s64 	%rd13090, %rd13089, 977, %rd13088;
	setp.lt.u64 	%p4598, %rd13090, %rd13088;
	selp.u64 	%rd13091, 1, 0, %p4597;
	selp.u64 	%rd13092, 1, 0, %p4596;
	mul.lo.s64 	%rd13093, %rd13078, 977;
	shr.u64 	%rd13094, %rd13093, 32;
	add.s64 	%rd13095, %rd13094, %rd13092;
	add.s64 	%rd13096, %rd13095, %rd13091;
	add.s64 	%rd13097, %rd13096, %rd13090;
	setp.lt.u64 	%p4599, %rd13097, %rd13096;
	add.s64 	%rd1389, %rd23055, %rd13077;
	setp.lt.u64 	%p4600, %rd1389, %rd23055;
	selp.u64 	%rd13098, 1, 0, %p4600;
	add.s64 	%rd13099, %rd23054, %rd13086;
	add.s64 	%rd1390, %rd13099, %rd13098;
	max.u64 	%rd13100, %rd23054, %rd13099;
	setp.gt.u64 	%p4601, %rd13100, %rd1390;
	selp.u64 	%rd13101, 1, 0, %p4601;
	add.s64 	%rd13102, %rd23053, %rd13097;
	add.s64 	%rd1391, %rd13102, %rd13101;
	max.u64 	%rd13103, %rd23053, %rd13102;
	setp.gt.u64 	%p4602, %rd13103, %rd1391;
	selp.u64 	%rd13104, 1, 0, %p4602;
	shr.u64 	%rd13105, %rd1376, 32;
	and.b64  	%rd13106, %rd1376, 4294967295;
	mul.lo.s64 	%rd13107, %rd13106, 977;
	mad.lo.s64 	%rd13108, %rd13105, 4196183048192, %rd13107;
	selp.u64 	%rd13109, 1, 0, %p4599;
	selp.u64 	%rd13110, 1, 0, %p4598;
	mul.lo.s64 	%rd13111, %rd13087, 977;
	shr.u64 	%rd13112, %rd13111, 32;
	add.s64 	%rd13113, %rd13112, %rd13110;
	add.s64 	%rd13114, %rd13113, %rd13109;
	add.s64 	%rd13115, %rd13114, %rd13108;
	add.s64 	%rd13116, %rd23052, %rd13115;
	add.s64 	%rd23059, %rd13116, %rd13104;
	ld.const.u64 	%rd13117, [SECP256K1_P+24];
	setp.gt.u64 	%p4603, %rd23059, %rd13117;
	@%p4603 bra 	$L__BB1_446;
	ld.const.u64 	%rd13118, [SECP256K1_P+24];
	setp.eq.s64 	%p4604, %rd23059, %rd13118;
	setp.gt.u64 	%p4605, %rd1391, %rd57;
	and.pred  	%p4606, %p4604, %p4605;
	@%p4606 bra 	$L__BB1_446;
	ld.const.u64 	%rd13119, [SECP256K1_P+24];
	setp.eq.s64 	%p4607, %rd23059, %rd13119;
	setp.eq.s64 	%p4608, %rd1391, %rd57;
	and.pred  	%p4609, %p4607, %p4608;
	setp.gt.u64 	%p4610, %rd1390, %rd56;
	and.pred  	%p4611, %p4609, %p4610;
	@%p4611 bra 	$L__BB1_446;
	ld.const.u64 	%rd13120, [SECP256K1_P+24];
	setp.ne.s64 	%p4612, %rd23059, %rd13120;
	setp.ne.s64 	%p4613, %rd1391, %rd57;
	or.pred  	%p4614, %p4612, %p4613;
	setp.ne.s64 	%p4615, %rd1390, %rd56;
	or.pred  	%p4616, %p4614, %p4615;
	setp.lt.u64 	%p4617, %rd1389, %rd58;
	or.pred  	%p4618, %p4616, %p4617;
	mov.u64 	%rd23056, %rd1391;
	mov.u64 	%rd23057, %rd1390;
	mov.u64 	%rd23058, %rd1389;
	@%p4618 bra 	$L__BB1_447;
$L__BB1_446:
	sub.s64 	%rd23058, %rd1389, %rd58;
	setp.lt.u64 	%p4619, %rd1389, %rd58;
	selp.u64 	%rd13121, 1, 0, %p4619;
	add.s64 	%rd13122, %rd56, %rd13121;
	sub.s64 	%rd23057, %rd1390, %rd13122;
	setp.ge.u64 	%p4620, %rd1390, %rd13122;
	setp.lt.u64 	%p4621, %rd1390, %rd13122;
	setp.eq.s64 	%p4622, %rd13122, 0;
	selp.u32 	%r1377, -1, 0, %p4621;
	selp.u32 	%r1378, -1, 0, %p4622;
	selp.b32 	%r1379, %r1378, %r1377, %p4620;
	selp.b32 	%r1380, %r1379, %r1377, %p4619;
	and.b32  	%r1381, %r1380, 1;
	setp.eq.b32 	%p4623, %r1381, 1;
	cvt.u64.u32 	%rd13123, %r1380;
	and.b64  	%rd13124, %rd13123, 1;
	add.s64 	%rd13125, %rd57, %rd13124;
	sub.s64 	%rd23056, %rd1391, %rd13125;
	setp.ge.u64 	%p4624, %rd1391, %rd13125;
	setp.lt.u64 	%p4625, %rd1391, %rd13125;
	setp.eq.s64 	%p4626, %rd13125, 0;
	selp.u32 	%r1382, -1, 0, %p4625;
	selp.u32 	%r1383, -1, 0, %p4626;
	selp.b32 	%r1384, %r1383, %r1382, %p4624;
	selp.b32 	%r1385, %r1384, %r1382, %p4623;
	and.b32  	%r1386, %r1385, 1;
	setp.eq.b32 	%p4627, %r1386, 1;
	selp.s64 	%rd13126, -1, 0, %p4627;
	ld.const.u64 	%rd13127, [SECP256K1_P+24];
	sub.s64 	%rd13128, %rd23059, %rd13127;
	add.s64 	%rd23059, %rd13128, %rd13126;
$L__BB1_447:
	sub.s64 	%rd23062, %rd23058, %rd23050;
	setp.lt.u64 	%p4628, %rd23058, %rd23050;
	selp.u64 	%rd13129, 1, 0, %p4628;
	add.s64 	%rd13130, %rd23049, %rd13129;
	sub.s64 	%rd23061, %rd23057, %rd13130;
	setp.ge.u64 	%p4629, %rd23057, %rd13130;
	setp.lt.u64 	%p4630, %rd23057, %rd13130;
	setp.eq.s64 	%p4631, %rd13130, 0;
	selp.u32 	%r1387, -1, 0, %p4630;
	selp.u32 	%r1388, -1, 0, %p4631;
	selp.b32 	%r1389, %r1388, %r1387, %p4629;
	selp.b32 	%r1390, %r1389, %r1387, %p4628;
	and.b32  	%r1391, %r1390, 1;
	setp.eq.b32 	%p4632, %r1391, 1;
	cvt.u64.u32 	%rd13131, %r1390;
	and.b64  	%rd13132, %rd13131, 1;
	add.s64 	%rd13133, %rd23048, %rd13132;
	sub.s64 	%rd23060, %rd23056, %rd13133;
	setp.ge.u64 	%p4633, %rd23056, %rd13133;
	setp.lt.u64 	%p4634, %rd23056, %rd13133;
	setp.eq.s64 	%p4635, %rd13133, 0;
	selp.u32 	%r1392, -1, 0, %p4634;
	selp.u32 	%r1393, -1, 0, %p4635;
	selp.b32 	%r1394, %r1393, %r1392, %p4633;
	selp.b32 	%r1395, %r1394, %r1392, %p4632;
	and.b32  	%r1396, %r1395, 1;
	setp.eq.b32 	%p4636, %r1396, 1;
	not.pred 	%p4637, %p4636;
	cvt.u64.u32 	%rd13134, %r1395;
	and.b64  	%rd13135, %rd13134, 1;
	add.s64 	%rd13136, %rd23051, %rd13135;
	sub.s64 	%rd23063, %rd23059, %rd13136;
	setp.ge.u64 	%p4638, %rd23059, %rd13136;
	setp.ne.s64 	%p4639, %rd13136, 0;
	or.pred  	%p4640, %p4637, %p4639;
	and.pred  	%p4641, %p4638, %p4640;
	@%p4641 bra 	$L__BB1_449;
	add.s64 	%rd23062, %rd58, %rd23062;
	setp.lt.u64 	%p4642, %rd23062, %rd58;
	selp.u64 	%rd13137, 1, 0, %p4642;
	add.s64 	%rd13138, %rd56, %rd23061;
	add.s64 	%rd1406, %rd13138, %rd13137;
	max.u64 	%rd13139, %rd23061, %rd13138;
	setp.gt.u64 	%p4643, %rd13139, %rd1406;
	selp.u64 	%rd13140, 1, 0, %p4643;
	add.s64 	%rd13141, %rd23060, %rd13140;
	add.s64 	%rd1407, %rd13141, %rd57;
	max.u64 	%rd13142, %rd23060, %rd13140;
	setp.gt.u64 	%p4644, %rd13142, %rd1407;
	selp.u64 	%rd13143, 1, 0, %p4644;
	add.s64 	%rd13144, %rd23063, %rd13143;
	ld.const.u64 	%rd13145, [SECP256K1_P+24];
	add.s64 	%rd23063, %rd13144, %rd13145;
	mov.u64 	%rd23060, %rd1407;
	mov.u64 	%rd23061, %rd1406;
$L__BB1_449:
	and.b64  	%rd13146, %rd22889, 4294967295;
	shr.u64 	%rd13147, %rd22889, 32;
	mul.lo.s64 	%rd13148, %rd1330, %rd13146;
	mad.lo.s64 	%rd13149, %rd1329, %rd13147, %rd13148;
	setp.lt.u64 	%p4645, %rd13149, %rd13148;
	selp.b64 	%rd13150, 4294967296, 0, %p4645;
	shl.b64 	%rd13151, %rd13149, 32;
	mad.lo.s64 	%rd13152, %rd1329, %rd13146, %rd13151;
	setp.lt.u64 	%p4646, %rd13152, %rd13151;
	shr.u64 	%rd13153, %rd13149, 32;
	mad.lo.s64 	%rd13154, %rd1330, %rd13147, %rd13153;
	add.s64 	%rd13155, %rd13154, %rd13150;
	selp.u64 	%rd13156, 1, 0, %p4646;
	add.s64 	%rd13157, %rd13155, %rd13156;
	mul.lo.s64 	%rd13158, %rd1332, %rd13146;
	mad.lo.s64 	%rd13159, %rd1331, %rd13147, %rd13158;
	setp.lt.u64 	%p4647, %rd13159, %rd13158;
	selp.b64 	%rd13160, 4294967296, 0, %p4647;
	shl.b64 	%rd13161, %rd13159, 32;
	mad.lo.s64 	%rd13162, %rd1331, %rd13146, %rd13161;
	setp.lt.u64 	%p4648, %rd13162, %rd13161;
	shr.u64 	%rd13163, %rd13159, 32;
	mad.lo.s64 	%rd13164, %rd1332, %rd13147, %rd13163;
	add.s64 	%rd13165, %rd13164, %rd13160;
	selp.u64 	%rd13166, 1, 0, %p4648;
	add.s64 	%rd13167, %rd13165, %rd13166;
	add.s64 	%rd13168, %rd13157, %rd13162;
	setp.lt.u64 	%p4649, %rd13168, %rd13157;
	selp.u64 	%rd13169, 1, 0, %p4649;
	add.s64 	%rd13170, %rd13167, %rd13169;
	mul.lo.s64 	%rd13171, %rd1334, %rd13146;
	mad.lo.s64 	%rd13172, %rd1333, %rd13147, %rd13171;
	setp.lt.u64 	%p4650, %rd13172, %rd13171;
	selp.b64 	%rd13173, 4294967296, 0, %p4650;
	shl.b64 	%rd13174, %rd13172, 32;
	mad.lo.s64 	%rd13175, %rd1333, %rd13146, %rd13174;
	setp.lt.u64 	%p4651, %rd13175, %rd13174;
	shr.u64 	%rd13176, %rd13172, 32;
	mad.lo.s64 	%rd13177, %rd1334, %rd13147, %rd13176;
	add.s64 	%rd13178, %rd13177, %rd13173;
	selp.u64 	%rd13179, 1, 0, %p4651;
	add.s64 	%rd13180, %rd13178, %rd13179;
	add.s64 	%rd13181, %rd13170, %rd13175;
	setp.lt.u64 	%p4652, %rd13181, %rd13170;
	selp.u64 	%rd13183, 1, 0, %p4652;
	add.s64 	%rd13184, %rd13180, %rd13183;
	mul.lo.s64 	%rd13185, %rd1336, %rd13146;
	mad.lo.s64 	%rd13186, %rd1335, %rd13147, %rd13185;
	setp.lt.u64 	%p4653, %rd13186, %rd13185;
	selp.b64 	%rd13187, 4294967296, 0, %p4653;
	shl.b64 	%rd13188, %rd13186, 32;
	mad.lo.s64 	%rd13189, %rd1335, %rd13146, %rd13188;
	setp.lt.u64 	%p4654, %rd13189, %rd13188;
	shr.u64 	%rd13190, %rd13186, 32;
	mad.lo.s64 	%rd13191, %rd1336, %rd13147, %rd13190;
	add.s64 	%rd13192, %rd13191, %rd13187;
	selp.u64 	%rd13193, 1, 0, %p4654;
	add.s64 	%rd13194, %rd13192, %rd13193;
	add.s64 	%rd13195, %rd13184, %rd13189;
	setp.lt.u64 	%p4655, %rd13195, %rd13184;
	selp.u64 	%rd13197, 1, 0, %p4655;
	add.s64 	%rd13198, %rd13194, %rd13197;
	and.b64  	%rd13200, %rd22888, 4294967295;
	shr.u64 	%rd13201, %rd22888, 32;
	mul.lo.s64 	%rd13202, %rd1330, %rd13200;
	mad.lo.s64 	%rd13203, %rd1329, %rd13201, %rd13202;
	setp.lt.u64 	%p4656, %rd13203, %rd13202;
	selp.b64 	%rd13204, 4294967296, 0, %p4656;
	shl.b64 	%rd13205, %rd13203, 32;
	mad.lo.s64 	%rd13206, %rd1329, %rd13200, %rd13205;
	setp.lt.u64 	%p4657, %rd13206, %rd13205;
	shr.u64 	%rd13207, %rd13203, 32;
	mad.lo.s64 	%rd13208, %rd1330, %rd13201, %rd13207;
	add.s64 	%rd13209, %rd13208, %rd13204;
	selp.u64 	%rd13210, 1, 0, %p4657;
	add.s64 	%rd13211, %rd13209, %rd13210;
	add.s64 	%rd13212, %rd13168, %rd13206;
	setp.lt.u64 	%p4658, %rd13212, %rd13168;
	selp.u64 	%rd13213, 1, 0, %p4658;
	add.s64 	%rd13214, %rd13211, %rd13213;
	setp.ne.s64 	%p4659, %rd13214, 0;
	add.s64 	%rd13216, %rd13181, %rd13214;
	setp.lt.u64 	%p4660, %rd13216, %rd13181;
	and.pred  	%p4661, %p4659, %p4660;
	selp.u64 	%rd13217, 1, 0, %p4661;
	mul.lo.s64 	%rd13218, %rd1332, %rd13200;
	mad.lo.s64 	%rd13219, %rd1331, %rd13201, %rd13218;
	setp.lt.u64 	%p4662, %rd13219, %rd13218;
	selp.b64 	%rd13220, 4294967296, 0, %p4662;
	shl.b64 	%rd13221, %rd13219, 32;
	mad.lo.s64 	%rd13222, %rd1331, %rd13200, %rd13221;
	setp.lt.u64 	%p4663, %rd13222, %rd13221;
	shr.u64 	%rd13223, %rd13219, 32;
	mad.lo.s64 	%rd13224, %rd1332, %rd13201, %rd13223;
	add.s64 	%rd13225, %rd13224, %rd13220;
	selp.u64 	%rd13226, 1, 0, %p4663;
	add.s64 	%rd13227, %rd13225, %rd13226;
	add.s64 	%rd13228, %rd13216, %rd13217;
	add.s64 	%rd13229, %rd13228, %rd13222;
	max.u64 	%rd13230, %rd13216, %rd13228;
	setp.gt.u64 	%p4664, %rd13230, %rd13229;
	selp.u64 	%rd13231, 1, 0, %p4664;
	add.s64 	%rd13232, %rd13227, %rd13231;
	setp.ne.s64 	%p4665, %rd13232, 0;
	add.s64 	%rd13234, %rd13195, %rd13232;
	setp.lt.u64 	%p4666, %rd13234, %rd13195;
	and.pred  	%p4667, %p4665, %p4666;
	selp.u64 	%rd13235, 1, 0, %p4667;
	mul.lo.s64 	%rd13236, %rd1334, %rd13200;
	mad.lo.s64 	%rd13237, %rd1333, %rd13201, %rd13236;
	setp.lt.u64 	%p4668, %rd13237, %rd13236;
	selp.b64 	%rd13238, 4294967296, 0, %p4668;
	shl.b64 	%rd13239, %rd13237, 32;
	mad.lo.s64 	%rd13240, %rd1333, %rd13200, %rd13239;
	setp.lt.u64 	%p4669, %rd13240, %rd13239;
	shr.u64 	%rd13241, %rd13237, 32;
	mad.lo.s64 	%rd13242, %rd1334, %rd13201, %rd13241;
	add.s64 	%rd13243, %rd13242, %rd13238;
	selp.u64 	%rd13244, 1, 0, %p4669;
	add.s64 	%rd13245, %rd13243, %rd13244;
	add.s64 	%rd13246, %rd13234, %rd13235;
	add.s64 	%rd13247, %rd13246, %rd13240;
	max.u64 	%rd13249, %rd13234, %rd13246;
	setp.gt.u64 	%p4670, %rd13249, %rd13247;
	selp.u64 	%rd13250, 1, 0, %p4670;
	add.s64 	%rd13251, %rd13245, %rd13250;
	setp.ne.s64 	%p4671, %rd13251, 0;
	add.s64 	%rd13253, %rd13198, %rd13251;
	setp.lt.u64 	%p4672, %rd13253, %rd13198;
	and.pred  	%p4673, %p4671, %p4672;
	selp.u64 	%rd13254, 1, 0, %p4673;
	mul.lo.s64 	%rd13255, %rd1336, %rd13200;
	mad.lo.s64 	%rd13256, %rd1335, %rd13201, %rd13255;
	setp.lt.u64 	%p4674, %rd13256, %rd13255;
	selp.b64 	%rd13257, 4294967296, 0, %p4674;
	shl.b64 	%rd13258, %rd13256, 32;
	mad.lo.s64 	%rd13259, %rd1335, %rd13200, %rd13258;
	setp.lt.u64 	%p4675, %rd13259, %rd13258;
	shr.u64 	%rd13260, %rd13256, 32;
	mad.lo.s64 	%rd13261, %rd1336, %rd13201, %rd13260;
	add.s64 	%rd13262, %rd13261, %rd13257;
	selp.u64 	%rd13263, 1, 0, %p4675;
	add.s64 	%rd13264, %rd13262, %rd13263;
	add.s64 	%rd13265, %rd13253, %rd13254;
	add.s64 	%rd13266, %rd13265, %rd13259;
	max.u64 	%rd13268, %rd13253, %rd13265;
	setp.gt.u64 	%p4676, %rd13268, %rd13266;
	selp.u64 	%rd13269, 1, 0, %p4676;
	add.s64 	%rd13270, %rd13264, %rd13269;
	and.b64  	%rd13272, %rd22887, 4294967295;
	shr.u64 	%rd13273, %rd22887, 32;
	mul.lo.s64 	%rd13274, %rd1330, %rd13272;
	mad.lo.s64 	%rd13275, %rd1329, %rd13273, %rd13274;
	setp.lt.u64 	%p4677, %rd13275, %rd13274;
	selp.b64 	%rd13276, 4294967296, 0, %p4677;
	shl.b64 	%rd13277, %rd13275, 32;
	mad.lo.s64 	%rd13278, %rd1329, %rd13272, %rd13277;
	setp.lt.u64 	%p4678, %rd13278, %rd13277;
	shr.u64 	%rd13279, %rd13275, 32;
	mad.lo.s64 	%rd13280, %rd1330, %rd13273, %rd13279;
	add.s64 	%rd13281, %rd13280, %rd13276;
	selp.u64 	%rd13282, 1, 0, %p4678;
	add.s64 	%rd13283, %rd13281, %rd13282;
	add.s64 	%rd13284, %rd13229, %rd13278;
	setp.lt.u64 	%p4679, %rd13284, %rd13229;
	selp.u64 	%rd13285, 1, 0, %p4679;
	add.s64 	%rd13286, %rd13283, %rd13285;
	setp.ne.s64 	%p4680, %rd13286, 0;
	add.s64 	%rd13288, %rd13247, %rd13286;
	setp.lt.u64 	%p4681, %rd13288, %rd13247;
	and.pred  	%p4682, %p4680, %p4681;
	selp.u64 	%rd13289, 1, 0, %p4682;
	mul.lo.s64 	%rd13290, %rd1332, %rd13272;
	mad.lo.s64 	%rd13291, %rd1331, %rd13273, %rd13290;
	setp.lt.u64 	%p4683, %rd13291, %rd13290;
	selp.b64 	%rd13292, 4294967296, 0, %p4683;
	shl.b64 	%rd13293, %rd13291, 32;
	mad.lo.s64 	%rd13294, %rd1331, %rd13272, %rd13293;
	setp.lt.u64 	%p4684, %rd13294, %rd13293;
	shr.u64 	%rd13295, %rd13291, 32;
	mad.lo.s64 	%rd13296, %rd1332, %rd13273, %rd13295;
	add.s64 	%rd13297, %rd13296, %rd13292;
	selp.u64 	%rd13298, 1, 0, %p4684;
	add.s64 	%rd13299, %rd13297, %rd13298;
	add.s64 	%rd13300, %rd13288, %rd13289;
	add.s64 	%rd13301, %rd13300, %rd13294;
	max.u64 	%rd13302, %rd13288, %rd13300;
	setp.gt.u64 	%p4685, %rd13302, %rd13301;
	selp.u64 	%rd13303, 1, 0, %p4685;
	add.s64 	%rd13304, %rd13299, %rd13303;
	setp.ne.s64 	%p4686, %rd13304, 0;
	add.s64 	%rd13306, %rd13266, %rd13304;
	setp.lt.u64 	%p4687, %rd13306, %rd13266;
	and.pred  	%p4688, %p4686, %p4687;
	selp.u64 	%rd13307, 1, 0, %p4688;
	mul.lo.s64 	%rd13308, %rd1334, %rd13272;
	mad.lo.s64 	%rd13309, %rd1333, %rd13273, %rd13308;
	setp.lt.u64 	%p4689, %rd13309, %rd13308;
	selp.b64 	%rd13310, 4294967296, 0, %p4689;
	shl.b64 	%rd13311, %rd13309, 32;
	mad.lo.s64 	%rd13312, %rd1333, %rd13272, %rd13311;
	setp.lt.u64 	%p4690, %rd13312, %rd13311;
	shr.u64 	%rd13313, %rd13309, 32;
	mad.lo.s64 	%rd13314, %rd1334, %rd13273, %rd13313;
	add.s64 	%rd13315, %rd13314, %rd13310;
	selp.u64 	%rd13316, 1, 0, %p4690;
	add.s64 	%rd13317, %rd13315, %rd13316;
	add.s64 	%rd13318, %rd13306, %rd13307;
	add.s64 	%rd13319, %rd13318, %rd13312;
	max.u64 	%rd13321, %rd13306, %rd13318;
	setp.gt.u64 	%p4691, %rd13321, %rd13319;
	selp.u64 	%rd13322, 1, 0, %p4691;
	add.s64 	%rd13323, %rd13317, %rd13322;
	setp.ne.s64 	%p4692, %rd13323, 0;
	add.s64 	%rd13325, %rd13270, %rd13323;
	setp.lt.u64 	%p4693, %rd13325, %rd13270;
	and.pred  	%p4694, %p4692, %p4693;
	selp.u64 	%rd13326, 1, 0, %p4694;
	mul.lo.s64 	%rd13327, %rd1336, %rd13272;
	mad.lo.s64 	%rd13328, %rd1335, %rd13273, %rd13327;
	setp.lt.u64 	%p4695, %rd13328, %rd13327;
	selp.b64 	%rd13329, 4294967296, 0, %p4695;
	shl.b64 	%rd13330, %rd13328, 32;
	mad.lo.s64 	%rd13331, %rd1335, %rd13272, %rd13330;
	setp.lt.u64 	%p4696, %rd13331, %rd13330;
	shr.u64 	%rd13332, %rd13328, 32;
	mad.lo.s64 	%rd13333, %rd1336, %rd13273, %rd13332;
	add.s64 	%rd13334, %rd13333, %rd13329;
	selp.u64 	%rd13335, 1, 0, %p4696;
	add.s64 	%rd13336, %rd13334, %rd13335;
	add.s64 	%rd13337, %rd13325, %rd13326;
	add.s64 	%rd13338, %rd13337, %rd13331;
	max.u64 	%rd13340, %rd13325, %rd13337;
	setp.gt.u64 	%p4697, %rd13340, %rd13338;
	selp.u64 	%rd13341, 1, 0, %p4697;
	add.s64 	%rd13342, %rd13336, %rd13341;
	and.b64  	%rd13344, %rd22890, 4294967295;
	shr.u64 	%rd13345, %rd22890, 32;
	mul.lo.s64 	%rd13346, %rd1330, %rd13344;
	mad.lo.s64 	%rd13347, %rd1329, %rd13345, %rd13346;
	setp.lt.u64 	%p4698, %rd13347, %rd13346;
	selp.b64 	%rd13348, 4294967296, 0, %p4698;
	shl.b64 	%rd13349, %rd13347, 32;
	mad.lo.s64 	%rd13350, %rd1329, %rd13344, %rd13349;
	setp.lt.u64 	%p4699, %rd13350, %rd13349;
	shr.u64 	%rd13351, %rd13347, 32;
	mad.lo.s64 	%rd13352, %rd1330, %rd13345, %rd13351;
	add.s64 	%rd13353, %rd13352, %rd13348;
	selp.u64 	%rd13354, 1, 0, %p4699;
	add.s64 	%rd13355, %rd13353, %rd13354;
	add.s64 	%rd13356, %rd13301, %rd13350;
	setp.lt.u64 	%p4700, %rd13356, %rd13301;
	selp.u64 	%rd13357, 1, 0, %p4700;
	add.s64 	%rd13358, %rd13355, %rd13357;
	setp.ne.s64 	%p4701, %rd13358, 0;
	add.s64 	%rd13360, %rd13319, %rd13358;
	setp.lt.u64 	%p4702, %rd13360, %rd13319;
	and.pred  	%p4703, %p4701, %p4702;
	selp.u64 	%rd13361, 1, 0, %p4703;
	mul.lo.s64 	%rd13362, %rd1332, %rd13344;
	mad.lo.s64 	%rd13363, %rd1331, %rd13345, %rd13362;
	setp.lt.u64 	%p4704, %rd13363, %rd13362;
	selp.b64 	%rd13364, 4294967296, 0, %p4704;
	shl.b64 	%rd13365, %rd13363, 32;
	mad.lo.s64 	%rd13366, %rd1331, %rd13344, %rd13365;
	setp.lt.u64 	%p4705, %rd13366, %rd13365;
	shr.u64 	%rd13367, %rd13363, 32;
	mad.lo.s64 	%rd13368, %rd1332, %rd13345, %rd13367;
	add.s64 	%rd13369, %rd13368, %rd13364;
	selp.u64 	%rd13370, 1, 0, %p4705;
	add.s64 	%rd13371, %rd13369, %rd13370;
	add.s64 	%rd13372, %rd13360, %rd13361;
	add.s64 	%rd13373, %rd13372, %rd13366;
	max.u64 	%rd13374, %rd13360, %rd13372;
	setp.gt.u64 	%p4706, %rd13374, %rd13373;
	selp.u64 	%rd13375, 1, 0, %p4706;
	add.s64 	%rd13376, %rd13371, %rd13375;
	setp.ne.s64 	%p4707, %rd13376, 0;
	add.s64 	%rd13378, %rd13338, %rd13376;
	setp.lt.u64 	%p4708, %rd13378, %rd13338;
	and.pred  	%p4709, %p4707, %p4708;
	selp.u64 	%rd13379, 1, 0, %p4709;
	mul.lo.s64 	%rd13380, %rd1334, %rd13344;
	mad.lo.s64 	%rd13381, %rd1333, %rd13345, %rd13380;
	setp.lt.u64 	%p4710, %rd13381, %rd13380;
	selp.b64 	%rd13382, 4294967296, 0, %p4710;
	shl.b64 	%rd13383, %rd13381, 32;
	mad.lo.s64 	%rd13384, %rd1333, %rd13344, %rd13383;
	setp.lt.u64 	%p4711, %rd13384, %rd13383;
	shr.u64 	%rd13385, %rd13381, 32;
	mad.lo.s64 	%rd13386, %rd1334, %rd13345, %rd13385;
	add.s64 	%rd13387, %rd13386, %rd13382;
	selp.u64 	%rd13388, 1, 0, %p4711;
	add.s64 	%rd13389, %rd13387, %rd13388;
	add.s64 	%rd13390, %rd13378, %rd13379;
	add.s64 	%rd13391, %rd13390, %rd13384;
	max.u64 	%rd13392, %rd13378, %rd13390;
	setp.gt.u64 	%p4712, %rd13392, %rd13391;
	selp.u64 	%rd13393, 1, 0, %p4712;
	add.s64 	%rd13394, %rd13389, %rd13393;
	setp.ne.s64 	%p4713, %rd13394, 0;
	add.s64 	%rd13396, %rd13342, %rd13394;
	setp.lt.u64 	%p4714, %rd13396, %rd13342;
	and.pred  	%p4715, %p4713, %p4714;
	selp.u64 	%rd13397, 1, 0, %p4715;
	mul.lo.s64 	%rd13398, %rd1336, %rd13344;
	mad.lo.s64 	%rd13399, %rd1335, %rd13345, %rd13398;
	setp.lt.u64 	%p4716, %rd13399, %rd13398;
	selp.b64 	%rd13400, 4294967296, 0, %p4716;
	shl.b64 	%rd13401, %rd13399, 32;
	mad.lo.s64 	%rd13402, %rd1335, %rd13344, %rd13401;
	setp.lt.u64 	%p4717, %rd13402, %rd13401;
	shr.u64 	%rd13403, %rd13399, 32;
	mad.lo.s64 	%rd13404, %rd1336, %rd13345, %rd13403;
	add.s64 	%rd13405, %rd13404, %rd13400;
	selp.u64 	%rd13406, 1, 0, %p4717;
	add.s64 	%rd13407, %rd13405, %rd13406;
	add.s64 	%rd13408, %rd13396, %rd13397;
	add.s64 	%rd13409, %rd13408, %rd13402;
	max.u64 	%rd13410, %rd13396, %rd13408;
	setp.gt.u64 	%p4718, %rd13410, %rd13409;
	selp.u64 	%rd13411, 1, 0, %p4718;
	add.s64 	%rd13412, %rd13407, %rd13411;
	mov.b64 	{%r1397, %r1398}, %rd13373;
	mov.b64 	{%r1399, %r1400}, %rd13391;
	mov.b64 	%rd13413, {%r1400, %r1397};
	mov.b64 	{%r1401, %r1402}, %rd13409;
	mov.b64 	%rd13414, {%r1402, %r1399};
	mov.b64 	{%r1403, %r1404}, %rd13412;
	mov.b64 	%rd13415, {%r1404, %r1401};
	shl.b64 	%rd13416, %rd13412, 32;
	and.b64  	%rd13417, %rd13373, 4294967295;
	shr.u64 	%rd13418, %rd13373, 32;
	mul.lo.s64 	%rd13419, %rd13418, 977;
	mul.lo.s64 	%rd13420, %rd13418, 4196183048192;
	mad.lo.s64 	%rd1413, %rd13417, 977, %rd13420;
	setp.lt.u64 	%p4719, %rd1413, %rd13420;
	shr.u64 	%rd13421, %rd13419, 32;
	selp.u64 	%rd13422, 1, 0, %p4719;
	add.s64 	%rd13423, %rd13421, %rd13422;
	and.b64  	%rd13424, %rd13391, 4294967295;
	shr.u64 	%rd13425, %rd13391, 32;
	mul.lo.s64 	%rd13426, %rd13425, 977;
	mul.lo.s64 	%rd13427, %rd13425, 4196183048192;
	mad.lo.s64 	%rd13428, %rd13424, 977, %rd13427;
	setp.lt.u64 	%p4720, %rd13428, %rd13427;
	shr.u64 	%rd13429, %rd13426, 32;
	selp.u64 	%rd13430, 1, 0, %p4720;
	add.s64 	%rd13431, %rd13429, %rd13430;
	add.s64 	%rd1414, %rd13423, %rd13428;
	setp.lt.u64 	%p4721, %rd1414, %rd13423;
	selp.u64 	%rd13432, 1, 0, %p4721;
	add.s64 	%rd13433, %rd13431, %rd13432;
	and.b64  	%rd13434, %rd13409, 4294967295;
	shr.u64 	%rd13435, %rd13409, 32;
	mul.lo.s64 	%rd13436, %rd13435, 977;
	mul.lo.s64 	%rd13437, %rd13435, 4196183048192;
	mad.lo.s64 	%rd13438, %rd13434, 977, %rd13437;
	setp.lt.u64 	%p4722, %rd13438, %rd13437;
	shr.u64 	%rd13439, %rd13436, 32;
	selp.u64 	%rd13440, 1, 0, %p4722;
	add.s64 	%rd13441, %rd13439, %rd13440;
	add.s64 	%rd1415, %rd13433, %rd13438;
	setp.lt.u64 	%p4723, %rd1415, %rd13433;
	selp.u64 	%rd13442, 1, 0, %p4723;
	add.s64 	%rd13443, %rd13441, %rd13442;
	and.b64  	%rd13444, %rd13412, 4294967295;
	shr.u64 	%rd13445, %rd13412, 32;
	mul.lo.s64 	%rd13446, %rd13444, 977;
	mad.lo.s64 	%rd13447, %rd13445, 4196183048192, %rd13446;
	add.s64 	%rd1416, %rd13443, %rd13447;
	add.s64 	%rd1417, %rd13413, %rd13152;
	setp.lt.u64 	%p4724, %rd1417, %rd13413;
	selp.u64 	%rd13448, 1, 0, %p4724;
	add.s64 	%rd13449, %rd13414, %rd13212;
	add.s64 	%rd1418, %rd13449, %rd13448;
	max.u64 	%rd13450, %rd13212, %rd13449;
	setp.gt.u64 	%p4725, %rd13450, %rd1418;
	selp.u64 	%rd13451, 1, 0, %p4725;
	add.s64 	%rd13452, %rd13415, %rd13284;
	add.s64 	%rd1419, %rd13452, %rd13451;
	max.u64 	%rd13453, %rd13284, %rd13452;
	setp.gt.u64 	%p4726, %rd13453, %rd1419;
	selp.u64 	%rd13454, 1, 0, %p4726;
	add.s64 	%rd13455, %rd13416, %rd13356;
	add.s64 	%rd23083, %rd13455, %rd13454;
	ld.const.u64 	%rd13456, [SECP256K1_P+24];
	setp.gt.u64 	%p4727, %rd23083, %rd13456;
	@%p4727 bra 	$L__BB1_453;
	setp.eq.s64 	%p4728, %rd23083, %rd13456;
	setp.gt.u64 	%p4729, %rd1419, %rd57;
	and.pred  	%p4730, %p4728, %p4729;
	@%p4730 bra 	$L__BB1_453;
	setp.eq.s64 	%p4732, %rd1419, %rd57;
	and.pred  	%p4733, %p4728, %p4732;
	setp.gt.u64 	%p4734, %rd1418, %rd56;
	and.pred  	%p4735, %p4733, %p4734;
	@%p4735 bra 	$L__BB1_453;
	setp.ne.s64 	%p4736, %rd23083, %rd13456;
	setp.ne.s64 	%p4737, %rd1419, %rd57;
	or.pred  	%p4738, %p4736, %p4737;
	setp.ne.s64 	%p4739, %rd1418, %rd56;
	or.pred  	%p4740, %p4738, %p4739;
	setp.lt.u64 	%p4741, %rd1417, %rd58;
	or.pred  	%p4742, %p4740, %p4741;
	mov.u64 	%rd23064, %rd23083;
	mov.u64 	%rd23065, %rd1419;
	mov.u64 	%rd23066, %rd1418;
	mov.u64 	%rd23067, %rd1417;
	@%p4742 bra 	$L__BB1_454;
$L__BB1_453:
	sub.s64 	%rd23067, %rd1417, %rd58;
	setp.lt.u64 	%p4743, %rd1417, %rd58;
	selp.u64 	%rd13460, 1, 0, %p4743;
	add.s64 	%rd13461, %rd56, %rd13460;
	sub.s64 	%rd23066, %rd1418, %rd13461;
	setp.ge.u64 	%p4744, %rd1418, %rd13461;
	setp.lt.u64 	%p4745, %rd1418, %rd13461;
	setp.eq.s64 	%p4746, %rd13461, 0;
	selp.u32 	%r1405, -1, 0, %p4745;
	selp.u32 	%r1406, -1, 0, %p4746;
	selp.b32 	%r1407, %r1406, %r1405, %p4744;
	selp.b32 	%r1408, %r1407, %r1405, %p4743;
	and.b32  	%r1409, %r1408, 1;
	setp.eq.b32 	%p4747, %r1409, 1;
	cvt.u64.u32 	%rd13462, %r1408;
	and.b64  	%rd13463, %rd13462, 1;
	add.s64 	%rd13464, %rd57, %rd13463;
	sub.s64 	%rd23065, %rd1419, %rd13464;
	setp.ge.u64 	%p4748, %rd1419, %rd13464;
	setp.lt.u64 	%p4749, %rd1419, %rd13464;
	setp.eq.s64 	%p4750, %rd13464, 0;
	selp.u32 	%r1410, -1, 0, %p4749;
	selp.u32 	%r1411, -1, 0, %p4750;
	selp.b32 	%r1412, %r1411, %r1410, %p4748;
	selp.b32 	%r1413, %r1412, %r1410, %p4747;
	and.b32  	%r1414, %r1413, 1;
	setp.eq.b32 	%p4751, %r1414, 1;
	selp.s64 	%rd13465, -1, 0, %p4751;
	ld.const.u64 	%rd13466, [SECP256K1_P+24];
	sub.s64 	%rd13467, %rd23083, %rd13466;
	add.s64 	%rd23064, %rd13467, %rd13465;
$L__BB1_454:
	add.s64 	%rd1429, %rd23067, %rd1413;
	setp.lt.u64 	%p4752, %rd1429, %rd23067;
	selp.u64 	%rd13468, 1, 0, %p4752;
	add.s64 	%rd13469, %rd23066, %rd1414;
	add.s64 	%rd1430, %rd13469, %rd13468;
	max.u64 	%rd13470, %rd23066, %rd13469;
	setp.gt.u64 	%p4753, %rd13470, %rd1430;
	selp.u64 	%rd13471, 1, 0, %p4753;
	add.s64 	%rd13472, %rd23065, %rd1415;
	add.s64 	%rd1431, %rd13472, %rd13471;
	max.u64 	%rd13473, %rd23065, %rd13472;
	setp.gt.u64 	%p4754, %rd13473, %rd1431;
	selp.u64 	%rd13474, 1, 0, %p4754;
	add.s64 	%rd13475, %rd23064, %rd1416;
	add.s64 	%rd23071, %rd13475, %rd13474;
	ld.const.u64 	%rd13476, [SECP256K1_P+24];
	setp.gt.u64 	%p4755, %rd23071, %rd13476;
	@%p4755 bra 	$L__BB1_458;
	ld.const.u64 	%rd13477, [SECP256K1_P+24];
	setp.eq.s64 	%p4756, %rd23071, %rd13477;
	setp.gt.u64 	%p4757, %rd1431, %rd57;
	and.pred  	%p4758, %p4756, %p4757;
	@%p4758 bra 	$L__BB1_458;
	ld.const.u64 	%rd13478, [SECP256K1_P+24];
	setp.eq.s64 	%p4759, %rd23071, %rd13478;
	setp.eq.s64 	%p4760, %rd1431, %rd57;
	and.pred  	%p4761, %p4759, %p4760;
	setp.gt.u64 	%p4762, %rd1430, %rd56;
	and.pred  	%p4763, %p4761, %p4762;
	@%p4763 bra 	$L__BB1_458;
	ld.const.u64 	%rd13479, [SECP256K1_P+24];
	setp.ne.s64 	%p4764, %rd23071, %rd13479;
	setp.ne.s64 	%p4765, %rd1431, %rd57;
	or.pred  	%p4766, %p4764, %p4765;
	setp.ne.s64 	%p4767, %rd1430, %rd56;
	or.pred  	%p4768, %p4766, %p4767;
	setp.lt.u64 	%p4769, %rd1429, %rd58;
	or.pred  	%p4770, %p4768, %p4769;
	mov.u64 	%rd23068, %rd1431;
	mov.u64 	%rd23069, %rd1430;
	mov.u64 	%rd23070, %rd1429;
	@%p4770 bra 	$L__BB1_459;
$L__BB1_458:
	sub.s64 	%rd23070, %rd1429, %rd58;
	setp.lt.u64 	%p4771, %rd1429, %rd58;
	selp.u64 	%rd13480, 1, 0, %p4771;
	add.s64 	%rd13481, %rd56, %rd13480;
	sub.s64 	%rd23069, %rd1430, %rd13481;
	setp.ge.u64 	%p4772, %rd1430, %rd13481;
	setp.lt.u64 	%p4773, %rd1430, %rd13481;
	setp.eq.s64 	%p4774, %rd13481, 0;
	selp.u32 	%r1415, -1, 0, %p4773;
	selp.u32 	%r1416, -1, 0, %p4774;
	selp.b32 	%r1417, %r1416, %r1415, %p4772;
	selp.b32 	%r1418, %r1417, %r1415, %p4771;
	and.b32  	%r1419, %r1418, 1;
	setp.eq.b32 	%p4775, %r1419, 1;
	cvt.u64.u32 	%rd13482, %r1418;
	and.b64  	%rd13483, %rd13482, 1;
	add.s64 	%rd13484, %rd57, %rd13483;
	sub.s64 	%rd23068, %rd1431, %rd13484;
	setp.ge.u64 	%p4776, %rd1431, %rd13484;
	setp.lt.u64 	%p4777, %rd1431, %rd13484;
	setp.eq.s64 	%p4778, %rd13484, 0;
	selp.u32 	%r1420, -1, 0, %p4777;
	selp.u32 	%r1421, -1, 0, %p4778;
	selp.b32 	%r1422, %r1421, %r1420, %p4776;
	selp.b32 	%r1423, %r1422, %r1420, %p4775;
	and.b32  	%r1424, %r1423, 1;
	setp.eq.b32 	%p4779, %r1424, 1;
	selp.s64 	%rd13485, -1, 0, %p4779;
	ld.const.u64 	%rd13486, [SECP256K1_P+24];
	sub.s64 	%rd13487, %rd23071, %rd13486;
	add.s64 	%rd23071, %rd13487, %rd13485;
$L__BB1_459:
	shl.b64 	%rd1441, %rd23070, 1;
	mov.b64 	{%r1425, %r1426}, %rd23069;
	mov.b64 	{%r1427, %r1428}, %rd23070;
	shf.l.wrap.b32 	%r1429, %r1428, %r1425, 1;
	shf.l.wrap.b32 	%r1430, %r1425, %r1426, 1;
	mov.b64 	%rd1442, {%r1429, %r1430};
	setp.lt.u64 	%p4780, %rd1442, %rd23069;
	selp.u64 	%rd13488, 1, 0, %p4780;
	shl.b64 	%rd13489, %rd23068, 1;
	or.b64  	%rd1443, %rd13489, %rd13488;
	setp.lt.u64 	%p4781, %rd1443, %rd23068;
	selp.u64 	%rd13490, 1, 0, %p4781;
	shl.b64 	%rd13491, %rd23071, 1;
	or.b64  	%rd23075, %rd13491, %rd13490;
	ld.const.u64 	%rd13492, [SECP256K1_P+24];
	setp.gt.u64 	%p4782, %rd23075, %rd13492;
	@%p4782 bra 	$L__BB1_463;
	ld.const.u64 	%rd13493, [SECP256K1_P+24];
	setp.eq.s64 	%p4783, %rd23075, %rd13493;
	setp.gt.u64 	%p4784, %rd1443, %rd57;
	and.pred  	%p4785, %p4783, %p4784;
	@%p4785 bra 	$L__BB1_463;
	ld.const.u64 	%rd13494, [SECP256K1_P+24];
	setp.eq.s64 	%p4786, %rd23075, %rd13494;
	setp.eq.s64 	%p4787, %rd1443, %rd57;
	and.pred  	%p4788, %p4786, %p4787;
	setp.gt.u64 	%p4789, %rd1442, %rd56;
	and.pred  	%p4790, %p4788, %p4789;
	@%p4790 bra 	$L__BB1_463;
	ld.const.u64 	%rd13495, [SECP256K1_P+24];
	setp.ne.s64 	%p4791, %rd23075, %rd13495;
	setp.ne.s64 	%p4792, %rd1443, %rd57;
	or.pred  	%p4793, %p4791, %p4792;
	setp.ne.s64 	%p4794, %rd1442, %rd56;
	or.pred  	%p4795, %p4793, %p4794;
	setp.lt.u64 	%p4796, %rd1441, %rd58;
	or.pred  	%p4797, %p4795, %p4796;
	mov.u64 	%rd23072, %rd1443;
	mov.u64 	%rd23073, %rd1442;
	mov.u64 	%rd23074, %rd1441;
	@%p4797 bra 	$L__BB1_464;
$L__BB1_463:
	sub.s64 	%rd23074, %rd1441, %rd58;
	setp.lt.u64 	%p4798, %rd1441, %rd58;
	selp.u64 	%rd13496, 1, 0, %p4798;
	add.s64 	%rd13497, %rd56, %rd13496;
	sub.s64 	%rd23073, %rd1442, %rd13497;
	setp.ge.u64 	%p4799, %rd1442, %rd13497;
	setp.lt.u64 	%p4800, %rd1442, %rd13497;
	setp.eq.s64 	%p4801, %rd13497, 0;
	selp.u32 	%r1431, -1, 0, %p4800;
	selp.u32 	%r1432, -1, 0, %p4801;
	selp.b32 	%r1433, %r1432, %r1431, %p4799;
	selp.b32 	%r1434, %r1433, %r1431, %p4798;
	and.b32  	%r1435, %r1434, 1;
	setp.eq.b32 	%p4802, %r1435, 1;
	cvt.u64.u32 	%rd13498, %r1434;
	and.b64  	%rd13499, %rd13498, 1;
	add.s64 	%rd13500, %rd57, %rd13499;
	sub.s64 	%rd23072, %rd1443, %rd13500;
	setp.ge.u64 	%p4803, %rd1443, %rd13500;
	setp.lt.u64 	%p4804, %rd1443, %rd13500;
	setp.eq.s64 	%p4805, %rd13500, 0;
	selp.u32 	%r1436, -1, 0, %p4804;
	selp.u32 	%r1437, -1, 0, %p4805;
	selp.b32 	%r1438, %r1437, %r1436, %p4803;
	selp.b32 	%r1439, %r1438, %r1436, %p4802;
	and.b32  	%r1440, %r1439, 1;
	setp.eq.b32 	%p4806, %r1440, 1;
	selp.s64 	%rd13501, -1, 0, %p4806;
	ld.const.u64 	%rd13502, [SECP256K1_P+24];
	sub.s64 	%rd13503, %rd23075, %rd13502;
	add.s64 	%rd23075, %rd13503, %rd13501;
$L__BB1_464:
	sub.s64 	%rd23078, %rd23062, %rd23074;
	setp.lt.u64 	%p4807, %rd23062, %rd23074;
	selp.u64 	%rd13504, 1, 0, %p4807;
	add.s64 	%rd13505, %rd23073, %rd13504;
	sub.s64 	%rd1454, %rd23061, %rd13505;
	setp.ge.u64 	%p4808, %rd23061, %rd13505;
	setp.lt.u64 	%p4809, %rd23061, %rd13505;
	setp.eq.s64 	%p4810, %rd13505, 0;
	selp.u32 	%r1441, -1, 0, %p4809;
	selp.u32 	%r1442, -1, 0, %p4810;
	selp.b32 	%r1443, %r1442, %r1441, %p4808;
	selp.b32 	%r1444, %r1443, %r1441, %p4807;
	and.b32  	%r1445, %r1444, 1;
	setp.eq.b32 	%p4811, %r1445, 1;
	cvt.u64.u32 	%rd13506, %r1444;
	and.b64  	%rd13507, %rd13506, 1;
	add.s64 	%rd13508, %rd23072, %rd13507;
	sub.s64 	%rd1455, %rd23060, %rd13508;
	setp.ge.u64 	%p4812, %rd23060, %rd13508;
	setp.lt.u64 	%p4813, %rd23060, %rd13508;
	setp.eq.s64 	%p4814, %rd13508, 0;
	selp.u32 	%r1446, -1, 0, %p4813;
	selp.u32 	%r1447, -1, 0, %p4814;
	selp.b32 	%r1448, %r1447, %r1446, %p4812;
	selp.b32 	%r1449, %r1448, %r1446, %p4811;
	and.b32  	%r1450, %r1449, 1;
	setp.eq.b32 	%p4815, %r1450, 1;
	not.pred 	%p4816, %p4815;
	cvt.u64.u32 	%rd13509, %r1449;
	and.b64  	%rd13510, %rd13509, 1;
	add.s64 	%rd13511, %rd23075, %rd13510;
	sub.s64 	%rd23079, %rd23063, %rd13511;
	setp.ge.u64 	%p4817, %rd23063, %rd13511;
	setp.ne.s64 	%p4818, %rd13511, 0;
	or.pred  	%p4819, %p4816, %p4818;
	and.pred  	%p4820, %p4817, %p4819;
	@%p4820 bra 	$L__BB1_466;
	add.s64 	%rd23078, %rd58, %rd23078;
	setp.lt.u64 	%p4821, %rd23078, %rd58;
	selp.u64 	%rd13512, 1, 0, %p4821;
	add.s64 	%rd13513, %rd56, %rd1454;
	add.s64 	%rd23077, %rd13513, %rd13512;
	st.local.v2.u64 	[%rd22866], {%rd23078, %rd23077};
	max.u64 	%rd13514, %rd1454, %rd13513;
	setp.gt.u64 	%p4822, %rd13514, %rd23077;
	selp.u64 	%rd13515, 1, 0, %p4822;
	add.s64 	%rd13516, %rd1455, %rd13515;
	add.s64 	%rd23076, %rd13516, %rd57;
	st.local.u64 	[%rd22866+16], %rd23076;
	max.u64 	%rd13517, %rd1455, %rd13515;
	setp.gt.u64 	%p4823, %rd13517, %rd23076;
	selp.u64 	%rd13518, 1, 0, %p4823;
	add.s64 	%rd13519, %rd23079, %rd13518;
	ld.const.u64 	%rd13520, [SECP256K1_P+24];
	add.s64 	%rd23079, %rd13519, %rd13520;
	bra.uni 	$L__BB1_467;
$L__BB1_466:
	st.local.v2.u64 	[%rd22866], {%rd23078, %rd1454};
	st.local.u64 	[%rd22866+16], %rd1455;
	mov.u64 	%rd23076, %rd1455;
	mov.u64 	%rd23077, %rd1454;
$L__BB1_467:
	ld.const.u64 	%rd13521, [SECP256K1_P+24];
	setp.gt.u64 	%p4824, %rd23083, %rd13521;
	st.local.u64 	[%rd22866+24], %rd23079;
	@%p4824 bra 	$L__BB1_471;
	setp.eq.s64 	%p4825, %rd23083, %rd13521;
	setp.gt.u64 	%p4826, %rd1419, %rd57;
	and.pred  	%p4827, %p4825, %p4826;
	@%p4827 bra 	$L__BB1_471;
	setp.eq.s64 	%p4829, %rd1419, %rd57;
	and.pred  	%p4830, %p4825, %p4829;
	setp.gt.u64 	%p4831, %rd1418, %rd56;
	and.pred  	%p4832, %p4830, %p4831;
	@%p4832 bra 	$L__BB1_471;
	setp.ne.s64 	%p4833, %rd23083, %rd13521;
	setp.ne.s64 	%p4834, %rd1419, %rd57;
	or.pred  	%p4835, %p4833, %p4834;
	setp.ne.s64 	%p4836, %rd1418, %rd56;
	or.pred  	%p4837, %p4835, %p4836;
	setp.lt.u64 	%p4838, %rd1417, %rd58;
	or.pred  	%p4839, %p4837, %p4838;
	mov.u64 	%rd23080, %rd1419;
	mov.u64 	%rd23081, %rd1418;
	mov.u64 	%rd23082, %rd1417;
	@%p4839 bra 	$L__BB1_472;
$L__BB1_471:
	sub.s64 	%rd23082, %rd1417, %rd58;
	setp.lt.u64 	%p4840, %rd1417, %rd58;
	selp.u64 	%rd13525, 1, 0, %p4840;
	add.s64 	%rd13526, %rd56, %rd13525;
	sub.s64 	%rd23081, %rd1418, %rd13526;
	setp.ge.u64 	%p4841, %rd1418, %rd13526;
	setp.lt.u64 	%p4842, %rd1418, %rd13526;
	setp.eq.s64 	%p4843, %rd13526, 0;
	selp.u32 	%r1451, -1, 0, %p4842;
	selp.u32 	%r1452, -1, 0, %p4843;
	selp.b32 	%r1453, %r1452, %r1451, %p4841;
	selp.b32 	%r1454, %r1453, %r1451, %p4840;
	and.b32  	%r1455, %r1454, 1;
	setp.eq.b32 	%p4844, %r1455, 1;
	cvt.u64.u32 	%rd13527, %r1454;
	and.b64  	%rd13528, %rd13527, 1;
	add.s64 	%rd13529, %rd57, %rd13528;
	sub.s64 	%rd23080, %rd1419, %rd13529;
	setp.ge.u64 	%p4845, %rd1419, %rd13529;
	setp.lt.u64 	%p4846, %rd1419, %rd13529;
	setp.eq.s64 	%p4847, %rd13529, 0;
	selp.u32 	%r1456, -1, 0, %p4846;
	selp.u32 	%r1457, -1, 0, %p4847;
	selp.b32 	%r1458, %r1457, %r1456, %p4845;
	selp.b32 	%r1459, %r1458, %r1456, %p4844;
	and.b32  	%r1460, %r1459, 1;
	setp.eq.b32 	%p4848, %r1460, 1;
	selp.s64 	%rd13530, -1, 0, %p4848;
	ld.const.u64 	%rd13531, [SECP256K1_P+24];
	sub.s64 	%rd13532, %rd23083, %rd13531;
	add.s64 	%rd23083, %rd13532, %rd13530;
$L__BB1_472:
	add.s64 	%rd1473, %rd23082, %rd1413;
	setp.lt.u64 	%p4849, %rd1473, %rd23082;
	selp.u64 	%rd13533, 1, 0, %p4849;
	add.s64 	%rd13534, %rd23081, %rd1414;
	add.s64 	%rd1474, %rd13534, %rd13533;
	max.u64 	%rd13535, %rd23081, %rd13534;
	setp.gt.u64 	%p4850, %rd13535, %rd1474;
	selp.u64 	%rd13536, 1, 0, %p4850;
	add.s64 	%rd13537, %rd23080, %rd1415;
	add.s64 	%rd1475, %rd13537, %rd13536;
	max.u64 	%rd13538, %rd23080, %rd13537;
	setp.gt.u64 	%p4851, %rd13538, %rd1475;
	selp.u64 	%rd13539, 1, 0, %p4851;
	add.s64 	%rd13540, %rd23083, %rd1416;
	add.s64 	%rd23087, %rd13540, %rd13539;
	ld.const.u64 	%rd13541, [SECP256K1_P+24];
	setp.gt.u64 	%p4852, %rd23087, %rd13541;
	@%p4852 bra 	$L__BB1_476;
	setp.eq.s64 	%p4853, %rd23087, %rd13541;
	setp.gt.u64 	%p4854, %rd1475, %rd57;
	and.pred  	%p4855, %p4853, %p4854;
	@%p4855 bra 	$L__BB1_476;
	setp.eq.s64 	%p4857, %rd1475, %rd57;
	and.pred  	%p4858, %p4853, %p4857;
	setp.gt.u64 	%p4859, %rd1474, %rd56;
	and.pred  	%p4860, %p4858, %p4859;
	@%p4860 bra 	$L__BB1_476;
	setp.ne.s64 	%p4861, %rd23087, %rd13541;
	setp.ne.s64 	%p4862, %rd1475, %rd57;
	or.pred  	%p4863, %p4861, %p4862;
	setp.ne.s64 	%p4864, %rd1474, %rd56;
	or.pred  	%p4865, %p4863, %p4864;
	setp.lt.u64 	%p4866, %rd1473, %rd58;
	or.pred  	%p4867, %p4865, %p4866;
	mov.u64 	%rd23084, %rd1475;
	mov.u64 	%rd23085, %rd1474;
	mov.u64 	%rd23086, %rd1473;
	@%p4867 bra 	$L__BB1_477;
$L__BB1_476:
	sub.s64 	%rd23086, %rd1473, %rd58;
	setp.lt.u64 	%p4868, %rd1473, %rd58;
	selp.u64 	%rd13545, 1, 0, %p4868;
	add.s64 	%rd13546, %rd56, %rd13545;
	sub.s64 	%rd23085, %rd1474, %rd13546;
	setp.ge.u64 	%p4869, %rd1474, %rd13546;
	setp.lt.u64 	%p4870, %rd1474, %rd13546;
	setp.eq.s64 	%p4871, %rd13546, 0;
	selp.u32 	%r1461, -1, 0, %p4870;
	selp.u32 	%r1462, -1, 0, %p4871;
	selp.b32 	%r1463, %r1462, %r1461, %p4869;
	selp.b32 	%r1464, %r1463, %r1461, %p4868;
	and.b32  	%r1465, %r1464, 1;
	setp.eq.b32 	%p4872, %r1465, 1;
	cvt.u64.u32 	%rd13547, %r1464;
	and.b64  	%rd13548, %rd13547, 1;
	add.s64 	%rd13549, %rd57, %rd13548;
	sub.s64 	%rd23084, %rd1475, %rd13549;
	setp.ge.u64 	%p4873, %rd1475, %rd13549;
	setp.lt.u64 	%p4874, %rd1475, %rd13549;
	setp.eq.s64 	%p4875, %rd13549, 0;
	selp.u32 	%r1466, -1, 0, %p4874;
	selp.u32 	%r1467, -1, 0, %p4875;
	selp.b32 	%r1468, %r1467, %r1466, %p4873;
	selp.b32 	%r1469, %r1468, %r1466, %p4872;
	and.b32  	%r1470, %r1469, 1;
	setp.eq.b32 	%p4876, %r1470, 1;
	selp.s64 	%rd13550, -1, 0, %p4876;
	sub.s64 	%rd13552, %rd23087, %rd13541;
	add.s64 	%rd23087, %rd13552, %rd13550;
$L__BB1_477:
	sub.s64 	%rd23090, %rd23086, %rd23078;
	setp.lt.u64 	%p4877, %rd23086, %rd23078;
	selp.u64 	%rd13553, 1, 0, %p4877;
	add.s64 	%rd13554, %rd23077, %rd13553;
	sub.s64 	%rd23089, %rd23085, %rd13554;
	setp.ge.u64 	%p4878, %rd23085, %rd13554;
	setp.lt.u64 	%p4879, %rd23085, %rd13554;
	setp.eq.s64 	%p4880, %rd13554, 0;
	selp.u32 	%r1471, -1, 0, %p4879;
	selp.u32 	%r1472, -1, 0, %p4880;
	selp.b32 	%r1473, %r1472, %r1471, %p4878;
	selp.b32 	%r1474, %r1473, %r1471, %p4877;
	and.b32  	%r1475, %r1474, 1;
	setp.eq.b32 	%p4881, %r1475, 1;
	cvt.u64.u32 	%rd13555, %r1474;
	and.b64  	%rd13556, %rd13555, 1;
	add.s64 	%rd13557, %rd23076, %rd13556;
	sub.s64 	%rd23088, %rd23084, %rd13557;
	setp.ge.u64 	%p4882, %rd23084, %rd13557;
	setp.lt.u64 	%p4883, %rd23084, %rd13557;
	setp.eq.s64 	%p4884, %rd13557, 0;
	selp.u32 	%r1476, -1, 0, %p4883;
	selp.u32 	%r1477, -1, 0, %p4884;
	selp.b32 	%r1478, %r1477, %r1476, %p4882;
	selp.b32 	%r1479, %r1478, %r1476, %p4881;
	and.b32  	%r1480, %r1479, 1;
	setp.eq.b32 	%p4885, %r1480, 1;
	not.pred 	%p4886, %p4885;
	cvt.u64.u32 	%rd13558, %r1479;
	and.b64  	%rd13559, %rd13558, 1;
	add.s64 	%rd13560, %rd23079, %rd13559;
	sub.s64 	%rd23091, %rd23087, %rd13560;
	setp.ge.u64 	%p4887, %rd23087, %rd13560;
	setp.ne.s64 	%p4888, %rd13560, 0;
	or.pred  	%p4889, %p4886, %p4888;
	and.pred  	%p4890, %p4887, %p4889;
	@%p4890 bra 	$L__BB1_479;
	add.s64 	%rd23090, %rd58, %rd23090;
	setp.lt.u64 	%p4891, %rd23090, %rd58;
	selp.u64 	%rd13561, 1, 0, %p4891;
	add.s64 	%rd13562, %rd56, %rd23089;
	add.s64 	%rd1490, %rd13562, %rd13561;
	max.u64 	%rd13563, %rd23089, %rd13562;
	setp.gt.u64 	%p4892, %rd13563, %rd1490;
	selp.u64 	%rd13564, 1, 0, %p4892;
	add.s64 	%rd13565, %rd57, %rd23088;
	add.s64 	%rd1491, %rd13565, %rd13564;
	max.u64 	%rd13566, %rd23088, %rd13565;
	setp.gt.u64 	%p4893, %rd13566, %rd1491;
	selp.u64 	%rd13567, 1, 0, %p4893;
	add.s64 	%rd13569, %rd13541, %rd23091;
	add.s64 	%rd23091, %rd13569, %rd13567;
	mov.u64 	%rd23088, %rd1491;
	mov.u64 	%rd23089, %rd1490;
$L__BB1_479:
	and.b64  	%rd13570, %rd23090, 4294967295;
	shr.u64 	%rd13571, %rd23090, 32;
	mul.lo.s64 	%rd13572, %rd13571, %rd1365;
	mad.lo.s64 	%rd13573, %rd13570, %rd1366, %rd13572;
	setp.lt.u64 	%p4894, %rd13573, %rd13572;
	selp.b64 	%rd13574, 4294967296, 0, %p4894;
	shl.b64 	%rd13575, %rd13573, 32;
	mad.lo.s64 	%rd13576, %rd13570, %rd1365, %rd13575;
	setp.lt.u64 	%p4895, %rd13576, %rd13575;
	shr.u64 	%rd13577, %rd13573, 32;
	mad.lo.s64 	%rd13578, %rd13571, %rd1366, %rd13577;
	add.s64 	%rd13579, %rd13578, %rd13574;
	selp.u64 	%rd13580, 1, 0, %p4895;
	add.s64 	%rd13581, %rd13579, %rd13580;
	and.b64  	%rd13582, %rd23089, 4294967295;
	shr.u64 	%rd13583, %rd23089, 32;
	mul.lo.s64 	%rd13584, %rd13583, %rd1365;
	mad.lo.s64 	%rd13585, %rd13582, %rd1366, %rd13584;
	setp.lt.u64 	%p4896, %rd13585, %rd13584;
	selp.b64 	%rd13586, 4294967296, 0, %p4896;
	shl.b64 	%rd13587, %rd13585, 32;
	mad.lo.s64 	%rd13588, %rd13582, %rd1365, %rd13587;
	setp.lt.u64 	%p4897, %rd13588, %rd13587;
	shr.u64 	%rd13589, %rd13585, 32;
	mad.lo.s64 	%rd13590, %rd13583, %rd1366, %rd13589;
	add.s64 	%rd13591, %rd13590, %rd13586;
	selp.u64 	%rd13592, 1, 0, %p4897;
	add.s64 	%rd13593, %rd13591, %rd13592;
	add.s64 	%rd13594, %rd13581, %rd13588;
	setp.lt.u64 	%p4898, %rd13594, %rd13581;
	selp.u64 	%rd13595, 1, 0, %p4898;
	add.s64 	%rd13596, %rd13593, %rd13595;
	and.b64  	%rd13597, %rd23088, 4294967295;
	shr.u64 	%rd13598, %rd23088, 32;
	mul.lo.s64 	%rd13599, %rd13598, %rd1365;
	mad.lo.s64 	%rd13600, %rd13597, %rd1366, %rd13599;
	setp.lt.u64 	%p4899, %rd13600, %rd13599;
	selp.b64 	%rd13601, 4294967296, 0, %p4899;
	shl.b64 	%rd13602, %rd13600, 32;
	mad.lo.s64 	%rd13603, %rd13597, %rd1365, %rd13602;
	setp.lt.u64 	%p4900, %rd13603, %rd13602;
	shr.u64 	%rd13604, %rd13600, 32;
	mad.lo.s64 	%rd13605, %rd13598, %rd1366, %rd13604;
	add.s64 	%rd13606, %rd13605, %rd13601;
	selp.u64 	%rd13607, 1, 0, %p4900;
	add.s64 	%rd13608, %rd13606, %rd13607;
	add.s64 	%rd13609, %rd13596, %rd13603;
	setp.lt.u64 	%p4901, %rd13609, %rd13596;
	selp.u64 	%rd13611, 1, 0, %p4901;
	add.s64 	%rd13612, %rd13608, %rd13611;
	and.b64  	%rd13613, %rd23091, 4294967295;
	shr.u64 	%rd13614, %rd23091, 32;
	mul.lo.s64 	%rd13615, %rd13614, %rd1365;
	mad.lo.s64 	%rd13616, %rd13613, %rd1366, %rd13615;
	setp.lt.u64 	%p4902, %rd13616, %rd13615;
	selp.b64 	%rd13617, 4294967296, 0, %p4902;
	shl.b64 	%rd13618, %rd13616, 32;
	mad.lo.s64 	%rd13619, %rd13613, %rd1365, %rd13618;
	setp.lt.u64 	%p4903, %rd13619, %rd13618;
	shr.u64 	%rd13620, %rd13616, 32;
	mad.lo.s64 	%rd13621, %rd13614, %rd1366, %rd13620;
	add.s64 	%rd13622, %rd13621, %rd13617;
	selp.u64 	%rd13623, 1, 0, %p4903;
	add.s64 	%rd13624, %rd13622, %rd13623;
	add.s64 	%rd13625, %rd13612, %rd13619;
	setp.lt.u64 	%p4904, %rd13625, %rd13612;
	selp.u64 	%rd13627, 1, 0, %p4904;
	add.s64 	%rd13628, %rd13624, %rd13627;
	mul.lo.s64 	%rd13630, %rd13571, %rd1367;
	mad.lo.s64 	%rd13631, %rd13570, %rd1368, %rd13630;
	setp.lt.u64 	%p4905, %rd13631, %rd13630;
	selp.b64 	%rd13632, 4294967296, 0, %p4905;
	shl.b64 	%rd13633, %rd13631, 32;
	mad.lo.s64 	%rd13634, %rd13570, %rd1367, %rd13633;
	setp.lt.u64 	%p4906, %rd13634, %rd13633;
	shr.u64 	%rd13635, %rd13631, 32;
	mad.lo.s64 	%rd13636, %rd13571, %rd1368, %rd13635;
	add.s64 	%rd13637, %rd13636, %rd13632;
	selp.u64 	%rd13638, 1, 0, %p4906;
	add.s64 	%rd13639, %rd13637, %rd13638;
	add.s64 	%rd13640, %rd13594, %rd13634;
	setp.lt.u64 	%p4907, %rd13640, %rd13594;
	selp.u64 	%rd13641, 1, 0, %p4907;
	add.s64 	%rd13642, %rd13639, %rd13641;
	setp.ne.s64 	%p4908, %rd13642, 0;
	add.s64 	%rd13644, %rd13609, %rd13642;
	setp.lt.u64 	%p4909, %rd13644, %rd13609;
	and.pred  	%p4910, %p4908, %p4909;
	selp.u64 	%rd13645, 1, 0, %p4910;
	mul.lo.s64 	%rd13646, %rd13583, %rd1367;
	mad.lo.s64 	%rd13647, %rd13582, %rd1368, %rd13646;
	setp.lt.u64 	%p4911, %rd13647, %rd13646;
	selp.b64 	%rd13648, 4294967296, 0, %p4911;
	shl.b64 	%rd13649, %rd13647, 32;
	mad.lo.s64 	%rd13650, %rd13582, %rd1367, %rd13649;
	setp.lt.u64 	%p4912, %rd13650, %rd13649;
	shr.u64 	%rd13651, %rd13647, 32;
	mad.lo.s64 	%rd13652, %rd13583, %rd1368, %rd13651;
	add.s64 	%rd13653, %rd13652, %rd13648;
	selp.u64 	%rd13654, 1, 0, %p4912;
	add.s64 	%rd13655, %rd13653, %rd13654;
	add.s64 	%rd13656, %rd13644, %rd13645;
	add.s64 	%rd13657, %rd13656, %rd13650;
	max.u64 	%rd13658, %rd13644, %rd13656;
	setp.gt.u64 	%p4913, %rd13658, %rd13657;
	selp.u64 	%rd13659, 1, 0, %p4913;
	add.s64 	%rd13660, %rd13655, %rd13659;
	setp.ne.s64 	%p4914, %rd13660, 0;
	add.s64 	%rd13662, %rd13625, %rd13660;
	setp.lt.u64 	%p4915, %rd13662, %rd13625;
	and.pred  	%p4916, %p4914, %p4915;
	selp.u64 	%rd13663, 1, 0, %p4916;
	mul.lo.s64 	%rd13664, %rd13598, %rd1367;
	mad.lo.s64 	%rd13665, %rd13597, %rd1368, %rd13664;
	setp.lt.u64 	%p4917, %rd13665, %rd13664;
	selp.b64 	%rd13666, 4294967296, 0, %p4917;
	shl.b64 	%rd13667, %rd13665, 32;
	mad.lo.s64 	%rd13668, %rd13597, %rd1367, %rd13667;
	setp.lt.u64 	%p4918, %rd13668, %rd13667;
	shr.u64 	%rd13669, %rd13665, 32;
	mad.lo.s64 	%rd13670, %rd13598, %rd1368, %rd13669;
	add.s64 	%rd13671, %rd13670, %rd13666;
	selp.u64 	%rd13672, 1, 0, %p4918;
	add.s64 	%rd13673, %rd13671, %rd13672;
	add.s64 	%rd13674, %rd13662, %rd13663;
	add.s64 	%rd13675, %rd13674, %rd13668;
	max.u64 	%rd13677, %rd13662, %rd13674;
	setp.gt.u64 	%p4919, %rd13677, %rd13675;
	selp.u64 	%rd13678, 1, 0, %p4919;
	add.s64 	%rd13679, %rd13673, %rd13678;
	setp.ne.s64 	%p4920, %rd13679, 0;
	add.s64 	%rd13681, %rd13628, %rd13679;
	setp.lt.u64 	%p4921, %rd13681, %rd13628;
	and.pred  	%p4922, %p4920, %p4921;
	selp.u64 	%rd13682, 1, 0, %p4922;
	mul.lo.s64 	%rd13683, %rd13614, %rd1367;
	mad.lo.s64 	%rd13684, %rd13613, %rd1368, %rd13683;
	setp.lt.u64 	%p4923, %rd13684, %rd13683;
	selp.b64 	%rd13685, 4294967296, 0, %p4923;
	shl.b64 	%rd13686, %rd13684, 32;
	mad.lo.s64 	%rd13687, %rd13613, %rd1367, %rd13686;
	setp.lt.u64 	%p4924, %rd13687, %rd13686;
	shr.u64 	%rd13688, %rd13684, 32;
	mad.lo.s64 	%rd13689, %rd13614, %rd1368, %rd13688;
	add.s64 	%rd13690, %rd13689, %rd13685;
	selp.u64 	%rd13691, 1, 0, %p4924;
	add.s64 	%rd13692, %rd13690, %rd13691;
	add.s64 	%rd13693, %rd13681, %rd13682;
	add.s64 	%rd13694, %rd13693, %rd13687;
	max.u64 	%rd13696, %rd13681, %rd13693;
	setp.gt.u64 	%p4925, %rd13696, %rd13694;
	selp.u64 	%rd13697, 1, 0, %p4925;
	add.s64 	%rd13698, %rd13692, %rd13697;
	mul.lo.s64 	%rd13700, %rd13571, %rd1369;
	mad.lo.s64 	%rd13701, %rd13570, %rd1370, %rd13700;
	setp.lt.u64 	%p4926, %rd13701, %rd13700;
	selp.b64 	%rd13702, 4294967296, 0, %p4926;
	shl.b64 	%rd13703, %rd13701, 32;
	mad.lo.s64 	%rd13704, %rd13570, %rd1369, %rd13703;
	setp.lt.u64 	%p4927, %rd13704, %rd13703;
	shr.u64 	%rd13705, %rd13701, 32;
	mad.lo.s64 	%rd13706, %rd13571, %rd1370, %rd13705;
	add.s64 	%rd13707, %rd13706, %rd13702;
	selp.u64 	%rd13708, 1, 0, %p4927;
	add.s64 	%rd13709, %rd13707, %rd13708;
	add.s64 	%rd13710, %rd13657, %rd13704;
	setp.lt.u64 	%p4928, %rd13710, %rd13657;
	selp.u64 	%rd13711, 1, 0, %p4928;
	add.s64 	%rd13712, %rd13709, %rd13711;
	setp.ne.s64 	%p4929, %rd13712, 0;
	add.s64 	%rd13714, %rd13675, %rd13712;
	setp.lt.u64 	%p4930, %rd13714, %rd13675;
	and.pred  	%p4931, %p4929, %p4930;
	selp.u64 	%rd13715, 1, 0, %p4931;
	mul.lo.s64 	%rd13716, %rd13583, %rd1369;
	mad.lo.s64 	%rd13717, %rd13582, %rd1370, %rd13716;
	setp.lt.u64 	%p4932, %rd13717, %rd13716;
	selp.b64 	%rd13718, 4294967296, 0, %p4932;
	shl.b64 	%rd13719, %rd13717, 32;
	mad.lo.s64 	%rd13720, %rd13582, %rd1369, %rd13719;
	setp.lt.u64 	%p4933, %rd13720, %rd13719;
	shr.u64 	%rd13721, %rd13717, 32;
	mad.lo.s64 	%rd13722, %rd13583, %rd1370, %rd13721;
	add.s64 	%rd13723, %rd13722, %rd13718;
	selp.u64 	%rd13724, 1, 0, %p4933;
	add.s64 	%rd13725, %rd13723, %rd13724;
	add.s64 	%rd13726, %rd13714, %rd13715;
	add.s64 	%rd13727, %rd13726, %rd13720;
	max.u64 	%rd13728, %rd13714, %rd13726;
	setp.gt.u64 	%p4934, %rd13728, %rd13727;
	selp.u64 	%rd13729, 1, 0, %p4934;
	add.s64 	%rd13730, %rd13725, %rd13729;
	setp.ne.s64 	%p4935, %rd13730, 0;
	add.s64 	%rd13732, %rd13694, %rd13730;
	setp.lt.u64 	%p4936, %rd13732, %rd13694;
	and.pred  	%p4937, %p4935, %p4936;
	selp.u64 	%rd13733, 1, 0, %p4937;
	mul.lo.s64 	%rd13734, %rd13598, %rd1369;
	mad.lo.s64 	%rd13735, %rd13597, %rd1370, %rd13734;
	setp.lt.u64 	%p4938, %rd13735, %rd13734;
	selp.b64 	%rd13736, 4294967296, 0, %p4938;
	shl.b64 	%rd13737, %rd13735, 32;
	mad.lo.s64 	%rd13738, %rd13597, %rd1369, %rd13737;
	setp.lt.u64 	%p4939, %rd13738, %rd13737;
	shr.u64 	%rd13739, %rd13735, 32;
	mad.lo.s64 	%rd13740, %rd13598, %rd1370, %rd13739;
	add.s64 	%rd13741, %rd13740, %rd13736;
	selp.u64 	%rd13742, 1, 0, %p4939;
	add.s64 	%rd13743, %rd13741, %rd13742;
	add.s64 	%rd13744, %rd13732, %rd13733;
	add.s64 	%rd13745, %rd13744, %rd13738;
	max.u64 	%rd13747, %rd13732, %rd13744;
	setp.gt.u64 	%p4940, %rd13747, %rd13745;
	selp.u64 	%rd13748, 1, 0, %p4940;
	add.s64 	%rd13749, %rd13743, %rd13748;
	setp.ne.s64 	%p4941, %rd13749, 0;
	add.s64 	%rd13751, %rd13698, %rd13749;
	setp.lt.u64 	%p4942, %rd13751, %rd13698;
	and.pred  	%p4943, %p4941, %p4942;
	selp.u64 	%rd13752, 1, 0, %p4943;
	mul.lo.s64 	%rd13753, %rd13614, %rd1369;
	mad.lo.s64 	%rd13754, %rd13613, %rd1370, %rd13753;
	setp.lt.u64 	%p4944, %rd13754, %rd13753;
	selp.b64 	%rd13755, 4294967296, 0, %p4944;
	shl.b64 	%rd13756, %rd13754, 32;
	mad.lo.s64 	%rd13757, %rd13613, %rd1369, %rd13756;
	setp.lt.u64 	%p4945, %rd13757, %rd13756;
	shr.u64 	%rd13758, %rd13754, 32;
	mad.lo.s64 	%rd13759, %rd13614, %rd1370, %rd13758;
	add.s64 	%rd13760, %rd13759, %rd13755;
	selp.u64 	%rd13761, 1, 0, %p4945;
	add.s64 	%rd13762, %rd13760, %rd13761;
	add.s64 	%rd13763, %rd13751, %rd13752;
	add.s64 	%rd13764, %rd13763, %rd13757;
	max.u64 	%rd13766, %rd13751, %rd13763;
	setp.gt.u64 	%p4946, %rd13766, %rd13764;
	selp.u64 	%rd13767, 1, 0, %p4946;
	add.s64 	%rd13768, %rd13762, %rd13767;
	mul.lo.s64 	%rd13770, %rd13571, %rd1371;
	mad.lo.s64 	%rd13771, %rd13570, %rd1372, %rd13770;
	setp.lt.u64 	%p4947, %rd13771, %rd13770;
	selp.b64 	%rd13772, 4294967296, 0, %p4947;
	shl.b64 	%rd13773, %rd13771, 32;
	mad.lo.s64 	%rd13774, %rd13570, %rd1371, %rd13773;
	setp.lt.u64 	%p4948, %rd13774, %rd13773;
	shr.u64 	%rd13775, %rd13771, 32;
	mad.lo.s64 	%rd13776, %rd13571, %rd1372, %rd13775;
	add.s64 	%rd13777, %rd13776, %rd13772;
	selp.u64 	%rd13778, 1, 0, %p4948;
	add.s64 	%rd13779, %rd13777, %rd13778;
	add.s64 	%rd13780, %rd13727, %rd13774;
	setp.lt.u64 	%p4949, %rd13780, %rd13727;
	selp.u64 	%rd13781, 1, 0, %p4949;
	add.s64 	%rd13782, %rd13779, %rd13781;
	setp.ne.s64 	%p4950, %rd13782, 0;
	add.s64 	%rd13784, %rd13745, %rd13782;
	setp.lt.u64 	%p4951, %rd13784, %rd13745;
	and.pred  	%p4952, %p4950, %p4951;
	selp.u64 	%rd13785, 1, 0, %p4952;
	mul.lo.s64 	%rd13786, %rd13583, %rd1371;
	mad.lo.s64 	%rd13787, %rd13582, %rd1372, %rd13786;
	setp.lt.u64 	%p4953, %rd13787, %rd13786;
	selp.b64 	%rd13788, 4294967296, 0, %p4953;
	shl.b64 	%rd13789, %rd13787, 32;
	mad.lo.s64 	%rd13790, %rd13582, %rd1371, %rd13789;
	setp.lt.u64 	%p4954, %rd13790, %rd13789;
	shr.u64 	%rd13791, %rd13787, 32;
	mad.lo.s64 	%rd13792, %rd13583, %rd1372, %rd13791;
	add.s64 	%rd13793, %rd13792, %rd13788;
	selp.u64 	%rd13794, 1, 0, %p4954;
	add.s64 	%rd13795, %rd13793, %rd13794;
	add.s64 	%rd13796, %rd13784, %rd13785;
	add.s64 	%rd1497, %rd13796, %rd13790;
	max.u64 	%rd13797, %rd13784, %rd13796;
	setp.gt.u64 	%p4955, %rd13797, %rd1497;
	selp.u64 	%rd13798, 1, 0, %p4955;
	add.s64 	%rd13799, %rd13795, %rd13798;
	setp.ne.s64 	%p4956, %rd13799, 0;
	add.s64 	%rd13801, %rd13764, %rd13799;
	setp.lt.u64 	%p4957, %rd13801, %rd13764;
	and.pred  	%p4958, %p4956, %p4957;
	selp.u64 	%rd13802, 1, 0, %p4958;
	mul.lo.s64 	%rd13803, %rd13598, %rd1371;
	mad.lo.s64 	%rd13804, %rd13597, %rd1372, %rd13803;
	setp.lt.u64 	%p4959, %rd13804, %rd13803;
	selp.b64 	%rd13805, 4294967296, 0, %p4959;
	shl.b64 	%rd13806, %rd13804, 32;
	mad.lo.s64 	%rd13807, %rd13597, %rd1371, %rd13806;
	setp.lt.u64 	%p4960, %rd13807, %rd13806;
	shr.u64 	%rd13808, %rd13804, 32;
	mad.lo.s64 	%rd13809, %rd13598, %rd1372, %rd13808;
	add.s64 	%rd13810, %rd13809, %rd13805;
	selp.u64 	%rd13811, 1, 0, %p4960;
	add.s64 	%rd13812, %rd13810, %rd13811;
	add.s64 	%rd13813, %rd13801, %rd13802;
	add.s64 	%rd1498, %rd13813, %rd13807;
	max.u64 	%rd13814, %rd13801, %rd13813;
	setp.gt.u64 	%p4961, %rd13814, %rd1498;
	selp.u64 	%rd13815, 1, 0, %p4961;
	add.s64 	%rd13816, %rd13812, %rd13815;
	setp.ne.s64 	%p4962, %rd13816, 0;
	add.s64 	%rd13818, %rd13768, %rd13816;
	setp.lt.u64 	%p4963, %rd13818, %rd13768;
	and.pred  	%p4964, %p4962, %p4963;
	selp.u64 	%rd13819, 1, 0, %p4964;
	mul.lo.s64 	%rd13820, %rd13614, %rd1371;
	mad.lo.s64 	%rd13821, %rd13613, %rd1372, %rd13820;
	setp.lt.u64 	%p4965, %rd13821, %rd13820;
	selp.b64 	%rd13822, 4294967296, 0, %p4965;
	shl.b64 	%rd13823, %rd13821, 32;
	mad.lo.s64 	%rd13824, %rd13613, %rd1371, %rd13823;
	setp.lt.u64 	%p4966, %rd13824, %rd13823;
	shr.u64 	%rd13825, %rd13821, 32;
	mad.lo.s64 	%rd13826, %rd13614, %rd1372, %rd13825;
	add.s64 	%rd13827, %rd13826, %rd13822;
	selp.u64 	%rd13828, 1, 0, %p4966;
	add.s64 	%rd13829, %rd13827, %rd13828;
	add.s64 	%rd13830, %rd13818, %rd13819;
	add.s64 	%rd1499, %rd13830, %rd13824;
	max.u64 	%rd13831, %rd13818, %rd13830;
	setp.gt.u64 	%p4967, %rd13831, %rd1499;
	selp.u64 	%rd13832, 1, 0, %p4967;
	add.s64 	%rd1500, %rd13829, %rd13832;
	mov.b64 	{%r1481, %r1482}, %rd1497;
	mov.b64 	{%r1483, %r1484}, %rd1498;
	mov.b64 	%rd13833, {%r1484, %r1481};
	mov.b64 	{%r1485, %r1486}, %rd1499;
	mov.b64 	%rd13834, {%r1486, %r1483};
	mov.b64 	{%r1487, %r1488}, %rd1500;
	mov.b64 	%rd13835, {%r1488, %r1485};
	shl.b64 	%rd13836, %rd1500, 32;
	add.s64 	%rd1501, %rd13833, %rd13576;
	setp.lt.u64 	%p4968, %rd1501, %rd13833;
	selp.u64 	%rd13837, 1, 0, %p4968;
	add.s64 	%rd13838, %rd13834, %rd13640;
	add.s64 	%rd1502, %rd13838, %rd13837;
	max.u64 	%rd13839, %rd13640, %rd13838;
	setp.gt.u64 	%p4969, %rd13839, %rd1502;
	selp.u64 	%rd13840, 1, 0, %p4969;
	add.s64 	%rd13841, %rd13835, %rd13710;
	add.s64 	%rd1503, %rd13841, %rd13840;
	max.u64 	%rd13842, %rd13710, %rd13841;
	setp.gt.u64 	%p4970, %rd13842, %rd1503;
	selp.u64 	%rd13843, 1, 0, %p4970;
	add.s64 	%rd13844, %rd13836, %rd13780;
	add.s64 	%rd23092, %rd13844, %rd13843;
	ld.const.u64 	%rd13845, [SECP256K1_P+24];
	setp.gt.u64 	%p4971, %rd23092, %rd13845;
	@%p4971 bra 	$L__BB1_483;
	setp.eq.s64 	%p4972, %rd23092, %rd13845;
	setp.gt.u64 	%p4973, %rd1503, %rd57;
	and.pred  	%p4974, %p4972, %p4973;
	@%p4974 bra 	$L__BB1_483;
	setp.eq.s64 	%p4976, %rd1503, %rd57;
	and.pred  	%p4977, %p4972, %p4976;
	setp.gt.u64 	%p4978, %rd1502, %rd56;
	and.pred  	%p4979, %p4977, %p4978;
	@%p4979 bra 	$L__BB1_483;
	setp.ne.s64 	%p4980, %rd23092, %rd13845;
	setp.ne.s64 	%p4981, %rd1503, %rd57;
	or.pred  	%p4982, %p4980, %p4981;
	setp.ne.s64 	%p4983, %rd1502, %rd56;
	or.pred  	%p4984, %p4982, %p4983;
	setp.lt.u64 	%p4985, %rd1501, %rd58;
	or.pred  	%p4986, %p4984, %p4985;
	@%p4986 bra 	$L__BB1_484;
$L__BB1_483:
	sub.s64 	%rd23095, %rd1501, %rd58;
	setp.lt.u64 	%p4987, %rd1501, %rd58;
	selp.u64 	%rd13849, 1, 0, %p4987;
	add.s64 	%rd13850, %rd56, %rd13849;
	sub.s64 	%rd23094, %rd1502, %rd13850;
	setp.ge.u64 	%p4988, %rd1502, %rd13850;
	setp.lt.u64 	%p4989, %rd1502, %rd13850;
	setp.eq.s64 	%p4990, %rd13850, 0;
	selp.u32 	%r1489, -1, 0, %p4989;
	selp.u32 	%r1490, -1, 0, %p4990;
	selp.b32 	%r1491, %r1490, %r1489, %p4988;
	selp.b32 	%r1492, %r1491, %r1489, %p4987;
	and.b32  	%r1493, %r1492, 1;
	setp.eq.b32 	%p4991, %r1493, 1;
	cvt.u64.u32 	%rd13851, %r1492;
	and.b64  	%rd13852, %rd13851, 1;
	add.s64 	%rd13853, %rd57, %rd13852;
	sub.s64 	%rd23093, %rd1503, %rd13853;
	setp.ge.u64 	%p4992, %rd1503, %rd13853;
	setp.lt.u64 	%p4993, %rd1503, %rd13853;
	setp.eq.s64 	%p4994, %rd13853, 0;
	selp.u32 	%r1494, -1, 0, %p4993;
	selp.u32 	%r1495, -1, 0, %p4994;
	selp.b32 	%r1496, %r1495, %r1494, %p4992;
	selp.b32 	%r1497, %r1496, %r1494, %p4991;
	and.b32  	%r1498, %r1497, 1;
	setp.eq.b32 	%p4995, %r1498, 1;
	selp.s64 	%rd13854, -1, 0, %p4995;
	sub.s64 	%rd13856, %rd23092, %rd13845;
	add.s64 	%rd23092, %rd13856, %rd13854;
	st.local.u64 	[%rd22866+56], %rd23092;
	bra.uni 	$L__BB1_485;
$L__BB1_484:
	st.local.u64 	[%rd22866+56], %rd23092;
	mov.u64 	%rd23093, %rd1503;
	mov.u64 	%rd23094, %rd1502;
	mov.u64 	%rd23095, %rd1501;
$L__BB1_485:
	shr.u64 	%rd13857, %rd1497, 32;
	mul.lo.s64 	%rd13858, %rd13857, 4196183048192;
	and.b64  	%rd13859, %rd1497, 4294967295;
	mad.lo.s64 	%rd13860, %rd13859, 977, %rd13858;
	setp.lt.u64 	%p4996, %rd13860, %rd13858;
	shr.u64 	%rd13861, %rd1498, 32;
	mul.lo.s64 	%rd13862, %rd13861, 4196183048192;
	and.b64  	%rd13863, %rd1498, 4294967295;
	mad.lo.s64 	%rd13864, %rd13863, 977, %rd13862;
	setp.lt.u64 	%p4997, %rd13864, %rd13862;
	selp.u64 	%rd13865, 1, 0, %p4996;
	mul.lo.s64 	%rd13866, %rd13857, 977;
	shr.u64 	%rd13867, %rd13866, 32;
	add.s64 	%rd13868, %rd13867, %rd13865;
	add.s64 	%rd13869, %rd13868, %rd13864;
	setp.lt.u64 	%p4998, %rd13869, %rd13868;
	shr.u64 	%rd13870, %rd1499, 32;
	mul.lo.s64 	%rd13871, %rd13870, 4196183048192;
	and.b64  	%rd13872, %rd1499, 4294967295;
	mad.lo.s64 	%rd13873, %rd13872, 977, %rd13871;
	setp.lt.u64 	%p4999, %rd13873, %rd13871;
	selp.u64 	%rd13874, 1, 0, %p4998;
	selp.u64 	%rd13875, 1, 0, %p4997;
	mul.lo.s64 	%rd13876, %rd13861, 977;
	shr.u64 	%rd13877, %rd13876, 32;
	add.s64 	%rd13878, %rd13877, %rd13875;
	add.s64 	%rd13879, %rd13878, %rd13874;
	add.s64 	%rd13880, %rd13879, %rd13873;
	setp.lt.u64 	%p5000, %rd13880, %rd13879;
	add.s64 	%rd1513, %rd23095, %rd13860;
	setp.lt.u64 	%p5001, %rd1513, %rd23095;
	selp.u64 	%rd13881, 1, 0, %p5001;
	add.s64 	%rd13882, %rd23094, %rd13869;
	add.s64 	%rd1514, %rd13882, %rd13881;
	max.u64 	%rd13883, %rd23094, %rd13882;
	setp.gt.u64 	%p5002, %rd13883, %rd1514;
	selp.u64 	%rd13884, 1, 0, %p5002;
	add.s64 	%rd13885, %rd23093, %rd13880;
	add.s64 	%rd1515, %rd13885, %rd13884;
	max.u64 	%rd13886, %rd23093, %rd13885;
	setp.gt.u64 	%p5003, %rd13886, %rd1515;
	selp.u64 	%rd13887, 1, 0, %p5003;
	shr.u64 	%rd13888, %rd1500, 32;
	and.b64  	%rd13889, %rd1500, 4294967295;
	mul.lo.s64 	%rd13890, %rd13889, 977;
	mad.lo.s64 	%rd13891, %rd13888, 4196183048192, %rd13890;
	selp.u64 	%rd13892, 1, 0, %p5000;
	selp.u64 	%rd13893, 1, 0, %p4999;
	mul.lo.s64 	%rd13894, %rd13870, 977;
	shr.u64 	%rd13895, %rd13894, 32;
	add.s64 	%rd13896, %rd13895, %rd13893;
	add.s64 	%rd13897, %rd13896, %rd13892;
	add.s64 	%rd13898, %rd13897, %rd13891;
	add.s64 	%rd13899, %rd23092, %rd13898;
	add.s64 	%rd23099, %rd13899, %rd13887;
	setp.gt.u64 	%p5004, %rd23099, %rd13845;
	@%p5004 bra 	$L__BB1_489;
	setp.eq.s64 	%p5005, %rd23099, %rd13845;
	setp.gt.u64 	%p5006, %rd1515, %rd57;
	and.pred  	%p5007, %p5005, %p5006;
	@%p5007 bra 	$L__BB1_489;
	setp.eq.s64 	%p5009, %rd1515, %rd57;
	and.pred  	%p5010, %p5005, %p5009;
	setp.gt.u64 	%p5011, %rd1514, %rd56;
	and.pred  	%p5012, %p5010, %p5011;
	@%p5012 bra 	$L__BB1_489;
	setp.ne.s64 	%p5013, %rd23099, %rd13845;
	setp.ne.s64 	%p5014, %rd1515, %rd57;
	or.pred  	%p5015, %p5013, %p5014;
	setp.ne.s64 	%p5016, %rd1514, %rd56;
	or.pred  	%p5017, %p5015, %p5016;
	setp.lt.u64 	%p5018, %rd1513, %rd58;
	or.pred  	%p5019, %p5017, %p5018;
	mov.u64 	%rd23096, %rd1515;
	mov.u64 	%rd23097, %rd1514;
	mov.u64 	%rd23098, %rd1513;
	@%p5019 bra 	$L__BB1_490;
$L__BB1_489:
	sub.s64 	%rd23098, %rd1513, %rd58;
	setp.lt.u64 	%p5020, %rd1513, %rd58;
	selp.u64 	%rd13900, 1, 0, %p5020;
	add.s64 	%rd13901, %rd56, %rd13900;
	sub.s64 	%rd23097, %rd1514, %rd13901;
	setp.ge.u64 	%p5021, %rd1514, %rd13901;
	setp.lt.u64 	%p5022, %rd1514, %rd13901;
	setp.eq.s64 	%p5023, %rd13901, 0;
	selp.u32 	%r1499, -1, 0, %p5022;
	selp.u32 	%r1500, -1, 0, %p5023;
	selp.b32 	%r1501, %r1500, %r1499, %p5021;
	selp.b32 	%r1502, %r1501, %r1499, %p5020;
	and.b32  	%r1503, %r1502, 1;
	setp.eq.b32 	%p5024, %r1503, 1;
	cvt.u64.u32 	%rd13902, %r1502;
	and.b64  	%rd13903, %rd13902, 1;
	add.s64 	%rd13904, %rd57, %rd13903;
	sub.s64 	%rd23096, %rd1515, %rd13904;
	setp.ge.u64 	%p5025, %rd1515, %rd13904;
	setp.lt.u64 	%p5026, %rd1515, %rd13904;
	setp.eq.s64 	%p5027, %rd13904, 0;
	selp.u32 	%r1504, -1, 0, %p5026;
	selp.u32 	%r1505, -1, 0, %p5027;
	selp.b32 	%r1506, %r1505, %r1504, %p5025;
	selp.b32 	%r1507, %r1506, %r1504, %p5024;
	and.b32  	%r1508, %r1507, 1;
	setp.eq.b32 	%p5028, %r1508, 1;
	selp.s64 	%rd13905, -1, 0, %p5028;
	sub.s64 	%rd13907, %rd23099, %rd13845;
	add.s64 	%rd23099, %rd13907, %rd13905;
$L__BB1_490:
	and.b64  	%rd13908, %rd22921, 4294967295;
	shr.u64 	%rd13909, %rd22921, 32;
	and.b64  	%rd13910, %rd23050, 4294967295;
	shr.u64 	%rd13911, %rd23050, 32;
	mul.lo.s64 	%rd13912, %rd13911, %rd13908;
	mad.lo.s64 	%rd13913, %rd13910, %rd13909, %rd13912;
	setp.lt.u64 	%p5029, %rd13913, %rd13912;
	selp.b64 	%rd13914, 4294967296, 0, %p5029;
	shl.b64 	%rd13915, %rd13913, 32;
	mad.lo.s64 	%rd13916, %rd13910, %rd13908, %rd13915;
	setp.lt.u64 	%p5030, %rd13916, %rd13915;
	shr.u64 	%rd13917, %rd13913, 32;
	mad.lo.s64 	%rd13918, %rd13911, %rd13909, %rd13917;
	add.s64 	%rd13919, %rd13918, %rd13914;
	selp.u64 	%rd13920, 1, 0, %p5030;
	add.s64 	%rd13921, %rd13919, %rd13920;
	and.b64  	%rd13922, %rd23049, 4294967295;
	shr.u64 	%rd13923, %rd23049, 32;
	mul.lo.s64 	%rd13924, %rd13923, %rd13908;
	mad.lo.s64 	%rd13925, %rd13922, %rd13909, %rd13924;
	setp.lt.u64 	%p5031, %rd13925, %rd13924;
	selp.b64 	%rd13926, 4294967296, 0, %p5031;
	shl.b64 	%rd13927, %rd13925, 32;
	mad.lo.s64 	%rd13928, %rd13922, %rd13908, %rd13927;
	setp.lt.u64 	%p5032, %rd13928, %rd13927;
	shr.u64 	%rd13929, %rd13925, 32;
	mad.lo.s64 	%rd13930, %rd13923, %rd13909, %rd13929;
	add.s64 	%rd13931, %rd13930, %rd13926;
	selp.u64 	%rd13932, 1, 0, %p5032;
	add.s64 	%rd13933, %rd13931, %rd13932;
	add.s64 	%rd13934, %rd13921, %rd13928;
	setp.lt.u64 	%p5033, %rd13934, %rd13921;
	selp.u64 	%rd13935, 1, 0, %p5033;
	add.s64 	%rd13936, %rd13933, %rd13935;
	and.b64  	%rd13937, %rd23048, 4294967295;
	shr.u64 	%rd13938, %rd23048, 32;
	mul.lo.s64 	%rd13939, %rd13938, %rd13908;
	mad.lo.s64 	%rd13940, %rd13937, %rd13909, %rd13939;
	setp.lt.u64 	%p5034, %rd13940, %rd13939;
	selp.b64 	%rd13941, 4294967296, 0, %p5034;
	shl.b64 	%rd13942, %rd13940, 32;
	mad.lo.s64 	%rd13943, %rd13937, %rd13908, %rd13942;
	setp.lt.u64 	%p5035, %rd13943, %rd13942;
	shr.u64 	%rd13944, %rd13940, 32;
	mad.lo.s64 	%rd13945, %rd13938, %rd13909, %rd13944;
	add.s64 	%rd13946, %rd13945, %rd13941;
	selp.u64 	%rd13947, 1, 0, %p5035;
	add.s64 	%rd13948, %rd13946, %rd13947;
	add.s64 	%rd13949, %rd13936, %rd13943;
	setp.lt.u64 	%p5036, %rd13949, %rd13936;
	selp.u64 	%rd13951, 1, 0, %p5036;
	add.s64 	%rd13952, %rd13948, %rd13951;
	and.b64  	%rd13953, %rd23051, 4294967295;
	shr.u64 	%rd13954, %rd23051, 32;
	mul.lo.s64 	%rd13955, %rd13954, %rd13908;
	mad.lo.s64 	%rd13956, %rd13953, %rd13909, %rd13955;
	setp.lt.u64 	%p5037, %rd13956, %rd13955;
	selp.b64 	%rd13957, 4294967296, 0, %p5037;
	shl.b64 	%rd13958, %rd13956, 32;
	mad.lo.s64 	%rd13959, %rd13953, %rd13908, %rd13958;
	setp.lt.u64 	%p5038, %rd13959, %rd13958;
	shr.u64 	%rd13960, %rd13956, 32;
	mad.lo.s64 	%rd13961, %rd13954, %rd13909, %rd13960;
	add.s64 	%rd13962, %rd13961, %rd13957;
	selp.u64 	%rd13963, 1, 0, %p5038;
	add.s64 	%rd13964, %rd13962, %rd13963;
	add.s64 	%rd13965, %rd13952, %rd13959;
	setp.lt.u64 	%p5039, %rd13965, %rd13952;
	selp.u64 	%rd13967, 1, 0, %p5039;
	add.s64 	%rd13968, %rd13964, %rd13967;
	and.b64  	%rd13970, %rd22920, 4294967295;
	shr.u64 	%rd13971, %rd22920, 32;
	mul.lo.s64 	%rd13972, %rd13911, %rd13970;
	mad.lo.s64 	%rd13973, %rd13910, %rd13971, %rd13972;
	setp.lt.u64 	%p5040, %rd13973, %rd13972;
	selp.b64 	%rd13974, 4294967296, 0, %p5040;
	shl.b64 	%rd13975, %rd13973, 32;
	mad.lo.s64 	%rd13976, %rd13910, %rd13970, %rd13975;
	setp.lt.u64 	%p5041, %rd13976, %rd13975;
	shr.u64 	%rd13977, %rd13973, 32;
	mad.lo.s64 	%rd13978, %rd13911, %rd13971, %rd13977;
	add.s64 	%rd13979, %rd13978, %rd13974;
	selp.u64 	%rd13980, 1, 0, %p5041;
	add.s64 	%rd13981, %rd13979, %rd13980;
	add.s64 	%rd13982, %rd13934, %rd13976;
	setp.lt.u64 	%p5042, %rd13982, %rd13934;
	selp.u64 	%rd13983, 1, 0, %p5042;
	add.s64 	%rd13984, %rd13981, %rd13983;
	setp.ne.s64 	%p5043, %rd13984, 0;
	add.s64 	%rd13986, %rd13949, %rd13984;
	setp.lt.u64 	%p5044, %rd13986, %rd13949;
	and.pred  	%p5045, %p5043, %p5044;
	selp.u64 	%rd13987, 1, 0, %p5045;
	mul.lo.s64 	%rd13988, %rd13923, %rd13970;
	mad.lo.s64 	%rd13989, %rd13922, %rd13971, %rd13988;
	setp.lt.u64 	%p5046, %rd13989, %rd13988;
	selp.b64 	%rd13990, 4294967296, 0, %p5046;
	shl.b64 	%rd13991, %rd13989, 32;
	mad.lo.s64 	%rd13992, %rd13922, %rd13970, %rd13991;
	setp.lt.u64 	%p5047, %rd13992, %rd13991;
	shr.u64 	%rd13993, %rd13989, 32;
	mad.lo.s64 	%rd13994, %rd13923, %rd13971, %rd13993;
	add.s64 	%rd13995, %rd13994, %rd13990;
	selp.u64 	%rd13996, 1, 0, %p5047;
	add.s64 	%rd13997, %rd13995, %rd13996;
	add.s64 	%rd13998, %rd13986, %rd13987;
	add.s64 	%rd13999, %rd13998, %rd13992;
	max.u64 	%rd14000, %rd13986, %rd13998;
	setp.gt.u64 	%p5048, %rd14000, %rd13999;
	selp.u64 	%rd14001, 1, 0, %p5048;
	add.s64 	%rd14002, %rd13997, %rd14001;
	setp.ne.s64 	%p5049, %rd14002, 0;
	add.s64 	%rd14004, %rd13965, %rd14002;
	setp.lt.u64 	%p5050, %rd14004, %rd13965;
	and.pred  	%p5051, %p5049, %p5050;
	selp.u64 	%rd14005, 1, 0, %p5051;
	mul.lo.s64 	%rd14006, %rd13938, %rd13970;
	mad.lo.s64 	%rd14007, %rd13937, %rd13971, %rd14006;
	setp.lt.u64 	%p5052, %rd14007, %rd14006;
	selp.b64 	%rd14008, 4294967296, 0, %p5052;
	shl.b64 	%rd14009, %rd14007, 32;
	mad.lo.s64 	%rd14010, %rd13937, %rd13970, %rd14009;
	setp.lt.u64 	%p5053, %rd14010, %rd14009;
	shr.u64 	%rd14011, %rd14007, 32;
	mad.lo.s64 	%rd14012, %rd13938, %rd13971, %rd14011;
	add.s64 	%rd14013, %rd14012, %rd14008;
	selp.u64 	%rd14014, 1, 0, %p5053;
	add.s64 	%rd14015, %rd14013, %rd14014;
	add.s64 	%rd14016, %rd14004, %rd14005;
	add.s64 	%rd14017, %rd14016, %rd14010;
	max.u64 	%rd14019, %rd14004, %rd14016;
	setp.gt.u64 	%p5054, %rd14019, %rd14017;
	selp.u64 	%rd14020, 1, 0, %p5054;
	add.s64 	%rd14021, %rd14015, %rd14020;
	setp.ne.s64 	%p5055, %rd14021, 0;
	add.s64 	%rd14023, %rd13968, %rd14021;
	setp.lt.u64 	%p5056, %rd14023, %rd13968;
	and.pred  	%p5057, %p5055, %p5056;
	selp.u64 	%rd14024, 1, 0, %p5057;
	mul.lo.s64 	%rd14025, %rd13954, %rd13970;
	mad.lo.s64 	%rd14026, %rd13953, %rd13971, %rd14025;
	setp.lt.u64 	%p5058, %rd14026, %rd14025;
	selp.b64 	%rd14027, 4294967296, 0, %p5058;
	shl.b64 	%rd14028, %rd14026, 32;
	mad.lo.s64 	%rd14029, %rd13953, %rd13970, %rd14028;
	setp.lt.u64 	%p5059, %rd14029, %rd14028;
	shr.u64 	%rd14030, %rd14026, 32;
	mad.lo.s64 	%rd14031, %rd13954, %rd13971, %rd14030;
	add.s64 	%rd14032, %rd14031, %rd14027;
	selp.u64 	%rd14033, 1, 0, %p5059;
	add.s64 	%rd14034, %rd14032, %rd14033;
	add.s64 	%rd14035, %rd14023, %rd14024;
	add.s64 	%rd14036, %rd14035, %rd14029;
	max.u64 	%rd14038, %rd14023, %rd14035;
	setp.gt.u64 	%p5060, %rd14038, %rd14036;
	selp.u64 	%rd14039, 1, 0, %p5060;
	add.s64 	%rd14040, %rd14034, %rd14039;
	and.b64  	%rd14042, %rd22919, 4294967295;
	shr.u64 	%rd14043, %rd22919, 32;
	mul.lo.s64 	%rd14044, %rd13911, %rd14042;
	mad.lo.s64 	%rd14045, %rd13910, %rd14043, %rd14044;
	setp.lt.u64 	%p5061, %rd14045, %rd14044;
	selp.b64 	%rd14046, 4294967296, 0, %p5061;
	shl.b64 	%rd14047, %rd14045, 32;
	mad.lo.s64 	%rd14048, %rd13910, %rd14042, %rd14047;
	setp.lt.u64 	%p5062, %rd14048, %rd14047;
	shr.u64 	%rd14049, %rd14045, 32;
	mad.lo.s64 	%rd14050, %rd13911, %rd14043, %rd14049;
	add.s64 	%rd14051, %rd14050, %rd14046;
	selp.u64 	%rd14052, 1, 0, %p5062;
	add.s64 	%rd14053, %rd14051, %rd14052;
	add.s64 	%rd14054, %rd13999, %rd14048;
	setp.lt.u64 	%p5063, %rd14054, %rd13999;
	selp.u64 	%rd14055, 1, 0, %p5063;
	add.s64 	%rd14056, %rd14053, %rd14055;
	setp.ne.s64 	%p5064, %rd14056, 0;
	add.s64 	%rd14058, %rd14017, %rd14056;
	setp.lt.u64 	%p5065, %rd14058, %rd14017;
	and.pred  	%p5066, %p5064, %p5065;
	selp.u64 	%rd14059, 1, 0, %p5066;
	mul.lo.s64 	%rd14060, %rd13923, %rd14042;
	mad.lo.s64 	%rd14061, %rd13922, %rd14043, %rd14060;
	setp.lt.u64 	%p5067, %rd14061, %rd14060;
	selp.b64 	%rd14062, 4294967296, 0, %p5067;
	shl.b64 	%rd14063, %rd14061, 32;
	mad.lo.s64 	%rd14064, %rd13922, %rd14042, %rd14063;
	setp.lt.u64 	%p5068, %rd14064, %rd14063;
	shr.u64 	%rd14065, %rd14061, 32;
	mad.lo.s64 	%rd14066, %rd13923, %rd14043, %rd14065;
	add.s64 	%rd14067, %rd14066, %rd14062;
	selp.u64 	%rd14068, 1, 0, %p5068;
	add.s64 	%rd14069, %rd14067, %rd14068;
	add.s64 	%rd14070, %rd14058, %rd14059;
	add.s64 	%rd14071, %rd14070, %rd14064;
	max.u64 	%rd14072, %rd14058, %rd14070;
	setp.gt.u64 	%p5069, %rd14072, %rd14071;
	selp.u64 	%rd14073, 1, 0, %p5069;
	add.s64 	%rd14074, %rd14069, %rd14073;
	setp.ne.s64 	%p5070, %rd14074, 0;
	add.s64 	%rd14076, %rd14036, %rd14074;
	setp.lt.u64 	%p5071, %rd14076, %rd14036;
	and.pred  	%p5072, %p5070, %p5071;
	selp.u64 	%rd14077, 1, 0, %p5072;
	mul.lo.s64 	%rd14078, %rd13938, %rd14042;
	mad.lo.s64 	%rd14079, %rd13937, %rd14043, %rd14078;
	setp.lt.u64 	%p5073, %rd14079, %rd14078;
	selp.b64 	%rd14080, 4294967296, 0, %p5073;
	shl.b64 	%rd14081, %rd14079, 32;
	mad.lo.s64 	%rd14082, %rd13937, %rd14042, %rd14081;
	setp.lt.u64 	%p5074, %rd14082, %rd14081;
	shr.u64 	%rd14083, %rd14079, 32;
	mad.lo.s64 	%rd14084, %rd13938, %rd14043, %rd14083;
	add.s64 	%rd14085, %rd14084, %rd14080;
	selp.u64 	%rd14086, 1, 0, %p5074;
	add.s64 	%rd14087, %rd14085, %rd14086;
	add.s64 	%rd14088, %rd14076, %rd14077;
	add.s64 	%rd14089, %rd14088, %rd14082;
	max.u64 	%rd14091, %rd14076, %rd14088;
	setp.gt.u64 	%p5075, %rd14091, %rd14089;
	selp.u64 	%rd14092, 1, 0, %p5075;
	add.s64 	%rd14093, %rd14087, %rd14092;
	setp.ne.s64 	%p5076, %rd14093, 0;
	add.s64 	%rd14095, %rd14040, %rd14093;
	setp.lt.u64 	%p5077, %rd14095, %rd14040;
	and.pred  	%p5078, %p5076, %p5077;
	selp.u64 	%rd14096, 1, 0, %p5078;
	mul.lo.s64 	%rd14097, %rd13954, %rd14042;
	mad.lo.s64 	%rd14098, %rd13953, %rd14043, %rd14097;
	setp.lt.u64 	%p5079, %rd14098, %rd14097;
	selp.b64 	%rd14099, 4294967296, 0, %p5079;
	shl.b64 	%rd14100, %rd14098, 32;
	mad.lo.s64 	%rd14101, %rd13953, %rd14042, %rd14100;
	setp.lt.u64 	%p5080, %rd14101, %rd14100;
	shr.u64 	%rd14102, %rd14098, 32;
	mad.lo.s64 	%rd14103, %rd13954, %rd14043, %rd14102;
	add.s64 	%rd14104, %rd14103, %rd14099;
	selp.u64 	%rd14105, 1, 0, %p5080;
	add.s64 	%rd14106, %rd14104, %rd14105;
	add.s64 	%rd14107, %rd14095, %rd14096;
	add.s64 	%rd14108, %rd14107, %rd14101;
	max.u64 	%rd14110, %rd14095, %rd14107;
	setp.gt.u64 	%p5081, %rd14110, %rd14108;
	selp.u64 	%rd14111, 1, 0, %p5081;
	add.s64 	%rd14112, %rd14106, %rd14111;
	and.b64  	%rd14114, %rd22922, 4294967295;
	shr.u64 	%rd14115, %rd22922, 32;
	mul.lo.s64 	%rd14116, %rd13911, %rd14114;
	mad.lo.s64 	%rd14117, %rd13910, %rd14115, %rd14116;
	setp.lt.u64 	%p5082, %rd14117, %rd14116;
	selp.b64 	%rd14118, 4294967296, 0, %p5082;
	shl.b64 	%rd14119, %rd14117, 32;
	mad.lo.s64 	%rd14120, %rd13910, %rd14114, %rd14119;
	setp.lt.u64 	%p5083, %rd14120, %rd14119;
	shr.u64 	%rd14121, %rd14117, 32;
	mad.lo.s64 	%rd14122, %rd13911, %rd14115, %rd14121;
	add.s64 	%rd14123, %rd14122, %rd14118;
	selp.u64 	%rd14124, 1, 0, %p5083;
	add.s64 	%rd14125, %rd14123, %rd14124;
	add.s64 	%rd14126, %rd14071, %rd14120;
	setp.lt.u64 	%p5084, %rd14126, %rd14071;
	selp.u64 	%rd14127, 1, 0, %p5084;
	add.s64 	%rd14128, %rd14125, %rd14127;
	setp.ne.s64 	%p5085, %rd14128, 0;
	add.s64 	%rd14130, %rd14089, %rd14128;
	setp.lt.u64 	%p5086, %rd14130, %rd14089;
	and.pred  	%p5087, %p5085, %p5086;
	selp.u64 	%rd14131, 1, 0, %p5087;
	mul.lo.s64 	%rd14132, %rd13923, %rd14114;
	mad.lo.s64 	%rd14133, %rd13922, %rd14115, %rd14132;
	setp.lt.u64 	%p5088, %rd14133, %rd14132;
	selp.b64 	%rd14134, 4294967296, 0, %p5088;
	shl.b64 	%rd14135, %rd14133, 32;
	mad.lo.s64 	%rd14136, %rd13922, %rd14114, %rd14135;
	setp.lt.u64 	%p5089, %rd14136, %rd14135;
	shr.u64 	%rd14137, %rd14133, 32;
	mad.lo.s64 	%rd14138, %rd13923, %rd14115, %rd14137;
	add.s64 	%rd14139, %rd14138, %rd14134;
	selp.u64 	%rd14140, 1, 0, %p5089;
	add.s64 	%rd14141, %rd14139, %rd14140;
	add.s64 	%rd14142, %rd14130, %rd14131;
	add.s64 	%rd1526, %rd14142, %rd14136;
	max.u64 	%rd14143, %rd14130, %rd14142;
	setp.gt.u64 	%p5090, %rd14143, %rd1526;
	selp.u64 	%rd14144, 1, 0, %p5090;
	add.s64 	%rd14145, %rd14141, %rd14144;
	setp.ne.s64 	%p5091, %rd14145, 0;
	add.s64 	%rd14147, %rd14108, %rd14145;
	setp.lt.u64 	%p5092, %rd14147, %rd14108;
	and.pred  	%p5093, %p5091, %p5092;
	selp.u64 	%rd14148, 1, 0, %p5093;
	mul.lo.s64 	%rd14149, %rd13938, %rd14114;
	mad.lo.s64 	%rd14150, %rd13937, %rd14115, %rd14149;
	setp.lt.u64 	%p5094, %rd14150, %rd14149;
	selp.b64 	%rd14151, 4294967296, 0, %p5094;
	shl.b64 	%rd14152, %rd14150, 32;
	mad.lo.s64 	%rd14153, %rd13937, %rd14114, %rd14152;
	setp.lt.u64 	%p5095, %rd14153, %rd14152;
	shr.u64 	%rd14154, %rd14150, 32;
	mad.lo.s64 	%rd14155, %rd13938, %rd14115, %rd14154;
	add.s64 	%rd14156, %rd14155, %rd14151;
	selp.u64 	%rd14157, 1, 0, %p5095;
	add.s64 	%rd14158, %rd14156, %rd14157;
	add.s64 	%rd14159, %rd14147, %rd14148;
	add.s64 	%rd1527, %rd14159, %rd14153;
	max.u64 	%rd14160, %rd14147, %rd14159;
	setp.gt.u64 	%p5096, %rd14160, %rd1527;
	selp.u64 	%rd14161, 1, 0, %p5096;
	add.s64 	%rd14162, %rd14158, %rd14161;
	setp.ne.s64 	%p5097, %rd14162, 0;
	add.s64 	%rd14164, %rd14112, %rd14162;
	setp.lt.u64 	%p5098, %rd14164, %rd14112;
	and.pred  	%p5099, %p5097, %p5098;
	selp.u64 	%rd14165, 1, 0, %p5099;
	mul.lo.s64 	%rd14166, %rd13954, %rd14114;
	mad.lo.s64 	%rd14167, %rd13953, %rd14115, %rd14166;
	setp.lt.u64 	%p5100, %rd14167, %rd14166;
	selp.b64 	%rd14168, 4294967296, 0, %p5100;
	shl.b64 	%rd14169, %rd14167, 32;
	mad.lo.s64 	%rd14170, %rd13953, %rd14114, %rd14169;
	setp.lt.u64 	%p5101, %rd14170, %rd14169;
	shr.u64 	%rd14171, %rd14167, 32;
	mad.lo.s64 	%rd14172, %rd13954, %rd14115, %rd14171;
	add.s64 	%rd14173, %rd14172, %rd14168;
	selp.u64 	%rd14174, 1, 0, %p5101;
	add.s64 	%rd14175, %rd14173, %rd14174;
	add.s64 	%rd14176, %rd14164, %rd14165;
	add.s64 	%rd1528, %rd14176, %rd14170;
	max.u64 	%rd14177, %rd14164, %rd14176;
	setp.gt.u64 	%p5102, %rd14177, %rd1528;
	selp.u64 	%rd14178, 1, 0, %p5102;
	add.s64 	%rd1529, %rd14175, %rd14178;
	mov.b64 	{%r1509, %r1510}, %rd1526;
	mov.b64 	{%r1511, %r1512}, %rd1527;
	mov.b64 	%rd14179, {%r1512, %r1509};
	mov.b64 	{%r1513, %r1514}, %rd1528;
	mov.b64 	%rd14180, {%r1514, %r1511};
	mov.b64 	{%r1515, %r1516}, %rd1529;
	mov.b64 	%rd14181, {%r1516, %r1513};
	shl.b64 	%rd14182, %rd1529, 32;
	add.s64 	%rd1530, %rd14179, %rd13916;
	setp.lt.u64 	%p5103, %rd1530, %rd14179;
	selp.u64 	%rd14183, 1, 0, %p5103;
	add.s64 	%rd14184, %rd14180, %rd13982;
	add.s64 	%rd1531, %rd14184, %rd14183;
	max.u64 	%rd14185, %rd13982, %rd14184;
	setp.gt.u64 	%p5104, %rd14185, %rd1531;
	selp.u64 	%rd14186, 1, 0, %p5104;
	add.s64 	%rd14187, %rd14181, %rd14054;
	add.s64 	%rd1532, %rd14187, %rd14186;
	max.u64 	%rd14188, %rd14054, %rd14187;
	setp.gt.u64 	%p5105, %rd14188, %rd1532;
	selp.u64 	%rd14189, 1, 0, %p5105;
	add.s64 	%rd14190, %rd14182, %rd14126;
	add.s64 	%rd23103, %rd14190, %rd14189;
	setp.gt.u64 	%p5106, %rd23103, %rd13845;
	@%p5106 bra 	$L__BB1_494;
	setp.eq.s64 	%p5107, %rd23103, %rd13845;
	setp.gt.u64 	%p5108, %rd1532, %rd57;
	and.pred  	%p5109, %p5107, %p5108;
	@%p5109 bra 	$L__BB1_494;
	setp.eq.s64 	%p5111, %rd1532, %rd57;
	and.pred  	%p5112, %p5107, %p5111;
	setp.gt.u64 	%p5113, %rd1531, %rd56;
	and.pred  	%p5114, %p5112, %p5113;
	@%p5114 bra 	$L__BB1_494;
	setp.ne.s64 	%p5115, %rd23103, %rd13845;
	setp.ne.s64 	%p5116, %rd1532, %rd57;
	or.pred  	%p5117, %p5115, %p5116;
	setp.ne.s64 	%p5118, %rd1531, %rd56;
	or.pred  	%p5119, %p5117, %p5118;
	setp.lt.u64 	%p5120, %rd1530, %rd58;
	or.pred  	%p5121, %p5119, %p5120;
	mov.u64 	%rd23100, %rd1532;
	mov.u64 	%rd23101, %rd1531;
	mov.u64 	%rd23102, %rd1530;
	@%p5121 bra 	$L__BB1_495;
$L__BB1_494:
	sub.s64 	%rd23102, %rd1530, %rd58;
	setp.lt.u64 	%p5122, %rd1530, %rd58;
	selp.u64 	%rd14191, 1, 0, %p5122;
	add.s64 	%rd14192, %rd56, %rd14191;
	sub.s64 	%rd23101, %rd1531, %rd14192;
	setp.ge.u64 	%p5123, %rd1531, %rd14192;
	setp.lt.u64 	%p5124, %rd1531, %rd14192;
	setp.eq.s64 	%p5125, %rd14192, 0;
	selp.u32 	%r1517, -1, 0, %p5124;
	selp.u32 	%r1518, -1, 0, %p5125;
	selp.b32 	%r1519, %r1518, %r1517, %p5123;
	selp.b32 	%r1520, %r1519, %r1517, %p5122;
	and.b32  	%r1521, %r1520, 1;
	setp.eq.b32 	%p5126, %r1521, 1;
	cvt.u64.u32 	%rd14193, %r1520;
	and.b64  	%rd14194, %rd14193, 1;
	add.s64 	%rd14195, %rd57, %rd14194;
	sub.s64 	%rd23100, %rd1532, %rd14195;
	setp.ge.u64 	%p5127, %rd1532, %rd14195;
	setp.lt.u64 	%p5128, %rd1532, %rd14195;
	setp.eq.s64 	%p5129, %rd14195, 0;
	selp.u32 	%r1522, -1, 0, %p5128;
	selp.u32 	%r1523, -1, 0, %p5129;
	selp.b32 	%r1524, %r1523, %r1522, %p5127;
	selp.b32 	%r1525, %r1524, %r1522, %p5126;
	and.b32  	%r1526, %r1525, 1;
	setp.eq.b32 	%p5130, %r1526, 1;
	selp.s64 	%rd14196, -1, 0, %p5130;
	sub.s64 	%rd14198, %rd23103, %rd13845;
	add.s64 	%rd23103, %rd14198, %rd14196;
$L__BB1_495:
	shr.u64 	%rd14199, %rd1526, 32;
	mul.lo.s64 	%rd14200, %rd14199, 4196183048192;
	and.b64  	%rd14201, %rd1526, 4294967295;
	mad.lo.s64 	%rd14202, %rd14201, 977, %rd14200;
	setp.lt.u64 	%p5131, %rd14202, %rd14200;
	shr.u64 	%rd14203, %rd1527, 32;
	mul.lo.s64 	%rd14204, %rd14203, 4196183048192;
	and.b64  	%rd14205, %rd1527, 4294967295;
	mad.lo.s64 	%rd14206, %rd14205, 977, %rd14204;
	setp.lt.u64 	%p5132, %rd14206, %rd14204;
	selp.u64 	%rd14207, 1, 0, %p5131;
	mul.lo.s64 	%rd14208, %rd14199, 977;
	shr.u64 	%rd14209, %rd14208, 32;
	add.s64 	%rd14210, %rd14209, %rd14207;
	add.s64 	%rd14211, %rd14210, %rd14206;
	setp.lt.u64 	%p5133, %rd14211, %rd14210;
	shr.u64 	%rd14212, %rd1528, 32;
	mul.lo.s64 	%rd14213, %rd14212, 4196183048192;
	and.b64  	%rd14214, %rd1528, 4294967295;
	mad.lo.s64 	%rd14215, %rd14214, 977, %rd14213;
	setp.lt.u64 	%p5134, %rd14215, %rd14213;
	selp.u64 	%rd14216, 1, 0, %p5133;
	selp.u64 	%rd14217, 1, 0, %p5132;
	mul.lo.s64 	%rd14218, %rd14203, 977;
	shr.u64 	%rd14219, %rd14218, 32;
	add.s64 	%rd14220, %rd14219, %rd14217;
	add.s64 	%rd14221, %rd14220, %rd14216;
	add.s64 	%rd14222, %rd14221, %rd14215;
	setp.lt.u64 	%p5135, %rd14222, %rd14221;
	add.s64 	%rd1543, %rd23102, %rd14202;
	setp.lt.u64 	%p5136, %rd1543, %rd23102;
	selp.u64 	%rd14223, 1, 0, %p5136;
	add.s64 	%rd14224, %rd23101, %rd14211;
	add.s64 	%rd1544, %rd14224, %rd14223;
	max.u64 	%rd14225, %rd23101, %rd14224;
	setp.gt.u64 	%p5137, %rd14225, %rd1544;
	selp.u64 	%rd14226, 1, 0, %p5137;
	add.s64 	%rd14227, %rd23100, %rd14222;
	add.s64 	%rd1545, %rd14227, %rd14226;
	max.u64 	%rd14228, %rd23100, %rd14227;
	setp.gt.u64 	%p5138, %rd14228, %rd1545;
	selp.u64 	%rd14229, 1, 0, %p5138;
	shr.u64 	%rd14230, %rd1529, 32;
	and.b64  	%rd14231, %rd1529, 4294967295;
	mul.lo.s64 	%rd14232, %rd14231, 977;
	mad.lo.s64 	%rd14233, %rd14230, 4196183048192, %rd14232;
	selp.u64 	%rd14234, 1, 0, %p5135;
	selp.u64 	%rd14235, 1, 0, %p5134;
	mul.lo.s64 	%rd14236, %rd14212, 977;
	shr.u64 	%rd14237, %rd14236, 32;
	add.s64 	%rd14238, %rd14237, %rd14235;
	add.s64 	%rd14239, %rd14238, %rd14234;
	add.s64 	%rd14240, %rd14239, %rd14233;
	add.s64 	%rd14241, %rd23103, %rd14240;
	add.s64 	%rd23107, %rd14241, %rd14229;
	setp.gt.u64 	%p5139, %rd23107, %rd13845;
	@%p5139 bra 	$L__BB1_499;
	setp.eq.s64 	%p5140, %rd23107, %rd13845;
	setp.gt.u64 	%p5141, %rd1545, %rd57;
	and.pred  	%p5142, %p5140, %p5141;
	@%p5142 bra 	$L__BB1_499;
	setp.eq.s64 	%p5144, %rd1545, %rd57;
	and.pred  	%p5145, %p5140, %p5144;
	setp.gt.u64 	%p5146, %rd1544, %rd56;
	and.pred  	%p5147, %p5145, %p5146;
	@%p5147 bra 	$L__BB1_499;
	setp.ne.s64 	%p5148, %rd23107, %rd13845;
	setp.ne.s64 	%p5149, %rd1545, %rd57;
	or.pred  	%p5150, %p5148, %p5149;
	setp.ne.s64 	%p5151, %rd1544, %rd56;
	or.pred  	%p5152, %p5150, %p5151;
	setp.lt.u64 	%p5153, %rd1543, %rd58;
	or.pred  	%p5154, %p5152, %p5153;
	mov.u64 	%rd23104, %rd1545;
	mov.u64 	%rd23105, %rd1544;
	mov.u64 	%rd23106, %rd1543;
	@%p5154 bra 	$L__BB1_500;
$L__BB1_499:
	sub.s64 	%rd23106, %rd1543, %rd58;
	setp.lt.u64 	%p5155, %rd1543, %rd58;
	selp.u64 	%rd14242, 1, 0, %p5155;
	add.s64 	%rd14243, %rd56, %rd14242;
	sub.s64 	%rd23105, %rd1544, %rd14243;
	setp.ge.u64 	%p5156, %rd1544, %rd14243;
	setp.lt.u64 	%p5157, %rd1544, %rd14243;
	setp.eq.s64 	%p5158, %rd14243, 0;
	selp.u32 	%r1527, -1, 0, %p5157;
	selp.u32 	%r1528, -1, 0, %p5158;
	selp.b32 	%r1529, %r1528, %r1527, %p5156;
	selp.b32 	%r1530, %r1529, %r1527, %p5155;
	and.b32  	%r1531, %r1530, 1;
	setp.eq.b32 	%p5159, %r1531, 1;
	cvt.u64.u32 	%rd14244, %r1530;
	and.b64  	%rd14245, %rd14244, 1;
	add.s64 	%rd14246, %rd57, %rd14245;
	sub.s64 	%rd23104, %rd1545, %rd14246;
	setp.ge.u64 	%p5160, %rd1545, %rd14246;
	setp.lt.u64 	%p5161, %rd1545, %rd14246;
	setp.eq.s64 	%p5162, %rd14246, 0;
	selp.u32 	%r1532, -1, 0, %p5161;
	selp.u32 	%r1533, -1, 0, %p5162;
	selp.b32 	%r1534, %r1533, %r1532, %p5160;
	selp.b32 	%r1535, %r1534, %r1532, %p5159;
	and.b32  	%r1536, %r1535, 1;
	setp.eq.b32 	%p5163, %r1536, 1;
	selp.s64 	%rd14247, -1, 0, %p5163;
	sub.s64 	%rd14248, %rd23107, %rd13845;
	add.s64 	%rd23107, %rd14248, %rd14247;
$L__BB1_500:
	sub.s64 	%rd1556, %rd23098, %rd23106;
	setp.lt.u64 	%p5164, %rd23098, %rd23106;
	selp.u64 	%rd14249, 1, 0, %p5164;
	add.s64 	%rd14250, %rd23105, %rd14249;
	sub.s64 	%rd1557, %rd23097, %rd14250;
	setp.ge.u64 	%p5165, %rd23097, %rd14250;
	setp.lt.u64 	%p5166, %rd23097, %rd14250;
	setp.eq.s64 	%p5167, %rd14250, 0;
	selp.u32 	%r1537, -1, 0, %p5166;
	selp.u32 	%r1538, -1, 0, %p5167;
	selp.b32 	%r1539, %r1538, %r1537, %p5165;
	selp.b32 	%r1540, %r1539, %r1537, %p5164;
	and.b32  	%r1541, %r1540, 1;
	setp.eq.b32 	%p5168, %r1541, 1;
	cvt.u64.u32 	%rd14251, %r1540;
	and.b64  	%rd14252, %rd14251, 1;
	add.s64 	%rd14253, %rd23104, %rd14252;
	sub.s64 	%rd1558, %rd23096, %rd14253;
	setp.ge.u64 	%p5169, %rd23096, %rd14253;
	setp.lt.u64 	%p5170, %rd23096, %rd14253;
	setp.eq.s64 	%p5171, %rd14253, 0;
	selp.u32 	%r1542, -1, 0, %p5170;
	selp.u32 	%r1543, -1, 0, %p5171;
	selp.b32 	%r1544, %r1543, %r1542, %p5169;
	selp.b32 	%r1545, %r1544, %r1542, %p5168;
	and.b32  	%r1546, %r1545, 1;
	setp.eq.b32 	%p5172, %r1546, 1;
	not.pred 	%p5173, %p5172;
	cvt.u64.u32 	%rd14254, %r1545;
	and.b64  	%rd14255, %rd14254, 1;
	add.s64 	%rd14256, %rd23107, %rd14255;
	sub.s64 	%rd23108, %rd23099, %rd14256;
	setp.ge.u64 	%p5174, %rd23099, %rd14256;
	setp.ne.s64 	%p5175, %rd14256, 0;
	or.pred  	%p5176, %p5173, %p5175;
	and.pred  	%p5177, %p5174, %p5176;
	@%p5177 bra 	$L__BB1_502;
	add.s64 	%rd14257, %rd58, %rd1556;
	setp.lt.u64 	%p5178, %rd14257, %rd58;
	selp.u64 	%rd14258, 1, 0, %p5178;
	add.s64 	%rd14259, %rd56, %rd1557;
	add.s64 	%rd14260, %rd14259, %rd14258;
	st.local.v2.u64 	[%rd22866+32], {%rd14257, %rd14260};
	max.u64 	%rd14261, %rd1557, %rd14259;
	setp.gt.u64 	%p5179, %rd14261, %rd14260;
	selp.u64 	%rd14262, 1, 0, %p5179;
	add.s64 	%rd14263, %rd1558, %rd14262;
	add.s64 	%rd14264, %rd14263, %rd57;
	st.local.u64 	[%rd22866+48], %rd14264;
	max.u64 	%rd14265, %rd1558, %rd14262;
	setp.gt.u64 	%p5180, %rd14265, %rd14264;
	selp.u64 	%rd14266, 1, 0, %p5180;
	add.s64 	%rd14267, %rd23108, %rd14266;
	add.s64 	%rd23108, %rd14267, %rd13845;
	bra.uni 	$L__BB1_503;
$L__BB1_502:
	st.local.v2.u64 	[%rd22866+32], {%rd1556, %rd1557};
	st.local.u64 	[%rd22866+48], %rd1558;
$L__BB1_503:
	st.local.u64 	[%rd22866+56], %rd23108;
	and.b64  	%rd14268, %rd22865, 4294967295;
	shr.u64 	%rd14269, %rd22865, 32;
	mul.lo.s64 	%rd14270, %rd14269, %rd655;
	mad.lo.s64 	%rd14271, %rd14268, %rd656, %rd14270;
	setp.lt.u64 	%p5181, %rd14271, %rd14270;
	selp.b64 	%rd14272, 4294967296, 0, %p5181;
	shl.b64 	%rd14273, %rd14271, 32;
	mad.lo.s64 	%rd14274, %rd14268, %rd655, %rd14273;
	setp.lt.u64 	%p5182, %rd14274, %rd14273;
	shr.u64 	%rd14275, %rd14271, 32;
	mad.lo.s64 	%rd14276, %rd14269, %rd656, %rd14275;
	add.s64 	%rd14277, %rd14276, %rd14272;
	selp.u64 	%rd14278, 1, 0, %p5182;
	add.s64 	%rd14279, %rd14277, %rd14278;
	and.b64  	%rd14280, %rd22864, 4294967295;
	shr.u64 	%rd14281, %rd22864, 32;
	mul.lo.s64 	%rd14282, %rd14281, %rd655;
	mad.lo.s64 	%rd14283, %rd14280, %rd656, %rd14282;
	setp.lt.u64 	%p5183, %rd14283, %rd14282;
	selp.b64 	%rd14284, 4294967296, 0, %p5183;
	shl.b64 	%rd14285, %rd14283, 32;
	mad.lo.s64 	%rd14286, %rd14280, %rd655, %rd14285;
	setp.lt.u64 	%p5184, %rd14286, %rd14285;
	shr.u64 	%rd14287, %rd14283, 32;
	mad.lo.s64 	%rd14288, %rd14281, %rd656, %rd14287;
	add.s64 	%rd14289, %rd14288, %rd14284;
	selp.u64 	%rd14290, 1, 0, %p5184;
	add.s64 	%rd14291, %rd14289, %rd14290;
	add.s64 	%rd14292, %rd14279, %rd14286;
	setp.lt.u64 	%p5185, %rd14292, %rd14279;
	selp.u64 	%rd14293, 1, 0, %p5185;
	add.s64 	%rd14294, %rd14291, %rd14293;
	and.b64  	%rd14295, %rd22863, 4294967295;
	shr.u64 	%rd14296, %rd22863, 32;
	mul.lo.s64 	%rd14297, %rd14296, %rd655;
	mad.lo.s64 	%rd14298, %rd14295, %rd656, %rd14297;
	setp.lt.u64 	%p5186, %rd14298, %rd14297;
	selp.b64 	%rd14299, 4294967296, 0, %p5186;
	shl.b64 	%rd14300, %rd14298, 32;
	mad.lo.s64 	%rd14301, %rd14295, %rd655, %rd14300;
	setp.lt.u64 	%p5187, %rd14301, %rd14300;
	shr.u64 	%rd14302, %rd14298, 32;
	mad.lo.s64 	%rd14303, %rd14296, %rd656, %rd14302;
	add.s64 	%rd14304, %rd14303, %rd14299;
	selp.u64 	%rd14305, 1, 0, %p5187;
	add.s64 	%rd14306, %rd14304, %rd14305;
	add.s64 	%rd14307, %rd14294, %rd14301;
	setp.lt.u64 	%p5188, %rd14307, %rd14294;
	selp.u64 	%rd14309, 1, 0, %p5188;
	add.s64 	%rd14310, %rd14306, %rd14309;
	and.b64  	%rd14311, %rd22862, 4294967295;
	shr.u64 	%rd14312, %rd22862, 32;
	mul.lo.s64 	%rd14313, %rd14312, %rd655;
	mad.lo.s64 	%rd14314, %rd14311, %rd656, %rd14313;
	setp.lt.u64 	%p5189, %rd14314, %rd14313;
	selp.b64 	%rd14315, 4294967296, 0, %p5189;
	shl.b64 	%rd14316, %rd14314, 32;
	mad.lo.s64 	%rd14317, %rd14311, %rd655, %rd14316;
	setp.lt.u64 	%p5190, %rd14317, %rd14316;
	shr.u64 	%rd14318, %rd14314, 32;
	mad.lo.s64 	%rd14319, %rd14312, %rd656, %rd14318;
	add.s64 	%rd14320, %rd14319, %rd14315;
	selp.u64 	%rd14321, 1, 0, %p5190;
	add.s64 	%rd14322, %rd14320, %rd14321;
	add.s64 	%rd14323, %rd14310, %rd14317;
	setp.lt.u64 	%p5191, %rd14323, %rd14310;
	selp.u64 	%rd14325, 1, 0, %p5191;
	add.s64 	%rd14326, %rd14322, %rd14325;
	mul.lo.s64 	%rd14328, %rd14269, %rd657;
	mad.lo.s64 	%rd14329, %rd14268, %rd658, %rd14328;
	setp.lt.u64 	%p5192, %rd14329, %rd14328;
	selp.b64 	%rd14330, 4294967296, 0, %p5192;
	shl.b64 	%rd14331, %rd14329, 32;
	mad.lo.s64 	%rd14332, %rd14268, %rd657, %rd14331;
	setp.lt.u64 	%p5193, %rd14332, %rd14331;
	shr.u64 	%rd14333, %rd14329, 32;
	mad.lo.s64 	%rd14334, %rd14269, %rd658, %rd14333;
	add.s64 	%rd14335, %rd14334, %rd14330;
	selp.u64 	%rd14336, 1, 0, %p5193;
	add.s64 	%rd14337, %rd14335, %rd14336;
	add.s64 	%rd14338, %rd14292, %rd14332;
	setp.lt.u64 	%p5194, %rd14338, %rd14292;
	selp.u64 	%rd14339, 1, 0, %p5194;
	add.s64 	%rd14340, %rd14337, %rd14339;
	setp.ne.s64 	%p5195, %rd14340, 0;
	add.s64 	%rd14342, %rd14307, %rd14340;
	setp.lt.u64 	%p5196, %rd14342, %rd14307;
	and.pred  	%p5197, %p5195, %p5196;
	selp.u64 	%rd14343, 1, 0, %p5197;
	mul.lo.s64 	%rd14344, %rd14281, %rd657;
	mad.lo.s64 	%rd14345, %rd14280, %rd658, %rd14344;
	setp.lt.u64 	%p5198, %rd14345, %rd14344;
	selp.b64 	%rd14346, 4294967296, 0, %p5198;
	shl.b64 	%rd14347, %rd14345, 32;
	mad.lo.s64 	%rd14348, %rd14280, %rd657, %rd14347;
	setp.lt.u64 	%p5199, %rd14348, %rd14347;
	shr.u64 	%rd14349, %rd14345, 32;
	mad.lo.s64 	%rd14350, %rd14281, %rd658, %rd14349;
	add.s64 	%rd14351, %rd14350, %rd14346;
	selp.u64 	%rd14352, 1, 0, %p5199;
	add.s64 	%rd14353, %rd14351, %rd14352;
	add.s64 	%rd14354, %rd14342, %rd14343;
	add.s64 	%rd14355, %rd14354, %rd14348;
	max.u64 	%rd14356, %rd14342, %rd14354;
	setp.gt.u64 	%p5200, %rd14356, %rd14355;
	selp.u64 	%rd14357, 1, 0, %p5200;
	add.s64 	%rd14358, %rd14353, %rd14357;
	setp.ne.s64 	%p5201, %rd14358, 0;
	add.s64 	%rd14360, %rd14323, %rd14358;
	setp.lt.u64 	%p5202, %rd14360, %rd14323;
	and.pred  	%p5203, %p5201, %p5202;
	selp.u64 	%rd14361, 1, 0, %p5203;
	mul.lo.s64 	%rd14362, %rd14296, %rd657;
	mad.lo.s64 	%rd14363, %rd14295, %rd658, %rd14362;
	setp.lt.u64 	%p5204, %rd14363, %rd14362;
	selp.b64 	%rd14364, 4294967296, 0, %p5204;
	shl.b64 	%rd14365, %rd14363, 32;
	mad.lo.s64 	%rd14366, %rd14295, %rd657, %rd14365;
	setp.lt.u64 	%p5205, %rd14366, %rd14365;
	shr.u64 	%rd14367, %rd14363, 32;
	mad.lo.s64 	%rd14368, %rd14296, %rd658, %rd14367;
	add.s64 	%rd14369, %rd14368, %rd14364;
	selp.u64 	%rd14370, 1, 0, %p5205;
	add.s64 	%rd14371, %rd14369, %rd14370;
	add.s64 	%rd14372, %rd14360, %rd14361;
	add.s64 	%rd14373, %rd14372, %rd14366;
	max.u64 	%rd14375, %rd14360, %rd14372;
	setp.gt.u64 	%p5206, %rd14375, %rd14373;
	selp.u64 	%rd14376, 1, 0, %p5206;
	add.s64 	%rd14377, %rd14371, %rd14376;
	setp.ne.s64 	%p5207, %rd14377, 0;
	add.s64 	%rd14379, %rd14326, %rd14377;
	setp.lt.u64 	%p5208, %rd14379, %rd14326;
	and.pred  	%p5209, %p5207, %p5208;
	selp.u64 	%rd14380, 1, 0, %p5209;
	mul.lo.s64 	%rd14381, %rd14312, %rd657;
	mad.lo.s64 	%rd14382, %rd14311, %rd658, %rd14381;
	setp.lt.u64 	%p5210, %rd14382, %rd14381;
	selp.b64 	%rd14383, 4294967296, 0, %p5210;
	shl.b64 	%rd14384, %rd14382, 32;
	mad.lo.s64 	%rd14385, %rd14311, %rd657, %rd14384;
	setp.lt.u64 	%p5211, %rd14385, %rd14384;
	shr.u64 	%rd14386, %rd14382, 32;
	mad.lo.s64 	%rd14387, %rd14312, %rd658, %rd14386;
	add.s64 	%rd14388, %rd14387, %rd14383;
	selp.u64 	%rd14389, 1, 0, %p5211;
	add.s64 	%rd14390, %rd14388, %rd14389;
	add.s64 	%rd14391, %rd14379, %rd14380;
	add.s64 	%rd14392, %rd14391, %rd14385;
	max.u64 	%rd14394, %rd14379, %rd14391;
	setp.gt.u64 	%p5212, %rd14394, %rd14392;
	selp.u64 	%rd14395, 1, 0, %p5212;
	add.s64 	%rd14396, %rd14390, %rd14395;
	mul.lo.s64 	%rd14398, %rd14269, %rd659;
	mad.lo.s64 	%rd14399, %rd14268, %rd660, %rd14398;
	setp.lt.u64 	%p5213, %rd14399, %rd14398;
	selp.b64 	%rd14400, 4294967296, 0, %p5213;
	shl.b64 	%rd14401, %rd14399, 32;
	mad.lo.s64 	%rd14402, %rd14268, %rd659, %rd14401;
	setp.lt.u64 	%p5214, %rd14402, %rd14401;
	shr.u64 	%rd14403, %rd14399, 32;
	mad.lo.s64 	%rd14404, %rd14269, %rd660, %rd14403;
	add.s64 	%rd14405, %rd14404, %rd14400;
	selp.u64 	%rd14406, 1, 0, %p5214;
	add.s64 	%rd14407, %rd14405, %rd14406;
	add.s64 	%rd14408, %rd14355, %rd14402;
	setp.lt.u64 	%p5215, %rd14408, %rd14355;
	selp.u64 	%rd14409, 1, 0, %p5215;
	add.s64 	%rd14410, %rd14407, %rd14409;
	setp.ne.s64 	%p5216, %rd14410, 0;
	add.s64 	%rd14412, %rd14373, %rd14410;
	setp.lt.u64 	%p5217, %rd14412, %rd14373;
	and.pred  	%p5218, %p5216, %p5217;
	selp.u64 	%rd14413, 1, 0, %p5218;
	mul.lo.s64 	%rd14414, %rd14281, %rd659;
	mad.lo.s64 	%rd14415, %rd14280, %rd660, %rd14414;
	setp.lt.u64 	%p5219, %rd14415, %rd14414;
	selp.b64 	%rd14416, 4294967296, 0, %p5219;
	shl.b64 	%rd14417, %rd14415, 32;
	mad.lo.s64 	%rd14418, %rd14280, %rd659, %rd14417;
	setp.lt.u64 	%p5220, %rd14418, %rd14417;
	shr.u64 	%rd14419, %rd14415, 32;
	mad.lo.s64 	%rd14420, %rd14281, %rd660, %rd14419;
	add.s64 	%rd14421, %rd14420, %rd14416;
	selp.u64 	%rd14422, 1, 0, %p5220;
	add.s64 	%rd14423, %rd14421, %rd14422;
	add.s64 	%rd14424, %rd14412, %rd14413;
	add.s64 	%rd14425, %rd14424, %rd14418;
	max.u64 	%rd14426, %rd14412, %rd14424;
	setp.gt.u64 	%p5221, %rd14426, %rd14425;
	selp.u64 	%rd14427, 1, 0, %p5221;
	add.s64 	%rd14428, %rd14423, %rd14427;
	setp.ne.s64 	%p5222, %rd14428, 0;
	add.s64 	%rd14430, %rd14392, %rd14428;
	setp.lt.u64 	%p5223, %rd14430, %rd14392;
	and.pred  	%p5224, %p5222, %p5223;
	selp.u64 	%rd14431, 1, 0, %p5224;
	mul.lo.s64 	%rd14432, %rd14296, %rd659;
	mad.lo.s64 	%rd14433, %rd14295, %rd660, %rd14432;
	setp.lt.u64 	%p5225, %rd14433, %rd14432;
	selp.b64 	%rd14434, 4294967296, 0, %p5225;
	shl.b64 	%rd14435, %rd14433, 32;
	mad.lo.s64 	%rd14436, %rd14295, %rd659, %rd14435;
	setp.lt.u64 	%p5226, %rd14436, %rd14435;
	shr.u64 	%rd14437, %rd14433, 32;
	mad.lo.s64 	%rd14438, %rd14296, %rd660, %rd14437;
	add.s64 	%rd14439, %rd14438, %rd14434;
	selp.u64 	%rd14440, 1, 0, %p5226;
	add.s64 	%rd14441, %rd14439, %rd14440;
	add.s64 	%rd14442, %rd14430, %rd14431;
	add.s64 	%rd14443, %rd14442, %rd14436;
	max.u64 	%rd14445, %rd14430, %rd14442;
	setp.gt.u64 	%p5227, %rd14445, %rd14443;
	selp.u64 	%rd14446, 1, 0, %p5227;
	add.s64 	%rd14447, %rd14441, %rd14446;
	setp.ne.s64 	%p5228, %rd14447, 0;
	add.s64 	%rd14449, %rd14396, %rd14447;
	setp.lt.u64 	%p5229, %rd14449, %rd14396;
	and.pred  	%p5230, %p5228, %p5229;
	selp.u64 	%rd14450, 1, 0, %p5230;
	mul.lo.s64 	%rd14451, %rd14312, %rd659;
	mad.lo.s64 	%rd14452, %rd14311, %rd660, %rd14451;
	setp.lt.u64 	%p5231, %rd14452, %rd14451;
	selp.b64 	%rd14453, 4294967296, 0, %p5231;
	shl.b64 	%rd14454, %rd14452, 32;
	mad.lo.s64 	%rd14455, %rd14311, %rd659, %rd14454;
	setp.lt.u64 	%p5232, %rd14455, %rd14454;
	shr.u64 	%rd14456, %rd14452, 32;
	mad.lo.s64 	%rd14457, %rd14312, %rd660, %rd14456;
	add.s64 	%rd14458, %rd14457, %rd14453;
	selp.u64 	%rd14459, 1, 0, %p5232;
	add.s64 	%rd14460, %rd14458, %rd14459;
	add.s64 	%rd14461, %rd14449, %rd14450;
	add.s64 	%rd14462, %rd14461, %rd14455;
	max.u64 	%rd14464, %rd14449, %rd14461;
	setp.gt.u64 	%p5233, %rd14464, %rd14462;
	selp.u64 	%rd14465, 1, 0, %p5233;
	add.s64 	%rd14466, %rd14460, %rd14465;
	mul.lo.s64 	%rd14468, %rd14269, %rd661;
	mad.lo.s64 	%rd14469, %rd14268, %rd662, %rd14468;
	setp.lt.u64 	%p5234, %rd14469, %rd14468;
	selp.b64 	%rd14470, 4294967296, 0, %p5234;
	shl.b64 	%rd14471, %rd14469, 32;
	mad.lo.s64 	%rd14472, %rd14268, %rd661, %rd14471;
	setp.lt.u64 	%p5235, %rd14472, %rd14471;
	shr.u64 	%rd14473, %rd14469, 32;
	mad.lo.s64 	%rd14474, %rd14269, %rd662, %rd14473;
	add.s64 	%rd14475, %rd14474, %rd14470;
	selp.u64 	%rd14476, 1, 0, %p5235;
	add.s64 	%rd14477, %rd14475, %rd14476;
	add.s64 	%rd14478, %rd14425, %rd14472;
	setp.lt.u64 	%p5236, %rd14478, %rd14425;
	selp.u64 	%rd14479, 1, 0, %p5236;
	add.s64 	%rd14480, %rd14477, %rd14479;
	setp.ne.s64 	%p5237, %rd14480, 0;
	add.s64 	%rd14482, %rd14443, %rd14480;
	setp.lt.u64 	%p5238, %rd14482, %rd14443;
	and.pred  	%p5239, %p5237, %p5238;
	selp.u64 	%rd14483, 1, 0, %p5239;
	mul.lo.s64 	%rd14484, %rd14281, %rd661;
	mad.lo.s64 	%rd14485, %rd14280, %rd662, %rd14484;
	setp.lt.u64 	%p5240, %rd14485, %rd14484;
	selp.b64 	%rd14486, 4294967296, 0, %p5240;
	shl.b64 	%rd14487, %rd14485, 32;
	mad.lo.s64 	%rd14488, %rd14280, %rd661, %rd14487;
	setp.lt.u64 	%p5241, %rd14488, %rd14487;
	shr.u64 	%rd14489, %rd14485, 32;
	mad.lo.s64 	%rd14490, %rd14281, %rd662, %rd14489;
	add.s64 	%rd14491, %rd14490, %rd14486;
	selp.u64 	%rd14492, 1, 0, %p5241;
	add.s64 	%rd14493, %rd14491, %rd14492;
	add.s64 	%rd14494, %rd14482, %rd14483;
	add.s64 	%rd1562, %rd14494, %rd14488;
	max.u64 	%rd14495, %rd14482, %rd14494;
	setp.gt.u64 	%p5242, %rd14495, %rd1562;
	selp.u64 	%rd14496, 1, 0, %p5242;
	add.s64 	%rd14497, %rd14493, %rd14496;
	setp.ne.s64 	%p5243, %rd14497, 0;
	add.s64 	%rd14499, %rd14462, %rd14497;
	setp.lt.u64 	%p5244, %rd14499, %rd14462;
	and.pred  	%p5245, %p5243, %p5244;
	selp.u64 	%rd14500, 1, 0, %p5245;
	mul.lo.s64 	%rd14501, %rd14296, %rd661;
	mad.lo.s64 	%rd14502, %rd14295, %rd662, %rd14501;
	setp.lt.u64 	%p5246, %rd14502, %rd14501;
	selp.b64 	%rd14503, 4294967296, 0, %p5246;
	shl.b64 	%rd14504, %rd14502, 32;
	mad.lo.s64 	%rd14505, %rd14295, %rd661, %rd14504;
	setp.lt.u64 	%p5247, %rd14505, %rd14504;
	shr.u64 	%rd14506, %rd14502, 32;
	mad.lo.s64 	%rd14507, %rd14296, %rd662, %rd14506;
	add.s64 	%rd14508, %rd14507, %rd14503;
	selp.u64 	%rd14509, 1, 0, %p5247;
	add.s64 	%rd14510, %rd14508, %rd14509;
	add.s64 	%rd14511, %rd14499, %rd14500;
	add.s64 	%rd1563, %rd14511, %rd14505;
	max.u64 	%rd14512, %rd14499, %rd14511;
	setp.gt.u64 	%p5248, %rd14512, %rd1563;
	selp.u64 	%rd14513, 1, 0, %p5248;
	add.s64 	%rd14514, %rd14510, %rd14513;
	setp.ne.s64 	%p5249, %rd14514, 0;
	add.s64 	%rd14516, %rd14466, %rd14514;
	setp.lt.u64 	%p5250, %rd14516, %rd14466;
	and.pred  	%p5251, %p5249, %p5250;
	selp.u64 	%rd14517, 1, 0, %p5251;
	mul.lo.s64 	%rd14518, %rd14312, %rd661;
	mad.lo.s64 	%rd14519, %rd14311, %rd662, %rd14518;
	setp.lt.u64 	%p5252, %rd14519, %rd14518;
	selp.b64 	%rd14520, 4294967296, 0, %p5252;
	shl.b64 	%rd14521, %rd14519, 32;
	mad.lo.s64 	%rd14522, %rd14311, %rd661, %rd14521;
	setp.lt.u64 	%p5253, %rd14522, %rd14521;
	shr.u64 	%rd14523, %rd14519, 32;
	mad.lo.s64 	%rd14524, %rd14312, %rd662, %rd14523;
	add.s64 	%rd14525, %rd14524, %rd14520;
	selp.u64 	%rd14526, 1, 0, %p5253;
	add.s64 	%rd14527, %rd14525, %rd14526;
	add.s64 	%rd14528, %rd14516, %rd14517;
	add.s64 	%rd1564, %rd14528, %rd14522;
	max.u64 	%rd14529, %rd14516, %rd14528;
	setp.gt.u64 	%p5254, %rd14529, %rd1564;
	selp.u64 	%rd14530, 1, 0, %p5254;
	add.s64 	%rd1565, %rd14527, %rd14530;
	mov.b64 	{%r1547, %r1548}, %rd1562;
	mov.b64 	{%r1549, %r1550}, %rd1563;
	mov.b64 	%rd14531, {%r1550, %r1547};
	mov.b64 	{%r1551, %r1552}, %rd1564;
	mov.b64 	%rd14532, {%r1552, %r1549};
	mov.b64 	{%r1553, %r1554}, %rd1565;
	mov.b64 	%rd14533, {%r1554, %r1551};
	shl.b64 	%rd14534, %rd1565, 32;
	add.s64 	%rd1566, %rd14531, %rd14274;
	setp.lt.u64 	%p5255, %rd1566, %rd14531;
	selp.u64 	%rd14535, 1, 0, %p5255;
	add.s64 	%rd14536, %rd14532, %rd14338;
	add.s64 	%rd1567, %rd14536, %rd14535;
	max.u64 	%rd14537, %rd14338, %rd14536;
	setp.gt.u64 	%p5256, %rd14537, %rd1567;
	selp.u64 	%rd14538, 1, 0, %p5256;
	add.s64 	%rd14539, %rd14533, %rd14408;
	add.s64 	%rd1568, %rd14539, %rd14538;
	max.u64 	%rd14540, %rd14408, %rd14539;
	setp.gt.u64 	%p5257, %rd14540, %rd1568;
	selp.u64 	%rd14541, 1, 0, %p5257;
	add.s64 	%rd14542, %rd14534, %rd14478;
	add.s64 	%rd23109, %rd14542, %rd14541;
	setp.gt.u64 	%p5258, %rd23109, %rd13845;
	@%p5258 bra 	$L__BB1_507;
	setp.eq.s64 	%p5259, %rd23109, %rd13845;
	setp.gt.u64 	%p5260, %rd1568, %rd57;
	and.pred  	%p5261, %p5259, %p5260;
	@%p5261 bra 	$L__BB1_507;
	setp.eq.s64 	%p5262, %rd23109, %rd13845;
	setp.eq.s64 	%p5263, %rd1568, %rd57;
	and.pred  	%p5264, %p5262, %p5263;
	setp.gt.u64 	%p5265, %rd1567, %rd56;
	and.pred  	%p5266, %p5264, %p5265;
	@%p5266 bra 	$L__BB1_507;
	setp.ne.s64 	%p5267, %rd23109, %rd13845;
	setp.ne.s64 	%p5268, %rd1568, %rd57;
	or.pred  	%p5269, %p5267, %p5268;
	setp.ne.s64 	%p5270, %rd1567, %rd56;
	or.pred  	%p5271, %p5269, %p5270;
	setp.lt.u64 	%p5272, %rd1566, %rd58;
	or.pred  	%p5273, %p5271, %p5272;
	@%p5273 bra 	$L__BB1_508;
$L__BB1_507:
	sub.s64 	%rd23112, %rd1566, %rd58;
	setp.lt.u64 	%p5274, %rd1566, %rd58;
	selp.u64 	%rd14543, 1, 0, %p5274;
	add.s64 	%rd14544, %rd56, %rd14543;
	sub.s64 	%rd23111, %rd1567, %rd14544;
	setp.ge.u64 	%p5275, %rd1567, %rd14544;
	setp.lt.u64 	%p5276, %rd1567, %rd14544;
	setp.eq.s64 	%p5277, %rd14544, 0;
	selp.u32 	%r1555, -1, 0, %p5276;
	selp.u32 	%r1556, -1, 0, %p5277;
	selp.b32 	%r1557, %r1556, %r1555, %p5275;
	selp.b32 	%r1558, %r1557, %r1555, %p5274;
	and.b32  	%r1559, %r1558, 1;
	setp.eq.b32 	%p5278, %r1559, 1;
	cvt.u64.u32 	%rd14545, %r1558;
	and.b64  	%rd14546, %rd14545, 1;
	add.s64 	%rd14547, %rd57, %rd14546;
	sub.s64 	%rd23110, %rd1568, %rd14547;
	setp.ge.u64 	%p5279, %rd1568, %rd14547;
	setp.lt.u64 	%p5280, %rd1568, %rd14547;
	setp.eq.s64 	%p5281, %rd14547, 0;
	selp.u32 	%r1560, -1, 0, %p5280;
	selp.u32 	%r1561, -1, 0, %p5281;
	selp.b32 	%r1562, %r1561, %r1560, %p5279;
	selp.b32 	%r1563, %r1562, %r1560, %p5278;
	and.b32  	%r1564, %r1563, 1;
	setp.eq.b32 	%p5282, %r1564, 1;
	selp.s64 	%rd14548, -1, 0, %p5282;
	sub.s64 	%rd14549, %rd23109, %rd13845;
	add.s64 	%rd23109, %rd14549, %rd14548;
	st.local.u64 	[%rd22866+88], %rd23109;
	bra.uni 	$L__BB1_509;
$L__BB1_508:
	st.local.u64 	[%rd22866+88], %rd23109;
	mov.u64 	%rd23110, %rd1568;
	mov.u64 	%rd23111, %rd1567;
	mov.u64 	%rd23112, %rd1566;
$L__BB1_509:
	shr.u64 	%rd14550, %rd1562, 32;
	mul.lo.s64 	%rd14551, %rd14550, 4196183048192;
	and.b64  	%rd14552, %rd1562, 4294967295;
	mad.lo.s64 	%rd14553, %rd14552, 977, %rd14551;
	setp.lt.u64 	%p5283, %rd14553, %rd14551;
	shr.u64 	%rd14554, %rd1563, 32;
	mul.lo.s64 	%rd14555, %rd14554, 4196183048192;
	and.b64  	%rd14556, %rd1563, 4294967295;
	mad.lo.s64 	%rd14557, %rd14556, 977, %rd14555;
	setp.lt.u64 	%p5284, %rd14557, %rd14555;
	selp.u64 	%rd14558, 1, 0, %p5283;
	mul.lo.s64 	%rd14559, %rd14550, 977;
	shr.u64 	%rd14560, %rd14559, 32;
	add.s64 	%rd14561, %rd14560, %rd14558;
	add.s64 	%rd14562, %rd14561, %rd14557;
	setp.lt.u64 	%p5285, %rd14562, %rd14561;
	shr.u64 	%rd14563, %rd1564, 32;
	mul.lo.s64 	%rd14564, %rd14563, 4196183048192;
	and.b64  	%rd14565, %rd1564, 4294967295;
	mad.lo.s64 	%rd14566, %rd14565, 977, %rd14564;
	setp.lt.u64 	%p5286, %rd14566, %rd14564;
	selp.u64 	%rd14567, 1, 0, %p5285;
	selp.u64 	%rd14568, 1, 0, %p5284;
	mul.lo.s64 	%rd14569, %rd14554, 977;
	shr.u64 	%rd14570, %rd14569, 32;
	add.s64 	%rd14571, %rd14570, %rd14568;
	add.s64 	%rd14572, %rd14571, %rd14567;
	add.s64 	%rd14573, %rd14572, %rd14566;
	setp.lt.u64 	%p5287, %rd14573, %rd14572;
	add.s64 	%rd1578, %rd23112, %rd14553;
	setp.lt.u64 	%p5288, %rd1578, %rd23112;
	selp.u64 	%rd14574, 1, 0, %p5288;
	add.s64 	%rd14575, %rd23111, %rd14562;
	add.s64 	%rd1579, %rd14575, %rd14574;
	max.u64 	%rd14576, %rd23111, %rd14575;
	setp.gt.u64 	%p5289, %rd14576, %rd1579;
	selp.u64 	%rd14577, 1, 0, %p5289;
	add.s64 	%rd14578, %rd23110, %rd14573;
	add.s64 	%rd1580, %rd14578, %rd14577;
	max.u64 	%rd14579, %rd23110, %rd14578;
	setp.gt.u64 	%p5290, %rd14579, %rd1580;
	selp.u64 	%rd14580, 1, 0, %p5290;
	shr.u64 	%rd14581, %rd1565, 32;
	and.b64  	%rd14582, %rd1565, 4294967295;
	mul.lo.s64 	%rd14583, %rd14582, 977;
	mad.lo.s64 	%rd14584, %rd14581, 4196183048192, %rd14583;
	selp.u64 	%rd14585, 1, 0, %p5287;
	selp.u64 	%rd14586, 1, 0, %p5286;
	mul.lo.s64 	%rd14587, %rd14563, 977;
	shr.u64 	%rd14588, %rd14587, 32;
	add.s64 	%rd14589, %rd14588, %rd14586;
	add.s64 	%rd14590, %rd14589, %rd14585;
	add.s64 	%rd14591, %rd14590, %rd14584;
	add.s64 	%rd14592, %rd23109, %rd14591;
	add.s64 	%rd23116, %rd14592, %rd14580;
	setp.gt.u64 	%p5291, %rd23116, %rd13845;
	@%p5291 bra 	$L__BB1_513;
	setp.eq.s64 	%p5292, %rd23116, %rd13845;
	setp.gt.u64 	%p5293, %rd1580, %rd57;
	and.pred  	%p5294, %p5292, %p5293;
	@%p5294 bra 	$L__BB1_513;
	setp.eq.s64 	%p5295, %rd23116, %rd13845;
	setp.eq.s64 	%p5296, %rd1580, %rd57;
	and.pred  	%p5297, %p5295, %p5296;
	setp.gt.u64 	%p5298, %rd1579, %rd56;
	and.pred  	%p5299, %p5297, %p5298;
	@%p5299 bra 	$L__BB1_513;
	setp.ne.s64 	%p5300, %rd23116, %rd13845;
	setp.ne.s64 	%p5301, %rd1580, %rd57;
	or.pred  	%p5302, %p5300, %p5301;
	setp.ne.s64 	%p5303, %rd1579, %rd56;
	or.pred  	%p5304, %p5302, %p5303;
	setp.lt.u64 	%p5305, %rd1578, %rd58;
	or.pred  	%p5306, %p5304, %p5305;
	mov.u64 	%rd23113, %rd1580;
	mov.u64 	%rd23114, %rd1579;
	mov.u64 	%rd23115, %rd1578;
	@%p5306 bra 	$L__BB1_514;
$L__BB1_513:
	sub.s64 	%rd23115, %rd1578, %rd58;
	setp.lt.u64 	%p5307, %rd1578, %rd58;
	selp.u64 	%rd14593, 1, 0, %p5307;
	add.s64 	%rd14594, %rd56, %rd14593;
	sub.s64 	%rd23114, %rd1579, %rd14594;
	setp.ge.u64 	%p5308, %rd1579, %rd14594;
	setp.lt.u64 	%p5309, %rd1579, %rd14594;
	setp.eq.s64 	%p5310, %rd14594, 0;
	selp.u32 	%r1565, -1, 0, %p5309;
	selp.u32 	%r1566, -1, 0, %p5310;
	selp.b32 	%r1567, %r1566, %r1565, %p5308;
	selp.b32 	%r1568, %r1567, %r1565, %p5307;
	and.b32  	%r1569, %r1568, 1;
	setp.eq.b32 	%p5311, %r1569, 1;
	cvt.u64.u32 	%rd14595, %r1568;
	and.b64  	%rd14596, %rd14595, 1;
	add.s64 	%rd14597, %rd57, %rd14596;
	sub.s64 	%rd23113, %rd1580, %rd14597;
	setp.ge.u64 	%p5312, %rd1580, %rd14597;
	setp.lt.u64 	%p5313, %rd1580, %rd14597;
	setp.eq.s64 	%p5314, %rd14597, 0;
	selp.u32 	%r1570, -1, 0, %p5313;
	selp.u32 	%r1571, -1, 0, %p5314;
	selp.b32 	%r1572, %r1571, %r1570, %p5312;
	selp.b32 	%r1573, %r1572, %r1570, %p5311;
	and.b32  	%r1574, %r1573, 1;
	setp.eq.b32 	%p5315, %r1574, 1;
	selp.s64 	%rd14598, -1, 0, %p5315;
	sub.s64 	%rd14599, %rd23116, %rd13845;
	add.s64 	%rd23116, %rd14599, %rd14598;
$L__BB1_514:
	and.b64  	%rd14600, %rd23115, 4294967295;
	shr.u64 	%rd14601, %rd23115, 32;
	mul.lo.s64 	%rd14602, %rd1294, %rd14600;
	mad.lo.s64 	%rd14603, %rd1293, %rd14601, %rd14602;
	setp.lt.u64 	%p5316, %rd14603, %rd14602;
	selp.b64 	%rd14604, 4294967296, 0, %p5316;
	shl.b64 	%rd14605, %rd14603, 32;
	mad.lo.s64 	%rd14606, %rd1293, %rd14600, %rd14605;
	setp.lt.u64 	%p5317, %rd14606, %rd14605;
	shr.u64 	%rd14607, %rd14603, 32;
	mad.lo.s64 	%rd14608, %rd1294, %rd14601, %rd14607;
	add.s64 	%rd14609, %rd14608, %rd14604;
	selp.u64 	%rd14610, 1, 0, %p5317;
	add.s64 	%rd14611, %rd14609, %rd14610;
	mul.lo.s64 	%rd14612, %rd1296, %rd14600;
	mad.lo.s64 	%rd14613, %rd1295, %rd14601, %rd14612;
	setp.lt.u64 	%p5318, %rd14613, %rd14612;
	selp.b64 	%rd14614, 4294967296, 0, %p5318;
	shl.b64 	%rd14615, %rd14613, 32;
	mad.lo.s64 	%rd14616, %rd1295, %rd14600, %rd14615;
	setp.lt.u64 	%p5319, %rd14616, %rd14615;
	shr.u64 	%rd14617, %rd14613, 32;
	mad.lo.s64 	%rd14618, %rd1296, %rd14601, %rd14617;
	add.s64 	%rd14619, %rd14618, %rd14614;
	selp.u64 	%rd14620, 1, 0, %p5319;
	add.s64 	%rd14621, %rd14619, %rd14620;
	add.s64 	%rd14622, %rd14611, %rd14616;
	setp.lt.u64 	%p5320, %rd14622, %rd14611;
	selp.u64 	%rd14623, 1, 0, %p5320;
	add.s64 	%rd14624, %rd14621, %rd14623;
	mul.lo.s64 	%rd14625, %rd1298, %rd14600;
	mad.lo.s64 	%rd14626, %rd1297, %rd14601, %rd14625;
	setp.lt.u64 	%p5321, %rd14626, %rd14625;
	selp.b64 	%rd14627, 4294967296, 0, %p5321;
	shl.b64 	%rd14628, %rd14626, 32;
	mad.lo.s64 	%rd14629, %rd1297, %rd14600, %rd14628;
	setp.lt.u64 	%p5322, %rd14629, %rd14628;
	shr.u64 	%rd14630, %rd14626, 32;
	mad.lo.s64 	%rd14631, %rd1298, %rd14601, %rd14630;
	add.s64 	%rd14632, %rd14631, %rd14627;
	selp.u64 	%rd14633, 1, 0, %p5322;
	add.s64 	%rd14634, %rd14632, %rd14633;
	add.s64 	%rd14635, %rd14624, %rd14629;
	setp.lt.u64 	%p5323, %rd14635, %rd14624;
	selp.u64 	%rd14637, 1, 0, %p5323;
	add.s64 	%rd14638, %rd14634, %rd14637;
	mul.lo.s64 	%rd14639, %rd1300, %rd14600;
	mad.lo.s64 	%rd14640, %rd1299, %rd14601, %rd14639;
	setp.lt.u64 	%p5324, %rd14640, %rd14639;
	selp.b64 	%rd14641, 4294967296, 0, %p5324;
	shl.b64 	%rd14642, %rd14640, 32;
	mad.lo.s64 	%rd14643, %rd1299, %rd14600, %rd14642;
	setp.lt.u64 	%p5325, %rd14643, %rd14642;
	shr.u64 	%rd14644, %rd14640, 32;
	mad.lo.s64 	%rd14645, %rd1300, %rd14601, %rd14644;
	add.s64 	%rd14646, %rd14645, %rd14641;
	selp.u64 	%rd14647, 1, 0, %p5325;
	add.s64 	%rd14648, %rd14646, %rd14647;
	add.s64 	%rd14649, %rd14638, %rd14643;
	setp.lt.u64 	%p5326, %rd14649, %rd14638;
	selp.u64 	%rd14651, 1, 0, %p5326;
	add.s64 	%rd14652, %rd14648, %rd14651;
	and.b64  	%rd14654, %rd23114, 4294967295;
	shr.u64 	%rd14655, %rd23114, 32;
	mul.lo.s64 	%rd14656, %rd1294, %rd14654;
	mad.lo.s64 	%rd14657, %rd1293, %rd14655, %rd14656;
	setp.lt.u64 	%p5327, %rd14657, %rd14656;
	selp.b64 	%rd14658, 4294967296, 0, %p5327;
	shl.b64 	%rd14659, %rd14657, 32;
	mad.lo.s64 	%rd14660, %rd1293, %rd14654, %rd14659;
	setp.lt.u64 	%p5328, %rd14660, %rd14659;
	shr.u64 	%rd14661, %rd14657, 32;
	mad.lo.s64 	%rd14662, %rd1294, %rd14655, %rd14661;
	add.s64 	%rd14663, %rd14662, %rd14658;
	selp.u64 	%rd14664, 1, 0, %p5328;
	add.s64 	%rd14665, %rd14663, %rd14664;
	add.s64 	%rd14666, %rd14622, %rd14660;
	setp.lt.u64 	%p5329, %rd14666, %rd14622;
	selp.u64 	%rd14667, 1, 0, %p5329;
	add.s64 	%rd14668, %rd14665, %rd14667;
	setp.ne.s64 	%p5330, %rd14668, 0;
	add.s64 	%rd14670, %rd14635, %rd14668;
	setp.lt.u64 	%p5331, %rd14670, %rd14635;
	and.pred  	%p5332, %p5330, %p5331;
	selp.u64 	%rd14671, 1, 0, %p5332;
	mul.lo.s64 	%rd14672, %rd1296, %rd14654;
	mad.lo.s64 	%rd14673, %rd1295, %rd14655, %rd14672;
	setp.lt.u64 	%p5333, %rd14673, %rd14672;
	selp.b64 	%rd14674, 4294967296, 0, %p5333;
	shl.b64 	%rd14675, %rd14673, 32;
	mad.lo.s64 	%rd14676, %rd1295, %rd14654, %rd14675;
	setp.lt.u64 	%p5334, %rd14676, %rd14675;
	shr.u64 	%rd14677, %rd14673, 32;
	mad.lo.s64 	%rd14678, %rd1296, %rd14655, %rd14677;
	add.s64 	%rd14679, %rd14678, %rd14674;
	selp.u64 	%rd14680, 1, 0, %p5334;
	add.s64 	%rd14681, %rd14679, %rd14680;
	add.s64 	%rd14682, %rd14670, %rd14671;
	add.s64 	%rd14683, %rd14682, %rd14676;
	max.u64 	%rd14684, %rd14670, %rd14682;
	setp.gt.u64 	%p5335, %rd14684, %rd14683;
	selp.u64 	%rd14685, 1, 0, %p5335;
	add.s64 	%rd14686, %rd14681, %rd14685;
	setp.ne.s64 	%p5336, %rd14686, 0;
	add.s64 	%rd14688, %rd14649, %rd14686;
	setp.lt.u64 	%p5337, %rd14688, %rd14649;
	and.pred  	%p5338, %p5336, %p5337;
	selp.u64 	%rd14689, 1, 0, %p5338;
	mul.lo.s64 	%rd14690, %rd1298, %rd14654;
	mad.lo.s64 	%rd14691, %rd1297, %rd14655, %rd14690;
	setp.lt.u64 	%p5339, %rd14691, %rd14690;
	selp.b64 	%rd14692, 4294967296, 0, %p5339;
	shl.b64 	%rd14693, %rd14691, 32;
	mad.lo.s64 	%rd14694, %rd1297, %rd14654, %rd14693;
	setp.lt.u64 	%p5340, %rd14694, %rd14693;
	shr.u64 	%rd14695, %rd14691, 32;
	mad.lo.s64 	%rd14696, %rd1298, %rd14655, %rd14695;
	add.s64 	%rd14697, %rd14696, %rd14692;
	selp.u64 	%rd14698, 1, 0, %p5340;
	add.s64 	%rd14699, %rd14697, %rd14698;
	add.s64 	%rd14700, %rd14688, %rd14689;
	add.s64 	%rd14701, %rd14700, %rd14694;
	max.u64 	%rd14703, %rd14688, %rd14700;
	setp.gt.u64 	%p5341, %rd14703, %rd14701;
	selp.u64 	%rd14704, 1, 0, %p5341;
	add.s64 	%rd14705, %rd14699, %rd14704;
	setp.ne.s64 	%p5342, %rd14705, 0;
	add.s64 	%rd14707, %rd14652, %rd14705;
	setp.lt.u64 	%p5343, %rd14707, %rd14652;
	and.pred  	%p5344, %p5342, %p5343;
	selp.u64 	%rd14708, 1, 0, %p5344;
	mul.lo.s64 	%rd14709, %rd1300, %rd14654;
	mad.lo.s64 	%rd14710, %rd1299, %rd14655, %rd14709;
	setp.lt.u64 	%p5345, %rd14710, %rd14709;
	selp.b64 	%rd14711, 4294967296, 0, %p5345;
	shl.b64 	%rd14712, %rd14710, 32;
	mad.lo.s64 	%rd14713, %rd1299, %rd14654, %rd14712;
	setp.lt.u64 	%p5346, %rd14713, %rd14712;
	shr.u64 	%rd14714, %rd14710, 32;
	mad.lo.s64 	%rd14715, %rd1300, %rd14655, %rd14714;
	add.s64 	%rd14716, %rd14715, %rd14711;
	selp.u64 	%rd14717, 1, 0, %p5346;
	add.s64 	%rd14718, %rd14716, %rd14717;
	add.s64 	%rd14719, %rd14707, %rd14708;
	add.s64 	%rd14720, %rd14719, %rd14713;
	max.u64 	%rd14722, %rd14707, %rd14719;
	setp.gt.u64 	%p5347, %rd14722, %rd14720;
	selp.u64 	%rd14723, 1, 0, %p5347;
	add.s64 	%rd14724, %rd14718, %rd14723;
	and.b64  	%rd14726, %rd23113, 4294967295;
	shr.u64 	%rd14727, %rd23113, 32;
	mul.lo.s64 	%rd14728, %rd1294, %rd14726;
	mad.lo.s64 	%rd14729, %rd1293, %rd14727, %rd14728;
	setp.lt.u64 	%p5348, %rd14729, %rd14728;
	selp.b64 	%rd14730, 4294967296, 0, %p5348;
	shl.b64 	%rd14731, %rd14729, 32;
	mad.lo.s64 	%rd14732, %rd1293, %rd14726, %rd14731;
	setp.lt.u64 	%p5349, %rd14732, %rd14731;
	shr.u64 	%rd14733, %rd14729, 32;
	mad.lo.s64 	%rd14734, %rd1294, %rd14727, %rd14733;
	add.s64 	%rd14735, %rd14734, %rd14730;
	selp.u64 	%rd14736, 1, 0, %p5349;
	add.s64 	%rd14737, %rd14735, %rd14736;
	add.s64 	%rd14738, %rd14683, %rd14732;
	setp.lt.u64 	%p5350, %rd14738, %rd14683;
	selp.u64 	%rd14739, 1, 0, %p5350;
	add.s64 	%rd14740, %rd14737, %rd14739;
	setp.ne.s64 	%p5351, %rd14740, 0;
	add.s64 	%rd14742, %rd14701, %rd14740;
	setp.lt.u64 	%p5352, %rd14742, %rd14701;
	and.pred  	%p5353, %p5351, %p5352;
	selp.u64 	%rd14743, 1, 0, %p5353;
	mul.lo.s64 	%rd14744, %rd1296, %rd14726;
	mad.lo.s64 	%rd14745, %rd1295, %rd14727, %rd14744;
	setp.lt.u64 	%p5354, %rd14745, %rd14744;
	selp.b64 	%rd14746, 4294967296, 0, %p5354;
	shl.b64 	%rd14747, %rd14745, 32;
	mad.lo.s64 	%rd14748, %rd1295, %rd14726, %rd14747;
	setp.lt.u64 	%p5355, %rd14748, %rd14747;
	shr.u64 	%rd14749, %rd14745, 32;
	mad.lo.s64 	%rd14750, %rd1296, %rd14727, %rd14749;
	add.s64 	%rd14751, %rd14750, %rd14746;
	selp.u64 	%rd14752, 1, 0, %p5355;
	add.s64 	%rd14753, %rd14751, %rd14752;
	add.s64 	%rd14754, %rd14742, %rd14743;
	add.s64 	%rd14755, %rd14754, %rd14748;
	max.u64 	%rd14756, %rd14742, %rd14754;
	setp.gt.u64 	%p5356, %rd14756, %rd14755;
	selp.u64 	%rd14757, 1, 0, %p5356;
	add.s64 	%rd14758, %rd14753, %rd14757;
	setp.ne.s64 	%p5357, %rd14758, 0;
	add.s64 	%rd14760, %rd14720, %rd14758;
	setp.lt.u64 	%p5358, %rd14760, %rd14720;
	and.pred  	%p5359, %p5357, %p5358;
	selp.u64 	%rd14761, 1, 0, %p5359;
	mul.lo.s64 	%rd14762, %rd1298, %rd14726;
	mad.lo.s64 	%rd14763, %rd1297, %rd14727, %rd14762;
	setp.lt.u64 	%p5360, %rd14763, %rd14762;
	selp.b64 	%rd14764, 4294967296, 0, %p5360;
	shl.b64 	%rd14765, %rd14763, 32;
	mad.lo.s64 	%rd14766, %rd1297, %rd14726, %rd14765;
	setp.lt.u64 	%p5361, %rd14766, %rd14765;
	shr.u64 	%rd14767, %rd14763, 32;
	mad.lo.s64 	%rd14768, %rd1298, %rd14727, %rd14767;
	add.s64 	%rd14769, %rd14768, %rd14764;
	selp.u64 	%rd14770, 1, 0, %p5361;
	add.s64 	%rd14771, %rd14769, %rd14770;
	add.s64 	%rd14772, %rd14760, %rd14761;
	add.s64 	%rd14773, %rd14772, %rd14766;
	max.u64 	%rd14775, %rd14760, %rd14772;
	setp.gt.u64 	%p5362, %rd14775, %rd14773;
	selp.u64 	%rd14776, 1, 0, %p5362;
	add.s64 	%rd14777, %rd14771, %rd14776;
	setp.ne.s64 	%p5363, %rd14777, 0;
	add.s64 	%rd14779, %rd14724, %rd14777;
	setp.lt.u64 	%p5364, %rd14779, %rd14724;
	and.pred  	%p5365, %p5363, %p5364;
	selp.u64 	%rd14780, 1, 0, %p5365;
	mul.lo.s64 	%rd14781, %rd1300, %rd14726;
	mad.lo.s64 	%rd14782, %rd1299, %rd14727, %rd14781;
	setp.lt.u64 	%p5366, %rd14782, %rd14781;
	selp.b64 	%rd14783, 4294967296, 0, %p5366;
	shl.b64 	%rd14784, %rd14782, 32;
	mad.lo.s64 	%rd14785, %rd1299, %rd14726, %rd14784;
	setp.lt.u64 	%p5367, %rd14785, %rd14784;
	shr.u64 	%rd14786, %rd14782, 32;
	mad.lo.s64 	%rd14787, %rd1300, %rd14727, %rd14786;
	add.s64 	%rd14788, %rd14787, %rd14783;
	selp.u64 	%rd14789, 1, 0, %p5367;
	add.s64 	%rd14790, %rd14788, %rd14789;
	add.s64 	%rd14791, %rd14779, %rd14780;
	add.s64 	%rd14792, %rd14791, %rd14785;
	max.u64 	%rd14794, %rd14779, %rd14791;
	setp.gt.u64 	%p5368, %rd14794, %rd14792;
	selp.u64 	%rd14795, 1, 0, %p5368;
	add.s64 	%rd14796, %rd14790, %rd14795;
	and.b64  	%rd14798, %rd23116, 4294967295;
	shr.u64 	%rd14799, %rd23116, 32;
	mul.lo.s64 	%rd14800, %rd1294, %rd14798;
	mad.lo.s64 	%rd14801, %rd1293, %rd14799, %rd14800;
	setp.lt.u64 	%p5369, %rd14801, %rd14800;
	selp.b64 	%rd14802, 4294967296, 0, %p5369;
	shl.b64 	%rd14803, %rd14801, 32;
	mad.lo.s64 	%rd14804, %rd1293, %rd14798, %rd14803;
	setp.lt.u64 	%p5370, %rd14804, %rd14803;
	shr.u64 	%rd14805, %rd14801, 32;
	mad.lo.s64 	%rd14806, %rd1294, %rd14799, %rd14805;
	add.s64 	%rd14807, %rd14806, %rd14802;
	selp.u64 	%rd14808, 1, 0, %p5370;
	add.s64 	%rd14809, %rd14807, %rd14808;
	add.s64 	%rd14810, %rd14755, %rd14804;
	setp.lt.u64 	%p5371, %rd14810, %rd14755;
	selp.u64 	%rd14811, 1, 0, %p5371;
	add.s64 	%rd14812, %rd14809, %rd14811;
	setp.ne.s64 	%p5372, %rd14812, 0;
	add.s64 	%rd14814, %rd14773, %rd14812;
	setp.lt.u64 	%p5373, %rd14814, %rd14773;
	and.pred  	%p5374, %p5372, %p5373;
	selp.u64 	%rd14815, 1, 0, %p5374;
	mul.lo.s64 	%rd14816, %rd1296, %rd14798;
	mad.lo.s64 	%rd14817, %rd1295, %rd14799, %rd14816;
	setp.lt.u64 	%p5375, %rd14817, %rd14816;
	selp.b64 	%rd14818, 4294967296, 0, %p5375;
	shl.b64 	%rd14819, %rd14817, 32;
	mad.lo.s64 	%rd14820, %rd1295, %rd14798, %rd14819;
	setp.lt.u64 	%p5376, %rd14820, %rd14819;
	shr.u64 	%rd14821, %rd14817, 32;
	mad.lo.s64 	%rd14822, %rd1296, %rd14799, %rd14821;
	add.s64 	%rd14823, %rd14822, %rd14818;
	selp.u64 	%rd14824, 1, 0, %p5376;
	add.s64 	%rd14825, %rd14823, %rd14824;
	add.s64 	%rd14826, %rd14814, %rd14815;
	add.s64 	%rd1590, %rd14826, %rd14820;
	max.u64 	%rd14827, %rd14814, %rd14826;
	setp.gt.u64 	%p5377, %rd14827, %rd1590;
	selp.u64 	%rd14828, 1, 0, %p5377;
	add.s64 	%rd14829, %rd14825, %rd14828;
	setp.ne.s64 	%p5378, %rd14829, 0;
	add.s64 	%rd14831, %rd14792, %rd14829;
	setp.lt.u64 	%p5379, %rd14831, %rd14792;
	and.pred  	%p5380, %p5378, %p5379;
	selp.u64 	%rd14832, 1, 0, %p5380;
	mul.lo.s64 	%rd14833, %rd1298, %rd14798;
	mad.lo.s64 	%rd14834, %rd1297, %rd14799, %rd14833;
	setp.lt.u64 	%p5381, %rd14834, %rd14833;
	selp.b64 	%rd14835, 4294967296, 0, %p5381;
	shl.b64 	%rd14836, %rd14834, 32;
	mad.lo.s64 	%rd14837, %rd1297, %rd14798, %rd14836;
	setp.lt.u64 	%p5382, %rd14837, %rd14836;
	shr.u64 	%rd14838, %rd14834, 32;
	mad.lo.s64 	%rd14839, %rd1298, %rd14799, %rd14838;
	add.s64 	%rd14840, %rd14839, %rd14835;
	selp.u64 	%rd14841, 1, 0, %p5382;
	add.s64 	%rd14842, %rd14840, %rd14841;
	add.s64 	%rd14843, %rd14831, %rd14832;
	add.s64 	%rd1591, %rd14843, %rd14837;
	max.u64 	%rd14844, %rd14831, %rd14843;
	setp.gt.u64 	%p5383, %rd14844, %rd1591;
	selp.u64 	%rd14845, 1, 0, %p5383;
	add.s64 	%rd14846, %rd14842, %rd14845;
	setp.ne.s64 	%p5384, %rd14846, 0;
	add.s64 	%rd14848, %rd14796, %rd14846;
	setp.lt.u64 	%p5385, %rd14848, %rd14796;
	and.pred  	%p5386, %p5384, %p5385;
	selp.u64 	%rd14849, 1, 0, %p5386;
	mul.lo.s64 	%rd14850, %rd1300, %rd14798;
	mad.lo.s64 	%rd14851, %rd1299, %rd14799, %rd14850;
	setp.lt.u64 	%p5387, %rd14851, %rd14850;
	selp.b64 	%rd14852, 4294967296, 0, %p5387;
	shl.b64 	%rd14853, %rd14851, 32;
	mad.lo.s64 	%rd14854, %rd1299, %rd14798, %rd14853;
	setp.lt.u64 	%p5388, %rd14854, %rd14853;
	shr.u64 	%rd14855, %rd14851, 32;
	mad.lo.s64 	%rd14856, %rd1300, %rd14799, %rd14855;
	add.s64 	%rd14857, %rd14856, %rd14852;
	selp.u64 	%rd14858, 1, 0, %p5388;
	add.s64 	%rd14859, %rd14857, %rd14858;
	add.s64 	%rd14860, %rd14848, %rd14849;
	add.s64 	%rd1592, %rd14860, %rd14854;
	max.u64 	%rd14861, %rd14848, %rd14860;
	setp.gt.u64 	%p5389, %rd14861, %rd1592;
	selp.u64 	%rd14862, 1, 0, %p5389;
	add.s64 	%rd1593, %rd14859, %rd14862;
	mov.b64 	{%r1575, %r1576}, %rd1590;
	mov.b64 	{%r1577, %r1578}, %rd1591;
	mov.b64 	%rd14863, {%r1578, %r1575};
	mov.b64 	{%r1579, %r1580}, %rd1592;
	mov.b64 	%rd14864, {%r1580, %r1577};
	mov.b64 	{%r1581, %r1582}, %rd1593;
	mov.b64 	%rd14865, {%r1582, %r1579};
	shl.b64 	%rd14866, %rd1593, 32;
	add.s64 	%rd1594, %rd14863, %rd14606;
	setp.lt.u64 	%p5390, %rd1594, %rd14863;
	selp.u64 	%rd14867, 1, 0, %p5390;
	add.s64 	%rd14868, %rd14864, %rd14666;
	add.s64 	%rd1595, %rd14868, %rd14867;
	max.u64 	%rd14869, %rd14666, %rd14868;
	setp.gt.u64 	%p5391, %rd14869, %rd1595;
	selp.u64 	%rd14870, 1, 0, %p5391;
	add.s64 	%rd14871, %rd14865, %rd14738;
	add.s64 	%rd1596, %rd14871, %rd14870;
	max.u64 	%rd14872, %rd14738, %rd14871;
	setp.gt.u64 	%p5392, %rd14872, %rd1596;
	selp.u64 	%rd14873, 1, 0, %p5392;
	add.s64 	%rd14874, %rd14866, %rd14810;
	add.s64 	%rd23120, %rd14874, %rd14873;
	setp.gt.u64 	%p5393, %rd23120, %rd13845;
	@%p5393 bra 	$L__BB1_518;
	setp.eq.s64 	%p5394, %rd23120, %rd13845;
	setp.gt.u64 	%p5395, %rd1596, %rd57;
	and.pred  	%p5396, %p5394, %p5395;
	@%p5396 bra 	$L__BB1_518;
	setp.eq.s64 	%p5397, %rd23120, %rd13845;
	setp.eq.s64 	%p5398, %rd1596, %rd57;
	and.pred  	%p5399, %p5397, %p5398;
	setp.gt.u64 	%p5400, %rd1595, %rd56;
	and.pred  	%p5401, %p5399, %p5400;
	@%p5401 bra 	$L__BB1_518;
	setp.ne.s64 	%p5402, %rd23120, %rd13845;
	setp.ne.s64 	%p5403, %rd1596, %rd57;
	or.pred  	%p5404, %p5402, %p5403;
	setp.ne.s64 	%p5405, %rd1595, %rd56;
	or.pred  	%p5406, %p5404, %p5405;
	setp.lt.u64 	%p5407, %rd1594, %rd58;
	or.pred  	%p5408, %p5406, %p5407;
	mov.u64 	%rd23117, %rd1596;
	mov.u64 	%rd23118, %rd1595;
	mov.u64 	%rd23119, %rd1594;
	@%p5408 bra 	$L__BB1_519;
$L__BB1_518:
	sub.s64 	%rd23119, %rd1594, %rd58;
	setp.lt.u64 	%p5409, %rd1594, %rd58;
	selp.u64 	%rd14875, 1, 0, %p5409;
	add.s64 	%rd14876, %rd56, %rd14875;
	sub.s64 	%rd23118, %rd1595, %rd14876;
	setp.ge.u64 	%p5410, %rd1595, %rd14876;
	setp.lt.u64 	%p5411, %rd1595, %rd14876;
	setp.eq.s64 	%p5412, %rd14876, 0;
	selp.u32 	%r1583, -1, 0, %p5411;
	selp.u32 	%r1584, -1, 0, %p5412;
	selp.b32 	%r1585, %r1584, %r1583, %p5410;
	selp.b32 	%r1586, %r1585, %r1583, %p5409;
	and.b32  	%r1587, %r1586, 1;
	setp.eq.b32 	%p5413, %r1587, 1;
	cvt.u64.u32 	%rd14877, %r1586;
	and.b64  	%rd14878, %rd14877, 1;
	add.s64 	%rd14879, %rd57, %rd14878;
	sub.s64 	%rd23117, %rd1596, %rd14879;
	setp.ge.u64 	%p5414, %rd1596, %rd14879;
	setp.lt.u64 	%p5415, %rd1596, %rd14879;
	setp.eq.s64 	%p5416, %rd14879, 0;
	selp.u32 	%r1588, -1, 0, %p5415;
	selp.u32 	%r1589, -1, 0, %p5416;
	selp.b32 	%r1590, %r1589, %r1588, %p5414;
	selp.b32 	%r1591, %r1590, %r1588, %p5413;
	and.b32  	%r1592, %r1591, 1;
	setp.eq.b32 	%p5417, %r1592, 1;
	selp.s64 	%rd14880, -1, 0, %p5417;
	sub.s64 	%rd14881, %rd23120, %rd13845;
	add.s64 	%rd23120, %rd14881, %rd14880;
$L__BB1_519:
	shr.u64 	%rd14882, %rd1590, 32;
	mul.lo.s64 	%rd14883, %rd14882, 4196183048192;
	and.b64  	%rd14884, %rd1590, 4294967295;
	mad.lo.s64 	%rd14885, %rd14884, 977, %rd14883;
	setp.lt.u64 	%p5418, %rd14885, %rd14883;
	shr.u64 	%rd14886, %rd1591, 32;
	mul.lo.s64 	%rd14887, %rd14886, 4196183048192;
	and.b64  	%rd14888, %rd1591, 4294967295;
	mad.lo.s64 	%rd14889, %rd14888, 977, %rd14887;
	setp.lt.u64 	%p5419, %rd14889, %rd14887;
	selp.u64 	%rd14890, 1, 0, %p5418;
	mul.lo.s64 	%rd14891, %rd14882, 977;
	shr.u64 	%rd14892, %rd14891, 32;
	add.s64 	%rd14893, %rd14892, %rd14890;
	add.s64 	%rd14894, %rd14893, %rd14889;
	setp.lt.u64 	%p5420, %rd14894, %rd14893;
	shr.u64 	%rd14895, %rd1592, 32;
	mul.lo.s64 	%rd14896, %rd14895, 4196183048192;
	and.b64  	%rd14897, %rd1592, 4294967295;
	mad.lo.s64 	%rd14898, %rd14897, 977, %rd14896;
	setp.lt.u64 	%p5421, %rd14898, %rd14896;
	selp.u64 	%rd14899, 1, 0, %p5420;
	selp.u64 	%rd14900, 1, 0, %p5419;
	mul.lo.s64 	%rd14901, %rd14886, 977;
	shr.u64 	%rd14902, %rd14901, 32;
	add.s64 	%rd14903, %rd14902, %rd14900;
	add.s64 	%rd14904, %rd14903, %rd14899;
	add.s64 	%rd14905, %rd14904, %rd14898;
	setp.lt.u64 	%p5422, %rd14905, %rd14904;
	add.s64 	%rd1606, %rd23119, %rd14885;
	setp.lt.u64 	%p5423, %rd1606, %rd23119;
	selp.u64 	%rd14906, 1, 0, %p5423;
	add.s64 	%rd14907, %rd23118, %rd14894;
	add.s64 	%rd1607, %rd14907, %rd14906;
	max.u64 	%rd14908, %rd23118, %rd14907;
	setp.gt.u64 	%p5424, %rd14908, %rd1607;
	selp.u64 	%rd14909, 1, 0, %p5424;
	add.s64 	%rd14910, %rd23117, %rd14905;
	add.s64 	%rd1608, %rd14910, %rd14909;
	max.u64 	%rd14911, %rd23117, %rd14910;
	setp.gt.u64 	%p5425, %rd14911, %rd1608;
	selp.u64 	%rd14912, 1, 0, %p5425;
	shr.u64 	%rd14913, %rd1593, 32;
	and.b64  	%rd14914, %rd1593, 4294967295;
	mul.lo.s64 	%rd14915, %rd14914, 977;
	mad.lo.s64 	%rd14916, %rd14913, 4196183048192, %rd14915;
	selp.u64 	%rd14917, 1, 0, %p5422;
	selp.u64 	%rd14918, 1, 0, %p5421;
	mul.lo.s64 	%rd14919, %rd14895, 977;
	shr.u64 	%rd14920, %rd14919, 32;
	add.s64 	%rd14921, %rd14920, %rd14918;
	add.s64 	%rd14922, %rd14921, %rd14917;
	add.s64 	%rd14923, %rd14922, %rd14916;
	add.s64 	%rd14924, %rd23120, %rd14923;
	add.s64 	%rd23121, %rd14924, %rd14912;
	setp.gt.u64 	%p5426, %rd23121, %rd13845;
	@%p5426 bra 	$L__BB1_523;
	setp.eq.s64 	%p5427, %rd23121, %rd13845;
	setp.gt.u64 	%p5428, %rd1608, %rd57;
	and.pred  	%p5429, %p5427, %p5428;
	@%p5429 bra 	$L__BB1_523;
	setp.eq.s64 	%p5430, %rd23121, %rd13845;
	setp.eq.s64 	%p5431, %rd1608, %rd57;
	and.pred  	%p5432, %p5430, %p5431;
	setp.gt.u64 	%p5433, %rd1607, %rd56;
	and.pred  	%p5434, %p5432, %p5433;
	@%p5434 bra 	$L__BB1_523;
	setp.ne.s64 	%p5435, %rd23121, %rd13845;
	setp.ne.s64 	%p5436, %rd1608, %rd57;
	or.pred  	%p5437, %p5435, %p5436;
	setp.ne.s64 	%p5438, %rd1607, %rd56;
	or.pred  	%p5439, %p5437, %p5438;
	setp.lt.u64 	%p5440, %rd1606, %rd58;
	or.pred  	%p5441, %p5439, %p5440;
	@%p5441 bra 	$L__BB1_524;
$L__BB1_523:
	sub.s64 	%rd14925, %rd1606, %rd58;
	setp.lt.u64 	%p5442, %rd1606, %rd58;
	selp.u64 	%rd14926, 1, 0, %p5442;
	add.s64 	%rd14927, %rd56, %rd14926;
	sub.s64 	%rd14928, %rd1607, %rd14927;
	st.local.v2.u64 	[%rd22866+64], {%rd14925, %rd14928};
	setp.ge.u64 	%p5443, %rd1607, %rd14927;
	setp.lt.u64 	%p5444, %rd1607, %rd14927;
	setp.eq.s64 	%p5445, %rd14927, 0;
	selp.u32 	%r1593, -1, 0, %p5444;
	selp.u32 	%r1594, -1, 0, %p5445;
	selp.b32 	%r1595, %r1594, %r1593, %p5443;
	selp.b32 	%r1596, %r1595, %r1593, %p5442;
	and.b32  	%r1597, %r1596, 1;
	setp.eq.b32 	%p5446, %r1597, 1;
	cvt.u64.u32 	%rd14929, %r1596;
	and.b64  	%rd14930, %rd14929, 1;
	add.s64 	%rd14931, %rd57, %rd14930;
	sub.s64 	%rd14932, %rd1608, %rd14931;
	st.local.u64 	[%rd22866+80], %rd14932;
	setp.ge.u64 	%p5447, %rd1608, %rd14931;
	setp.lt.u64 	%p5448, %rd1608, %rd14931;
	setp.eq.s64 	%p5449, %rd14931, 0;
	selp.u32 	%r1598, -1, 0, %p5448;
	selp.u32 	%r1599, -1, 0, %p5449;
	selp.b32 	%r1600, %r1599, %r1598, %p5447;
	selp.b32 	%r1601, %r1600, %r1598, %p5446;
	and.b32  	%r1602, %r1601, 1;
	setp.eq.b32 	%p5450, %r1602, 1;
	selp.s64 	%rd14933, -1, 0, %p5450;
	sub.s64 	%rd14934, %rd23121, %rd13845;
	add.s64 	%rd23121, %rd14934, %rd14933;
	bra.uni 	$L__BB1_525;
$L__BB1_524:
	st.local.v2.u64 	[%rd22866+64], {%rd1606, %rd1607};
	st.local.u64 	[%rd22866+80], %rd1608;
$L__BB1_525:
	st.local.u64 	[%rd22866+88], %rd23121;
$L__BB1_526:
	add.s32 	%r2873, %r2873, 1;
	add.s64 	%rd22866, %rd22866, 96;
	setp.ne.s32 	%p5451, %r2873, 7;
	@%p5451 bra 	$L__BB1_201;
	mov.b32 	%r2874, 0;
$L__BB1_528:
	or.b64  	%rd14943, %rd23129, %rd23125;
	or.b64  	%rd14944, %rd14943, %rd23128;
	or.b64  	%rd14945, %rd14944, %rd23122;
	setp.eq.s64 	%p5452, %rd14945, 0;
	mov.u32 	%r2876, %r2874;
	@%p5452 bra 	$L__BB1_540;
	and.b64  	%rd14946, %rd23125, 1;
	setp.eq.b64 	%p5453, %rd14946, 1;
	not.pred 	%p5454, %p5453;
	@%p5454 bra 	$L__BB1_538;
	and.b64  	%rd23126, %rd23125, 15;
	and.b64  	%rd14947, %rd23125, 2;
	setp.eq.s64 	%p5455, %rd14947, 0;
	@%p5455 bra 	$L__BB1_532;
	and.b64  	%rd14948, %rd23125, 4;
	setp.eq.s64 	%p5456, %rd14948, 0;
	selp.b64 	%rd14949, 7, 15, %p5456;
	and.b64  	%rd23126, %rd23125, %rd14949;
$L__BB1_532:
	and.b64  	%rd14950, %rd23126, 1;
	setp.eq.b64 	%p5457, %rd14950, 1;
	not.pred 	%p5458, %p5457;
	@%p5458 bra 	$L__BB1_534;
	add.s64 	%rd14951, %rd23126, 1;
	shr.u64 	%rd14952, %rd14951, 1;
	mul.wide.u32 	%rd14953, %r2874, 4;
	add.s64 	%rd14954, %rd4, %rd14953;
	st.local.u32 	[%rd14954], %rd14952;
	bra.uni 	$L__BB1_535;
$L__BB1_534:
	mul.wide.u32 	%rd14955, %r2874, 4;
	add.s64 	%rd14956, %rd4, %rd14955;
	mov.b32 	%r1604, 0;
	st.local.u32 	[%rd14956], %r1604;
$L__BB1_535:
	sub.s64 	%rd23125, %rd23125, %rd23126;
	not.b64 	%rd14957, %rd23126;
	setp.le.u64 	%p5459, %rd23125, %rd14957;
	mov.u64 	%rd23127, %rd23122;
	@%p5459 bra 	$L__BB1_539;
	setp.ne.s64 	%p5460, %rd23129, 0;
	add.s64 	%rd23129, %rd23129, -1;
	mov.u64 	%rd23127, %rd23122;
	@%p5460 bra 	$L__BB1_539;
	setp.eq.s64 	%p5461, %rd23128, 0;
	add.s64 	%rd23128, %rd23128, -1;
	selp.s64 	%rd14959, -1, 0, %p5461;
	add.s64 	%rd23127, %rd23122, %rd14959;
	mov.b64 	%rd23129, -1;
	bra.uni 	$L__BB1_539;
$L__BB1_538:
	mul.wide.u32 	%rd14960, %r2874, 4;
	add.s64 	%rd14961, %rd4, %rd14960;
	mov.b32 	%r1605, 0;
	st.local.u32 	[%rd14961], %r1605;
	mov.u64 	%rd23127, %rd23122;
$L__BB1_539:
	shr.u64 	%rd23122, %rd23127, 1;
	mov.b64 	{%r1607, %r1608}, %rd23127;
	mov.b64 	{%r1609, %r1610}, %rd23128;
	shf.l.wrap.b32 	%r1611, %r1610, %r1607, 31;
	shf.l.wrap.b32 	%r1612, %r1609, %r1610, 31;
	mov.b64 	%rd23128, {%r1612, %r1611};
	mov.b64 	{%r1613, %r1614}, %rd23129;
	shf.l.wrap.b32 	%r1615, %r1614, %r1609, 31;
	shf.l.wrap.b32 	%r1616, %r1613, %r1614, 31;
	mov.b64 	%rd23129, {%r1616, %r1615};
	mov.b64 	{%r1617, %r1618}, %rd23125;
	shf.l.wrap.b32 	%r1619, %r1618, %r1613, 31;
	shf.l.wrap.b32 	%r1620, %r1617, %r1618, 31;
	mov.b64 	%rd23125, {%r1620, %r1619};
	add.s32 	%r2874, %r2874, 1;
	setp.ne.s32 	%p5462, %r2874, 256;
	mov.b32 	%r2876, 256;
	@%p5462 bra 	$L__BB1_528;
$L__BB1_540:
	setp.eq.s32 	%p5463, %r2876, 0;
	@%p5463 bra 	$L__BB1_670;
	ld.const.u64 	%rd1632, [SECP256K1_P+24];
	ld.const.u64 	%rd1633, [SECP256K1_P+16];
	ld.const.u64 	%rd1634, [SECP256K1_P+8];
	ld.const.u64 	%rd1635, [SECP256K1_P];
	add.s64 	%rd1636, %rd4, -4;
$L__BB1_542:
	mul.wide.s32 	%rd14962, %r2876, 4;
	add.s64 	%rd1637, %rd1636, %rd14962;
	add.u64 	%rd14963, %SP, 864;
	add.u64 	%rd1638, %SPL, 864;
	ld.local.u64 	%rd1639, [%rd1638+64];
	ld.local.u64 	%rd1640, [%rd1638+72];
	or.b64  	%rd14964, %rd1640, %rd1639;
	ld.local.u64 	%rd1641, [%rd1638+80];
	or.b64  	%rd14965, %rd14964, %rd1641;
	ld.local.u64 	%rd1642, [%rd1638+88];
	or.b64  	%rd14966, %rd14965, %rd1642;
	setp.ne.s64 	%p5464, %rd14966, 0;
	@%p5464 bra 	$L__BB1_544;
	mov.b64 	%rd17282, 0;
	st.local.u64 	[%rd1638+24], %rd17282;
	st.local.u64 	[%rd1638+16], %rd17282;
	st.local.u64 	[%rd1638+8], %rd17282;
	st.local.u64 	[%rd1638], %rd17282;
	st.local.u64 	[%rd1638+56], %rd17282;
	st.local.u64 	[%rd1638+48], %rd17282;
	st.local.u64 	[%rd1638+40], %rd17282;
	st.local.u64 	[%rd1638+32], %rd17282;
	st.local.u64 	[%rd1638+88], %rd17282;
	st.local.u64 	[%rd1638+80], %rd17282;
	st.local.u64 	[%rd1638+72], %rd17282;
	st.local.u64 	[%rd1638+64], %rd17282;
	bra.uni 	$L__BB1_667;
$L__BB1_544:
	ld.local.u64 	%rd14967, [%rd1638+32];
	and.b64  	%rd14968, %rd14967, 4294967295;
	shr.u64 	%rd14969, %rd14967, 32;
	mul.lo.s64 	%rd14970, %rd14969, %rd14968;
	shr.u64 	%rd14971, %rd14970, 31;
	and.b64  	%rd14972, %rd14971, 4294967296;
	shl.b64 	%rd14973, %rd14970, 33;
	mad.lo.s64 	%rd14974, %rd14968, %rd14968, %rd14973;
	setp.lt.u64 	%p5465, %rd14974, %rd14973;
	and.b64  	%rd14975, %rd14971, 4294967295;
	mad.lo.s64 	%rd14976, %rd14969, %rd14969, %rd14975;
	add.s64 	%rd14977, %rd14976, %rd14972;
	selp.u64 	%rd14978, 1, 0, %p5465;
	add.s64 	%rd14979, %rd14977, %rd14978;
	ld.local.u64 	%rd14980, [%rd1638+40];
	and.b64  	%rd14981, %rd14980, 4294967295;
	shr.u64 	%rd14982, %rd14980, 32;
	mul.lo.s64 	%rd14983, %rd14982, %rd14968;
	mul.lo.s64 	%rd14984, %rd14981, %rd14969;
	add.s64 	%rd14985, %rd14983, %rd14984;
	setp.lt.u64 	%p5466, %rd14985, %rd14983;
	selp.b64 	%rd14986, 4294967296, 0, %p5466;
	shl.b64 	%rd14987, %rd14985, 32;
	mad.lo.s64 	%rd14988, %rd14981, %rd14968, %rd14987;
	setp.lt.u64 	%p5467, %rd14988, %rd14987;
	shr.u64 	%rd14989, %rd14985, 32;
	mad.lo.s64 	%rd14990, %rd14982, %rd14969, %rd14989;
	add.s64 	%rd14991, %rd14990, %rd14986;
	selp.u64 	%rd14992, 1, 0, %p5467;
	add.s64 	%rd14993, %rd14991, %rd14992;
	add.s64 	%rd14994, %rd14979, %rd14988;
	setp.lt.u64 	%p5468, %rd14994, %rd14979;
	selp.u64 	%rd14995, 1, 0, %p5468;
	add.s64 	%rd14996, %rd14993, %rd14995;
	ld.local.u64 	%rd14997, [%rd1638+48];
	and.b64  	%rd14998, %rd14997, 4294967295;
	shr.u64 	%rd14999, %rd14997, 32;
	mul.lo.s64 	%rd15000, %rd14999, %rd14968;
	mul.lo.s64 	%rd15001, %rd14998, %rd14969;
	add.s64 	%rd15002, %rd15000, %rd15001;
	setp.lt.u64 	%p5469, %rd15002, %rd15000;
	selp.b64 	%rd15003, 4294967296, 0, %p5469;
	shl.b64 	%rd15004, %rd15002, 32;
	mad.lo.s64 	%rd15005, %rd14998, %rd14968, %rd15004;
	setp.lt.u64 	%p5470, %rd15005, %rd15004;
	shr.u64 	%rd15006, %rd15002, 32;
	mad.lo.s64 	%rd15007, %rd14999, %rd14969, %rd15006;
	add.s64 	%rd15008, %rd15007, %rd15003;
	selp.u64 	%rd15009, 1, 0, %p5470;
	add.s64 	%rd15010, %rd15008, %rd15009;
	add.s64 	%rd15011, %rd14996, %rd15005;
	setp.lt.u64 	%p5471, %rd15011, %rd14996;
	selp.u64 	%rd15013, 1, 0, %p5471;
	add.s64 	%rd15014, %rd15010, %rd15013;
	ld.local.u64 	%rd15015, [%rd1638+56];
	and.b64  	%rd15016, %rd15015, 4294967295;
	shr.u64 	%rd15017, %rd15015, 32;
	mul.lo.s64 	%rd15018, %rd15017, %rd14968;
	mul.lo.s64 	%rd15019, %rd15016, %rd14969;
	add.s64 	%rd15020, %rd15018, %rd15019;
	setp.lt.u64 	%p5472, %rd15020, %rd15018;
	selp.b64 	%rd15021, 4294967296, 0, %p5472;
	shl.b64 	%rd15022, %rd15020, 32;
	mad.lo.s64 	%rd15023, %rd15016, %rd14968, %rd15022;
	setp.lt.u64 	%p5473, %rd15023, %rd15022;
	shr.u64 	%rd15024, %rd15020, 32;
	mad.lo.s64 	%rd15025, %rd15017, %rd14969, %rd15024;
	add.s64 	%rd15026, %rd15025, %rd15021;
	selp.u64 	%rd15027, 1, 0, %p5473;
	add.s64 	%rd15028, %rd15026, %rd15027;
	add.s64 	%rd15029, %rd15014, %rd15023;
	setp.lt.u64 	%p5474, %rd15029, %rd15014;
	selp.u64 	%rd15031, 1, 0, %p5474;
	add.s64 	%rd15032, %rd15028, %rd15031;
	setp.lt.u64 	%p5475, %rd14985, %rd14984;
	selp.b64 	%rd15034, 4294967296, 0, %p5475;
	add.s64 	%rd15035, %rd14990, %rd15034;
	add.s64 	%rd15036, %rd15035, %rd14992;
	add.s64 	%rd15037, %rd14994, %rd14988;
	setp.lt.u64 	%p5476, %rd15037, %rd14994;
	selp.u64 	%rd15038, 1, 0, %p5476;
	add.s64 	%rd15039, %rd15036, %rd15038;
	setp.ne.s64 	%p5477, %rd15039, 0;
	add.s64 	%rd15041, %rd15011, %rd15039;
	setp.lt.u64 	%p5478, %rd15041, %rd15011;
	and.pred  	%p5479, %p5477, %p5478;
	selp.u64 	%rd15042, 1, 0, %p5479;
	mul.lo.s64 	%rd15043, %rd14982, %rd14981;
	shr.u64 	%rd15044, %rd15043, 31;
	and.b64  	%rd15045, %rd15044, 4294967296;
	shl.b64 	%rd15046, %rd15043, 33;
	mad.lo.s64 	%rd15047, %rd14981, %rd14981, %rd15046;
	setp.lt.u64 	%p5480, %rd15047, %rd15046;
	and.b64  	%rd15048, %rd15044, 4294967295;
	mad.lo.s64 	%rd15049, %rd14982, %rd14982, %rd15048;
	add.s64 	%rd15050, %rd15049, %rd15045;
	selp.u64 	%rd15051, 1, 0, %p5480;
	add.s64 	%rd15052, %rd15050, %rd15051;
	add.s64 	%rd15053, %rd15041, %rd15042;
	add.s64 	%rd15054, %rd15053, %rd15047;
	max.u64 	%rd15055, %rd15041, %rd15053;
	setp.gt.u64 	%p5481, %rd15055, %rd15054;
	selp.u64 	%rd15056, 1, 0, %p5481;
	add.s64 	%rd15057, %rd15052, %rd15056;
	setp.ne.s64 	%p5482, %rd15057, 0;
	add.s64 	%rd15059, %rd15029, %rd15057;
	setp.lt.u64 	%p5483, %rd15059, %rd15029;
	and.pred  	%p5484, %p5482, %p5483;
	selp.u64 	%rd15060, 1, 0, %p5484;
	mul.lo.s64 	%rd15061, %rd14999, %rd14981;
	mul.lo.s64 	%rd15062, %rd14998, %rd14982;
	add.s64 	%rd15063, %rd15061, %rd15062;
	setp.lt.u64 	%p5485, %rd15063, %rd15061;
	selp.b64 	%rd15064, 4294967296, 0, %p5485;
	shl.b64 	%rd15065, %rd15063, 32;
	mad.lo.s64 	%rd15066, %rd14998, %rd14981, %rd15065;
	setp.lt.u64 	%p5486, %rd15066, %rd15065;
	shr.u64 	%rd15067, %rd15063, 32;
	mad.lo.s64 	%rd15068, %rd14999, %rd14982, %rd15067;
	add.s64 	%rd15069, %rd15068, %rd15064;
	selp.u64 	%rd15070, 1, 0, %p5486;
	add.s64 	%rd15071, %rd15069, %rd15070;
	add.s64 	%rd15072, %rd15059, %rd15060;
	add.s64 	%rd15073, %rd15072, %rd15066;
	max.u64 	%rd15075, %rd15059, %rd15072;
	setp.gt.u64 	%p5487, %rd15075, %rd15073;
	selp.u64 	%rd15076, 1, 0, %p5487;
	add.s64 	%rd15077, %rd15071, %rd15076;
	setp.ne.s64 	%p5488, %rd15077, 0;
	add.s64 	%rd15079, %rd15032, %rd15077;
	setp.lt.u64 	%p5489, %rd15079, %rd15032;
	and.pred  	%p5490, %p5488, %p5489;
	selp.u64 	%rd15080, 1, 0, %p5490;
	mul.lo.s64 	%rd15081, %rd15017, %rd14981;
	mul.lo.s64 	%rd15082, %rd15016, %rd14982;
	add.s64 	%rd15083, %rd15081, %rd15082;
	setp.lt.u64 	%p5491, %rd15083, %rd15081;
	selp.b64 	%rd15084, 4294967296, 0, %p5491;
	shl.b64 	%rd15085, %rd15083, 32;
	mad.lo.s64 	%rd15086, %rd15016, %rd14981, %rd15085;
	setp.lt.u64 	%p5492, %rd15086, %rd15085;
	shr.u64 	%rd15087, %rd15083, 32;
	mad.lo.s64 	%rd15088, %rd15017, %rd14982, %rd15087;
	add.s64 	%rd15089, %rd15088, %rd15084;
	selp.u64 	%rd15090, 1, 0, %p5492;
	add.s64 	%rd15091, %rd15089, %rd15090;
	add.s64 	%rd15092, %rd15079, %rd15080;
	add.s64 	%rd15093, %rd15092, %rd15086;
	max.u64 	%rd15095, %rd15079, %rd15092;
	setp.gt.u64 	%p5493, %rd15095, %rd15093;
	selp.u64 	%rd15096, 1, 0, %p5493;
	add.s64 	%rd15097, %rd15091, %rd15096;
	setp.lt.u64 	%p5494, %rd15002, %rd15001;
	selp.b64 	%rd15099, 4294967296, 0, %p5494;
	add.s64 	%rd15100, %rd15007, %rd15099;
	add.s64 	%rd15101, %rd15100, %rd15009;
	add.s64 	%rd15102, %rd15054, %rd15005;
	setp.lt.u64 	%p5495, %rd15102, %rd15054;
	selp.u64 	%rd15103, 1, 0, %p5495;
	add.s64 	%rd15104, %rd15101, %rd15103;
	setp.ne.s64 	%p5496, %rd15104, 0;
	add.s64 	%rd15106, %rd15073, %rd15104;
	setp.lt.u64 	%p5497, %rd15106, %rd15073;
	and.pred  	%p5498, %p5496, %p5497;
	selp.u64 	%rd15107, 1, 0, %p5498;
	setp.lt.u64 	%p5499, %rd15063, %rd15062;
	selp.b64 	%rd15108, 4294967296, 0, %p5499;
	add.s64 	%rd15109, %rd15068, %rd15108;
	add.s64 	%rd15110, %rd15109, %rd15070;
	add.s64 	%rd15111, %rd15106, %rd15107;
	add.s64 	%rd15112, %rd15111, %rd15066;
	max.u64 	%rd15113, %rd15106, %rd15111;
	setp.gt.u64 	%p5500, %rd15113, %rd15112;
	selp.u64 	%rd15114, 1, 0, %p5500;
	add.s64 	%rd15115, %rd15110, %rd15114;
	setp.ne.s64 	%p5501, %rd15115, 0;
	add.s64 	%rd15117, %rd15093, %rd15115;
	setp.lt.u64 	%p5502, %rd15117, %rd15093;
	and.pred  	%p5503, %p5501, %p5502;
	selp.u64 	%rd15118, 1, 0, %p5503;
	mul.lo.s64 	%rd15119, %rd14999, %rd14998;
	shr.u64 	%rd15120, %rd15119, 31;
	and.b64  	%rd15121, %rd15120, 4294967296;
	shl.b64 	%rd15122, %rd15119, 33;
	mad.lo.s64 	%rd15123, %rd14998, %rd14998, %rd15122;
	setp.lt.u64 	%p5504, %rd15123, %rd15122;
	and.b64  	%rd15124, %rd15120, 4294967295;
	mad.lo.s64 	%rd15125, %rd14999, %rd14999, %rd15124;
	add.s64 	%rd15126, %rd15125, %rd15121;
	selp.u64 	%rd15127, 1, 0, %p5504;
	add.s64 	%rd15128, %rd15126, %rd15127;
	add.s64 	%rd15129, %rd15117, %rd15118;
	add.s64 	%rd15130, %rd15129, %rd15123;
	max.u64 	%rd15132, %rd15117, %rd15129;
	setp.gt.u64 	%p5505, %rd15132, %rd15130;
	selp.u64 	%rd15133, 1, 0, %p5505;
	add.s64 	%rd15134, %rd15128, %rd15133;
	setp.ne.s64 	%p5506, %rd15134, 0;
	add.s64 	%rd15136, %rd15097, %rd15134;
	setp.lt.u64 	%p5507, %rd15136, %rd15097;
	and.pred  	%p5508, %p5506, %p5507;
	selp.u64 	%rd15137, 1, 0, %p5508;
	mul.lo.s64 	%rd15138, %rd15017, %rd14998;
	mul.lo.s64 	%rd15139, %rd15016, %rd14999;
	add.s64 	%rd15140, %rd15138, %rd15139;
	setp.lt.u64 	%p5509, %rd15140, %rd15138;
	selp.b64 	%rd15141, 4294967296, 0, %p5509;
	shl.b64 	%rd15142, %rd15140, 32;
	mad.lo.s64 	%rd15143, %rd15016, %rd14998, %rd15142;
	setp.lt.u64 	%p5510, %rd15143, %rd15142;
	shr.u64 	%rd15144, %rd15140, 32;
	mad.lo.s64 	%rd15145, %rd15017, %rd14999, %rd15144;
	add.s64 	%rd15146, %rd15145, %rd15141;
	selp.u64 	%rd15147, 1, 0, %p5510;
	add.s64 	%rd15148, %rd15146, %rd15147;
	add.s64 	%rd15149, %rd15136, %rd15137;
	add.s64 	%rd15150, %rd15149, %rd15143;
	max.u64 	%rd15152, %rd15136, %rd15149;
	setp.gt.u64 	%p5511, %rd15152, %rd15150;
	selp.u64 	%rd15153, 1, 0, %p5511;
	add.s64 	%rd15154, %rd15148, %rd15153;
	setp.lt.u64 	%p5512, %rd15020, %rd15019;
	selp.b64 	%rd15156, 4294967296, 0, %p5512;
	add.s64 	%rd15157, %rd15025, %rd15156;
	add.s64 	%rd15158, %rd15157, %rd15027;
	add.s64 	%rd15159, %rd15112, %rd15023;
	setp.lt.u64 	%p5513, %rd15159, %rd15112;
	selp.u64 	%rd15160, 1, 0, %p5513;
	add.s64 	%rd15161, %rd15158, %rd15160;
	setp.ne.s64 	%p5514, %rd15161, 0;
	add.s64 	%rd15163, %rd15130, %rd15161;
	setp.lt.u64 	%p5515, %rd15163, %rd15130;
	and.pred  	%p5516, %p5514, %p5515;
	selp.u64 	%rd15164, 1, 0, %p5516;
	setp.lt.u64 	%p5517, %rd15083, %rd15082;
	selp.b64 	%rd15165, 4294967296, 0, %p5517;
	add.s64 	%rd15166, %rd15088, %rd15165;
	add.s64 	%rd15167, %rd15166, %rd15090;
	add.s64 	%rd15168, %rd15163, %rd15164;
	add.s64 	%rd1643, %rd15168, %rd15086;
	max.u64 	%rd15169, %rd15163, %rd15168;
	setp.gt.u64 	%p5518, %rd15169, %rd1643;
	selp.u64 	%rd15170, 1, 0, %p5518;
	add.s64 	%rd15171, %rd15167, %rd15170;
	setp.ne.s64 	%p5519, %rd15171, 0;
	add.s64 	%rd15173, %rd15150, %rd15171;
	setp.lt.u64 	%p5520, %rd15173, %rd15150;
	and.pred  	%p5521, %p5519, %p5520;
	selp.u64 	%rd15174, 1, 0, %p5521;
	setp.lt.u64 	%p5522, %rd15140, %rd15139;
	selp.b64 	%rd15175, 4294967296, 0, %p5522;
	add.s64 	%rd15176, %rd15145, %rd15175;
	add.s64 	%rd15177, %rd15176, %rd15147;
	add.s64 	%rd15178, %rd15173, %rd15174;
	add.s64 	%rd1644, %rd15178, %rd15143;
	max.u64 	%rd15179, %rd15173, %rd15178;
	setp.gt.u64 	%p5523, %rd15179, %rd1644;
	selp.u64 	%rd15180, 1, 0, %p5523;
	add.s64 	%rd15181, %rd15177, %rd15180;
	setp.ne.s64 	%p5524, %rd15181, 0;
	add.s64 	%rd15183, %rd15154, %rd15181;
	setp.lt.u64 	%p5525, %rd15183, %rd15154;
	and.pred  	%p5526, %p5524, %p5525;
	selp.u64 	%rd15184, 1, 0, %p5526;
	mul.lo.s64 	%rd15185, %rd15017, %rd15016;
	shr.u64 	%rd15186, %rd15185, 31;
	and.b64  	%rd15187, %rd15186, 4294967296;
	shl.b64 	%rd15188, %rd15185, 33;
	mad.lo.s64 	%rd15189, %rd15016, %rd15016, %rd15188;
	setp.lt.u64 	%p5527, %rd15189, %rd15188;
	and.b64  	%rd15190, %rd15186, 4294967295;
	mad.lo.s64 	%rd15191, %rd15017, %rd15017, %rd15190;
	add.s64 	%rd15192, %rd15191, %rd15187;
	selp.u64 	%rd15193, 1, 0, %p5527;
	add.s64 	%rd15194, %rd15192, %rd15193;
	add.s64 	%rd15195, %rd15183, %rd15184;
	add.s64 	%rd1645, %rd15195, %rd15189;
	max.u64 	%rd15196, %rd15183, %rd15195;
	setp.gt.u64 	%p5528, %rd15196, %rd1645;
	selp.u64 	%rd15197, 1, 0, %p5528;
	add.s64 	%rd1646, %rd15194, %rd15197;
	mov.b64 	{%r1621, %r1622}, %rd1643;
	mov.b64 	{%r1623, %r1624}, %rd1644;
	mov.b64 	%rd15198, {%r1624, %r1621};
	mov.b64 	{%r1625, %r1626}, %rd1645;
	mov.b64 	%rd15199, {%r1626, %r1623};
	mov.b64 	{%r1627, %r1628}, %rd1646;
	mov.b64 	%rd15200, {%r1628, %r1625};
	shl.b64 	%rd15201, %rd1646, 32;
	add.s64 	%rd1647, %rd15198, %rd14974;
	setp.lt.u64 	%p5529, %rd1647, %rd15198;
	selp.u64 	%rd15202, 1, 0, %p5529;
	add.s64 	%rd15203, %rd15199, %rd15037;
	add.s64 	%rd1648, %rd15203, %rd15202;
	max.u64 	%rd15204, %rd15037, %rd15203;
	setp.gt.u64 	%p5530, %rd15204, %rd1648;
	selp.u64 	%rd15205, 1, 0, %p5530;
	add.s64 	%rd15206, %rd15200, %rd15102;
	add.s64 	%rd1649, %rd15206, %rd15205;
	max.u64 	%rd15207, %rd15102, %rd15206;
	setp.gt.u64 	%p5531, %rd15207, %rd1649;
	selp.u64 	%rd15208, 1, 0, %p5531;
	add.s64 	%rd15209, %rd15201, %rd15159;
	add.s64 	%rd23131, %rd15209, %rd15208;
	setp.gt.u64 	%p5532, %rd23131, %rd1632;
	@%p5532 bra 	$L__BB1_548;
	setp.eq.s64 	%p5533, %rd23131, %rd1632;
	setp.gt.u64 	%p5534, %rd1649, %rd1633;
	and.pred  	%p5535, %p5533, %p5534;
	@%p5535 bra 	$L__BB1_548;
	setp.eq.s64 	%p5536, %rd23131, %rd1632;
	setp.eq.s64 	%p5537, %rd1649, %rd1633;
	and.pred  	%p5538, %p5536, %p5537;
	setp.gt.u64 	%p5539, %rd1648, %rd1634;
	and.pred  	%p5540, %p5538, %p5539;
	@%p5540 bra 	$L__BB1_548;
	setp.ne.s64 	%p5541, %rd23131, %rd1632;
	setp.ne.s64 	%p5542, %rd1649, %rd1633;
	or.pred  	%p5543, %p5541, %p5542;
	setp.ne.s64 	%p5544, %rd1648, %rd1634;
	or.pred  	%p5545, %p5543, %p5544;
	setp.lt.u64 	%p5546, %rd1647, %rd1635;
	or.pred  	%p5547, %p5545, %p5546;
	mov.u64 	%rd23132, %rd1649;
	mov.u64 	%rd23133, %rd1648;
	mov.u64 	%rd23134, %rd1647;
	@%p5547 bra 	$L__BB1_549;
$L__BB1_548:
	sub.s64 	%rd23134, %rd1647, %rd1635;
	setp.lt.u64 	%p5548, %rd1647, %rd1635;
	selp.u64 	%rd15210, 1, 0, %p5548;
	add.s64 	%rd15211, %rd1634, %rd15210;
	sub.s64 	%rd23133, %rd1648, %rd15211;
	setp.ge.u64 	%p5549, %rd1648, %rd15211;
	setp.lt.u64 	%p5550, %rd1648, %rd15211;
	setp.eq.s64 	%p5551, %rd15211, 0;
	selp.u32 	%r1629, -1, 0, %p5550;
	selp.u32 	%r1630, -1, 0, %p5551;
	selp.b32 	%r1631, %r1630, %r1629, %p5549;
	selp.b32 	%r1632, %r1631, %r1629, %p5548;
	and.b32  	%r1633, %r1632, 1;
	setp.eq.b32 	%p5552, %r1633, 1;
	cvt.u64.u32 	%rd15212, %r1632;
	and.b64  	%rd15213, %rd15212, 1;
	add.s64 	%rd15214, %rd1633, %rd15213;
	sub.s64 	%rd23132, %rd1649, %rd15214;
	setp.ge.u64 	%p5553, %rd1649, %rd15214;
	setp.lt.u64 	%p5554, %rd1649, %rd15214;
	setp.eq.s64 	%p5555, %rd15214, 0;
	selp.u32 	%r1634, -1, 0, %p5554;
	selp.u32 	%r1635, -1, 0, %p5555;
	selp.b32 	%r1636, %r1635, %r1634, %p5553;
	selp.b32 	%r1637, %r1636, %r1634, %p5552;
	and.b32  	%r1638, %r1637, 1;
	setp.eq.b32 	%p5556, %r1638, 1;
	selp.s64 	%rd15215, -1, 0, %p5556;
	sub.s64 	%rd15216, %rd23131, %rd1632;
	add.s64 	%rd23131, %rd15216, %rd15215;
$L__BB1_549:
	shr.u64 	%rd15217, %rd1643, 32;
	mul.lo.s64 	%rd15218, %rd15217, 4196183048192;
	and.b64  	%rd15219, %rd1643, 4294967295;
	mad.lo.s64 	%rd15220, %rd15219, 977, %rd15218;
	setp.lt.u64 	%p5557, %rd15220, %rd15218;
	shr.u64 	%rd15221, %rd1644, 32;
	mul.lo.s64 	%rd15222, %rd15221, 4196183048192;
	and.b64  	%rd15223, %rd1644, 4294967295;
	mad.lo.s64 	%rd15224, %rd15223, 977, %rd15222;
	setp.lt.u64 	%p5558, %rd15224, %rd15222;
	selp.u64 	%rd15225, 1, 0, %p5557;
	mul.lo.s64 	%rd15226, %rd15217, 977;
	shr.u64 	%rd15227, %rd15226, 32;
	add.s64 	%rd15228, %rd15227, %rd15225;
	add.s64 	%rd15229, %rd15228, %rd15224;
	setp.lt.u64 	%p5559, %rd15229, %rd15228;
	shr.u64 	%rd15230, %rd1645, 32;
	mul.lo.s64 	%rd15231, %rd15230, 4196183048192;
	and.b64  	%rd15232, %rd1645, 4294967295;
	mad.lo.s64 	%rd15233, %rd15232, 977, %rd15231;
	setp.lt.u64 	%p5560, %rd15233, %rd15231;
	selp.u64 	%rd15234, 1, 0, %p5559;
	selp.u64 	%rd15235, 1, 0, %p5558;
	mul.lo.s64 	%rd15236, %rd15221, 977;
	shr.u64 	%rd15237, %rd15236, 32;
	add.s64 	%rd15238, %rd15237, %rd15235;
	add.s64 	%rd15239, %rd15238, %rd15234;
	add.s64 	%rd15240, %rd15239, %rd15233;
	setp.lt.u64 	%p5561, %rd15240, %rd15239;
	add.s64 	%rd1659, %rd23134, %rd15220;
	setp.lt.u64 	%p5562, %rd1659, %rd23134;
	selp.u64 	%rd15241, 1, 0, %p5562;
	add.s64 	%rd15242, %rd23133, %rd15229;
	add.s64 	%rd1660, %rd15242, %rd15241;
	max.u64 	%rd15243, %rd23133, %rd15242;
	setp.gt.u64 	%p5563, %rd15243, %rd1660;
	selp.u64 	%rd15244, 1, 0, %p5563;
	add.s64 	%rd15245, %rd23132, %rd15240;
	add.s64 	%rd1661, %rd15245, %rd15244;
	max.u64 	%rd15246, %rd23132, %rd15245;
	setp.gt.u64 	%p5564, %rd15246, %rd1661;
	selp.u64 	%rd15247, 1, 0, %p5564;
	shr.u64 	%rd15248, %rd1646, 32;
	and.b64  	%rd15249, %rd1646, 4294967295;
	mul.lo.s64 	%rd15250, %rd15249, 977;
	mad.lo.s64 	%rd15251, %rd15248, 4196183048192, %rd15250;
	selp.u64 	%rd15252, 1, 0, %p5561;
	selp.u64 	%rd15253, 1, 0, %p5560;
	mul.lo.s64 	%rd15254, %rd15230, 977;
	shr.u64 	%rd15255, %rd15254, 32;
	add.s64 	%rd15256, %rd15255, %rd15253;
	add.s64 	%rd15257, %rd15256, %rd15252;
	add.s64 	%rd15258, %rd15257, %rd15251;
	add.s64 	%rd15259, %rd23131, %rd15258;
	add.s64 	%rd23138, %rd15259, %rd15247;
	setp.gt.u64 	%p5565, %rd23138, %rd1632;
	@%p5565 bra 	$L__BB1_553;
	setp.eq.s64 	%p5566, %rd23138, %rd1632;
	setp.gt.u64 	%p5567, %rd1661, %rd1633;
	and.pred  	%p5568, %p5566, %p5567;
	@%p5568 bra 	$L__BB1_553;
	setp.eq.s64 	%p5569, %rd23138, %rd1632;
	setp.eq.s64 	%p5570, %rd1661, %rd1633;
	and.pred  	%p5571, %p5569, %p5570;
	setp.gt.u64 	%p5572, %rd1660, %rd1634;
	and.pred  	%p5573, %p5571, %p5572;
	@%p5573 bra 	$L__BB1_553;
	setp.ne.s64 	%p5574, %rd23138, %rd1632;
	setp.ne.s64 	%p5575, %rd1661, %rd1633;
	or.pred  	%p5576, %p5574, %p5575;
	setp.ne.s64 	%p5577, %rd1660, %rd1634;
	or.pred  	%p5578, %p5576, %p5577;
	setp.lt.u64 	%p5579, %rd1659, %rd1635;
	or.pred  	%p5580, %p5578, %p5579;
	mov.u64 	%rd23135, %rd1661;
	mov.u64 	%rd23136, %rd1660;
	mov.u64 	%rd23137, %rd1659;
	@%p5580 bra 	$L__BB1_554;
$L__BB1_553:
	sub.s64 	%rd23137, %rd1659, %rd1635;
	setp.lt.u64 	%p5581, %rd1659, %rd1635;
	selp.u64 	%rd15260, 1, 0, %p5581;
	add.s64 	%rd15261, %rd1634, %rd15260;
	sub.s64 	%rd23136, %rd1660, %rd15261;
	setp.ge.u64 	%p5582, %rd1660, %rd15261;
	setp.lt.u64 	%p5583, %rd1660, %rd15261;
	setp.eq.s64 	%p5584, %rd15261, 0;
	selp.u32 	%r1639, -1, 0, %p5583;
	selp.u32 	%r1640, -1, 0, %p5584;
	selp.b32 	%r1641, %r1640, %r1639, %p5582;
	selp.b32 	%r1642, %r1641, %r1639, %p5581;
	and.b32  	%r1643, %r1642, 1;
	setp.eq.b32 	%p5585, %r1643, 1;
	cvt.u64.u32 	%rd15262, %r1642;
	and.b64  	%rd15263, %rd15262, 1;
	add.s64 	%rd15264, %rd1633, %rd15263;
	sub.s64 	%rd23135, %rd1661, %rd15264;
	setp.ge.u64 	%p5586, %rd1661, %rd15264;
	setp.lt.u64 	%p5587, %rd1661, %rd15264;
	setp.eq.s64 	%p5588, %rd15264, 0;
	selp.u32 	%r1644, -1, 0, %p5587;
	selp.u32 	%r1645, -1, 0, %p5588;
	selp.b32 	%r1646, %r1645, %r1644, %p5586;
	selp.b32 	%r1647, %r1646, %r1644, %p5585;
	and.b32  	%r1648, %r1647, 1;
	setp.eq.b32 	%p5589, %r1648, 1;
	selp.s64 	%rd15265, -1, 0, %p5589;
	sub.s64 	%rd15266, %rd23138, %rd1632;
	add.s64 	%rd23138, %rd15266, %rd15265;
$L__BB1_554:
	ld.local.u64 	%rd15267, [%rd1638];
	and.b64  	%rd1671, %rd15267, 4294967295;
	shr.u64 	%rd1672, %rd15267, 32;
	and.b64  	%rd1673, %rd23137, 4294967295;
	shr.u64 	%rd1674, %rd23137, 32;
	mul.lo.s64 	%rd15268, %rd1674, %rd1671;
	mad.lo.s64 	%rd15269, %rd1673, %rd1672, %rd15268;
	setp.lt.u64 	%p5590, %rd15269, %rd15268;
	selp.b64 	%rd15270, 4294967296, 0, %p5590;
	shl.b64 	%rd15271, %rd15269, 32;
	mad.lo.s64 	%rd15272, %rd1673, %rd1671, %rd15271;
	setp.lt.u64 	%p5591, %rd15272, %rd15271;
	shr.u64 	%rd15273, %rd15269, 32;
	mad.lo.s64 	%rd15274, %rd1674, %rd1672, %rd15273;
	add.s64 	%rd15275, %rd15274, %rd15270;
	selp.u64 	%rd15276, 1, 0, %p5591;
	add.s64 	%rd15277, %rd15275, %rd15276;
	and.b64  	%rd1675, %rd23136, 4294967295;
	shr.u64 	%rd1676, %rd23136, 32;
	mul.lo.s64 	%rd15278, %rd1676, %rd1671;
	mad.lo.s64 	%rd15279, %rd1675, %rd1672, %rd15278;
	setp.lt.u64 	%p5592, %rd15279, %rd15278;
	selp.b64 	%rd15280, 4294967296, 0, %p5592;
	shl.b64 	%rd15281, %rd15279, 32;
	mad.lo.s64 	%rd15282, %rd1675, %rd1671, %rd15281;
	setp.lt.u64 	%p5593, %rd15282, %rd15281;
	shr.u64 	%rd15283, %rd15279, 32;
	mad.lo.s64 	%rd15284, %rd1676, %rd1672, %rd15283;
	add.s64 	%rd15285, %rd15284, %rd15280;
	selp.u64 	%rd15286, 1, 0, %p5593;
	add.s64 	%rd15287, %rd15285, %rd15286;
	add.s64 	%rd15288, %rd15277, %rd15282;
	setp.lt.u64 	%p5594, %rd15288, %rd15277;
	selp.u64 	%rd15289, 1, 0, %p5594;
	add.s64 	%rd15290, %rd15287, %rd15289;
	and.b64  	%rd1677, %rd23135, 4294967295;
	shr.u64 	%rd1678, %rd23135, 32;
	mul.lo.s64 	%rd15291, %rd1678, %rd1671;
	mad.lo.s64 	%rd15292, %rd1677, %rd1672, %rd15291;
	setp.lt.u64 	%p5595, %rd15292, %rd15291;
	selp.b64 	%rd15293, 4294967296, 0, %p5595;
	shl.b64 	%rd15294, %rd15292, 32;
	mad.lo.s64 	%rd15295, %rd1677, %rd1671, %rd15294;
	setp.lt.u64 	%p5596, %rd15295, %rd15294;
	shr.u64 	%rd15296, %rd15292, 32;
	mad.lo.s64 	%rd15297, %rd1678, %rd1672, %rd15296;
	add.s64 	%rd15298, %rd15297, %rd15293;
	selp.u64 	%rd15299, 1, 0, %p5596;
	add.s64 	%rd15300, %rd15298, %rd15299;
	add.s64 	%rd15301, %rd15290, %rd15295;
	setp.lt.u64 	%p5597, %rd15301, %rd15290;
	selp.u64 	%rd15303, 1, 0, %p5597;
	add.s64 	%rd15304, %rd15300, %rd15303;
	and.b64  	%rd1679, %rd23138, 4294967295;
	shr.u64 	%rd1680, %rd23138, 32;
	mul.lo.s64 	%rd15305, %rd1680, %rd1671;
	mad.lo.s64 	%rd15306, %rd1679, %rd1672, %rd15305;
	setp.lt.u64 	%p5598, %rd15306, %rd15305;
	selp.b64 	%rd15307, 4294967296, 0, %p5598;
	shl.b64 	%rd15308, %rd15306, 32;
	mad.lo.s64 	%rd15309, %rd1679, %rd1671, %rd15308;
	setp.lt.u64 	%p5599, %rd15309, %rd15308;
	shr.u64 	%rd15310, %rd15306, 32;
	mad.lo.s64 	%rd15311, %rd1680, %rd1672, %rd15310;
	add.s64 	%rd15312, %rd15311, %rd15307;
	selp.u64 	%rd15313, 1, 0, %p5599;
	add.s64 	%rd15314, %rd15312, %rd15313;
	add.s64 	%rd15315, %rd15304, %rd15309;
	setp.lt.u64 	%p5600, %rd15315, %rd15304;
	selp.u64 	%rd15317, 1, 0, %p5600;
	add.s64 	%rd15318, %rd15314, %rd15317;
	ld.local.u64 	%rd15320, [%rd1638+8];
	and.b64  	%rd1681, %rd15320, 4294967295;
	shr.u64 	%rd1682, %rd15320, 32;
	mul.lo.s64 	%rd15321, %rd1674, %rd1681;
	mad.lo.s64 	%rd15322, %rd1673, %rd1682, %rd15321;
	setp.lt.u64 	%p5601, %rd15322, %rd15321;
	selp.b64 	%rd15323, 4294967296, 0, %p5601;
	shl.b64 	%rd15324, %rd15322, 32;
	mad.lo.s64 	%rd15325, %rd1673, %rd1681, %rd15324;
	setp.lt.u64 	%p5602, %rd15325, %rd15324;
	shr.u64 	%rd15326, %rd15322, 32;
	mad.lo.s64 	%rd15327, %rd1674, %rd1682, %rd15326;
	add.s64 	%rd15328, %rd15327, %rd15323;
	selp.u64 	%rd15329, 1, 0, %p5602;
	add.s64 	%rd15330, %rd15328, %rd15329;
	add.s64 	%rd15331, %rd15288, %rd15325;
	setp.lt.u64 	%p5603, %rd15331, %rd15288;
	selp.u64 	%rd15332, 1, 0, %p5603;
	add.s64 	%rd15333, %rd15330, %rd15332;
	setp.ne.s64 	%p5604, %rd15333, 0;
	add.s64 	%rd15335, %rd15301, %rd15333;
	setp.lt.u64 	%p5605, %rd15335, %rd15301;
	and.pred  	%p5606, %p5604, %p5605;
	selp.u64 	%rd15336, 1, 0, %p5606;
	mul.lo.s64 	%rd15337, %rd1676, %rd1681;
	mad.lo.s64 	%rd15338, %rd1675, %rd1682, %rd15337;
	setp.lt.u64 	%p5607, %rd15338, %rd15337;
	selp.b64 	%rd15339, 4294967296, 0, %p5607;
	shl.b64 	%rd15340, %rd15338, 32;
	mad.lo.s64 	%rd15341, %rd1675, %rd1681, %rd15340;
	setp.lt.u64 	%p5608, %rd15341, %rd15340;
	shr.u64 	%rd15342, %rd15338, 32;
	mad.lo.s64 	%rd15343, %rd1676, %rd1682, %rd15342;
	add.s64 	%rd15344, %rd15343, %rd15339;
	selp.u64 	%rd15345, 1, 0, %p5608;
	add.s64 	%rd15346, %rd15344, %rd15345;
	add.s64 	%rd15347, %rd15335, %rd15336;
	add.s64 	%rd15348, %rd15347, %rd15341;
	max.u64 	%rd15349, %rd15335, %rd15347;
	setp.gt.u64 	%p5609, %rd15349, %rd15348;
	selp.u64 	%rd15350, 1, 0, %p5609;
	add.s64 	%rd15351, %rd15346, %rd15350;
	setp.ne.s64 	%p5610, %rd15351, 0;
	add.s64 	%rd15353, %rd15315, %rd15351;
	setp.lt.u64 	%p5611, %rd15353, %rd15315;
	and.pred  	%p5612, %p5610, %p5611;
	selp.u64 	%rd15354, 1, 0, %p5612;
	mul.lo.s64 	%rd15355, %rd1678, %rd1681;
	mad.lo.s64 	%rd15356, %rd1677, %rd1682, %rd15355;
	setp.lt.u64 	%p5613, %rd15356, %rd15355;
	selp.b64 	%rd15357, 4294967296, 0, %p5613;
	shl.b64 	%rd15358, %rd15356, 32;
	mad.lo.s64 	%rd15359, %rd1677, %rd1681, %rd15358;
	setp.lt.u64 	%p5614, %rd15359, %rd15358;
	shr.u64 	%rd15360, %rd15356, 32;
	mad.lo.s64 	%rd15361, %rd1678, %rd1682, %rd15360;
	add.s64 	%rd15362, %rd15361, %rd15357;
	selp.u64 	%rd15363, 1, 0, %p5614;
	add.s64 	%rd15364, %rd15362, %rd15363;
	add.s64 	%rd15365, %rd15353, %rd15354;
	add.s64 	%rd15366, %rd15365, %rd15359;
	max.u64 	%rd15368, %rd15353, %rd15365;
	setp.gt.u64 	%p5615, %rd15368, %rd15366;
	selp.u64 	%rd15369, 1, 0, %p5615;
	add.s64 	%rd15370, %rd15364, %rd15369;
	setp.ne.s64 	%p5616, %rd15370, 0;
	add.s64 	%rd15372, %rd15318, %rd15370;
	setp.lt.u64 	%p5617, %rd15372, %rd15318;
	and.pred  	%p5618, %p5616, %p5617;
	selp.u64 	%rd15373, 1, 0, %p5618;
	mul.lo.s64 	%rd15374, %rd1680, %rd1681;
	mad.lo.s64 	%rd15375, %rd1679, %rd1682, %rd15374;
	setp.lt.u64 	%p5619, %rd15375, %rd15374;
	selp.b64 	%rd15376, 4294967296, 0, %p5619;
	shl.b64 	%rd15377, %rd15375, 32;
	mad.lo.s64 	%rd15378, %rd1679, %rd1681, %rd15377;
	setp.lt.u64 	%p5620, %rd15378, %rd15377;
	shr.u64 	%rd15379, %rd15375, 32;
	mad.lo.s64 	%rd15380, %rd1680, %rd1682, %rd15379;
	add.s64 	%rd15381, %rd15380, %rd15376;
	selp.u64 	%rd15382, 1, 0, %p5620;
	add.s64 	%rd15383, %rd15381, %rd15382;
	add.s64 	%rd15384, %rd15372, %rd15373;
	add.s64 	%rd15385, %rd15384, %rd15378;
	max.u64 	%rd15387, %rd15372, %rd15384;
	setp.gt.u64 	%p5621, %rd15387, %rd15385;
	selp.u64 	%rd15388, 1, 0, %p5621;
	add.s64 	%rd15389, %rd15383, %rd15388;
	ld.local.u64 	%rd15391, [%rd1638+16];
	and.b64  	%rd1683, %rd15391, 4294967295;
	shr.u64 	%rd1684, %rd15391, 32;
	mul.lo.s64 	%rd15392, %rd1674, %rd1683;
	mad.lo.s64 	%rd15393, %rd1673, %rd1684, %rd15392;
	setp.lt.u64 	%p5622, %rd15393, %rd15392;
	selp.b64 	%rd15394, 4294967296, 0, %p5622;
	shl.b64 	%rd15395, %rd15393, 32;
	mad.lo.s64 	%rd15396, %rd1673, %rd1683, %rd15395;
	setp.lt.u64 	%p5623, %rd15396, %rd15395;
	shr.u64 	%rd15397, %rd15393, 32;
	mad.lo.s64 	%rd15398, %rd1674, %rd1684, %rd15397;
	add.s64 	%rd15399, %rd15398, %rd15394;
	selp.u64 	%rd15400, 1, 0, %p5623;
	add.s64 	%rd15401, %rd15399, %rd15400;
	add.s64 	%rd15402, %rd15348, %rd15396;
	setp.lt.u64 	%p5624, %rd15402, %rd15348;
	selp.u64 	%rd15403, 1, 0, %p5624;
	add.s64 	%rd15404, %rd15401, %rd15403;
	setp.ne.s64 	%p5625, %rd15404, 0;
	add.s64 	%rd15406, %rd15366, %rd15404;
	setp.lt.u64 	%p5626, %rd15406, %rd15366;
	and.pred  	%p5627, %p5625, %p5626;
	selp.u64 	%rd15407, 1, 0, %p5627;
	mul.lo.s64 	%rd15408, %rd1676, %rd1683;
	mad.lo.s64 	%rd15409, %rd1675, %rd1684, %rd15408;
	setp.lt.u64 	%p5628, %rd15409, %rd15408;
	selp.b64 	%rd15410, 4294967296, 0, %p5628;
	shl.b64 	%rd15411, %rd15409, 32;
	mad.lo.s64 	%rd15412, %rd1675, %rd1683, %rd15411;
	setp.lt.u64 	%p5629, %rd15412, %rd15411;
	shr.u64 	%rd15413, %rd15409, 32;
	mad.lo.s64 	%rd15414, %rd1676, %rd1684, %rd15413;
	add.s64 	%rd15415, %rd15414, %rd15410;
	selp.u64 	%rd15416, 1, 0, %p5629;
	add.s64 	%rd15417, %rd15415, %rd15416;
	add.s64 	%rd15418, %rd15406, %rd15407;
	add.s64 	%rd15419, %rd15418, %rd15412;
	max.u64 	%rd15420, %rd15406, %rd15418;
	setp.gt.u64 	%p5630, %rd15420, %rd15419;
	selp.u64 	%rd15421, 1, 0, %p5630;
	add.s64 	%rd15422, %rd15417, %rd15421;
	setp.ne.s64 	%p5631, %rd15422, 0;
	add.s64 	%rd15424, %rd15385, %rd15422;
	setp.lt.u64 	%p5632, %rd15424, %rd15385;
	and.pred  	%p5633, %p5631, %p5632;
	selp.u64 	%rd15425, 1, 0, %p5633;
	mul.lo.s64 	%rd15426, %rd1678, %rd1683;
	mad.lo.s64 	%rd15427, %rd1677, %rd1684, %rd15426;
	setp.lt.u64 	%p5634, %rd15427, %rd15426;
	selp.b64 	%rd15428, 4294967296, 0, %p5634;
	shl.b64 	%rd15429, %rd15427, 32;
	mad.lo.s64 	%rd15430, %rd1677, %rd1683, %rd15429;
	setp.lt.u64 	%p5635, %rd15430, %rd15429;
	shr.u64 	%rd15431, %rd15427, 32;
	mad.lo.s64 	%rd15432, %rd1678, %rd1684, %rd15431;
	add.s64 	%rd15433, %rd15432, %rd15428;
	selp.u64 	%rd15434, 1, 0, %p5635;
	add.s64 	%rd15435, %rd15433, %rd15434;
	add.s64 	%rd15436, %rd15424, %rd15425;
	add.s64 	%rd15437, %rd15436, %rd15430;
	max.u64 	%rd15439, %rd15424, %rd15436;
	setp.gt.u64 	%p5636, %rd15439, %rd15437;
	selp.u64 	%rd15440, 1, 0, %p5636;
	add.s64 	%rd15441, %rd15435, %rd15440;
	setp.ne.s64 	%p5637, %rd15441, 0;
	add.s64 	%rd15443, %rd15389, %rd15441;
	setp.lt.u64 	%p5638, %rd15443, %rd15389;
	and.pred  	%p5639, %p5637, %p5638;
	selp.u64 	%rd15444, 1, 0, %p5639;
	mul.lo.s64 	%rd15445, %rd1680, %rd1683;
	mad.lo.s64 	%rd15446, %rd1679, %rd1684, %rd15445;
	setp.lt.u64 	%p5640, %rd15446, %rd15445;
	selp.b64 	%rd15447, 4294967296, 0, %p5640;
	shl.b64 	%rd15448, %rd15446, 32;
	mad.lo.s64 	%rd15449, %rd1679, %rd1683, %rd15448;
	setp.lt.u64 	%p5641, %rd15449, %rd15448;
	shr.u64 	%rd15450, %rd15446, 32;
	mad.lo.s64 	%rd15451, %rd1680, %rd1684, %rd15450;
	add.s64 	%rd15452, %rd15451, %rd15447;
	selp.u64 	%rd15453, 1, 0, %p5641;
	add.s64 	%rd15454, %rd15452, %rd15453;
	add.s64 	%rd15455, %rd15443, %rd15444;
	add.s64 	%rd15456, %rd15455, %rd15449;
	max.u64 	%rd15458, %rd15443, %rd15455;
	setp.gt.u64 	%p5642, %rd15458, %rd15456;
	selp.u64 	%rd15459, 1, 0, %p5642;
	add.s64 	%rd15460, %rd15454, %rd15459;
	ld.local.u64 	%rd15462, [%rd1638+24];
	and.b64  	%rd1685, %rd15462, 4294967295;
	shr.u64 	%rd1686, %rd15462, 32;
	mul.lo.s64 	%rd15463, %rd1674, %rd1685;
	mad.lo.s64 	%rd15464, %rd1673, %rd1686, %rd15463;
	setp.lt.u64 	%p5643, %rd15464, %rd15463;
	selp.b64 	%rd15465, 4294967296, 0, %p5643;
	shl.b64 	%rd15466, %rd15464, 32;
	mad.lo.s64 	%rd15467, %rd1673, %rd1685, %rd15466;
	setp.lt.u64 	%p5644, %rd15467, %rd15466;
	shr.u64 	%rd15468, %rd15464, 32;
	mad.lo.s64 	%rd15469, %rd1674, %rd1686, %rd15468;
	add.s64 	%rd15470, %rd15469, %rd15465;
	selp.u64 	%rd15471, 1, 0, %p5644;
	add.s64 	%rd15472, %rd15470, %rd15471;
	add.s64 	%rd15473, %rd15419, %rd15467;
	setp.lt.u64 	%p5645, %rd15473, %rd15419;
	selp.u64 	%rd15474, 1, 0, %p5645;
	add.s64 	%rd15475, %rd15472, %rd15474;
	setp.ne.s64 	%p5646, %rd15475, 0;
	add.s64 	%rd15477, %rd15437, %rd15475;
	setp.lt.u64 	%p5647, %rd15477, %rd15437;
	and.pred  	%p5648, %p5646, %p5647;
	selp.u64 	%rd15478, 1, 0, %p5648;
	mul.lo.s64 	%rd15479, %rd1676, %rd1685;
	mad.lo.s64 	%rd15480, %rd1675, %rd1686, %rd15479;
	setp.lt.u64 	%p5649, %rd15480, %rd15479;
	selp.b64 	%rd15481, 4294967296, 0, %p5649;
	shl.b64 	%rd15482, %rd15480, 32;
	mad.lo.s64 	%rd15483, %rd1675, %rd1685, %rd15482;
	setp.lt.u64 	%p5650, %rd15483, %rd15482;
	shr.u64 	%rd15484, %rd15480, 32;
	mad.lo.s64 	%rd15485, %rd1676, %rd1686, %rd15484;
	add.s64 	%rd15486, %rd15485, %rd15481;
	selp.u64 	%rd15487, 1, 0, %p5650;
	add.s64 	%rd15488, %rd15486, %rd15487;
	add.s64 	%rd15489, %rd15477, %rd15478;
	add.s64 	%rd1687, %rd15489, %rd15483;
	max.u64 	%rd15490, %rd15477, %rd15489;
	setp.gt.u64 	%p5651, %rd15490, %rd1687;
	selp.u64 	%rd15491, 1, 0, %p5651;
	add.s64 	%rd15492, %rd15488, %rd15491;
	setp.ne.s64 	%p5652, %rd15492, 0;
	add.s64 	%rd15494, %rd15456, %rd15492;
	setp.lt.u64 	%p5653, %rd15494, %rd15456;
	and.pred  	%p5654, %p5652, %p5653;
	selp.u64 	%rd15495, 1, 0, %p5654;
	mul.lo.s64 	%rd15496, %rd1678, %rd1685;
	mad.lo.s64 	%rd15497, %rd1677, %rd1686, %rd15496;
	setp.lt.u64 	%p5655, %rd15497, %rd15496;
	selp.b64 	%rd15498, 4294967296, 0, %p5655;
	shl.b64 	%rd15499, %rd15497, 32;
	mad.lo.s64 	%rd15500, %rd1677, %rd1685, %rd15499;
	setp.lt.u64 	%p5656, %rd15500, %rd15499;
	shr.u64 	%rd15501, %rd15497, 32;
	mad.lo.s64 	%rd15502, %rd1678, %rd1686, %rd15501;
	add.s64 	%rd15503, %rd15502, %rd15498;
	selp.u64 	%rd15504, 1, 0, %p5656;
	add.s64 	%rd15505, %rd15503, %rd15504;
	add.s64 	%rd15506, %rd15494, %rd15495;
	add.s64 	%rd1688, %rd15506, %rd15500;
	max.u64 	%rd15507, %rd15494, %rd15506;
	setp.gt.u64 	%p5657, %rd15507, %rd1688;
	selp.u64 	%rd15508, 1, 0, %p5657;
	add.s64 	%rd15509, %rd15505, %rd15508;
	setp.ne.s64 	%p5658, %rd15509, 0;
	add.s64 	%rd15511, %rd15460, %rd15509;
	setp.lt.u64 	%p5659, %rd15511, %rd15460;
	and.pred  	%p5660, %p5658, %p5659;
	selp.u64 	%rd15512, 1, 0, %p5660;
	mul.lo.s64 	%rd15513, %rd1680, %rd1685;
	mad.lo.s64 	%rd15514, %rd1679, %rd1686, %rd15513;
	setp.lt.u64 	%p5661, %rd15514, %rd15513;
	selp.b64 	%rd15515, 4294967296, 0, %p5661;
	shl.b64 	%rd15516, %rd15514, 32;
	mad.lo.s64 	%rd15517, %rd1679, %rd1685, %rd15516;
	setp.lt.u64 	%p5662, %rd15517, %rd15516;
	shr.u64 	%rd15518, %rd15514, 32;
	mad.lo.s64 	%rd15519, %rd1680, %rd1686, %rd15518;
	add.s64 	%rd15520, %rd15519, %rd15515;
	selp.u64 	%rd15521, 1, 0, %p5662;
	add.s64 	%rd15522, %rd15520, %rd15521;
	add.s64 	%rd15523, %rd15511, %rd15512;
	add.s64 	%rd1689, %rd15523, %rd15517;
	max.u64 	%rd15524, %rd15511, %rd15523;
	setp.gt.u64 	%p5663, %rd15524, %rd1689;
	selp.u64 	%rd15525, 1, 0, %p5663;
	add.s64 	%rd1690, %rd15522, %rd15525;
	mov.b64 	{%r1649, %r1650}, %rd1687;
	mov.b64 	{%r1651, %r1652}, %rd1688;
	mov.b64 	%rd15526, {%r1652, %r1649};
	mov.b64 	{%r1653, %r1654}, %rd1689;
	mov.b64 	%rd15527, {%r1654, %r1651};
	mov.b64 	{%r1655, %r1656}, %rd1690;
	mov.b64 	%rd15528, {%r1656, %r1653};
	shl.b64 	%rd15529, %rd1690, 32;
	add.s64 	%rd1691, %rd15526, %rd15272;
	setp.lt.u64 	%p5664, %rd1691, %rd15526;
	selp.u64 	%rd15530, 1, 0, %p5664;
	add.s64 	%rd15531, %rd15527, %rd15331;
	add.s64 	%rd1692, %rd15531, %rd15530;
	max.u64 	%rd15532, %rd15331, %rd15531;
	setp.gt.u64 	%p5665, %rd15532, %rd1692;
	selp.u64 	%rd15533, 1, 0, %p5665;
	add.s64 	%rd15534, %rd15528, %rd15402;
	add.s64 	%rd1693, %rd15534, %rd15533;
	max.u64 	%rd15535, %rd15402, %rd15534;
	setp.gt.u64 	%p5666, %rd15535, %rd1693;
	selp.u64 	%rd15536, 1, 0, %p5666;
	add.s64 	%rd15537, %rd15529, %rd15473;
	add.s64 	%rd23142, %rd15537, %rd15536;
	setp.gt.u64 	%p5667, %rd23142, %rd1632;
	@%p5667 bra 	$L__BB1_558;
	setp.eq.s64 	%p5668, %rd23142, %rd1632;
	setp.gt.u64 	%p5669, %rd1693, %rd1633;
	and.pred  	%p5670, %p5668, %p5669;
	@%p5670 bra 	$L__BB1_558;
	setp.eq.s64 	%p5671, %rd23142, %rd1632;
	setp.eq.s64 	%p5672, %rd1693, %rd1633;
	and.pred  	%p5673, %p5671, %p5672;
	setp.gt.u64 	%p5674, %rd1692, %rd1634;
	and.pred  	%p5675, %p5673, %p5674;
	@%p5675 bra 	$L__BB1_558;
	setp.ne.s64 	%p5676, %rd23142, %rd1632;
	setp.ne.s64 	%p5677, %rd1693, %rd1633;
	or.pred  	%p5678, %p5676, %p5677;
	setp.ne.s64 	%p5679, %rd1692, %rd1634;
	or.pred  	%p5680, %p5678, %p5679;
	setp.lt.u64 	%p5681, %rd1691, %rd1635;
	or.pred  	%p5682, %p5680, %p5681;
	mov.u64 	%rd23139, %rd1691;
	mov.u64 	%rd23140, %rd1692;
	mov.u64 	%rd23141, %rd1693;
	@%p5682 bra 	$L__BB1_559;
$L__BB1_558:
	sub.s64 	%rd23139, %rd1691, %rd1635;
	setp.lt.u64 	%p5683, %rd1691, %rd1635;
	selp.u64 	%rd15538, 1, 0, %p5683;
	add.s64 	%rd15539, %rd1634, %rd15538;
	sub.s64 	%rd23140, %rd1692, %rd15539;
	setp.ge.u64 	%p5684, %rd1692, %rd15539;
	setp.lt.u64 	%p5685, %rd1692, %rd15539;
	setp.eq.s64 	%p5686, %rd15539, 0;
	selp.u32 	%r1657, -1, 0, %p5685;
	selp.u32 	%r1658, -1, 0, %p5686;
	selp.b32 	%r1659, %r1658, %r1657, %p5684;
	selp.b32 	%r1660, %r1659, %r1657, %p5683;
	and.b32  	%r1661, %r1660, 1;
	setp.eq.b32 	%p5687, %r1661, 1;
	cvt.u64.u32 	%rd15540, %r1660;
	and.b64  	%rd15541, %rd15540, 1;
	add.s64 	%rd15542, %rd1633, %rd15541;
	sub.s64 	%rd23141, %rd1693, %rd15542;
	setp.ge.u64 	%p5688, %rd1693, %rd15542;
	setp.lt.u64 	%p5689, %rd1693, %rd15542;
	setp.eq.s64 	%p5690, %rd15542, 0;
	selp.u32 	%r1662, -1, 0, %p5689;
	selp.u32 	%r1663, -1, 0, %p5690;
	selp.b32 	%r1664, %r1663, %r1662, %p5688;
	selp.b32 	%r1665, %r1664, %r1662, %p5687;
	and.b32  	%r1666, %r1665, 1;
	setp.eq.b32 	%p5691, %r1666, 1;
	selp.s64 	%rd15543, -1, 0, %p5691;
	sub.s64 	%rd15544, %rd23142, %rd1632;
	add.s64 	%rd23142, %rd15544, %rd15543;
$L__BB1_559:
	shr.u64 	%rd15545, %rd1687, 32;
	mul.lo.s64 	%rd15546, %rd15545, 4196183048192;
	and.b64  	%rd15547, %rd1687, 4294967295;
	mad.lo.s64 	%rd15548, %rd15547, 977, %rd15546;
	setp.lt.u64 	%p5692, %rd15548, %rd15546;
	shr.u64 	%rd15549, %rd1688, 32;
	mul.lo.s64 	%rd15550, %rd15549, 4196183048192;
	and.b64  	%rd15551, %rd1688, 4294967295;
	mad.lo.s64 	%rd15552, %rd15551, 977, %rd15550;
	setp.lt.u64 	%p5693, %rd15552, %rd15550;
	selp.u64 	%rd15553, 1, 0, %p5692;
	mul.lo.s64 	%rd15554, %rd15545, 977;
	shr.u64 	%rd15555, %rd15554, 32;
	add.s64 	%rd15556, %rd15555, %rd15553;
	add.s64 	%rd15557, %rd15556, %rd15552;
	setp.lt.u64 	%p5694, %rd15557, %rd15556;
	shr.u64 	%rd15558, %rd1689, 32;
	mul.lo.s64 	%rd15559, %rd15558, 4196183048192;
	and.b64  	%rd15560, %rd1689, 4294967295;
	mad.lo.s64 	%rd15561, %rd15560, 977, %rd15559;
	setp.lt.u64 	%p5695, %rd15561, %rd15559;
	selp.u64 	%rd15562, 1, 0, %p5694;
	selp.u64 	%rd15563, 1, 0, %p5693;
	mul.lo.s64 	%rd15564, %rd15549, 977;
	shr.u64 	%rd15565, %rd15564, 32;
	add.s64 	%rd15566, %rd15565, %rd15563;
	add.s64 	%rd15567, %rd15566, %rd15562;
	add.s64 	%rd15568, %rd15567, %rd15561;
	setp.lt.u64 	%p5696, %rd15568, %rd15567;
	add.s64 	%rd1703, %rd23139, %rd15548;
	setp.lt.u64 	%p5697, %rd1703, %rd23139;
	selp.u64 	%rd15569, 1, 0, %p5697;
	add.s64 	%rd15570, %rd23140, %rd15557;
	add.s64 	%rd1704, %rd15570, %rd15569;
	max.u64 	%rd15571, %rd23140, %rd15570;
	setp.gt.u64 	%p5698, %rd15571, %rd1704;
	selp.u64 	%rd15572, 1, 0, %p5698;
	add.s64 	%rd15573, %rd23141, %rd15568;
	add.s64 	%rd1705, %rd15573, %rd15572;
	max.u64 	%rd15574, %rd23141, %rd15573;
	setp.gt.u64 	%p5699, %rd15574, %rd1705;
	selp.u64 	%rd15575, 1, 0, %p5699;
	shr.u64 	%rd15576, %rd1690, 32;
	and.b64  	%rd15577, %rd1690, 4294967295;
	mul.lo.s64 	%rd15578, %rd15577, 977;
	mad.lo.s64 	%rd15579, %rd15576, 4196183048192, %rd15578;
	selp.u64 	%rd15580, 1, 0, %p5696;
	selp.u64 	%rd15581, 1, 0, %p5695;
	mul.lo.s64 	%rd15582, %rd15558, 977;
	shr.u64 	%rd15583, %rd15582, 32;
	add.s64 	%rd15584, %rd15583, %rd15581;
	add.s64 	%rd15585, %rd15584, %rd15580;
	add.s64 	%rd15586, %rd15585, %rd15579;
	add.s64 	%rd15587, %rd23142, %rd15586;
	add.s64 	%rd23146, %rd15587, %rd15575;
	setp.gt.u64 	%p5700, %rd23146, %rd1632;
	@%p5700 bra 	$L__BB1_563;
	setp.eq.s64 	%p5701, %rd23146, %rd1632;
	setp.gt.u64 	%p5702, %rd1705, %rd1633;
	and.pred  	%p5703, %p5701, %p5702;
	@%p5703 bra 	$L__BB1_563;
	setp.eq.s64 	%p5704, %rd23146, %rd1632;
	setp.eq.s64 	%p5705, %rd1705, %rd1633;
	and.pred  	%p5706, %p5704, %p5705;
	setp.gt.u64 	%p5707, %rd1704, %rd1634;
	and.pred  	%p5708, %p5706, %p5707;
	@%p5708 bra 	$L__BB1_563;
	setp.ne.s64 	%p5709, %rd23146, %rd1632;
	setp.ne.s64 	%p5710, %rd1705, %rd1633;
	or.pred  	%p5711, %p5709, %p5710;
	setp.ne.s64 	%p5712, %rd1704, %rd1634;
	or.pred  	%p5713, %p5711, %p5712;
	setp.lt.u64 	%p5714, %rd1703, %rd1635;
	or.pred  	%p5715, %p5713, %p5714;
	mov.u64 	%rd23143, %rd1703;
	mov.u64 	%rd23144, %rd1704;
	mov.u64 	%rd23145, %rd1705;
	@%p5715 bra 	$L__BB1_564;
$L__BB1_563:
	sub.s64 	%rd23143, %rd1703, %rd1635;
	setp.lt.u64 	%p5716, %rd1703, %rd1635;
	selp.u64 	%rd15588, 1, 0, %p5716;
	add.s64 	%rd15589, %rd1634, %rd15588;
	sub.s64 	%rd23144, %rd1704, %rd15589;
	setp.ge.u64 	%p5717, %rd1704, %rd15589;
	setp.lt.u64 	%p5718, %rd1704, %rd15589;
	setp.eq.s64 	%p5719, %rd15589, 0;
	selp.u32 	%r1667, -1, 0, %p5718;
	selp.u32 	%r1668, -1, 0, %p5719;
	selp.b32 	%r1669, %r1668, %r1667, %p5717;
	selp.b32 	%r1670, %r1669, %r1667, %p5716;
	and.b32  	%r1671, %r1670, 1;
	setp.eq.b32 	%p5720, %r1671, 1;
	cvt.u64.u32 	%rd15590, %r1670;
	and.b64  	%rd15591, %rd15590, 1;
	add.s64 	%rd15592, %rd1633, %rd15591;
	sub.s64 	%rd23145, %rd1705, %rd15592;
	setp.ge.u64 	%p5721, %rd1705, %rd15592;
	setp.lt.u64 	%p5722, %rd1705, %rd15592;
	setp.eq.s64 	%p5723, %rd15592, 0;
	selp.u32 	%r1672, -1, 0, %p5722;
	selp.u32 	%r1673, -1, 0, %p5723;
	selp.b32 	%r1674, %r1673, %r1672, %p5721;
	selp.b32 	%r1675, %r1674, %r1672, %p5720;
	and.b32  	%r1676, %r1675, 1;
	setp.eq.b32 	%p5724, %r1676, 1;
	selp.s64 	%rd15593, -1, 0, %p5724;
	sub.s64 	%rd15594, %rd23146, %rd1632;
	add.s64 	%rd23146, %rd15594, %rd15593;
$L__BB1_564:
	shl.b64 	%rd1715, %rd23143, 1;
	mov.b64 	{%r1677, %r1678}, %rd23144;
	mov.b64 	{%r1679, %r1680}, %rd23143;
	shf.l.wrap.b32 	%r1681, %r1680, %r1677, 1;
	shf.l.wrap.b32 	%r1682, %r1677, %r1678, 1;
	mov.b64 	%rd1716, {%r1681, %r1682};
	setp.lt.u64 	%p5725, %rd1716, %rd23144;
	selp.u64 	%rd15595, 1, 0, %p5725;
	shl.b64 	%rd15596, %rd23145, 1;
	or.b64  	%rd1717, %rd15596, %rd15595;
	setp.lt.u64 	%p5726, %rd1717, %rd23145;
	selp.u64 	%rd15597, 1, 0, %p5726;
	shl.b64 	%rd15598, %rd23146, 1;
	or.b64  	%rd23150, %rd15598, %rd15597;
	setp.gt.u64 	%p5727, %rd23150, %rd1632;
	@%p5727 bra 	$L__BB1_568;
	setp.eq.s64 	%p5728, %rd23150, %rd1632;
	setp.gt.u64 	%p5729, %rd1717, %rd1633;
	and.pred  	%p5730, %p5728, %p5729;
	@%p5730 bra 	$L__BB1_568;
	setp.eq.s64 	%p5731, %rd23150, %rd1632;
	setp.eq.s64 	%p5732, %rd1717, %rd1633;
	and.pred  	%p5733, %p5731, %p5732;
	setp.gt.u64 	%p5734, %rd1716, %rd1634;
	and.pred  	%p5735, %p5733, %p5734;
	@%p5735 bra 	$L__BB1_568;
	setp.ne.s64 	%p5736, %rd23150, %rd1632;
	setp.ne.s64 	%p5737, %rd1717, %rd1633;
	or.pred  	%p5738, %p5736, %p5737;
	setp.ne.s64 	%p5739, %rd1716, %rd1634;
	or.pred  	%p5740, %p5738, %p5739;
	setp.lt.u64 	%p5741, %rd1715, %rd1635;
	or.pred  	%p5742, %p5740, %p5741;
	mov.u64 	%rd23147, %rd1715;
	mov.u64 	%rd23148, %rd1716;
	mov.u64 	%rd23149, %rd1717;
	@%p5742 bra 	$L__BB1_569;
$L__BB1_568:
	sub.s64 	%rd23147, %rd1715, %rd1635;
	setp.lt.u64 	%p5743, %rd1715, %rd1635;
	selp.u64 	%rd15599, 1, 0, %p5743;
	add.s64 	%rd15600, %rd1634, %rd15599;
	sub.s64 	%rd23148, %rd1716, %rd15600;
	setp.ge.u64 	%p5744, %rd1716, %rd15600;
	setp.lt.u64 	%p5745, %rd1716, %rd15600;
	setp.eq.s64 	%p5746, %rd15600, 0;
	selp.u32 	%r1683, -1, 0, %p5745;
	selp.u32 	%r1684, -1, 0, %p5746;
	selp.b32 	%r1685, %r1684, %r1683, %p5744;
	selp.b32 	%r1686, %r1685, %r1683, %p5743;
	and.b32  	%r1687, %r1686, 1;
	setp.eq.b32 	%p5747, %r1687, 1;
	cvt.u64.u32 	%rd15601, %r1686;
	and.b64  	%rd15602, %rd15601, 1;
	add.s64 	%rd15603, %rd1633, %rd15602;
	sub.s64 	%rd23149, %rd1717, %rd15603;
	setp.ge.u64 	%p5748, %rd1717, %rd15603;
	setp.lt.u64 	%p5749, %rd1717, %rd15603;
	setp.eq.s64 	%p5750, %rd15603, 0;
	selp.u32 	%r1688, -1, 0, %p5749;
	selp.u32 	%r1689, -1, 0, %p5750;
	selp.b32 	%r1690, %r1689, %r1688, %p5748;
	selp.b32 	%r1691, %r1690, %r1688, %p5747;
	and.b32  	%r1692, %r1691, 1;
	setp.eq.b32 	%p5751, %r1692, 1;
	selp.s64 	%rd15604, -1, 0, %p5751;
	sub.s64 	%rd15605, %rd23150, %rd1632;
	add.s64 	%rd23150, %rd15605, %rd15604;
$L__BB1_569:
	shl.b64 	%rd1727, %rd23147, 1;
	mov.b64 	{%r1693, %r1694}, %rd23148;
	mov.b64 	{%r1695, %r1696}, %rd23147;
	shf.l.wrap.b32 	%r1697, %r1696, %r1693, 1;
	shf.l.wrap.b32 	%r1698, %r1693, %r1694, 1;
	mov.b64 	%rd1728, {%r1697, %r1698};
	setp.lt.u64 	%p5752, %rd1728, %rd23148;
	selp.u64 	%rd15606, 1, 0, %p5752;
	shl.b64 	%rd15607, %rd23149, 1;
	or.b64  	%rd1729, %rd15607, %rd15606;
	setp.lt.u64 	%p5753, %rd1729, %rd23149;
	selp.u64 	%rd15608, 1, 0, %p5753;
	shl.b64 	%rd15609, %rd23150, 1;
	or.b64  	%rd23154, %rd15609, %rd15608;
	setp.gt.u64 	%p5754, %rd23154, %rd1632;
	@%p5754 bra 	$L__BB1_573;
	setp.eq.s64 	%p5755, %rd23154, %rd1632;
	setp.gt.u64 	%p5756, %rd1729, %rd1633;
	and.pred  	%p5757, %p5755, %p5756;
	@%p5757 bra 	$L__BB1_573;
	setp.eq.s64 	%p5758, %rd23154, %rd1632;
	setp.eq.s64 	%p5759, %rd1729, %rd1633;
	and.pred  	%p5760, %p5758, %p5759;
	setp.gt.u64 	%p5761, %rd1728, %rd1634;
	and.pred  	%p5762, %p5760, %p5761;
	@%p5762 bra 	$L__BB1_573;
	setp.ne.s64 	%p5763, %rd23154, %rd1632;
	setp.ne.s64 	%p5764, %rd1729, %rd1633;
	or.pred  	%p5765, %p5763, %p5764;
	setp.ne.s64 	%p5766, %rd1728, %rd1634;
	or.pred  	%p5767, %p5765, %p5766;
	setp.lt.u64 	%p5768, %rd1727, %rd1635;
	or.pred  	%p5769, %p5767, %p5768;
	mov.u64 	%rd23151, %rd1727;
	mov.u64 	%rd23152, %rd1728;
	mov.u64 	%rd23153, %rd1729;
	@%p5769 bra 	$L__BB1_574;
$L__BB1_573:
	sub.s64 	%rd23151, %rd1727, %rd1635;
	setp.lt.u64 	%p5770, %rd1727, %rd1635;
	selp.u64 	%rd15610, 1, 0, %p5770;
	add.s64 	%rd15611, %rd1634, %rd15610;
	sub.s64 	%rd23152, %rd1728, %rd15611;
	setp.ge.u64 	%p5771, %rd1728, %rd15611;
	setp.lt.u64 	%p5772, %rd1728, %rd15611;
	setp.eq.s64 	%p5773, %rd15611, 0;
	selp.u32 	%r1699, -1, 0, %p5772;
	selp.u32 	%r1700, -1, 0, %p5773;
	selp.b32 	%r1701, %r1700, %r1699, %p5771;
	selp.b32 	%r1702, %r1701, %r1699, %p5770;
	and.b32  	%r1703, %r1702, 1;
	setp.eq.b32 	%p5774, %r1703, 1;
	cvt.u64.u32 	%rd15612, %r1702;
	and.b64  	%rd15613, %rd15612, 1;
	add.s64 	%rd15614, %rd1633, %rd15613;
	sub.s64 	%rd23153, %rd1729, %rd15614;
	setp.ge.u64 	%p5775, %rd1729, %rd15614;
	setp.lt.u64 	%p5776, %rd1729, %rd15614;
	setp.eq.s64 	%p5777, %rd15614, 0;
	selp.u32 	%r1704, -1, 0, %p5776;
	selp.u32 	%r1705, -1, 0, %p5777;
	selp.b32 	%r1706, %r1705, %r1704, %p5775;
	selp.b32 	%r1707, %r1706, %r1704, %p5774;
	and.b32  	%r1708, %r1707, 1;
	setp.eq.b32 	%p5778, %r1708, 1;
	selp.s64 	%rd15615, -1, 0, %p5778;
	sub.s64 	%rd15616, %rd23154, %rd1632;
	add.s64 	%rd23154, %rd15616, %rd15615;
$L__BB1_574:
	mul.lo.s64 	%rd15617, %rd1674, %rd1673;
	shr.u64 	%rd15618, %rd15617, 31;
	and.b64  	%rd15619, %rd15618, 4294967296;
	shl.b64 	%rd15620, %rd15617, 33;
	mad.lo.s64 	%rd15621, %rd1673, %rd1673, %rd15620;
	setp.lt.u64 	%p5779, %rd15621, %rd15620;
	and.b64  	%rd15622, %rd15618, 4294967295;
	mad.lo.s64 	%rd15623, %rd1674, %rd1674, %rd15622;
	add.s64 	%rd15624, %rd15623, %rd15619;
	selp.u64 	%rd15625, 1, 0, %p5779;
	add.s64 	%rd15626, %rd15624, %rd15625;
	mul.lo.s64 	%rd15627, %rd1676, %rd1673;
	mul.lo.s64 	%rd15628, %rd1675, %rd1674;
	add.s64 	%rd15629, %rd15627, %rd15628;
	setp.lt.u64 	%p5780, %rd15629, %rd15627;
	selp.b64 	%rd15630, 4294967296, 0, %p5780;
	shl.b64 	%rd15631, %rd15629, 32;
	mad.lo.s64 	%rd15632, %rd1675, %rd1673, %rd15631;
	setp.lt.u64 	%p5781, %rd15632, %rd15631;
	shr.u64 	%rd15633, %rd15629, 32;
	mad.lo.s64 	%rd15634, %rd1676, %rd1674, %rd15633;
	add.s64 	%rd15635, %rd15634, %rd15630;
	selp.u64 	%rd15636, 1, 0, %p5781;
	add.s64 	%rd15637, %rd15635, %rd15636;
	add.s64 	%rd15638, %rd15626, %rd15632;
	setp.lt.u64 	%p5782, %rd15638, %rd15626;
	selp.u64 	%rd15639, 1, 0, %p5782;
	add.s64 	%rd15640, %rd15637, %rd15639;
	mul.lo.s64 	%rd15641, %rd1678, %rd1673;
	mul.lo.s64 	%rd15642, %rd1677, %rd1674;
	add.s64 	%rd15643, %rd15641, %rd15642;
	setp.lt.u64 	%p5783, %rd15643, %rd15641;
	selp.b64 	%rd15644, 4294967296, 0, %p5783;
	shl.b64 	%rd15645, %rd15643, 32;
	mad.lo.s64 	%rd15646, %rd1677, %rd1673, %rd15645;
	setp.lt.u64 	%p5784, %rd15646, %rd15645;
	shr.u64 	%rd15647, %rd15643, 32;
	mad.lo.s64 	%rd15648, %rd1678, %rd1674, %rd15647;
	add.s64 	%rd15649, %rd15648, %rd15644;
	selp.u64 	%rd15650, 1, 0, %p5784;
	add.s64 	%rd15651, %rd15649, %rd15650;
	add.s64 	%rd15652, %rd15640, %rd15646;
	setp.lt.u64 	%p5785, %rd15652, %rd15640;
	selp.u64 	%rd15654, 1, 0, %p5785;
	add.s64 	%rd15655, %rd15651, %rd15654;
	mul.lo.s64 	%rd15656, %rd1680, %rd1673;
	mul.lo.s64 	%rd15657, %rd1679, %rd1674;
	add.s64 	%rd15658, %rd15656, %rd15657;
	setp.lt.u64 	%p5786, %rd15658, %rd15656;
	selp.b64 	%rd15659, 4294967296, 0, %p5786;
	shl.b64 	%rd15660, %rd15658, 32;
	mad.lo.s64 	%rd15661, %rd1679, %rd1673, %rd15660;
	setp.lt.u64 	%p5787, %rd15661, %rd15660;
	shr.u64 	%rd15662, %rd15658, 32;
	mad.lo.s64 	%rd15663, %rd1680, %rd1674, %rd15662;
	add.s64 	%rd15664, %rd15663, %rd15659;
	selp.u64 	%rd15665, 1, 0, %p5787;
	add.s64 	%rd15666, %rd15664, %rd15665;
	add.s64 	%rd15667, %rd15655, %rd15661;
	setp.lt.u64 	%p5788, %rd15667, %rd15655;
	selp.u64 	%rd15669, 1, 0, %p5788;
	add.s64 	%rd15670, %rd15666, %rd15669;
	setp.lt.u64 	%p5789, %rd15629, %rd15628;
	selp.b64 	%rd15672, 4294967296, 0, %p5789;
	add.s64 	%rd15673, %rd15634, %rd15672;
	add.s64 	%rd15674, %rd15673, %rd15636;
	add.s64 	%rd15675, %rd15638, %rd15632;
	setp.lt.u64 	%p5790, %rd15675, %rd15638;
	selp.u64 	%rd15676, 1, 0, %p5790;
	add.s64 	%rd15677, %rd15674, %rd15676;
	setp.ne.s64 	%p5791, %rd15677, 0;
	add.s64 	%rd15679, %rd15652, %rd15677;
	setp.lt.u64 	%p5792, %rd15679, %rd15652;
	and.pred  	%p5793, %p5791, %p5792;
	selp.u64 	%rd15680, 1, 0, %p5793;
	mul.lo.s64 	%rd15681, %rd1676, %rd1675;
	shr.u64 	%rd15682, %rd15681, 31;
	and.b64  	%rd15683, %rd15682, 4294967296;
	shl.b64 	%rd15684, %rd15681, 33;
	mad.lo.s64 	%rd15685, %rd1675, %rd1675, %rd15684;
	setp.lt.u64 	%p5794, %rd15685, %rd15684;
	and.b64  	%rd15686, %rd15682, 4294967295;
	mad.lo.s64 	%rd15687, %rd1676, %rd1676, %rd15686;
	add.s64 	%rd15688, %rd15687, %rd15683;
	selp.u64 	%rd15689, 1, 0, %p5794;
	add.s64 	%rd15690, %rd15688, %rd15689;
	add.s64 	%rd15691, %rd15679, %rd15680;
	add.s64 	%rd15692, %rd15691, %rd15685;
	max.u64 	%rd15693, %rd15679, %rd15691;
	setp.gt.u64 	%p5795, %rd15693, %rd15692;
	selp.u64 	%rd15694, 1, 0, %p5795;
	add.s64 	%rd15695, %rd15690, %rd15694;
	setp.ne.s64 	%p5796, %rd15695, 0;
	add.s64 	%rd15697, %rd15667, %rd15695;
	setp.lt.u64 	%p5797, %rd15697, %rd15667;
	and.pred  	%p5798, %p5796, %p5797;
	selp.u64 	%rd15698, 1, 0, %p5798;
	mul.lo.s64 	%rd15699, %rd1678, %rd1675;
	mul.lo.s64 	%rd15700, %rd1677, %rd1676;
	add.s64 	%rd15701, %rd15699, %rd15700;
	setp.lt.u64 	%p5799, %rd15701, %rd15699;
	selp.b64 	%rd15702, 4294967296, 0, %p5799;
	shl.b64 	%rd15703, %rd15701, 32;
	mad.lo.s64 	%rd15704, %rd1677, %rd1675, %rd15703;
	setp.lt.u64 	%p5800, %rd15704, %rd15703;
	shr.u64 	%rd15705, %rd15701, 32;
	mad.lo.s64 	%rd15706, %rd1678, %rd1676, %rd15705;
	add.s64 	%rd15707, %rd15706, %rd15702;
	selp.u64 	%rd15708, 1, 0, %p5800;
	add.s64 	%rd15709, %rd15707, %rd15708;
	add.s64 	%rd15710, %rd15697, %rd15698;
	add.s64 	%rd15711, %rd15710, %rd15704;
	max.u64 	%rd15713, %rd15697, %rd15710;
	setp.gt.u64 	%p5801, %rd15713, %rd15711;
	selp.u64 	%rd15714, 1, 0, %p5801;
	add.s64 	%rd15715, %rd15709, %rd15714;
	setp.ne.s64 	%p5802, %rd15715, 0;
	add.s64 	%rd15717, %rd15670, %rd15715;
	setp.lt.u64 	%p5803, %rd15717, %rd15670;
	and.pred  	%p5804, %p5802, %p5803;
	selp.u64 	%rd15718, 1, 0, %p5804;
	mul.lo.s64 	%rd15719, %rd1680, %rd1675;
	mul.lo.s64 	%rd15720, %rd1679, %rd1676;
	add.s64 	%rd15721, %rd15719, %rd15720;
	setp.lt.u64 	%p5805, %rd15721, %rd15719;
	selp.b64 	%rd15722, 4294967296, 0, %p5805;
	shl.b64 	%rd15723, %rd15721, 32;
	mad.lo.s64 	%rd15724, %rd1679, %rd1675, %rd15723;
	setp.lt.u64 	%p5806, %rd15724, %rd15723;
	shr.u64 	%rd15725, %rd15721, 32;
	mad.lo.s64 	%rd15726, %rd1680, %rd1676, %rd15725;
	add.s64 	%rd15727, %rd15726, %rd15722;
	selp.u64 	%rd15728, 1, 0, %p5806;
	add.s64 	%rd15729, %rd15727, %rd15728;
	add.s64 	%rd15730, %rd15717, %rd15718;
	add.s64 	%rd15731, %rd15730, %rd15724;
	max.u64 	%rd15733, %rd15717, %rd15730;
	setp.gt.u64 	%p5807, %rd15733, %rd15731;
	selp.u64 	%rd15734, 1, 0, %p5807;
	add.s64 	%rd15735, %rd15729, %rd15734;
	setp.lt.u64 	%p5808, %rd15643, %rd15642;
	selp.b64 	%rd15737, 4294967296, 0, %p5808;
	add.s64 	%rd15738, %rd15648, %rd15737;
	add.s64 	%rd15739, %rd15738, %rd15650;
	add.s64 	%rd15740, %rd15692, %rd15646;
	setp.lt.u64 	%p5809, %rd15740, %rd15692;
	selp.u64 	%rd15741, 1, 0, %p5809;
	add.s64 	%rd15742, %rd15739, %rd15741;
	setp.ne.s64 	%p5810, %rd15742, 0;
	add.s64 	%rd15744, %rd15711, %rd15742;
	setp.lt.u64 	%p5811, %rd15744, %rd15711;
	and.pred  	%p5812, %p5810, %p5811;
	selp.u64 	%rd15745, 1, 0, %p5812;
	setp.lt.u64 	%p5813, %rd15701, %rd15700;
	selp.b64 	%rd15746, 4294967296, 0, %p5813;
	add.s64 	%rd15747, %rd15706, %rd15746;
	add.s64 	%rd15748, %rd15747, %rd15708;
	add.s64 	%rd15749, %rd15744, %rd15745;
	add.s64 	%rd15750, %rd15749, %rd15704;
	max.u64 	%rd15751, %rd15744, %rd15749;
	setp.gt.u64 	%p5814, %rd15751, %rd15750;
	selp.u64 	%rd15752, 1, 0, %p5814;
	add.s64 	%rd15753, %rd15748, %rd15752;
	setp.ne.s64 	%p5815, %rd15753, 0;
	add.s64 	%rd15755, %rd15731, %rd15753;
	setp.lt.u64 	%p5816, %rd15755, %rd15731;
	and.pred  	%p5817, %p5815, %p5816;
	selp.u64 	%rd15756, 1, 0, %p5817;
	mul.lo.s64 	%rd15757, %rd1678, %rd1677;
	shr.u64 	%rd15758, %rd15757, 31;
	and.b64  	%rd15759, %rd15758, 4294967296;
	shl.b64 	%rd15760, %rd15757, 33;
	mad.lo.s64 	%rd15761, %rd1677, %rd1677, %rd15760;
	setp.lt.u64 	%p5818, %rd15761, %rd15760;
	and.b64  	%rd15762, %rd15758, 4294967295;
	mad.lo.s64 	%rd15763, %rd1678, %rd1678, %rd15762;
	add.s64 	%rd15764, %rd15763, %rd15759;
	selp.u64 	%rd15765, 1, 0, %p5818;
	add.s64 	%rd15766, %rd15764, %rd15765;
	add.s64 	%rd15767, %rd15755, %rd15756;
	add.s64 	%rd15768, %rd15767, %rd15761;
	max.u64 	%rd15770, %rd15755, %rd15767;
	setp.gt.u64 	%p5819, %rd15770, %rd15768;
	selp.u64 	%rd15771, 1, 0, %p5819;
	add.s64 	%rd15772, %rd15766, %rd15771;
	setp.ne.s64 	%p5820, %rd15772, 0;
	add.s64 	%rd15774, %rd15735, %rd15772;
	setp.lt.u64 	%p5821, %rd15774, %rd15735;
	and.pred  	%p5822, %p5820, %p5821;
	selp.u64 	%rd15775, 1, 0, %p5822;
	mul.lo.s64 	%rd15776, %rd1680, %rd1677;
	mul.lo.s64 	%rd15777, %rd1679, %rd1678;
	add.s64 	%rd15778, %rd15776, %rd15777;
	setp.lt.u64 	%p5823, %rd15778, %rd15776;
	selp.b64 	%rd15779, 4294967296, 0, %p5823;
	shl.b64 	%rd15780, %rd15778, 32;
	mad.lo.s64 	%rd15781, %rd1679, %rd1677, %rd15780;
	setp.lt.u64 	%p5824, %rd15781, %rd15780;
	shr.u64 	%rd15782, %rd15778, 32;
	mad.lo.s64 	%rd15783, %rd1680, %rd1678, %rd15782;
	add.s64 	%rd15784, %rd15783, %rd15779;
	selp.u64 	%rd15785, 1, 0, %p5824;
	add.s64 	%rd15786, %rd15784, %rd15785;
	add.s64 	%rd15787, %rd15774, %rd15775;
	add.s64 	%rd15788, %rd15787, %rd15781;
	max.u64 	%rd15790, %rd15774, %rd15787;
	setp.gt.u64 	%p5825, %rd15790, %rd15788;
	selp.u64 	%rd15791, 1, 0, %p5825;
	add.s64 	%rd15792, %rd15786, %rd15791;
	setp.lt.u64 	%p5826, %rd15658, %rd15657;
	selp.b64 	%rd15794, 4294967296, 0, %p5826;
	add.s64 	%rd15795, %rd15663, %rd15794;
	add.s64 	%rd15796, %rd15795, %rd15665;
	add.s64 	%rd15797, %rd15750, %rd15661;
	setp.lt.u64 	%p5827, %rd15797, %rd15750;
	selp.u64 	%rd15798, 1, 0, %p5827;
	add.s64 	%rd15799, %rd15796, %rd15798;
	setp.ne.s64 	%p5828, %rd15799, 0;
	add.s64 	%rd15801, %rd15768, %rd15799;
	setp.lt.u64 	%p5829, %rd15801, %rd15768;
	and.pred  	%p5830, %p5828, %p5829;
	selp.u64 	%rd15802, 1, 0, %p5830;
	setp.lt.u64 	%p5831, %rd15721, %rd15720;
	selp.b64 	%rd15803, 4294967296, 0, %p5831;
	add.s64 	%rd15804, %rd15726, %rd15803;
	add.s64 	%rd15805, %rd15804, %rd15728;
	add.s64 	%rd15806, %rd15801, %rd15802;
	add.s64 	%rd1739, %rd15806, %rd15724;
	max.u64 	%rd15807, %rd15801, %rd15806;
	setp.gt.u64 	%p5832, %rd15807, %rd1739;
	selp.u64 	%rd15808, 1, 0, %p5832;
	add.s64 	%rd15809, %rd15805, %rd15808;
	setp.ne.s64 	%p5833, %rd15809, 0;
	add.s64 	%rd15811, %rd15788, %rd15809;
	setp.lt.u64 	%p5834, %rd15811, %rd15788;
	and.pred  	%p5835, %p5833, %p5834;
	selp.u64 	%rd15812, 1, 0, %p5835;
	setp.lt.u64 	%p5836, %rd15778, %rd15777;
	selp.b64 	%rd15813, 4294967296, 0, %p5836;
	add.s64 	%rd15814, %rd15783, %rd15813;
	add.s64 	%rd15815, %rd15814, %rd15785;
	add.s64 	%rd15816, %rd15811, %rd15812;
	add.s64 	%rd1740, %rd15816, %rd15781;
	max.u64 	%rd15817, %rd15811, %rd15816;
	setp.gt.u64 	%p5837, %rd15817, %rd1740;
	selp.u64 	%rd15818, 1, 0, %p5837;
	add.s64 	%rd15819, %rd15815, %rd15818;
	setp.ne.s64 	%p5838, %rd15819, 0;
	add.s64 	%rd15821, %rd15792, %rd15819;
	setp.lt.u64 	%p5839, %rd15821, %rd15792;
	and.pred  	%p5840, %p5838, %p5839;
	selp.u64 	%rd15822, 1, 0, %p5840;
	mul.lo.s64 	%rd15823, %rd1680, %rd1679;
	shr.u64 	%rd15824, %rd15823, 31;
	and.b64  	%rd15825, %rd15824, 4294967296;
	shl.b64 	%rd15826, %rd15823, 33;
	mad.lo.s64 	%rd15827, %rd1679, %rd1679, %rd15826;
	setp.lt.u64 	%p5841, %rd15827, %rd15826;
	and.b64  	%rd15828, %rd15824, 4294967295;
	mad.lo.s64 	%rd15829, %rd1680, %rd1680, %rd15828;
	add.s64 	%rd15830, %rd15829, %rd15825;
	selp.u64 	%rd15831, 1, 0, %p5841;
	add.s64 	%rd15832, %rd15830, %rd15831;
	add.s64 	%rd15833, %rd15821, %rd15822;
	add.s64 	%rd1741, %rd15833, %rd15827;
	max.u64 	%rd15834, %rd15821, %rd15833;
	setp.gt.u64 	%p5842, %rd15834, %rd1741;
	selp.u64 	%rd15835, 1, 0, %p5842;
	add.s64 	%rd1742, %rd15832, %rd15835;
	mov.b64 	{%r1709, %r1710}, %rd1739;
	mov.b64 	{%r1711, %r1712}, %rd1740;
	mov.b64 	%rd15836, {%r1712, %r1709};
	mov.b64 	{%r1713, %r1714}, %rd1741;
	mov.b64 	%rd15837, {%r1714, %r1711};
	mov.b64 	{%r1715, %r1716}, %rd1742;
	mov.b64 	%rd15838, {%r1716, %r1713};
	shl.b64 	%rd15839, %rd1742, 32;
	add.s64 	%rd1743, %rd15836, %rd15621;
	setp.lt.u64 	%p5843, %rd1743, %rd15836;
	selp.u64 	%rd15840, 1, 0, %p5843;
	add.s64 	%rd15841, %rd15837, %rd15675;
	add.s64 	%rd1744, %rd15841, %rd15840;
	max.u64 	%rd15842, %rd15675, %rd15841;
	setp.gt.u64 	%p5844, %rd15842, %rd1744;
	selp.u64 	%rd15843, 1, 0, %p5844;
	add.s64 	%rd15844, %rd15838, %rd15740;
	add.s64 	%rd1745, %rd15844, %rd15843;
	max.u64 	%rd15845, %rd15740, %rd15844;
	setp.gt.u64 	%p5845, %rd15845, %rd1745;
	selp.u64 	%rd15846, 1, 0, %p5845;
	add.s64 	%rd15847, %rd15839, %rd15797;
	add.s64 	%rd23158, %rd15847, %rd15846;
	setp.gt.u64 	%p5846, %rd23158, %rd1632;
	@%p5846 bra 	$L__BB1_578;
	setp.eq.s64 	%p5847, %rd23158, %rd1632;
	setp.gt.u64 	%p5848, %rd1745, %rd1633;
	and.pred  	%p5849, %p5847, %p5848;
	@%p5849 bra 	$L__BB1_578;
	setp.eq.s64 	%p5850, %rd23158, %rd1632;
	setp.eq.s64 	%p5851, %rd1745, %rd1633;
	and.pred  	%p5852, %p5850, %p5851;
	setp.gt.u64 	%p5853, %rd1744, %rd1634;
	and.pred  	%p5854, %p5852, %p5853;
	@%p5854 bra 	$L__BB1_578;
	setp.ne.s64 	%p5855, %rd23158, %rd1632;
	setp.ne.s64 	%p5856, %rd1745, %rd1633;
	or.pred  	%p5857, %p5855, %p5856;
	setp.ne.s64 	%p5858, %rd1744, %rd1634;
	or.pred  	%p5859, %p5857, %p5858;
	setp.lt.u64 	%p5860, %rd1743, %rd1635;
	or.pred  	%p5861, %p5859, %p5860;
	mov.u64 	%rd23155, %rd1743;
	mov.u64 	%rd23156, %rd1744;
	mov.u64 	%rd23157, %rd1745;
	@%p5861 bra 	$L__BB1_579;
$L__BB1_578:
	sub.s64 	%rd23155, %rd1743, %rd1635;
	setp.lt.u64 	%p5862, %rd1743, %rd1635;
	selp.u64 	%rd15848, 1, 0, %p5862;
	add.s64 	%rd15849, %rd1634, %rd15848;
	sub.s64 	%rd23156, %rd1744, %rd15849;
	setp.ge.u64 	%p5863, %rd1744, %rd15849;
	setp.lt.u64 	%p5864, %rd1744, %rd15849;
	setp.eq.s64 	%p5865, %rd15849, 0;
	selp.u32 	%r1717, -1, 0, %p5864;
	selp.u32 	%r1718, -1, 0, %p5865;
	selp.b32 	%r1719, %r1718, %r1717, %p5863;
	selp.b32 	%r1720, %r1719, %r1717, %p5862;
	and.b32  	%r1721, %r1720, 1;
	setp.eq.b32 	%p5866, %r1721, 1;
	cvt.u64.u32 	%rd15850, %r1720;
	and.b64  	%rd15851, %rd15850, 1;
	add.s64 	%rd15852, %rd1633, %rd15851;
	sub.s64 	%rd23157, %rd1745, %rd15852;
	setp.ge.u64 	%p5867, %rd1745, %rd15852;
	setp.lt.u64 	%p5868, %rd1745, %rd15852;
	setp.eq.s64 	%p5869, %rd15852, 0;
	selp.u32 	%r1722, -1, 0, %p5868;
	selp.u32 	%r1723, -1, 0, %p5869;
	selp.b32 	%r1724, %r1723, %r1722, %p5867;
	selp.b32 	%r1725, %r1724, %r1722, %p5866;
	and.b32  	%r1726, %r1725, 1;
	setp.eq.b32 	%p5870, %r1726, 1;
	selp.s64 	%rd15853, -1, 0, %p5870;
	sub.s64 	%rd15854, %rd23158, %rd1632;
	add.s64 	%rd23158, %rd15854, %rd15853;
$L__BB1_579:
	shr.u64 	%rd15855, %rd1739, 32;
	mul.lo.s64 	%rd15856, %rd15855, 4196183048192;
	and.b64  	%rd15857, %rd1739, 4294967295;
	mad.lo.s64 	%rd15858, %rd15857, 977, %rd15856;
	setp.lt.u64 	%p5871, %rd15858, %rd15856;
	shr.u64 	%rd15859, %rd1740, 32;
	mul.lo.s64 	%rd15860, %rd15859, 4196183048192;
	and.b64  	%rd15861, %rd1740, 4294967295;
	mad.lo.s64 	%rd15862, %rd15861, 977, %rd15860;
	setp.lt.u64 	%p5872, %rd15862, %rd15860;
	selp.u64 	%rd15863, 1, 0, %p5871;
	mul.lo.s64 	%rd15864, %rd15855, 977;
	shr.u64 	%rd15865, %rd15864, 32;
	add.s64 	%rd15866, %rd15865, %rd15863;
	add.s64 	%rd15867, %rd15866, %rd15862;
	setp.lt.u64 	%p5873, %rd15867, %rd15866;
	shr.u64 	%rd15868, %rd1741, 32;
	mul.lo.s64 	%rd15869, %rd15868, 4196183048192;
	and.b64  	%rd15870, %rd1741, 4294967295;
	mad.lo.s64 	%rd15871, %rd15870, 977, %rd15869;
	setp.lt.u64 	%p5874, %rd15871, %rd15869;
	selp.u64 	%rd15872, 1, 0, %p5873;
	selp.u64 	%rd15873, 1, 0, %p5872;
	mul.lo.s64 	%rd15874, %rd15859, 977;
	shr.u64 	%rd15875, %rd15874, 32;
	add.s64 	%rd15876, %rd15875, %rd15873;
	add.s64 	%rd15877, %rd15876, %rd15872;
	add.s64 	%rd15878, %rd15877, %rd15871;
	setp.lt.u64 	%p5875, %rd15878, %rd15877;
	add.s64 	%rd1755, %rd23155, %rd15858;
	setp.lt.u64 	%p5876, %rd1755, %rd23155;
	selp.u64 	%rd15879, 1, 0, %p5876;
	add.s64 	%rd15880, %rd23156, %rd15867;
	add.s64 	%rd1756, %rd15880, %rd15879;
	max.u64 	%rd15881, %rd23156, %rd15880;
	setp.gt.u64 	%p5877, %rd15881, %rd1756;
	selp.u64 	%rd15882, 1, 0, %p5877;
	add.s64 	%rd15883, %rd23157, %rd15878;
	add.s64 	%rd1757, %rd15883, %rd15882;
	max.u64 	%rd15884, %rd23157, %rd15883;
	setp.gt.u64 	%p5878, %rd15884, %rd1757;
	selp.u64 	%rd15885, 1, 0, %p5878;
	shr.u64 	%rd15886, %rd1742, 32;
	and.b64  	%rd15887, %rd1742, 4294967295;
	mul.lo.s64 	%rd15888, %rd15887, 977;
	mad.lo.s64 	%rd15889, %rd15886, 4196183048192, %rd15888;
	selp.u64 	%rd15890, 1, 0, %p5875;
	selp.u64 	%rd15891, 1, 0, %p5874;
	mul.lo.s64 	%rd15892, %rd15868, 977;
	shr.u64 	%rd15893, %rd15892, 32;
	add.s64 	%rd15894, %rd15893, %rd15891;
	add.s64 	%rd15895, %rd15894, %rd15890;
	add.s64 	%rd15896, %rd15895, %rd15889;
	add.s64 	%rd15897, %rd23158, %rd15896;
	add.s64 	%rd23162, %rd15897, %rd15885;
	setp.gt.u64 	%p5879, %rd23162, %rd1632;
	@%p5879 bra 	$L__BB1_583;
	setp.eq.s64 	%p5880, %rd23162, %rd1632;
	setp.gt.u64 	%p5881, %rd1757, %rd1633;
	and.pred  	%p5882, %p5880, %p5881;
	@%p5882 bra 	$L__BB1_583;
	setp.eq.s64 	%p5883, %rd23162, %rd1632;
	setp.eq.s64 	%p5884, %rd1757, %rd1633;
	and.pred  	%p5885, %p5883, %p5884;
	setp.gt.u64 	%p5886, %rd1756, %rd1634;
	and.pred  	%p5887, %p5885, %p5886;
	@%p5887 bra 	$L__BB1_583;
	setp.ne.s64 	%p5888, %rd23162, %rd1632;
	setp.ne.s64 	%p5889, %rd1757, %rd1633;
	or.pred  	%p5890, %p5888, %p5889;
	setp.ne.s64 	%p5891, %rd1756, %rd1634;
	or.pred  	%p5892, %p5890, %p5891;
	setp.lt.u64 	%p5893, %rd1755, %rd1635;
	or.pred  	%p5894, %p5892, %p5893;
	mov.u64 	%rd23159, %rd1755;
	mov.u64 	%rd23160, %rd1756;
	mov.u64 	%rd23161, %rd1757;
	@%p5894 bra 	$L__BB1_584;
$L__BB1_583:
	sub.s64 	%rd23159, %rd1755, %rd1635;
	setp.lt.u64 	%p5895, %rd1755, %rd1635;
	selp.u64 	%rd15898, 1, 0, %p5895;
	add.s64 	%rd15899, %rd1634, %rd15898;
	sub.s64 	%rd23160, %rd1756, %rd15899;
	setp.ge.u64 	%p5896, %rd1756, %rd15899;
	setp.lt.u64 	%p5897, %rd1756, %rd15899;
	setp.eq.s64 	%p5898, %rd15899, 0;
	selp.u32 	%r1727, -1, 0, %p5897;
	selp.u32 	%r1728, -1, 0, %p5898;
	selp.b32 	%r1729, %r1728, %r1727, %p5896;
	selp.b32 	%r1730, %r1729, %r1727, %p5895;
	and.b32  	%r1731, %r1730, 1;
	setp.eq.b32 	%p5899, %r1731, 1;
	cvt.u64.u32 	%rd15900, %r1730;
	and.b64  	%rd15901, %rd15900, 1;
	add.s64 	%rd15902, %rd1633, %rd15901;
	sub.s64 	%rd23161, %rd1757, %rd15902;
	setp.ge.u64 	%p5900, %rd1757, %rd15902;
	setp.lt.u64 	%p5901, %rd1757, %rd15902;
	setp.eq.s64 	%p5902, %rd15902, 0;
	selp.u32 	%r1732, -1, 0, %p5901;
	selp.u32 	%r1733, -1, 0, %p5902;
	selp.b32 	%r1734, %r1733, %r1732, %p5900;
	selp.b32 	%r1735, %r1734, %r1732, %p5899;
	and.b32  	%r1736, %r1735, 1;
	setp.eq.b32 	%p5903, %r1736, 1;
	selp.s64 	%rd15903, -1, 0, %p5903;
	sub.s64 	%rd15904, %rd23162, %rd1632;
	add.s64 	%rd23162, %rd15904, %rd15903;
$L__BB1_584:
	shl.b64 	%rd1767, %rd23159, 1;
	mov.b64 	{%r1737, %r1738}, %rd23160;
	mov.b64 	{%r1739, %r1740}, %rd23159;
	shf.l.wrap.b32 	%r1741, %r1740, %r1737, 1;
	shf.l.wrap.b32 	%r1742, %r1737, %r1738, 1;
	mov.b64 	%rd1768, {%r1741, %r1742};
	setp.lt.u64 	%p5904, %rd1768, %rd23160;
	selp.u64 	%rd15905, 1, 0, %p5904;
	shl.b64 	%rd15906, %rd23161, 1;
	or.b64  	%rd1769, %rd15906, %rd15905;
	setp.lt.u64 	%p5905, %rd1769, %rd23161;
	selp.u64 	%rd15907, 1, 0, %p5905;
	shl.b64 	%rd15908, %rd23162, 1;
	or.b64  	%rd23166, %rd15908, %rd15907;
	setp.gt.u64 	%p5906, %rd23166, %rd1632;
	@%p5906 bra 	$L__BB1_588;
	setp.eq.s64 	%p5907, %rd23166, %rd1632;
	setp.gt.u64 	%p5908, %rd1769, %rd1633;
	and.pred  	%p5909, %p5907, %p5908;
	@%p5909 bra 	$L__BB1_588;
	setp.eq.s64 	%p5910, %rd23166, %rd1632;
	setp.eq.s64 	%p5911, %rd1769, %rd1633;
	and.pred  	%p5912, %p5910, %p5911;
	setp.gt.u64 	%p5913, %rd1768, %rd1634;
	and.pred  	%p5914, %p5912, %p5913;
	@%p5914 bra 	$L__BB1_588;
	setp.ne.s64 	%p5915, %rd23166, %rd1632;
	setp.ne.s64 	%p5916, %rd1769, %rd1633;
	or.pred  	%p5917, %p5915, %p5916;
	setp.ne.s64 	%p5918, %rd1768, %rd1634;
	or.pred  	%p5919, %p5917, %p5918;
	setp.lt.u64 	%p5920, %rd1767, %rd1635;
	or.pred  	%p5921, %p5919, %p5920;
	mov.u64 	%rd23163, %rd1767;
	mov.u64 	%rd23164, %rd1768;
	mov.u64 	%rd23165, %rd1769;
	@%p5921 bra 	$L__BB1_589;
$L__BB1_588:
	sub.s64 	%rd23163, %rd1767, %rd1635;
	setp.lt.u64 	%p5922, %rd1767, %rd1635;
	selp.u64 	%rd15909, 1, 0, %p5922;
	add.s64 	%rd15910, %rd1634, %rd15909;
	sub.s64 	%rd23164, %rd1768, %rd15910;
	setp.ge.u64 	%p5923, %rd1768, %rd15910;
	setp.lt.u64 	%p5924, %rd1768, %rd15910;
	setp.eq.s64 	%p5925, %rd15910, 0;
	selp.u32 	%r1743, -1, 0, %p5924;
	selp.u32 	%r1744, -1, 0, %p5925;
	selp.b32 	%r1745, %r1744, %r1743, %p5923;
	selp.b32 	%r1746, %r1745, %r1743, %p5922;
	and.b32  	%r1747, %r1746, 1;
	setp.eq.b32 	%p5926, %r1747, 1;
	cvt.u64.u32 	%rd15911, %r1746;
	and.b64  	%rd15912, %rd15911, 1;
	add.s64 	%rd15913, %rd1633, %rd15912;
	sub.s64 	%rd23165, %rd1769, %rd15913;
	setp.ge.u64 	%p5927, %rd1769, %rd15913;
	setp.lt.u64 	%p5928, %rd1769, %rd15913;
	setp.eq.s64 	%p5929, %rd15913, 0;
	selp.u32 	%r1748, -1, 0, %p5928;
	selp.u32 	%r1749, -1, 0, %p5929;
	selp.b32 	%r1750, %r1749, %r1748, %p5927;
	selp.b32 	%r1751, %r1750, %r1748, %p5926;
	and.b32  	%r1752, %r1751, 1;
	setp.eq.b32 	%p5930, %r1752, 1;
	selp.s64 	%rd15914, -1, 0, %p5930;
	sub.s64 	%rd15915, %rd23166, %rd1632;
	add.s64 	%rd23166, %rd15915, %rd15914;
$L__BB1_589:
	shl.b64 	%rd1779, %rd23163, 1;
	mov.b64 	{%r1753, %r1754}, %rd23164;
	mov.b64 	{%r1755, %r1756}, %rd23163;
	shf.l.wrap.b32 	%r1757, %r1756, %r1753, 1;
	shf.l.wrap.b32 	%r1758, %r1753, %r1754, 1;
	mov.b64 	%rd1780, {%r1757, %r1758};
	setp.lt.u64 	%p5931, %rd1780, %rd23164;
	selp.u64 	%rd15916, 1, 0, %p5931;
	shl.b64 	%rd15917, %rd23165, 1;
	or.b64  	%rd1781, %rd15917, %rd15916;
	setp.lt.u64 	%p5932, %rd1781, %rd23165;
	selp.u64 	%rd15918, 1, 0, %p5932;
	shl.b64 	%rd15919, %rd23166, 1;
	or.b64  	%rd23170, %rd15919, %rd15918;
	setp.gt.u64 	%p5933, %rd23170, %rd1632;
	@%p5933 bra 	$L__BB1_593;
	setp.eq.s64 	%p5934, %rd23170, %rd1632;
	setp.gt.u64 	%p5935, %rd1781, %rd1633;
	and.pred  	%p5936, %p5934, %p5935;
	@%p5936 bra 	$L__BB1_593;
	setp.eq.s64 	%p5937, %rd23170, %rd1632;
	setp.eq.s64 	%p5938, %rd1781, %rd1633;
	and.pred  	%p5939, %p5937, %p5938;
	setp.gt.u64 	%p5940, %rd1780, %rd1634;
	and.pred  	%p5941, %p5939, %p5940;
	@%p5941 bra 	$L__BB1_593;
	setp.ne.s64 	%p5942, %rd23170, %rd1632;
	setp.ne.s64 	%p5943, %rd1781, %rd1633;
	or.pred  	%p5944, %p5942, %p5943;
	setp.ne.s64 	%p5945, %rd1780, %rd1634;
	or.pred  	%p5946, %p5944, %p5945;
	setp.lt.u64 	%p5947, %rd1779, %rd1635;
	or.pred  	%p5948, %p5946, %p5947;
	mov.u64 	%rd23167, %rd1779;
	mov.u64 	%rd23168, %rd1780;
	mov.u64 	%rd23169, %rd1781;
	@%p5948 bra 	$L__BB1_594;
$L__BB1_593:
	sub.s64 	%rd23167, %rd1779, %rd1635;
	setp.lt.u64 	%p5949, %rd1779, %rd1635;
	selp.u64 	%rd15920, 1, 0, %p5949;
	add.s64 	%rd15921, %rd1634, %rd15920;
	sub.s64 	%rd23168, %rd1780, %rd15921;
	setp.ge.u64 	%p5950, %rd1780, %rd15921;
	setp.lt.u64 	%p5951, %rd1780, %rd15921;
	setp.eq.s64 	%p5952, %rd15921, 0;
	selp.u32 	%r1759, -1, 0, %p5951;
	selp.u32 	%r1760, -1, 0, %p5952;
	selp.b32 	%r1761, %r1760, %r1759, %p5950;
	selp.b32 	%r1762, %r1761, %r1759, %p5949;
	and.b32  	%r1763, %r1762, 1;
	setp.eq.b32 	%p5953, %r1763, 1;
	cvt.u64.u32 	%rd15922, %r1762;
	and.b64  	%rd15923, %rd15922, 1;
	add.s64 	%rd15924, %rd1633, %rd15923;
	sub.s64 	%rd23169, %rd1781, %rd15924;
	setp.ge.u64 	%p5954, %rd1781, %rd15924;
	setp.lt.u64 	%p5955, %rd1781, %rd15924;
	setp.eq.s64 	%p5956, %rd15924, 0;
	selp.u32 	%r1764, -1, 0, %p5955;
	selp.u32 	%r1765, -1, 0, %p5956;
	selp.b32 	%r1766, %r1765, %r1764, %p5954;
	selp.b32 	%r1767, %r1766, %r1764, %p5953;
	and.b32  	%r1768, %r1767, 1;
	setp.eq.b32 	%p5957, %r1768, 1;
	selp.s64 	%rd15925, -1, 0, %p5957;
	sub.s64 	%rd15926, %rd23170, %rd1632;
	add.s64 	%rd23170, %rd15926, %rd15925;
$L__BB1_594:
	shl.b64 	%rd1791, %rd23167, 1;
	mov.b64 	{%r1769, %r1770}, %rd23168;
	mov.b64 	{%r1771, %r1772}, %rd23167;
	shf.l.wrap.b32 	%r1773, %r1772, %r1769, 1;
	shf.l.wrap.b32 	%r1774, %r1769, %r1770, 1;
	mov.b64 	%rd1792, {%r1773, %r1774};
	setp.lt.u64 	%p5958, %rd1792, %rd23168;
	selp.u64 	%rd15927, 1, 0, %p5958;
	shl.b64 	%rd15928, %rd23169, 1;
	or.b64  	%rd1793, %rd15928, %rd15927;
	setp.lt.u64 	%p5959, %rd1793, %rd23169;
	selp.u64 	%rd15929, 1, 0, %p5959;
	shl.b64 	%rd15930, %rd23170, 1;
	or.b64  	%rd23174, %rd15930, %rd15929;
	setp.gt.u64 	%p5960, %rd23174, %rd1632;
	@%p5960 bra 	$L__BB1_598;
	setp.eq.s64 	%p5961, %rd23174, %rd1632;
	setp.gt.u64 	%p5962, %rd1793, %rd1633;
	and.pred  	%p5963, %p5961, %p5962;
	@%p5963 bra 	$L__BB1_598;
	setp.eq.s64 	%p5964, %rd23174, %rd1632;
	setp.eq.s64 	%p5965, %rd1793, %rd1633;
	and.pred  	%p5966, %p5964, %p5965;
	setp.gt.u64 	%p5967, %rd1792, %rd1634;
	and.pred  	%p5968, %p5966, %p5967;
	@%p5968 bra 	$L__BB1_598;
	setp.ne.s64 	%p5969, %rd23174, %rd1632;
	setp.ne.s64 	%p5970, %rd1793, %rd1633;
	or.pred  	%p5971, %p5969, %p5970;
	setp.ne.s64 	%p5972, %rd1792, %rd1634;
	or.pred  	%p5973, %p5971, %p5972;
	setp.lt.u64 	%p5974, %rd1791, %rd1635;
	or.pred  	%p5975, %p5973, %p5974;
	mov.u64 	%rd23171, %rd1791;
	mov.u64 	%rd23172, %rd1792;
	mov.u64 	%rd23173, %rd1793;
	@%p5975 bra 	$L__BB1_599;
$L__BB1_598:
	sub.s64 	%rd23171, %rd1791, %rd1635;
	setp.lt.u64 	%p5976, %rd1791, %rd1635;
	selp.u64 	%rd15931, 1, 0, %p5976;
	add.s64 	%rd15932, %rd1634, %rd15931;
	sub.s64 	%rd23172, %rd1792, %rd15932;
	setp.ge.u64 	%p5977, %rd1792, %rd15932;
	setp.lt.u64 	%p5978, %rd1792, %rd15932;
	setp.eq.s64 	%p5979, %rd15932, 0;
	selp.u32 	%r1775, -1, 0, %p5978;
	selp.u32 	%r1776, -1, 0, %p5979;
	selp.b32 	%r1777, %r1776, %r1775, %p5977;
	selp.b32 	%r1778, %r1777, %r1775, %p5976;
	and.b32  	%r1779, %r1778, 1;
	setp.eq.b32 	%p5980, %r1779, 1;
	cvt.u64.u32 	%rd15933, %r1778;
	and.b64  	%rd15934, %rd15933, 1;
	add.s64 	%rd15935, %rd1633, %rd15934;
	sub.s64 	%rd23173, %rd1793, %rd15935;
	setp.ge.u64 	%p5981, %rd1793, %rd15935;
	setp.lt.u64 	%p5982, %rd1793, %rd15935;
	setp.eq.s64 	%p5983, %rd15935, 0;
	selp.u32 	%r1780, -1, 0, %p5982;
	selp.u32 	%r1781, -1, 0, %p5983;
	selp.b32 	%r1782, %r1781, %r1780, %p5981;
	selp.b32 	%r1783, %r1782, %r1780, %p5980;
	and.b32  	%r1784, %r1783, 1;
	setp.eq.b32 	%p5984, %r1784, 1;
	selp.s64 	%rd15936, -1, 0, %p5984;
	sub.s64 	%rd15937, %rd23174, %rd1632;
	add.s64 	%rd23174, %rd15937, %rd15936;
$L__BB1_599:
	mul.lo.s64 	%rd15938, %rd1672, %rd1671;
	shr.u64 	%rd15939, %rd15938, 31;
	and.b64  	%rd15940, %rd15939, 4294967296;
	shl.b64 	%rd15941, %rd15938, 33;
	mad.lo.s64 	%rd15942, %rd1671, %rd1671, %rd15941;
	setp.lt.u64 	%p5985, %rd15942, %rd15941;
	and.b64  	%rd15943, %rd15939, 4294967295;
	mad.lo.s64 	%rd15944, %rd1672, %rd1672, %rd15943;
	add.s64 	%rd15945, %rd15944, %rd15940;
	selp.u64 	%rd15946, 1, 0, %p5985;
	add.s64 	%rd15947, %rd15945, %rd15946;
	mul.lo.s64 	%rd15948, %rd1682, %rd1671;
	mul.lo.s64 	%rd15949, %rd1681, %rd1672;
	add.s64 	%rd15950, %rd15948, %rd15949;
	setp.lt.u64 	%p5986, %rd15950, %rd15948;
	selp.b64 	%rd15951, 4294967296, 0, %p5986;
	shl.b64 	%rd15952, %rd15950, 32;
	mad.lo.s64 	%rd15953, %rd1681, %rd1671, %rd15952;
	setp.lt.u64 	%p5987, %rd15953, %rd15952;
	shr.u64 	%rd15954, %rd15950, 32;
	mad.lo.s64 	%rd15955, %rd1682, %rd1672, %rd15954;
	add.s64 	%rd15956, %rd15955, %rd15951;
	selp.u64 	%rd15957, 1, 0, %p5987;
	add.s64 	%rd15958, %rd15956, %rd15957;
	add.s64 	%rd15959, %rd15947, %rd15953;
	setp.lt.u64 	%p5988, %rd15959, %rd15947;
	selp.u64 	%rd15960, 1, 0, %p5988;
	add.s64 	%rd15961, %rd15958, %rd15960;
	mul.lo.s64 	%rd15962, %rd1684, %rd1671;
	mul.lo.s64 	%rd15963, %rd1683, %rd1672;
	add.s64 	%rd15964, %rd15962, %rd15963;
	setp.lt.u64 	%p5989, %rd15964, %rd15962;
	selp.b64 	%rd15965, 4294967296, 0, %p5989;
	shl.b64 	%rd15966, %rd15964, 32;
	mad.lo.s64 	%rd15967, %rd1683, %rd1671, %rd15966;
	setp.lt.u64 	%p5990, %rd15967, %rd15966;
	shr.u64 	%rd15968, %rd15964, 32;
	mad.lo.s64 	%rd15969, %rd1684, %rd1672, %rd15968;
	add.s64 	%rd15970, %rd15969, %rd15965;
	selp.u64 	%rd15971, 1, 0, %p5990;
	add.s64 	%rd15972, %rd15970, %rd15971;
	add.s64 	%rd15973, %rd15961, %rd15967;
	setp.lt.u64 	%p5991, %rd15973, %rd15961;
	selp.u64 	%rd15975, 1, 0, %p5991;
	add.s64 	%rd15976, %rd15972, %rd15975;
	mul.lo.s64 	%rd15977, %rd1686, %rd1671;
	mul.lo.s64 	%rd15978, %rd1685, %rd1672;
	add.s64 	%rd15979, %rd15977, %rd15978;
	setp.lt.u64 	%p5992, %rd15979, %rd15977;
	selp.b64 	%rd15980, 4294967296, 0, %p5992;
	shl.b64 	%rd15981, %rd15979, 32;
	mad.lo.s64 	%rd15982, %rd1685, %rd1671, %rd15981;
	setp.lt.u64 	%p5993, %rd15982, %rd15981;
	shr.u64 	%rd15983, %rd15979, 32;
	mad.lo.s64 	%rd15984, %rd1686, %rd1672, %rd15983;
	add.s64 	%rd15985, %rd15984, %rd15980;
	selp.u64 	%rd15986, 1, 0, %p5993;
	add.s64 	%rd15987, %rd15985, %rd15986;
	add.s64 	%rd15988, %rd15976, %rd15982;
	setp.lt.u64 	%p5994, %rd15988, %rd15976;
	selp.u64 	%rd15990, 1, 0, %p5994;
	add.s64 	%rd15991, %rd15987, %rd15990;
	setp.lt.u64 	%p5995, %rd15950, %rd15949;
	selp.b64 	%rd15993, 4294967296, 0, %p5995;
	add.s64 	%rd15994, %rd15955, %rd15993;
	add.s64 	%rd15995, %rd15994, %rd15957;
	add.s64 	%rd15996, %rd15959, %rd15953;
	setp.lt.u64 	%p5996, %rd15996, %rd15959;
	selp.u64 	%rd15997, 1, 0, %p5996;
	add.s64 	%rd15998, %rd15995, %rd15997;
	setp.ne.s64 	%p5997, %rd15998, 0;
	add.s64 	%rd16000, %rd15973, %rd15998;
	setp.lt.u64 	%p5998, %rd16000, %rd15973;
	and.pred  	%p5999, %p5997, %p5998;
	selp.u64 	%rd16001, 1, 0, %p5999;
	mul.lo.s64 	%rd16002, %rd1682, %rd1681;
	shr.u64 	%rd16003, %rd16002, 31;
	and.b64  	%rd16004, %rd16003, 4294967296;
	shl.b64 	%rd16005, %rd16002, 33;
	mad.lo.s64 	%rd16006, %rd1681, %rd1681, %rd16005;
	setp.lt.u64 	%p6000, %rd16006, %rd16005;
	and.b64  	%rd16007, %rd16003, 4294967295;
	mad.lo.s64 	%rd16008, %rd1682, %rd1682, %rd16007;
	add.s64 	%rd16009, %rd16008, %rd16004;
	selp.u64 	%rd16010, 1, 0, %p6000;
	add.s64 	%rd16011, %rd16009, %rd16010;
	add.s64 	%rd16012, %rd16000, %rd16001;
	add.s64 	%rd16013, %rd16012, %rd16006;
	max.u64 	%rd16014, %rd16000, %rd16012;
	setp.gt.u64 	%p6001, %rd16014, %rd16013;
	selp.u64 	%rd16015, 1, 0, %p6001;
	add.s64 	%rd16016, %rd16011, %rd16015;
	setp.ne.s64 	%p6002, %rd16016, 0;
	add.s64 	%rd16018, %rd15988, %rd16016;
	setp.lt.u64 	%p6003, %rd16018, %rd15988;
	and.pred  	%p6004, %p6002, %p6003;
	selp.u64 	%rd16019, 1, 0, %p6004;
	mul.lo.s64 	%rd16020, %rd1684, %rd1681;
	mul.lo.s64 	%rd16021, %rd1683, %rd1682;
	add.s64 	%rd16022, %rd16020, %rd16021;
	setp.lt.u64 	%p6005, %rd16022, %rd16020;
	selp.b64 	%rd16023, 4294967296, 0, %p6005;
	shl.b64 	%rd16024, %rd16022, 32;
	mad.lo.s64 	%rd16025, %rd1683, %rd1681, %rd16024;
	setp.lt.u64 	%p6006, %rd16025, %rd16024;
	shr.u64 	%rd16026, %rd16022, 32;
	mad.lo.s64 	%rd16027, %rd1684, %rd1682, %rd16026;
	add.s64 	%rd16028, %rd16027, %rd16023;
	selp.u64 	%rd16029, 1, 0, %p6006;
	add.s64 	%rd16030, %rd16028, %rd16029;
	add.s64 	%rd16031, %rd16018, %rd16019;
	add.s64 	%rd16032, %rd16031, %rd16025;
	max.u64 	%rd16034, %rd16018, %rd16031;
	setp.gt.u64 	%p6007, %rd16034, %rd16032;
	selp.u64 	%rd16035, 1, 0, %p6007;
	add.s64 	%rd16036, %rd16030, %rd16035;
	setp.ne.s64 	%p6008, %rd16036, 0;
	add.s64 	%rd16038, %rd15991, %rd16036;
	setp.lt.u64 	%p6009, %rd16038, %rd15991;
	and.pred  	%p6010, %p6008, %p6009;
	selp.u64 	%rd16039, 1, 0, %p6010;
	mul.lo.s64 	%rd16040, %rd1686, %rd1681;
	mul.lo.s64 	%rd16041, %rd1685, %rd1682;
	add.s64 	%rd16042, %rd16040, %rd16041;
	setp.lt.u64 	%p6011, %rd16042, %rd16040;
	selp.b64 	%rd16043, 4294967296, 0, %p6011;
	shl.b64 	%rd16044, %rd16042, 32;
	mad.lo.s64 	%rd16045, %rd1685, %rd1681, %rd16044;
	setp.lt.u64 	%p6012, %rd16045, %rd16044;
	shr.u64 	%rd16046, %rd16042, 32;
	mad.lo.s64 	%rd16047, %rd1686, %rd1682, %rd16046;
	add.s64 	%rd16048, %rd16047, %rd16043;
	selp.u64 	%rd16049, 1, 0, %p6012;
	add.s64 	%rd16050, %rd16048, %rd16049;
	add.s64 	%rd16051, %rd16038, %rd16039;
	add.s64 	%rd16052, %rd16051, %rd16045;
	max.u64 	%rd16054, %rd16038, %rd16051;
	setp.gt.u64 	%p6013, %rd16054, %rd16052;
	selp.u64 	%rd16055, 1, 0, %p6013;
	add.s64 	%rd16056, %rd16050, %rd16055;
	setp.lt.u64 	%p6014, %rd15964, %rd15963;
	selp.b64 	%rd16058, 4294967296, 0, %p6014;
	add.s64 	%rd16059, %rd15969, %rd16058;
	add.s64 	%rd16060, %rd16059, %rd15971;
	add.s64 	%rd16061, %rd16013, %rd15967;
	setp.lt.u64 	%p6015, %rd16061, %rd16013;
	selp.u64 	%rd16062, 1, 0, %p6015;
	add.s64 	%rd16063, %rd16060, %rd16062;
	setp.ne.s64 	%p6016, %rd16063, 0;
	add.s64 	%rd16065, %rd16032, %rd16063;
	setp.lt.u64 	%p6017, %rd16065, %rd16032;
	and.pred  	%p6018, %p6016, %p6017;
	selp.u64 	%rd16066, 1, 0, %p6018;
	setp.lt.u64 	%p6019, %rd16022, %rd16021;
	selp.b64 	%rd16067, 4294967296, 0, %p6019;
	add.s64 	%rd16068, %rd16027, %rd16067;
	add.s64 	%rd16069, %rd16068, %rd16029;
	add.s64 	%rd16070, %rd16065, %rd16066;
	add.s64 	%rd16071, %rd16070, %rd16025;
	max.u64 	%rd16072, %rd16065, %rd16070;
	setp.gt.u64 	%p6020, %rd16072, %rd16071;
	selp.u64 	%rd16073, 1, 0, %p6020;
	add.s64 	%rd16074, %rd16069, %rd16073;
	setp.ne.s64 	%p6021, %rd16074, 0;
	add.s64 	%rd16076, %rd16052, %rd16074;
	setp.lt.u64 	%p6022, %rd16076, %rd16052;
	and.pred  	%p6023, %p6021, %p6022;
	selp.u64 	%rd16077, 1, 0, %p6023;
	mul.lo.s64 	%rd16078, %rd1684, %rd1683;
	shr.u64 	%rd16079, %rd16078, 31;
	and.b64  	%rd16080, %rd16079, 4294967296;
	shl.b64 	%rd16081, %rd16078, 33;
	mad.lo.s64 	%rd16082, %rd1683, %rd1683, %rd16081;
	setp.lt.u64 	%p6024, %rd16082, %rd16081;
	and.b64  	%rd16083, %rd16079, 4294967295;
	mad.lo.s64 	%rd16084, %rd1684, %rd1684, %rd16083;
	add.s64 	%rd16085, %rd16084, %rd16080;
	selp.u64 	%rd16086, 1, 0, %p6024;
	add.s64 	%rd16087, %rd16085, %rd16086;
	add.s64 	%rd16088, %rd16076, %rd16077;
	add.s64 	%rd16089, %rd16088, %rd16082;
	max.u64 	%rd16091, %rd16076, %rd16088;
	setp.gt.u64 	%p6025, %rd16091, %rd16089;
	selp.u64 	%rd16092, 1, 0, %p6025;
	add.s64 	%rd16093, %rd16087, %rd16092;
	setp.ne.s64 	%p6026, %rd16093, 0;
	add.s64 	%rd16095, %rd16056, %rd16093;
	setp.lt.u64 	%p6027, %rd16095, %rd16056;
	and.pred  	%p6028, %p6026, %p6027;
	selp.u64 	%rd16096, 1, 0, %p6028;
	mul.lo.s64 	%rd16097, %rd1686, %rd1683;
	mul.lo.s64 	%rd16098, %rd1685, %rd1684;
	add.s64 	%rd16099, %rd16097, %rd16098;
	setp.lt.u64 	%p6029, %rd16099, %rd16097;
	selp.b64 	%rd16100, 4294967296, 0, %p6029;
	shl.b64 	%rd16101, %rd16099, 32;
	mad.lo.s64 	%rd16102, %rd1685, %rd1683, %rd16101;
	setp.lt.u64 	%p6030, %rd16102, %rd16101;
	shr.u64 	%rd16103, %rd16099, 32;
	mad.lo.s64 	%rd16104, %rd1686, %rd1684, %rd16103;
	add.s64 	%rd16105, %rd16104, %rd16100;
	selp.u64 	%rd16106, 1, 0, %p6030;
	add.s64 	%rd16107, %rd16105, %rd16106;
	add.s64 	%rd16108, %rd16095, %rd16096;
	add.s64 	%rd16109, %rd16108, %rd16102;
	max.u64 	%rd16111, %rd16095, %rd16108;
	setp.gt.u64 	%p6031, %rd16111, %rd16109;
	selp.u64 	%rd16112, 1, 0, %p6031;
	add.s64 	%rd16113, %rd16107, %rd16112;
	setp.lt.u64 	%p6032, %rd15979, %rd15978;
	selp.b64 	%rd16115, 4294967296, 0, %p6032;
	add.s64 	%rd16116, %rd15984, %rd16115;
	add.s64 	%rd16117, %rd16116, %rd15986;
	add.s64 	%rd16118, %rd16071, %rd15982;
	setp.lt.u64 	%p6033, %rd16118, %rd16071;
	selp.u64 	%rd16119, 1, 0, %p6033;
	add.s64 	%rd16120, %rd16117, %rd16119;
	setp.ne.s64 	%p6034, %rd16120, 0;
	add.s64 	%rd16122, %rd16089, %rd16120;
	setp.lt.u64 	%p6035, %rd16122, %rd16089;
	and.pred  	%p6036, %p6034, %p6035;
	selp.u64 	%rd16123, 1, 0, %p6036;
	setp.lt.u64 	%p6037, %rd16042, %rd16041;
	selp.b64 	%rd16124, 4294967296, 0, %p6037;
	add.s64 	%rd16125, %rd16047, %rd16124;
	add.s64 	%rd16126, %rd16125, %rd16049;
	add.s64 	%rd16127, %rd16122, %rd16123;
	add.s64 	%rd1803, %rd16127, %rd16045;
	max.u64 	%rd16128, %rd16122, %rd16127;
	setp.gt.u64 	%p6038, %rd16128, %rd1803;
	selp.u64 	%rd16129, 1, 0, %p6038;
	add.s64 	%rd16130, %rd16126, %rd16129;
	setp.ne.s64 	%p6039, %rd16130, 0;
	add.s64 	%rd16132, %rd16109, %rd16130;
	setp.lt.u64 	%p6040, %rd16132, %rd16109;
	and.pred  	%p6041, %p6039, %p6040;
	selp.u64 	%rd16133, 1, 0, %p6041;
	setp.lt.u64 	%p6042, %rd16099, %rd16098;
	selp.b64 	%rd16134, 4294967296, 0, %p6042;
	add.s64 	%rd16135, %rd16104, %rd16134;
	add.s64 	%rd16136, %rd16135, %rd16106;
	add.s64 	%rd16137, %rd16132, %rd16133;
	add.s64 	%rd1804, %rd16137, %rd16102;
	max.u64 	%rd16138, %rd16132, %rd16137;
	setp.gt.u64 	%p6043, %rd16138, %rd1804;
	selp.u64 	%rd16139, 1, 0, %p6043;
	add.s64 	%rd16140, %rd16136, %rd16139;
	setp.ne.s64 	%p6044, %rd16140, 0;
	add.s64 	%rd16142, %rd16113, %rd16140;
	setp.lt.u64 	%p6045, %rd16142, %rd16113;
	and.pred  	%p6046, %p6044, %p6045;
	selp.u64 	%rd16143, 1, 0, %p6046;
	mul.lo.s64 	%rd16144, %rd1686, %rd1685;
	shr.u64 	%rd16145, %rd16144, 31;
	and.b64  	%rd16146, %rd16145, 4294967296;
	shl.b64 	%rd16147, %rd16144, 33;
	mad.lo.s64 	%rd16148, %rd1685, %rd1685, %rd16147;
	setp.lt.u64 	%p6047, %rd16148, %rd16147;
	and.b64  	%rd16149, %rd16145, 4294967295;
	mad.lo.s64 	%rd16150, %rd1686, %rd1686, %rd16149;
	add.s64 	%rd16151, %rd16150, %rd16146;
	selp.u64 	%rd16152, 1, 0, %p6047;
	add.s64 	%rd16153, %rd16151, %rd16152;
	add.s64 	%rd16154, %rd16142, %rd16143;
	add.s64 	%rd1805, %rd16154, %rd16148;
	max.u64 	%rd16155, %rd16142, %rd16154;
	setp.gt.u64 	%p6048, %rd16155, %rd1805;
	selp.u64 	%rd16156, 1, 0, %p6048;
	add.s64 	%rd1806, %rd16153, %rd16156;
	mov.b64 	{%r1785, %r1786}, %rd1803;
	mov.b64 	{%r1787, %r1788}, %rd1804;
	mov.b64 	%rd16157, {%r1788, %r1785};
	mov.b64 	{%r1789, %r1790}, %rd1805;
	mov.b64 	%rd16158, {%r1790, %r1787};
	mov.b64 	{%r1791, %r1792}, %rd1806;
	mov.b64 	%rd16159, {%r1792, %r1789};
	shl.b64 	%rd16160, %rd1806, 32;
	add.s64 	%rd1807, %rd16157, %rd15942;
	setp.lt.u64 	%p6049, %rd1807, %rd16157;
	selp.u64 	%rd16161, 1, 0, %p6049;
	add.s64 	%rd16162, %rd16158, %rd15996;
	add.s64 	%rd1808, %rd16162, %rd16161;
	max.u64 	%rd16163, %rd15996, %rd16162;
	setp.gt.u64 	%p6050, %rd16163, %rd1808;
	selp.u64 	%rd16164, 1, 0, %p6050;
	add.s64 	%rd16165, %rd16159, %rd16061;
	add.s64 	%rd1809, %rd16165, %rd16164;
	max.u64 	%rd16166, %rd16061, %rd16165;
	setp.gt.u64 	%p6051, %rd16166, %rd1809;
	selp.u64 	%rd16167, 1, 0, %p6051;
	add.s64 	%rd16168, %rd16160, %rd16118;
	add.s64 	%rd23175, %rd16168, %rd16167;
	setp.gt.u64 	%p6052, %rd23175, %rd1632;
	@%p6052 bra 	$L__BB1_603;
	setp.eq.s64 	%p6053, %rd23175, %rd1632;
	setp.gt.u64 	%p6054, %rd1809, %rd1633;
	and.pred  	%p6055, %p6053, %p6054;
	@%p6055 bra 	$L__BB1_603;
	setp.eq.s64 	%p6056, %rd23175, %rd1632;
	setp.eq.s64 	%p6057, %rd1809, %rd1633;
	and.pred  	%p6058, %p6056, %p6057;
	setp.gt.u64 	%p6059, %rd1808, %rd1634;
	and.pred  	%p6060, %p6058, %p6059;
	@%p6060 bra 	$L__BB1_603;
	setp.ne.s64 	%p6061, %rd23175, %rd1632;
	setp.ne.s64 	%p6062, %rd1809, %rd1633;
	or.pred  	%p6063, %p6061, %p6062;
	setp.ne.s64 	%p6064, %rd1808, %rd1634;
	or.pred  	%p6065, %p6063, %p6064;
	setp.lt.u64 	%p6066, %rd1807, %rd1635;
	or.pred  	%p6067, %p6065, %p6066;
	mov.u64 	%rd23176, %rd1809;
	mov.u64 	%rd23177, %rd1808;
	mov.u64 	%rd23178, %rd1807;
	@%p6067 bra 	$L__BB1_604;
$L__BB1_603:
	sub.s64 	%rd23178, %rd1807, %rd1635;
	setp.lt.u64 	%p6068, %rd1807, %rd1635;
	selp.u64 	%rd16169, 1, 0, %p6068;
	add.s64 	%rd16170, %rd1634, %rd16169;
	sub.s64 	%rd23177, %rd1808, %rd16170;
	setp.ge.u64 	%p6069, %rd1808, %rd16170;
	setp.lt.u64 	%p6070, %rd1808, %rd16170;
	setp.eq.s64 	%p6071, %rd16170, 0;
	selp.u32 	%r1793, -1, 0, %p6070;
	selp.u32 	%r1794, -1, 0, %p6071;
	selp.b32 	%r1795, %r1794, %r1793, %p6069;
	selp.b32 	%r1796, %r1795, %r1793, %p6068;
	and.b32  	%r1797, %r1796, 1;
	setp.eq.b32 	%p6072, %r1797, 1;
	cvt.u64.u32 	%rd16171, %r1796;
	and.b64  	%rd16172, %rd16171, 1;
	add.s64 	%rd16173, %rd1633, %rd16172;
	sub.s64 	%rd23176, %rd1809, %rd16173;
	setp.ge.u64 	%p6073, %rd1809, %rd16173;
	setp.lt.u64 	%p6074, %rd1809, %rd16173;
	setp.eq.s64 	%p6075, %rd16173, 0;
	selp.u32 	%r1798, -1, 0, %p6074;
	selp.u32 	%r1799, -1, 0, %p6075;
	selp.b32 	%r1800, %r1799, %r1798, %p6073;
	selp.b32 	%r1801, %r1800, %r1798, %p6072;
	and.b32  	%r1802, %r1801, 1;
	setp.eq.b32 	%p6076, %r1802, 1;
	selp.s64 	%rd16174, -1, 0, %p6076;
	sub.s64 	%rd16175, %rd23175, %rd1632;
	add.s64 	%rd23175, %rd16175, %rd16174;
$L__BB1_604:
	shr.u64 	%rd16176, %rd1803, 32;
	mul.lo.s64 	%rd16177, %rd16176, 4196183048192;
	and.b64  	%rd16178, %rd1803, 4294967295;
	mad.lo.s64 	%rd16179, %rd16178, 977, %rd16177;
	setp.lt.u64 	%p6077, %rd16179, %rd16177;
	shr.u64 	%rd16180, %rd1804, 32;
	mul.lo.s64 	%rd16181, %rd16180, 4196183048192;
	and.b64  	%rd16182, %rd1804, 4294967295;
	mad.lo.s64 	%rd16183, %rd16182, 977, %rd16181;
	setp.lt.u64 	%p6078, %rd16183, %rd16181;
	selp.u64 	%rd16184, 1, 0, %p6077;
	mul.lo.s64 	%rd16185, %rd16176, 977;
	shr.u64 	%rd16186, %rd16185, 32;
	add.s64 	%rd16187, %rd16186, %rd16184;
	add.s64 	%rd16188, %rd16187, %rd16183;
	setp.lt.u64 	%p6079, %rd16188, %rd16187;
	shr.u64 	%rd16189, %rd1805, 32;
	mul.lo.s64 	%rd16190, %rd16189, 4196183048192;
	and.b64  	%rd16191, %rd1805, 4294967295;
	mad.lo.s64 	%rd16192, %rd16191, 977, %rd16190;
	setp.lt.u64 	%p6080, %rd16192, %rd16190;
	selp.u64 	%rd16193, 1, 0, %p6079;
	selp.u64 	%rd16194, 1, 0, %p6078;
	mul.lo.s64 	%rd16195, %rd16180, 977;
	shr.u64 	%rd16196, %rd16195, 32;
	add.s64 	%rd16197, %rd16196, %rd16194;
	add.s64 	%rd16198, %rd16197, %rd16193;
	add.s64 	%rd16199, %rd16198, %rd16192;
	setp.lt.u64 	%p6081, %rd16199, %rd16198;
	add.s64 	%rd1819, %rd23178, %rd16179;
	setp.lt.u64 	%p6082, %rd1819, %rd23178;
	selp.u64 	%rd16200, 1, 0, %p6082;
	add.s64 	%rd16201, %rd23177, %rd16188;
	add.s64 	%rd1820, %rd16201, %rd16200;
	max.u64 	%rd16202, %rd23177, %rd16201;
	setp.gt.u64 	%p6083, %rd16202, %rd1820;
	selp.u64 	%rd16203, 1, 0, %p6083;
	add.s64 	%rd16204, %rd23176, %rd16199;
	add.s64 	%rd1821, %rd16204, %rd16203;
	max.u64 	%rd16205, %rd23176, %rd16204;
	setp.gt.u64 	%p6084, %rd16205, %rd1821;
	selp.u64 	%rd16206, 1, 0, %p6084;
	shr.u64 	%rd16207, %rd1806, 32;
	and.b64  	%rd16208, %rd1806, 4294967295;
	mul.lo.s64 	%rd16209, %rd16208, 977;
	mad.lo.s64 	%rd16210, %rd16207, 4196183048192, %rd16209;
	selp.u64 	%rd16211, 1, 0, %p6081;
	selp.u64 	%rd16212, 1, 0, %p6080;
	mul.lo.s64 	%rd16213, %rd16189, 977;
	shr.u64 	%rd16214, %rd16213, 32;
	add.s64 	%rd16215, %rd16214, %rd16212;
	add.s64 	%rd16216, %rd16215, %rd16211;
	add.s64 	%rd16217, %rd16216, %rd16210;
	add.s64 	%rd16218, %rd23175, %rd16217;
	add.s64 	%rd23182, %rd16218, %rd16206;
	setp.gt.u64 	%p6085, %rd23182, %rd1632;
	@%p6085 bra 	$L__BB1_608;
	setp.eq.s64 	%p6086, %rd23182, %rd1632;
	setp.gt.u64 	%p6087, %rd1821, %rd1633;
	and.pred  	%p6088, %p6086, %p6087;
	@%p6088 bra 	$L__BB1_608;
	setp.eq.s64 	%p6089, %rd23182, %rd1632;
	setp.eq.s64 	%p6090, %rd1821, %rd1633;
	and.pred  	%p6091, %p6089, %p6090;
	setp.gt.u64 	%p6092, %rd1820, %rd1634;
	and.pred  	%p6093, %p6091, %p6092;
	@%p6093 bra 	$L__BB1_608;
	setp.ne.s64 	%p6094, %rd23182, %rd1632;
	setp.ne.s64 	%p6095, %rd1821, %rd1633;
	or.pred  	%p6096, %p6094, %p6095;
	setp.ne.s64 	%p6097, %rd1820, %rd1634;
	or.pred  	%p6098, %p6096, %p6097;
	setp.lt.u64 	%p6099, %rd1819, %rd1635;
	or.pred  	%p6100, %p6098, %p6099;
	mov.u64 	%rd23179, %rd1821;
	mov.u64 	%rd23180, %rd1820;
	mov.u64 	%rd23181, %rd1819;
	@%p6100 bra 	$L__BB1_609;
$L__BB1_608:
	sub.s64 	%rd23181, %rd1819, %rd1635;
	setp.lt.u64 	%p6101, %rd1819, %rd1635;
	selp.u64 	%rd16219, 1, 0, %p6101;
	add.s64 	%rd16220, %rd1634, %rd16219;
	sub.s64 	%rd23180, %rd1820, %rd16220;
	setp.ge.u64 	%p6102, %rd1820, %rd16220;
	setp.lt.u64 	%p6103, %rd1820, %rd16220;
	setp.eq.s64 	%p6104, %rd16220, 0;
	selp.u32 	%r1803, -1, 0, %p6103;
	selp.u32 	%r1804, -1, 0, %p6104;
	selp.b32 	%r1805, %r1804, %r1803, %p6102;
	selp.b32 	%r1806, %r1805, %r1803, %p6101;
	and.b32  	%r1807, %r1806, 1;
	setp.eq.b32 	%p6105, %r1807, 1;
	cvt.u64.u32 	%rd16221, %r1806;
	and.b64  	%rd16222, %rd16221, 1;
	add.s64 	%rd16223, %rd1633, %rd16222;
	sub.s64 	%rd23179, %rd1821, %rd16223;
	setp.ge.u64 	%p6106, %rd1821, %rd16223;
	setp.lt.u64 	%p6107, %rd1821, %rd16223;
	setp.eq.s64 	%p6108, %rd16223, 0;
	selp.u32 	%r1808, -1, 0, %p6107;
	selp.u32 	%r1809, -1, 0, %p6108;
	selp.b32 	%r1810, %r1809, %r1808, %p6106;
	selp.b32 	%r1811, %r1810, %r1808, %p6105;
	and.b32  	%r1812, %r1811, 1;
	setp.eq.b32 	%p6109, %r1812, 1;
	selp.s64 	%rd16224, -1, 0, %p6109;
	sub.s64 	%rd16225, %rd23182, %rd1632;
	add.s64 	%rd23182, %rd16225, %rd16224;
$L__BB1_609:
	shl.b64 	%rd1831, %rd23181, 1;
	mov.b64 	{%r1813, %r1814}, %rd23180;
	mov.b64 	{%r1815, %r1816}, %rd23181;
	shf.l.wrap.b32 	%r1817, %r1816, %r1813, 1;
	shf.l.wrap.b32 	%r1818, %r1813, %r1814, 1;
	mov.b64 	%rd1832, {%r1817, %r1818};
	setp.lt.u64 	%p6110, %rd1832, %rd23180;
	selp.u64 	%rd16226, 1, 0, %p6110;
	shl.b64 	%rd16227, %rd23179, 1;
	or.b64  	%rd1833, %rd16227, %rd16226;
	setp.lt.u64 	%p6111, %rd1833, %rd23179;
	selp.u64 	%rd16228, 1, 0, %p6111;
	shl.b64 	%rd16229, %rd23182, 1;
	or.b64  	%rd23186, %rd16229, %rd16228;
	setp.gt.u64 	%p6112, %rd23186, %rd1632;
	@%p6112 bra 	$L__BB1_613;
	setp.eq.s64 	%p6113, %rd23186, %rd1632;
	setp.gt.u64 	%p6114, %rd1833, %rd1633;
	and.pred  	%p6115, %p6113, %p6114;
	@%p6115 bra 	$L__BB1_613;
	setp.eq.s64 	%p6116, %rd23186, %rd1632;
	setp.eq.s64 	%p6117, %rd1833, %rd1633;
	and.pred  	%p6118, %p6116, %p6117;
	setp.gt.u64 	%p6119, %rd1832, %rd1634;
	and.pred  	%p6120, %p6118, %p6119;
	@%p6120 bra 	$L__BB1_613;
	setp.ne.s64 	%p6121, %rd23186, %rd1632;
	setp.ne.s64 	%p6122, %rd1833, %rd1633;
	or.pred  	%p6123, %p6121, %p6122;
	setp.ne.s64 	%p6124, %rd1832, %rd1634;
	or.pred  	%p6125, %p6123, %p6124;
	setp.lt.u64 	%p6126, %rd1831, %rd1635;
	or.pred  	%p6127, %p6125, %p6126;
	mov.u64 	%rd23183, %rd1833;
	mov.u64 	%rd23184, %rd1832;
	mov.u64 	%rd23185, %rd1831;
	@%p6127 bra 	$L__BB1_614;
$L__BB1_613:
	sub.s64 	%rd23185, %rd1831, %rd1635;
	setp.lt.u64 	%p6128, %rd1831, %rd1635;
	selp.u64 	%rd16230, 1, 0, %p6128;
	add.s64 	%rd16231, %rd1634, %rd16230;
	sub.s64 	%rd23184, %rd1832, %rd16231;
	setp.ge.u64 	%p6129, %rd1832, %rd16231;
	setp.lt.u64 	%p6130, %rd1832, %rd16231;
	setp.eq.s64 	%p6131, %rd16231, 0;
	selp.u32 	%r1819, -1, 0, %p6130;
	selp.u32 	%r1820, -1, 0, %p6131;
	selp.b32 	%r1821, %r1820, %r1819, %p6129;
	selp.b32 	%r1822, %r1821, %r1819, %p6128;
	and.b32  	%r1823, %r1822, 1;
	setp.eq.b32 	%p6132, %r1823, 1;
	cvt.u64.u32 	%rd16232, %r1822;
	and.b64  	%rd16233, %rd16232, 1;
	add.s64 	%rd16234, %rd1633, %rd16233;
	sub.s64 	%rd23183, %rd1833, %rd16234;
	setp.ge.u64 	%p6133, %rd1833, %rd16234;
	setp.lt.u64 	%p6134, %rd1833, %rd16234;
	setp.eq.s64 	%p6135, %rd16234, 0;
	selp.u32 	%r1824, -1, 0, %p6134;
	selp.u32 	%r1825, -1, 0, %p6135;
	selp.b32 	%r1826, %r1825, %r1824, %p6133;
	selp.b32 	%r1827, %r1826, %r1824, %p6132;
	and.b32  	%r1828, %r1827, 1;
	setp.eq.b32 	%p6136, %r1828, 1;
	selp.s64 	%rd16235, -1, 0, %p6136;
	sub.s64 	%rd16236, %rd23186, %rd1632;
	add.s64 	%rd23186, %rd16236, %rd16235;
$L__BB1_614:
	shl.b64 	%rd1843, %rd23185, 1;
	mov.b64 	{%r1829, %r1830}, %rd23184;
	mov.b64 	{%r1831, %r1832}, %rd23185;
	shf.l.wrap.b32 	%r1833, %r1832, %r1829, 1;
	shf.l.wrap.b32 	%r1834, %r1829, %r1830, 1;
	mov.b64 	%rd1844, {%r1833, %r1834};
	setp.lt.u64 	%p6137, %rd1844, %rd23184;
	selp.u64 	%rd16237, 1, 0, %p6137;
	shl.b64 	%rd16238, %rd23183, 1;
	or.b64  	%rd1845, %rd16238, %rd16237;
	setp.lt.u64 	%p6138, %rd1845, %rd23183;
	selp.u64 	%rd16239, 1, 0, %p6138;
	shl.b64 	%rd16240, %rd23186, 1;
	or.b64  	%rd23190, %rd16240, %rd16239;
	setp.gt.u64 	%p6139, %rd23190, %rd1632;
	@%p6139 bra 	$L__BB1_618;
	setp.eq.s64 	%p6140, %rd23190, %rd1632;
	setp.gt.u64 	%p6141, %rd1845, %rd1633;
	and.pred  	%p6142, %p6140, %p6141;
	@%p6142 bra 	$L__BB1_618;
	setp.eq.s64 	%p6143, %rd23190, %rd1632;
	setp.eq.s64 	%p6144, %rd1845, %rd1633;
	and.pred  	%p6145, %p6143, %p6144;
	setp.gt.u64 	%p6146, %rd1844, %rd1634;
	and.pred  	%p6147, %p6145, %p6146;
	@%p6147 bra 	$L__BB1_618;
	setp.ne.s64 	%p6148, %rd23190, %rd1632;
	setp.ne.s64 	%p6149, %rd1845, %rd1633;
	or.pred  	%p6150, %p6148, %p6149;
	setp.ne.s64 	%p6151, %rd1844, %rd1634;
	or.pred  	%p6152, %p6150, %p6151;
	setp.lt.u64 	%p6153, %rd1843, %rd1635;
	or.pred  	%p6154, %p6152, %p6153;
	mov.u64 	%rd23187, %rd1845;
	mov.u64 	%rd23188, %rd1844;
	mov.u64 	%rd23189, %rd1843;
	@%p6154 bra 	$L__BB1_619;
$L__BB1_618:
	sub.s64 	%rd23189, %rd1843, %rd1635;
	setp.lt.u64 	%p6155, %rd1843, %rd1635;
	selp.u64 	%rd16241, 1, 0, %p6155;
	add.s64 	%rd16242, %rd1634, %rd16241;
	sub.s64 	%rd23188, %rd1844, %rd16242;
	setp.ge.u64 	%p6156, %rd1844, %rd16242;
	setp.lt.u64 	%p6157, %rd1844, %rd16242;
	setp.eq.s64 	%p6158, %rd16242, 0;
	selp.u32 	%r1835, -1, 0, %p6157;
	selp.u32 	%r1836, -1, 0, %p6158;
	selp.b32 	%r1837, %r1836, %r1835, %p6156;
	selp.b32 	%r1838, %r1837, %r1835, %p6155;
	and.b32  	%r1839, %r1838, 1;
	setp.eq.b32 	%p6159, %r1839, 1;
	cvt.u64.u32 	%rd16243, %r1838;
	and.b64  	%rd16244, %rd16243, 1;
	add.s64 	%rd16245, %rd1633, %rd16244;
	sub.s64 	%rd23187, %rd1845, %rd16245;
	setp.ge.u64 	%p6160, %rd1845, %rd16245;
	setp.lt.u64 	%p6161, %rd1845, %rd16245;
	setp.eq.s64 	%p6162, %rd16245, 0;
	selp.u32 	%r1840, -1, 0, %p6161;
	selp.u32 	%r1841, -1, 0, %p6162;
	selp.b32 	%r1842, %r1841, %r1840, %p6160;
	selp.b32 	%r1843, %r1842, %r1840, %p6159;
	and.b32  	%r1844, %r1843, 1;
	setp.eq.b32 	%p6163, %r1844, 1;
	selp.s64 	%rd16246, -1, 0, %p6163;
	sub.s64 	%rd16247, %rd23190, %rd1632;
	add.s64 	%rd23190, %rd16247, %rd16246;
$L__BB1_619:
	and.b64  	%rd1855, %rd23189, 4294967295;
	shr.u64 	%rd1856, %rd23189, 32;
	mul.lo.s64 	%rd16248, %rd1856, %rd1855;
	shr.u64 	%rd16249, %rd16248, 31;
	and.b64  	%rd16250, %rd16249, 4294967296;
	shl.b64 	%rd16251, %rd16248, 33;
	mad.lo.s64 	%rd16252, %rd1855, %rd1855, %rd16251;
	setp.lt.u64 	%p6164, %rd16252, %rd16251;
	and.b64  	%rd16253, %rd16249, 4294967295;
	mad.lo.s64 	%rd16254, %rd1856, %rd1856, %rd16253;
	add.s64 	%rd16255, %rd16254, %rd16250;
	selp.u64 	%rd16256, 1, 0, %p6164;
	add.s64 	%rd16257, %rd16255, %rd16256;
	and.b64  	%rd1857, %rd23188, 4294967295;
	shr.u64 	%rd1858, %rd23188, 32;
	mul.lo.s64 	%rd16258, %rd1858, %rd1855;
	mul.lo.s64 	%rd16259, %rd1857, %rd1856;
	add.s64 	%rd16260, %rd16258, %rd16259;
	setp.lt.u64 	%p6165, %rd16260, %rd16258;
	selp.b64 	%rd16261, 4294967296, 0, %p6165;
	shl.b64 	%rd16262, %rd16260, 32;
	mad.lo.s64 	%rd16263, %rd1857, %rd1855, %rd16262;
	setp.lt.u64 	%p6166, %rd16263, %rd16262;
	shr.u64 	%rd16264, %rd16260, 32;
	mad.lo.s64 	%rd16265, %rd1858, %rd1856, %rd16264;
	add.s64 	%rd16266, %rd16265, %rd16261;
	selp.u64 	%rd16267, 1, 0, %p6166;
	add.s64 	%rd16268, %rd16266, %rd16267;
	add.s64 	%rd16269, %rd16257, %rd16263;
	setp.lt.u64 	%p6167, %rd16269, %rd16257;
	selp.u64 	%rd16270, 1, 0, %p6167;
	add.s64 	%rd16271, %rd16268, %rd16270;
	and.b64  	%rd1859, %rd23187, 4294967295;
	shr.u64 	%rd1860, %rd23187, 32;
	mul.lo.s64 	%rd16272, %rd1860, %rd1855;
	mul.lo.s64 	%rd16273, %rd1859, %rd1856;
	add.s64 	%rd16274, %rd16272, %rd16273;
	setp.lt.u64 	%p6168, %rd16274, %rd16272;
	selp.b64 	%rd16275, 4294967296, 0, %p6168;
	shl.b64 	%rd16276, %rd16274, 32;
	mad.lo.s64 	%rd16277, %rd1859, %rd1855, %rd16276;
	setp.lt.u64 	%p6169, %rd16277, %rd16276;
	shr.u64 	%rd16278, %rd16274, 32;
	mad.lo.s64 	%rd16279, %rd1860, %rd1856, %rd16278;
	add.s64 	%rd16280, %rd16279, %rd16275;
	selp.u64 	%rd16281, 1, 0, %p6169;
	add.s64 	%rd16282, %rd16280, %rd16281;
	add.s64 	%rd16283, %rd16271, %rd16277;
	setp.lt.u64 	%p6170, %rd16283, %rd16271;
	selp.u64 	%rd16285, 1, 0, %p6170;
	add.s64 	%rd16286, %rd16282, %rd16285;
	and.b64  	%rd1861, %rd23190, 4294967295;
	shr.u64 	%rd1862, %rd23190, 32;
	mul.lo.s64 	%rd16287, %rd1862, %rd1855;
	mul.lo.s64 	%rd16288, %rd1861, %rd1856;
	add.s64 	%rd16289, %rd16287, %rd16288;
	setp.lt.u64 	%p6171, %rd16289, %rd16287;
	selp.b64 	%rd16290, 4294967296, 0, %p6171;
	shl.b64 	%rd16291, %rd16289, 32;
	mad.lo.s64 	%rd16292, %rd1861, %rd1855, %rd16291;
	setp.lt.u64 	%p6172, %rd16292, %rd16291;
	shr.u64 	%rd16293, %rd16289, 32;
	mad.lo.s64 	%rd16294, %rd1862, %rd1856, %rd16293;
	add.s64 	%rd16295, %rd16294, %rd16290;
	selp.u64 	%rd16296, 1, 0, %p6172;
	add.s64 	%rd16297, %rd16295, %rd16296;
	add.s64 	%rd16298, %rd16286, %rd16292;
	setp.lt.u64 	%p6173, %rd16298, %rd16286;
	selp.u64 	%rd16300, 1, 0, %p6173;
	add.s64 	%rd16301, %rd16297, %rd16300;
	setp.lt.u64 	%p6174, %rd16260, %rd16259;
	selp.b64 	%rd16303, 4294967296, 0, %p6174;
	add.s64 	%rd16304, %rd16265, %rd16303;
	add.s64 	%rd16305, %rd16304, %rd16267;
	add.s64 	%rd16306, %rd16269, %rd16263;
	setp.lt.u64 	%p6175, %rd16306, %rd16269;
	selp.u64 	%rd16307, 1, 0, %p6175;
	add.s64 	%rd16308, %rd16305, %rd16307;
	setp.ne.s64 	%p6176, %rd16308, 0;
	add.s64 	%rd16310, %rd16283, %rd16308;
	setp.lt.u64 	%p6177, %rd16310, %rd16283;
	and.pred  	%p6178, %p6176, %p6177;
	selp.u64 	%rd16311, 1, 0, %p6178;
	mul.lo.s64 	%rd16312, %rd1858, %rd1857;
	shr.u64 	%rd16313, %rd16312, 31;
	and.b64  	%rd16314, %rd16313, 4294967296;
	shl.b64 	%rd16315, %rd16312, 33;
	mad.lo.s64 	%rd16316, %rd1857, %rd1857, %rd16315;
	setp.lt.u64 	%p6179, %rd16316, %rd16315;
	and.b64  	%rd16317, %rd16313, 4294967295;
	mad.lo.s64 	%rd16318, %rd1858, %rd1858, %rd16317;
	add.s64 	%rd16319, %rd16318, %rd16314;
	selp.u64 	%rd16320, 1, 0, %p6179;
	add.s64 	%rd16321, %rd16319, %rd16320;
	add.s64 	%rd16322, %rd16310, %rd16311;
	add.s64 	%rd16323, %rd16322, %rd16316;
	max.u64 	%rd16324, %rd16310, %rd16322;
	setp.gt.u64 	%p6180, %rd16324, %rd16323;
	selp.u64 	%rd16325, 1, 0, %p6180;
	add.s64 	%rd16326, %rd16321, %rd16325;
	setp.ne.s64 	%p6181, %rd16326, 0;
	add.s64 	%rd16328, %rd16298, %rd16326;
	setp.lt.u64 	%p6182, %rd16328, %rd16298;
	and.pred  	%p6183, %p6181, %p6182;
	selp.u64 	%rd16329, 1, 0, %p6183;
	mul.lo.s64 	%rd16330, %rd1860, %rd1857;
	mul.lo.s64 	%rd16331, %rd1859, %rd1858;
	add.s64 	%rd16332, %rd16330, %rd16331;
	setp.lt.u64 	%p6184, %rd16332, %rd16330;
	selp.b64 	%rd16333, 4294967296, 0, %p6184;
	shl.b64 	%rd16334, %rd16332, 32;
	mad.lo.s64 	%rd16335, %rd1859, %rd1857, %rd16334;
	setp.lt.u64 	%p6185, %rd16335, %rd16334;
	shr.u64 	%rd16336, %rd16332, 32;
	mad.lo.s64 	%rd16337, %rd1860, %rd1858, %rd16336;
	add.s64 	%rd16338, %rd16337, %rd16333;
	selp.u64 	%rd16339, 1, 0, %p6185;
	add.s64 	%rd16340, %rd16338, %rd16339;
	add.s64 	%rd16341, %rd16328, %rd16329;
	add.s64 	%rd16342, %rd16341, %rd16335;
	max.u64 	%rd16344, %rd16328, %rd16341;
	setp.gt.u64 	%p6186, %rd16344, %rd16342;
	selp.u64 	%rd16345, 1, 0, %p6186;
	add.s64 	%rd16346, %rd16340, %rd16345;
	setp.ne.s64 	%p6187, %rd16346, 0;
	add.s64 	%rd16348, %rd16301, %rd16346;
	setp.lt.u64 	%p6188, %rd16348, %rd16301;
	and.pred  	%p6189, %p6187, %p6188;
	selp.u64 	%rd16349, 1, 0, %p6189;
	mul.lo.s64 	%rd16350, %rd1862, %rd1857;
	mul.lo.s64 	%rd16351, %rd1861, %rd1858;
	add.s64 	%rd16352, %rd16350, %rd16351;
	setp.lt.u64 	%p6190, %rd16352, %rd16350;
	selp.b64 	%rd16353, 4294967296, 0, %p6190;
	shl.b64 	%rd16354, %rd16352, 32;
	mad.lo.s64 	%rd16355, %rd1861, %rd1857, %rd16354;
	setp.lt.u64 	%p6191, %rd16355, %rd16354;
	shr.u64 	%rd16356, %rd16352, 32;
	mad.lo.s64 	%rd16357, %rd1862, %rd1858, %rd16356;
	add.s64 	%rd16358, %rd16357, %rd16353;
	selp.u64 	%rd16359, 1, 0, %p6191;
	add.s64 	%rd16360, %rd16358, %rd16359;
	add.s64 	%rd16361, %rd16348, %rd16349;
	add.s64 	%rd16362, %rd16361, %rd16355;
	max.u64 	%rd16364, %rd16348, %rd16361;
	setp.gt.u64 	%p6192, %rd16364, %rd16362;
	selp.u64 	%rd16365, 1, 0, %p6192;
	add.s64 	%rd16366, %rd16360, %rd16365;
	setp.lt.u64 	%p6193, %rd16274, %rd16273;
	selp.b64 	%rd16368, 4294967296, 0, %p6193;
	add.s64 	%rd16369, %rd16279, %rd16368;
	add.s64 	%rd16370, %rd16369, %rd16281;
	add.s64 	%rd16371, %rd16323, %rd16277;
	setp.lt.u64 	%p6194, %rd16371, %rd16323;
	selp.u64 	%rd16372, 1, 0, %p6194;
	add.s64 	%rd16373, %rd16370, %rd16372;
	setp.ne.s64 	%p6195, %rd16373, 0;
	add.s64 	%rd16375, %rd16342, %rd16373;
	setp.lt.u64 	%p6196, %rd16375, %rd16342;
	and.pred  	%p6197, %p6195, %p6196;
	selp.u64 	%rd16376, 1, 0, %p6197;
	setp.lt.u64 	%p6198, %rd16332, %rd16331;
	selp.b64 	%rd16377, 4294967296, 0, %p6198;
	add.s64 	%rd16378, %rd16337, %rd16377;
	add.s64 	%rd16379, %rd16378, %rd16339;
	add.s64 	%rd16380, %rd16375, %rd16376;
	add.s64 	%rd16381, %rd16380, %rd16335;
	max.u64 	%rd16382, %rd16375, %rd16380;
	setp.gt.u64 	%p6199, %rd16382, %rd16381;
	selp.u64 	%rd16383, 1, 0, %p6199;
	add.s64 	%rd16384, %rd16379, %rd16383;
	setp.ne.s64 	%p6200, %rd16384, 0;
	add.s64 	%rd16386, %rd16362, %rd16384;
	setp.lt.u64 	%p6201, %rd16386, %rd16362;
	and.pred  	%p6202, %p6200, %p6201;
	selp.u64 	%rd16387, 1, 0, %p6202;
	mul.lo.s64 	%rd16388, %rd1860, %rd1859;
	shr.u64 	%rd16389, %rd16388, 31;
	and.b64  	%rd16390, %rd16389, 4294967296;
	shl.b64 	%rd16391, %rd16388, 33;
	mad.lo.s64 	%rd16392, %rd1859, %rd1859, %rd16391;
	setp.lt.u64 	%p6203, %rd16392, %rd16391;
	and.b64  	%rd16393, %rd16389, 4294967295;
	mad.lo.s64 	%rd16394, %rd1860, %rd1860, %rd16393;
	add.s64 	%rd16395, %rd16394, %rd16390;
	selp.u64 	%rd16396, 1, 0, %p6203;
	add.s64 	%rd16397, %rd16395, %rd16396;
	add.s64 	%rd16398, %rd16386, %rd16387;
	add.s64 	%rd16399, %rd16398, %rd16392;
	max.u64 	%rd16401, %rd16386, %rd16398;
	setp.gt.u64 	%p6204, %rd16401, %rd16399;
	selp.u64 	%rd16402, 1, 0, %p6204;
	add.s64 	%rd16403, %rd16397, %rd16402;
	setp.ne.s64 	%p6205, %rd16403, 0;
	add.s64 	%rd16405, %rd16366, %rd16403;
	setp.lt.u64 	%p6206, %rd16405, %rd16366;
	and.pred  	%p6207, %p6205, %p6206;
	selp.u64 	%rd16406, 1, 0, %p6207;
	mul.lo.s64 	%rd16407, %rd1862, %rd1859;
	mul.lo.s64 	%rd16408, %rd1861, %rd1860;
	add.s64 	%rd16409, %rd16407, %rd16408;
	setp.lt.u64 	%p6208, %rd16409, %rd16407;
	selp.b64 	%rd16410, 4294967296, 0, %p6208;
	shl.b64 	%rd16411, %rd16409, 32;
	mad.lo.s64 	%rd16412, %rd1861, %rd1859, %rd16411;
	setp.lt.u64 	%p6209, %rd16412, %rd16411;
	shr.u64 	%rd16413, %rd16409, 32;
	mad.lo.s64 	%rd16414, %rd1862, %rd1860, %rd16413;
	add.s64 	%rd16415, %rd16414, %rd16410;
	selp.u64 	%rd16416, 1, 0, %p6209;
	add.s64 	%rd16417, %rd16415, %rd16416;
	add.s64 	%rd16418, %rd16405, %rd16406;
	add.s64 	%rd16419, %rd16418, %rd16412;
	max.u64 	%rd16421, %rd16405, %rd16418;
	setp.gt.u64 	%p6210, %rd16421, %rd16419;
	selp.u64 	%rd16422, 1, 0, %p6210;
	add.s64 	%rd16423, %rd16417, %rd16422;
	setp.lt.u64 	%p6211, %rd16289, %rd16288;
	selp.b64 	%rd16425, 4294967296, 0, %p6211;
	add.s64 	%rd16426, %rd16294, %rd16425;
	add.s64 	%rd16427, %rd16426, %rd16296;
	add.s64 	%rd16428, %rd16381, %rd16292;
	setp.lt.u64 	%p6212, %rd16428, %rd16381;
	selp.u64 	%rd16429, 1, 0, %p6212;
	add.s64 	%rd16430, %rd16427, %rd16429;
	setp.ne.s64 	%p6213, %rd16430, 0;
	add.s64 	%rd16432, %rd16399, %rd16430;
	setp.lt.u64 	%p6214, %rd16432, %rd16399;
	and.pred  	%p6215, %p6213, %p6214;
	selp.u64 	%rd16433, 1, 0, %p6215;
	setp.lt.u64 	%p6216, %rd16352, %rd16351;
	selp.b64 	%rd16434, 4294967296, 0, %p6216;
	add.s64 	%rd16435, %rd16357, %rd16434;
	add.s64 	%rd16436, %rd16435, %rd16359;
	add.s64 	%rd16437, %rd16432, %rd16433;
	add.s64 	%rd1863, %rd16437, %rd16355;
	max.u64 	%rd16438, %rd16432, %rd16437;
	setp.gt.u64 	%p6217, %rd16438, %rd1863;
	selp.u64 	%rd16439, 1, 0, %p6217;
	add.s64 	%rd16440, %rd16436, %rd16439;
	setp.ne.s64 	%p6218, %rd16440, 0;
	add.s64 	%rd16442, %rd16419, %rd16440;
	setp.lt.u64 	%p6219, %rd16442, %rd16419;
	and.pred  	%p6220, %p6218, %p6219;
	selp.u64 	%rd16443, 1, 0, %p6220;
	setp.lt.u64 	%p6221, %rd16409, %rd16408;
	selp.b64 	%rd16444, 4294967296, 0, %p6221;
	add.s64 	%rd16445, %rd16414, %rd16444;
	add.s64 	%rd16446, %rd16445, %rd16416;
	add.s64 	%rd16447, %rd16442, %rd16443;
	add.s64 	%rd1864, %rd16447, %rd16412;
	max.u64 	%rd16448, %rd16442, %rd16447;
	setp.gt.u64 	%p6222, %rd16448, %rd1864;
	selp.u64 	%rd16449, 1, 0, %p6222;
	add.s64 	%rd16450, %rd16446, %rd16449;
	setp.ne.s64 	%p6223, %rd16450, 0;
	add.s64 	%rd16452, %rd16423, %rd16450;
	setp.lt.u64 	%p6224, %rd16452, %rd16423;
	and.pred  	%p6225, %p6223, %p6224;
	selp.u64 	%rd16453, 1, 0, %p6225;
	mul.lo.s64 	%rd16454, %rd1862, %rd1861;
	shr.u64 	%rd16455, %rd16454, 31;
	and.b64  	%rd16456, %rd16455, 4294967296;
	shl.b64 	%rd16457, %rd16454, 33;
	mad.lo.s64 	%rd16458, %rd1861, %rd1861, %rd16457;
	setp.lt.u64 	%p6226, %rd16458, %rd16457;
	and.b64  	%rd16459, %rd16455, 4294967295;
	mad.lo.s64 	%rd16460, %rd1862, %rd1862, %rd16459;
	add.s64 	%rd16461, %rd16460, %rd16456;
	selp.u64 	%rd16462, 1, 0, %p6226;
	add.s64 	%rd16463, %rd16461, %rd16462;
	add.s64 	%rd16464, %rd16452, %rd16453;
	add.s64 	%rd1865, %rd16464, %rd16458;
	max.u64 	%rd16465, %rd16452, %rd16464;
	setp.gt.u64 	%p6227, %rd16465, %rd1865;
	selp.u64 	%rd16466, 1, 0, %p6227;
	add.s64 	%rd1866, %rd16463, %rd16466;
	mov.b64 	{%r1845, %r1846}, %rd1863;
	mov.b64 	{%r1847, %r1848}, %rd1864;
	mov.b64 	%rd16467, {%r1848, %r1845};
	mov.b64 	{%r1849, %r1850}, %rd1865;
	mov.b64 	%rd16468, {%r1850, %r1847};
	mov.b64 	{%r1851, %r1852}, %rd1866;
	mov.b64 	%rd16469, {%r1852, %r1849};
	shl.b64 	%rd16470, %rd1866, 32;
	add.s64 	%rd1867, %rd16467, %rd16252;
	setp.lt.u64 	%p6228, %rd1867, %rd16467;
	selp.u64 	%rd16471, 1, 0, %p6228;
	add.s64 	%rd16472, %rd16468, %rd16306;
	add.s64 	%rd1868, %rd16472, %rd16471;
	max.u64 	%rd16473, %rd16306, %rd16472;
	setp.gt.u64 	%p6229, %rd16473, %rd1868;
	selp.u64 	%rd16474, 1, 0, %p6229;
	add.s64 	%rd16475, %rd16469, %rd16371;
	add.s64 	%rd1869, %rd16475, %rd16474;
	max.u64 	%rd16476, %rd16371, %rd16475;
	setp.gt.u64 	%p6230, %rd16476, %rd1869;
	selp.u64 	%rd16477, 1, 0, %p6230;
	add.s64 	%rd16478, %rd16470, %rd16428;
	add.s64 	%rd23194, %rd16478, %rd16477;
	setp.gt.u64 	%p6231, %rd23194, %rd1632;
	@%p6231 bra 	$L__BB1_623;
	setp.eq.s64 	%p6232, %rd23194, %rd1632;
	setp.gt.u64 	%p6233, %rd1869, %rd1633;
	and.pred  	%p6234, %p6232, %p6233;
	@%p6234 bra 	$L__BB1_623;
	setp.eq.s64 	%p6235, %rd23194, %rd1632;
	setp.eq.s64 	%p6236, %rd1869, %rd1633;
	and.pred  	%p6237, %p6235, %p6236;
	setp.gt.u64 	%p6238, %rd1868, %rd1634;
	and.pred  	%p6239, %p6237, %p6238;
	@%p6239 bra 	$L__BB1_623;
	setp.ne.s64 	%p6240, %rd23194, %rd1632;
	setp.ne.s64 	%p6241, %rd1869, %rd1633;
	or.pred  	%p6242, %p6240, %p6241;
	setp.ne.s64 	%p6243, %rd1868, %rd1634;
	or.pred  	%p6244, %p6242, %p6243;
	setp.lt.u64 	%p6245, %rd1867, %rd1635;
	or.pred  	%p6246, %p6244, %p6245;
	mov.u64 	%rd23191, %rd1867;
	mov.u64 	%rd23192, %rd1868;
	mov.u64 	%rd23193, %rd1869;
	@%p6246 bra 	$L__BB1_624;
$L__BB1_623:
	sub.s64 	%rd23191, %rd1867, %rd1635;
	setp.lt.u64 	%p6247, %rd1867, %rd1635;
	selp.u64 	%rd16479, 1, 0, %p6247;
	add.s64 	%rd16480, %rd1634, %rd16479;
	sub.s64 	%rd23192, %rd1868, %rd16480;
	setp.ge.u64 	%p6248, %rd1868, %rd16480;
	setp.lt.u64 	%p6249, %rd1868, %rd16480;
	setp.eq.s64 	%p6250, %rd16480, 0;
	selp.u32 	%r1853, -1, 0, %p6249;
	selp.u32 	%r1854, -1, 0, %p6250;
	selp.b32 	%r1855, %r1854, %r1853, %p6248;
	selp.b32 	%r1856, %r1855, %r1853, %p6247;
	and.b32  	%r1857, %r1856, 1;
	setp.eq.b32 	%p6251, %r1857, 1;
	cvt.u64.u32 	%rd16481, %r1856;
	and.b64  	%rd16482, %rd16481, 1;
	add.s64 	%rd16483, %rd1633, %rd16482;
	sub.s64 	%rd23193, %rd1869, %rd16483;
	setp.ge.u64 	%p6252, %rd1869, %rd16483;
	setp.lt.u64 	%p6253, %rd1869, %rd16483;
	setp.eq.s64 	%p6254, %rd16483, 0;
	selp.u32 	%r1858, -1, 0, %p6253;
	selp.u32 	%r1859, -1, 0, %p6254;
	selp.b32 	%r1860, %r1859, %r1858, %p6252;
	selp.b32 	%r1861, %r1860, %r1858, %p6251;
	and.b32  	%r1862, %r1861, 1;
	setp.eq.b32 	%p6255, %r1862, 1;
	selp.s64 	%rd16484, -1, 0, %p6255;
	sub.s64 	%rd16485, %rd23194, %rd1632;
	add.s64 	%rd23194, %rd16485, %rd16484;
$L__BB1_624:
	shr.u64 	%rd16486, %rd1863, 32;
	mul.lo.s64 	%rd16487, %rd16486, 4196183048192;
	and.b64  	%rd16488, %rd1863, 4294967295;
	mad.lo.s64 	%rd16489, %rd16488, 977, %rd16487;
	setp.lt.u64 	%p6256, %rd16489, %rd16487;
	shr.u64 	%rd16490, %rd1864, 32;
	mul.lo.s64 	%rd16491, %rd16490, 4196183048192;
	and.b64  	%rd16492, %rd1864, 4294967295;
	mad.lo.s64 	%rd16493, %rd16492, 977, %rd16491;
	setp.lt.u64 	%p6257, %rd16493, %rd16491;
	selp.u64 	%rd16494, 1, 0, %p6256;
	mul.lo.s64 	%rd16495, %rd16486, 977;
	shr.u64 	%rd16496, %rd16495, 32;
	add.s64 	%rd16497, %rd16496, %rd16494;
	add.s64 	%rd16498, %rd16497, %rd16493;
	setp.lt.u64 	%p6258, %rd16498, %rd16497;
	shr.u64 	%rd16499, %rd1865, 32;
	mul.lo.s64 	%rd16500, %rd16499, 4196183048192;
	and.b64  	%rd16501, %rd1865, 4294967295;
	mad.lo.s64 	%rd16502, %rd16501, 977, %rd16500;
	setp.lt.u64 	%p6259, %rd16502, %rd16500;
	selp.u64 	%rd16503, 1, 0, %p6258;
	selp.u64 	%rd16504, 1, 0, %p6257;
	mul.lo.s64 	%rd16505, %rd16490, 977;
	shr.u64 	%rd16506, %rd16505, 32;
	add.s64 	%rd16507, %rd16506, %rd16504;
	add.s64 	%rd16508, %rd16507, %rd16503;
	add.s64 	%rd16509, %rd16508, %rd16502;
	setp.lt.u64 	%p6260, %rd16509, %rd16508;
	add.s64 	%rd1879, %rd23191, %rd16489;
	setp.lt.u64 	%p6261, %rd1879, %rd23191;
	selp.u64 	%rd16510, 1, 0, %p6261;
	add.s64 	%rd16511, %rd23192, %rd16498;
	add.s64 	%rd1880, %rd16511, %rd16510;
	max.u64 	%rd16512, %rd23192, %rd16511;
	setp.gt.u64 	%p6262, %rd16512, %rd1880;
	selp.u64 	%rd16513, 1, 0, %p6262;
	add.s64 	%rd16514, %rd23193, %rd16509;
	add.s64 	%rd1881, %rd16514, %rd16513;
	max.u64 	%rd16515, %rd23193, %rd16514;
	setp.gt.u64 	%p6263, %rd16515, %rd1881;
	selp.u64 	%rd16516, 1, 0, %p6263;
	shr.u64 	%rd16517, %rd1866, 32;
	and.b64  	%rd16518, %rd1866, 4294967295;
	mul.lo.s64 	%rd16519, %rd16518, 977;
	mad.lo.s64 	%rd16520, %rd16517, 4196183048192, %rd16519;
	selp.u64 	%rd16521, 1, 0, %p6260;
	selp.u64 	%rd16522, 1, 0, %p6259;
	mul.lo.s64 	%rd16523, %rd16499, 977;
	shr.u64 	%rd16524, %rd16523, 32;
	add.s64 	%rd16525, %rd16524, %rd16522;
	add.s64 	%rd16526, %rd16525, %rd16521;
	add.s64 	%rd16527, %rd16526, %rd16520;
	add.s64 	%rd16528, %rd23194, %rd16527;
	add.s64 	%rd23198, %rd16528, %rd16516;
	setp.gt.u64 	%p6264, %rd23198, %rd1632;
	@%p6264 bra 	$L__BB1_628;
	setp.eq.s64 	%p6265, %rd23198, %rd1632;
	setp.gt.u64 	%p6266, %rd1881, %rd1633;
	and.pred  	%p6267, %p6265, %p6266;
	@%p6267 bra 	$L__BB1_628;
	setp.eq.s64 	%p6268, %rd23198, %rd1632;
	setp.eq.s64 	%p6269, %rd1881, %rd1633;
	and.pred  	%p6270, %p6268, %p6269;
	setp.gt.u64 	%p6271, %rd1880, %rd1634;
	and.pred  	%p6272, %p6270, %p6271;
	@%p6272 bra 	$L__BB1_628;
	setp.ne.s64 	%p6273, %rd23198, %rd1632;
	setp.ne.s64 	%p6274, %rd1881, %rd1633;
	or.pred  	%p6275, %p6273, %p6274;
	setp.ne.s64 	%p6276, %rd1880, %rd1634;
	or.pred  	%p6277, %p6275, %p6276;
	setp.lt.u64 	%p6278, %rd1879, %rd1635;
	or.pred  	%p6279, %p6277, %p6278;
	mov.u64 	%rd23195, %rd1879;
	mov.u64 	%rd23196, %rd1880;
	mov.u64 	%rd23197, %rd1881;
	@%p6279 bra 	$L__BB1_629;
$L__BB1_628:
	sub.s64 	%rd23195, %rd1879, %rd1635;
	setp.lt.u64 	%p6280, %rd1879, %rd1635;
	selp.u64 	%rd16529, 1, 0, %p6280;
	add.s64 	%rd16530, %rd1634, %rd16529;
	sub.s64 	%rd23196, %rd1880, %rd16530;
	setp.ge.u64 	%p6281, %rd1880, %rd16530;
	setp.lt.u64 	%p6282, %rd1880, %rd16530;
	setp.eq.s64 	%p6283, %rd16530, 0;
	selp.u32 	%r1863, -1, 0, %p6282;
	selp.u32 	%r1864, -1, 0, %p6283;
	selp.b32 	%r1865, %r1864, %r1863, %p6281;
	selp.b32 	%r1866, %r1865, %r1863, %p6280;
	and.b32  	%r1867, %r1866, 1;
	setp.eq.b32 	%p6284, %r1867, 1;
	cvt.u64.u32 	%rd16531, %r1866;
	and.b64  	%rd16532, %rd16531, 1;
	add.s64 	%rd16533, %rd1633, %rd16532;
	sub.s64 	%rd23197, %rd1881, %rd16533;
	setp.ge.u64 	%p6285, %rd1881, %rd16533;
	setp.lt.u64 	%p6286, %rd1881, %rd16533;
	setp.eq.s64 	%p6287, %rd16533, 0;
	selp.u32 	%r1868, -1, 0, %p6286;
	selp.u32 	%r1869, -1, 0, %p6287;
	selp.b32 	%r1870, %r1869, %r1868, %p6285;
	selp.b32 	%r1871, %r1870, %r1868, %p6284;
	and.b32  	%r1872, %r1871, 1;
	setp.eq.b32 	%p6288, %r1872, 1;
	selp.s64 	%rd16534, -1, 0, %p6288;
	sub.s64 	%rd16535, %rd23198, %rd1632;
	add.s64 	%rd23198, %rd16535, %rd16534;
$L__BB1_629:
	shl.b64 	%rd1891, %rd23151, 1;
	mov.b64 	{%r1873, %r1874}, %rd23152;
	mov.b64 	{%r1875, %r1876}, %rd23151;
	shf.l.wrap.b32 	%r1877, %r1876, %r1873, 1;
	shf.l.wrap.b32 	%r1878, %r1873, %r1874, 1;
	mov.b64 	%rd1892, {%r1877, %r1878};
	setp.lt.u64 	%p6289, %rd1892, %rd23152;
	selp.u64 	%rd16536, 1, 0, %p6289;
	shl.b64 	%rd16537, %rd23153, 1;
	or.b64  	%rd1893, %rd16537, %rd16536;
	setp.lt.u64 	%p6290, %rd1893, %rd23153;
	selp.u64 	%rd16538, 1, 0, %p6290;
	shl.b64 	%rd16539, %rd23154, 1;
	or.b64  	%rd23202, %rd16539, %rd16538;
	setp.gt.u64 	%p6291, %rd23202, %rd1632;
	@%p6291 bra 	$L__BB1_633;
	setp.eq.s64 	%p6292, %rd23202, %rd1632;
	setp.gt.u64 	%p6293, %rd1893, %rd1633;
	and.pred  	%p6294, %p6292, %p6293;
	@%p6294 bra 	$L__BB1_633;
	setp.eq.s64 	%p6295, %rd23202, %rd1632;
	setp.eq.s64 	%p6296, %rd1893, %rd1633;
	and.pred  	%p6297, %p6295, %p6296;
	setp.gt.u64 	%p6298, %rd1892, %rd1634;
	and.pred  	%p6299, %p6297, %p6298;
	@%p6299 bra 	$L__BB1_633;
	setp.ne.s64 	%p6300, %rd23202, %rd1632;
	setp.ne.s64 	%p6301, %rd1893, %rd1633;
	or.pred  	%p6302, %p6300, %p6301;
	setp.ne.s64 	%p6303, %rd1892, %rd1634;
	or.pred  	%p6304, %p6302, %p6303;
	setp.lt.u64 	%p6305, %rd1891, %rd1635;
	or.pred  	%p6306, %p6304, %p6305;
	mov.u64 	%rd23199, %rd1891;
	mov.u64 	%rd23200, %rd1892;
	mov.u64 	%rd23201, %rd1893;
	@%p6306 bra 	$L__BB1_634;
$L__BB1_633:
	sub.s64 	%rd23199, %rd1891, %rd1635;
	setp.lt.u64 	%p6307, %rd1891, %rd1635;
	selp.u64 	%rd16540, 1, 0, %p6307;
	add.s64 	%rd16541, %rd1634, %rd16540;
	sub.s64 	%rd23200, %rd1892, %rd16541;
	setp.ge.u64 	%p6308, %rd1892, %rd16541;
	setp.lt.u64 	%p6309, %rd1892, %rd16541;
	setp.eq.s64 	%p6310, %rd16541, 0;
	selp.u32 	%r1879, -1, 0, %p6309;
	selp.u32 	%r1880, -1, 0, %p6310;
	selp.b32 	%r1881, %r1880, %r1879, %p6308;
	selp.b32 	%r1882, %r1881, %r1879, %p6307;
	and.b32  	%r1883, %r1882, 1;
	setp.eq.b32 	%p6311, %r1883, 1;
	cvt.u64.u32 	%rd16542, %r1882;
	and.b64  	%rd16543, %rd16542, 1;
	add.s64 	%rd16544, %rd1633, %rd16543;
	sub.s64 	%rd23201, %rd1893, %rd16544;
	setp.ge.u64 	%p6312, %rd1893, %rd16544;
	setp.lt.u64 	%p6313, %rd1893, %rd16544;
	setp.eq.s64 	%p6314, %rd16544, 0;
	selp.u32 	%r1884, -1, 0, %p6313;
	selp.u32 	%r1885, -1, 0, %p6314;
	selp.b32 	%r1886, %r1885, %r1884, %p6312;
	selp.b32 	%r1887, %r1886, %r1884, %p6311;
	and.b32  	%r1888, %r1887, 1;
	setp.eq.b32 	%p6315, %r1888, 1;
	selp.s64 	%rd16545, -1, 0, %p6315;
	sub.s64 	%rd16546, %rd23202, %rd1632;
	add.s64 	%rd23202, %rd16546, %rd16545;
$L__BB1_634:
	sub.s64 	%rd23203, %rd23195, %rd23199;
	setp.lt.u64 	%p6316, %rd23195, %rd23199;
	selp.u64 	%rd16547, 1, 0, %p6316;
	add.s64 	%rd16548, %rd23200, %rd16547;
	sub.s64 	%rd23204, %rd23196, %rd16548;
	setp.ge.u64 	%p6317, %rd23196, %rd16548;
	setp.lt.u64 	%p6318, %rd23196, %rd16548;
	setp.eq.s64 	%p6319, %rd16548, 0;
	selp.u32 	%r1889, -1, 0, %p6318;
	selp.u32 	%r1890, -1, 0, %p6319;
	selp.b32 	%r1891, %r1890, %r1889, %p6317;
	selp.b32 	%r1892, %r1891, %r1889, %p6316;
	and.b32  	%r1893, %r1892, 1;
	setp.eq.b32 	%p6320, %r1893, 1;
	cvt.u64.u32 	%rd16549, %r1892;
	and.b64  	%rd16550, %rd16549, 1;
	add.s64 	%rd16551, %rd23201, %rd16550;
	sub.s64 	%rd23205, %rd23197, %rd16551;
	setp.ge.u64 	%p6321, %rd23197, %rd16551;
	setp.lt.u64 	%p6322, %rd23197, %rd16551;
	setp.eq.s64 	%p6323, %rd16551, 0;
	selp.u32 	%r1894, -1, 0, %p6322;
	selp.u32 	%r1895, -1, 0, %p6323;
	selp.b32 	%r1896, %r1895, %r1894, %p6321;
	selp.b32 	%r1897, %r1896, %r1894, %p6320;
	and.b32  	%r1898, %r1897, 1;
	setp.eq.b32 	%p6324, %r1898, 1;
	not.pred 	%p6325, %p6324;
	cvt.u64.u32 	%rd16552, %r1897;
	and.b64  	%rd16553, %rd16552, 1;
	add.s64 	%rd16554, %rd23202, %rd16553;
	sub.s64 	%rd23206, %rd23198, %rd16554;
	setp.ge.u64 	%p6326, %rd23198, %rd16554;
	setp.ne.s64 	%p6327, %rd16554, 0;
	or.pred  	%p6328, %p6325, %p6327;
	and.pred  	%p6329, %p6326, %p6328;
	@%p6329 bra 	$L__BB1_636;
	add.s64 	%rd23203, %rd1635, %rd23203;
	setp.lt.u64 	%p6330, %rd23203, %rd1635;
	selp.u64 	%rd16555, 1, 0, %p6330;
	add.s64 	%rd16556, %rd1634, %rd23204;
	add.s64 	%rd1908, %rd16556, %rd16555;
	max.u64 	%rd16557, %rd23204, %rd16556;
	setp.gt.u64 	%p6331, %rd16557, %rd1908;
	selp.u64 	%rd16558, 1, 0, %p6331;
	add.s64 	%rd16559, %rd1633, %rd23205;
	add.s64 	%rd1909, %rd16559, %rd16558;
	max.u64 	%rd16560, %rd23205, %rd16559;
	setp.gt.u64 	%p6332, %rd16560, %rd1909;
	selp.u64 	%rd16561, 1, 0, %p6332;
	add.s64 	%rd16562, %rd1632, %rd23206;
	add.s64 	%rd23206, %rd16562, %rd16561;
	mov.u64 	%rd23204, %rd1908;
	mov.u64 	%rd23205, %rd1909;
$L__BB1_636:
	st.local.u64 	[%rd1638], %rd23203;
	st.local.u64 	[%rd1638+8], %rd23204;
	st.local.u64 	[%rd1638+16], %rd23205;
	st.local.u64 	[%rd1638+24], %rd23206;
	sub.s64 	%rd23209, %rd23151, %rd23203;
	setp.lt.u64 	%p6333, %rd23151, %rd23203;
	selp.u64 	%rd16563, 1, 0, %p6333;
	add.s64 	%rd16564, %rd23204, %rd16563;
	sub.s64 	%rd23208, %rd23152, %rd16564;
	setp.ge.u64 	%p6334, %rd23152, %rd16564;
	setp.lt.u64 	%p6335, %rd23152, %rd16564;
	setp.eq.s64 	%p6336, %rd16564, 0;
	selp.u32 	%r1899, -1, 0, %p6335;
	selp.u32 	%r1900, -1, 0, %p6336;
	selp.b32 	%r1901, %r1900, %r1899, %p6334;
	selp.b32 	%r1902, %r1901, %r1899, %p6333;
	and.b32  	%r1903, %r1902, 1;
	setp.eq.b32 	%p6337, %r1903, 1;
	cvt.u64.u32 	%rd16565, %r1902;
	and.b64  	%rd16566, %rd16565, 1;
	add.s64 	%rd16567, %rd23205, %rd16566;
	sub.s64 	%rd23207, %rd23153, %rd16567;
	setp.ge.u64 	%p6338, %rd23153, %rd16567;
	setp.lt.u64 	%p6339, %rd23153, %rd16567;
	setp.eq.s64 	%p6340, %rd16567, 0;
	selp.u32 	%r1904, -1, 0, %p6339;
	selp.u32 	%r1905, -1, 0, %p6340;
	selp.b32 	%r1906, %r1905, %r1904, %p6338;
	selp.b32 	%r1907, %r1906, %r1904, %p6337;
	and.b32  	%r1908, %r1907, 1;
	setp.eq.b32 	%p6341, %r1908, 1;
	not.pred 	%p6342, %p6341;
	cvt.u64.u32 	%rd16568, %r1907;
	and.b64  	%rd16569, %rd16568, 1;
	add.s64 	%rd16570, %rd23206, %rd16569;
	sub.s64 	%rd23210, %rd23154, %rd16570;
	setp.ge.u64 	%p6343, %rd23154, %rd16570;
	setp.ne.s64 	%p6344, %rd16570, 0;
	or.pred  	%p6345, %p6342, %p6344;
	and.pred  	%p6346, %p6343, %p6345;
	@%p6346 bra 	$L__BB1_638;
	add.s64 	%rd23209, %rd1635, %rd23209;
	setp.lt.u64 	%p6347, %rd23209, %rd1635;
	selp.u64 	%rd16571, 1, 0, %p6347;
	add.s64 	%rd16572, %rd1634, %rd23208;
	add.s64 	%rd1920, %rd16572, %rd16571;
	max.u64 	%rd16573, %rd23208, %rd16572;
	setp.gt.u64 	%p6348, %rd16573, %rd1920;
	selp.u64 	%rd16574, 1, 0, %p6348;
	add.s64 	%rd16575, %rd1633, %rd23207;
	add.s64 	%rd1921, %rd16575, %rd16574;
	max.u64 	%rd16576, %rd23207, %rd16575;
	setp.gt.u64 	%p6349, %rd16576, %rd1921;
	selp.u64 	%rd16577, 1, 0, %p6349;
	add.s64 	%rd16578, %rd1632, %rd23210;
	add.s64 	%rd23210, %rd16578, %rd16577;
	mov.u64 	%rd23207, %rd1921;
	mov.u64 	%rd23208, %rd1920;
$L__BB1_638:
	st.local.u64 	[%rd1638+56], %rd23210;
	and.b64  	%rd16579, %rd23209, 4294967295;
	shr.u64 	%rd16580, %rd23209, 32;
	mul.lo.s64 	%rd16581, %rd16580, %rd1855;
	mad.lo.s64 	%rd16582, %rd16579, %rd1856, %rd16581;
	setp.lt.u64 	%p6350, %rd16582, %rd16581;
	selp.b64 	%rd16583, 4294967296, 0, %p6350;
	shl.b64 	%rd16584, %rd16582, 32;
	mad.lo.s64 	%rd16585, %rd16579, %rd1855, %rd16584;
	setp.lt.u64 	%p6351, %rd16585, %rd16584;
	shr.u64 	%rd16586, %rd16582, 32;
	mad.lo.s64 	%rd16587, %rd16580, %rd1856, %rd16586;
	add.s64 	%rd16588, %rd16587, %rd16583;
	selp.u64 	%rd16589, 1, 0, %p6351;
	add.s64 	%rd16590, %rd16588, %rd16589;
	and.b64  	%rd16591, %rd23208, 4294967295;
	shr.u64 	%rd16592, %rd23208, 32;
	mul.lo.s64 	%rd16593, %rd16592, %rd1855;
	mad.lo.s64 	%rd16594, %rd16591, %rd1856, %rd16593;
	setp.lt.u64 	%p6352, %rd16594, %rd16593;
	selp.b64 	%rd16595, 4294967296, 0, %p6352;
	shl.b64 	%rd16596, %rd16594, 32;
	mad.lo.s64 	%rd16597, %rd16591, %rd1855, %rd16596;
	setp.lt.u64 	%p6353, %rd16597, %rd16596;
	shr.u64 	%rd16598, %rd16594, 32;
	mad.lo.s64 	%rd16599, %rd16592, %rd1856, %rd16598;
	add.s64 	%rd16600, %rd16599, %rd16595;
	selp.u64 	%rd16601, 1, 0, %p6353;
	add.s64 	%rd16602, %rd16600, %rd16601;
	add.s64 	%rd16603, %rd16590, %rd16597;
	setp.lt.u64 	%p6354, %rd16603, %rd16590;
	selp.u64 	%rd16604, 1, 0, %p6354;
	add.s64 	%rd16605, %rd16602, %rd16604;
	and.b64  	%rd16606, %rd23207, 4294967295;
	shr.u64 	%rd16607, %rd23207, 32;
	mul.lo.s64 	%rd16608, %rd16607, %rd1855;
	mad.lo.s64 	%rd16609, %rd16606, %rd1856, %rd16608;
	setp.lt.u64 	%p6355, %rd16609, %rd16608;
	selp.b64 	%rd16610, 4294967296, 0, %p6355;
	shl.b64 	%rd16611, %rd16609, 32;
	mad.lo.s64 	%rd16612, %rd16606, %rd1855, %rd16611;
	setp.lt.u64 	%p6356, %rd16612, %rd16611;
	shr.u64 	%rd16613, %rd16609, 32;
	mad.lo.s64 	%rd16614, %rd16607, %rd1856, %rd16613;
	add.s64 	%rd16615, %rd16614, %rd16610;
	selp.u64 	%rd16616, 1, 0, %p6356;
	add.s64 	%rd16617, %rd16615, %rd16616;
	add.s64 	%rd16618, %rd16605, %rd16612;
	setp.lt.u64 	%p6357, %rd16618, %rd16605;
	selp.u64 	%rd16620, 1, 0, %p6357;
	add.s64 	%rd16621, %rd16617, %rd16620;
	and.b64  	%rd16622, %rd23210, 4294967295;
	shr.u64 	%rd16623, %rd23210, 32;
	mul.lo.s64 	%rd16624, %rd16623, %rd1855;
	mad.lo.s64 	%rd16625, %rd16622, %rd1856, %rd16624;
	setp.lt.u64 	%p6358, %rd16625, %rd16624;
	selp.b64 	%rd16626, 4294967296, 0, %p6358;
	shl.b64 	%rd16627, %rd16625, 32;
	mad.lo.s64 	%rd16628, %rd16622, %rd1855, %rd16627;
	setp.lt.u64 	%p6359, %rd16628, %rd16627;
	shr.u64 	%rd16629, %rd16625, 32;
	mad.lo.s64 	%rd16630, %rd16623, %rd1856, %rd16629;
	add.s64 	%rd16631, %rd16630, %rd16626;
	selp.u64 	%rd16632, 1, 0, %p6359;
	add.s64 	%rd16633, %rd16631, %rd16632;
	add.s64 	%rd16634, %rd16621, %rd16628;
	setp.lt.u64 	%p6360, %rd16634, %rd16621;
	selp.u64 	%rd16636, 1, 0, %p6360;
	add.s64 	%rd16637, %rd16633, %rd16636;
	mul.lo.s64 	%rd16639, %rd16580, %rd1857;
	mad.lo.s64 	%rd16640, %rd16579, %rd1858, %rd16639;
	setp.lt.u64 	%p6361, %rd16640, %rd16639;
	selp.b64 	%rd16641, 4294967296, 0, %p6361;
	shl.b64 	%rd16642, %rd16640, 32;
	mad.lo.s64 	%rd16643, %rd16579, %rd1857, %rd16642;
	setp.lt.u64 	%p6362, %rd16643, %rd16642;
	shr.u64 	%rd16644, %rd16640, 32;
	mad.lo.s64 	%rd16645, %rd16580, %rd1858, %rd16644;
	add.s64 	%rd16646, %rd16645, %rd16641;
	selp.u64 	%rd16647, 1, 0, %p6362;
	add.s64 	%rd16648, %rd16646, %rd16647;
	add.s64 	%rd16649, %rd16603, %rd16643;
	setp.lt.u64 	%p6363, %rd16649, %rd16603;
	selp.u64 	%rd16650, 1, 0, %p6363;
	add.s64 	%rd16651, %rd16648, %rd16650;
	setp.ne.s64 	%p6364, %rd16651, 0;
	add.s64 	%rd16653, %rd16618, %rd16651;
	setp.lt.u64 	%p6365, %rd16653, %rd16618;
	and.pred  	%p6366, %p6364, %p6365;
	selp.u64 	%rd16654, 1, 0, %p6366;
	mul.lo.s64 	%rd16655, %rd16592, %rd1857;
	mad.lo.s64 	%rd16656, %rd16591, %rd1858, %rd16655;
	setp.lt.u64 	%p6367, %rd16656, %rd16655;
	selp.b64 	%rd16657, 4294967296, 0, %p6367;
	shl.b64 	%rd16658, %rd16656, 32;
	mad.lo.s64 	%rd16659, %rd16591, %rd1857, %rd16658;
	setp.lt.u64 	%p6368, %rd16659, %rd16658;
	shr.u64 	%rd16660, %rd16656, 32;
	mad.lo.s64 	%rd16661, %rd16592, %rd1858, %rd16660;
	add.s64 	%rd16662, %rd16661, %rd16657;
	selp.u64 	%rd16663, 1, 0, %p6368;
	add.s64 	%rd16664, %rd16662, %rd16663;
	add.s64 	%rd16665, %rd16653, %rd16654;
	add.s64 	%rd16666, %rd16665, %rd16659;
	max.u64 	%rd16667, %rd16653, %rd16665;
	setp.gt.u64 	%p6369, %rd16667, %rd16666;
	selp.u64 	%rd16668, 1, 0, %p6369;
	add.s64 	%rd16669, %rd16664, %rd16668;
	setp.ne.s64 	%p6370, %rd16669, 0;
	add.s64 	%rd16671, %rd16634, %rd16669;
	setp.lt.u64 	%p6371, %rd16671, %rd16634;
	and.pred  	%p6372, %p6370, %p6371;
	selp.u64 	%rd16672, 1, 0, %p6372;
	mul.lo.s64 	%rd16673, %rd16607, %rd1857;
	mad.lo.s64 	%rd16674, %rd16606, %rd1858, %rd16673;
	setp.lt.u64 	%p6373, %rd16674, %rd16673;
	selp.b64 	%rd16675, 4294967296, 0, %p6373;
	shl.b64 	%rd16676, %rd16674, 32;
	mad.lo.s64 	%rd16677, %rd16606, %rd1857, %rd16676;
	setp.lt.u64 	%p6374, %rd16677, %rd16676;
	shr.u64 	%rd16678, %rd16674, 32;
	mad.lo.s64 	%rd16679, %rd16607, %rd1858, %rd16678;
	add.s64 	%rd16680, %rd16679, %rd16675;
	selp.u64 	%rd16681, 1, 0, %p6374;
	add.s64 	%rd16682, %rd16680, %rd16681;
	add.s64 	%rd16683, %rd16671, %rd16672;
	add.s64 	%rd16684, %rd16683, %rd16677;
	max.u64 	%rd16686, %rd16671, %rd16683;
	setp.gt.u64 	%p6375, %rd16686, %rd16684;
	selp.u64 	%rd16687, 1, 0, %p6375;
	add.s64 	%rd16688, %rd16682, %rd16687;
	setp.ne.s64 	%p6376, %rd16688, 0;
	add.s64 	%rd16690, %rd16637, %rd16688;
	setp.lt.u64 	%p6377, %rd16690, %rd16637;
	and.pred  	%p6378, %p6376, %p6377;
	selp.u64 	%rd16691, 1, 0, %p6378;
	mul.lo.s64 	%rd16692, %rd16623, %rd1857;
	mad.lo.s64 	%rd16693, %rd16622, %rd1858, %rd16692;
	setp.lt.u64 	%p6379, %rd16693, %rd16692;
	selp.b64 	%rd16694, 4294967296, 0, %p6379;
	shl.b64 	%rd16695, %rd16693, 32;
	mad.lo.s64 	%rd16696, %rd16622, %rd1857, %rd16695;
	setp.lt.u64 	%p6380, %rd16696, %rd16695;
	shr.u64 	%rd16697, %rd16693, 32;
	mad.lo.s64 	%rd16698, %rd16623, %rd1858, %rd16697;
	add.s64 	%rd16699, %rd16698, %rd16694;
	selp.u64 	%rd16700, 1, 0, %p6380;
	add.s64 	%rd16701, %rd16699, %rd16700;
	add.s64 	%rd16702, %rd16690, %rd16691;
	add.s64 	%rd16703, %rd16702, %rd16696;
	max.u64 	%rd16705, %rd16690, %rd16702;
	setp.gt.u64 	%p6381, %rd16705, %rd16703;
	selp.u64 	%rd16706, 1, 0, %p6381;
	add.s64 	%rd16707, %rd16701, %rd16706;
	mul.lo.s64 	%rd16709, %rd16580, %rd1859;
	mad.lo.s64 	%rd16710, %rd16579, %rd1860, %rd16709;
	setp.lt.u64 	%p6382, %rd16710, %rd16709;
	selp.b64 	%rd16711, 4294967296, 0, %p6382;
	shl.b64 	%rd16712, %rd16710, 32;
	mad.lo.s64 	%rd16713, %rd16579, %rd1859, %rd16712;
	setp.lt.u64 	%p6383, %rd16713, %rd16712;
	shr.u64 	%rd16714, %rd16710, 32;
	mad.lo.s64 	%rd16715, %rd16580, %rd1860, %rd16714;
	add.s64 	%rd16716, %rd16715, %rd16711;
	selp.u64 	%rd16717, 1, 0, %p6383;
	add.s64 	%rd16718, %rd16716, %rd16717;
	add.s64 	%rd16719, %rd16666, %rd16713;
	setp.lt.u64 	%p6384, %rd16719, %rd16666;
	selp.u64 	%rd16720, 1, 0, %p6384;
	add.s64 	%rd16721, %rd16718, %rd16720;
	setp.ne.s64 	%p6385, %rd16721, 0;
	add.s64 	%rd16723, %rd16684, %rd16721;
	setp.lt.u64 	%p6386, %rd16723, %rd16684;
	and.pred  	%p6387, %p6385, %p6386;
	selp.u64 	%rd16724, 1, 0, %p6387;
	mul.lo.s64 	%rd16725, %rd16592, %rd1859;
	mad.lo.s64 	%rd16726, %rd16591, %rd1860, %rd16725;
	setp.lt.u64 	%p6388, %rd16726, %rd16725;
	selp.b64 	%rd16727, 4294967296, 0, %p6388;
	shl.b64 	%rd16728, %rd16726, 32;
	mad.lo.s64 	%rd16729, %rd16591, %rd1859, %rd16728;
	setp.lt.u64 	%p6389, %rd16729, %rd16728;
	shr.u64 	%rd16730, %rd16726, 32;
	mad.lo.s64 	%rd16731, %rd16592, %rd1860, %rd16730;
	add.s64 	%rd16732, %rd16731, %rd16727;
	selp.u64 	%rd16733, 1, 0, %p6389;
	add.s64 	%rd16734, %rd16732, %rd16733;
	add.s64 	%rd16735, %rd16723, %rd16724;
	add.s64 	%rd16736, %rd16735, %rd16729;
	max.u64 	%rd16737, %rd16723, %rd16735;
	setp.gt.u64 	%p6390, %rd16737, %rd16736;
	selp.u64 	%rd16738, 1, 0, %p6390;
	add.s64 	%rd16739, %rd16734, %rd16738;
	setp.ne.s64 	%p6391, %rd16739, 0;
	add.s64 	%rd16741, %rd16703, %rd16739;
	setp.lt.u64 	%p6392, %rd16741, %rd16703;
	and.pred  	%p6393, %p6391, %p6392;
	selp.u64 	%rd16742, 1, 0, %p6393;
	mul.lo.s64 	%rd16743, %rd16607, %rd1859;
	mad.lo.s64 	%rd16744, %rd16606, %rd1860, %rd16743;
	setp.lt.u64 	%p6394, %rd16744, %rd16743;
	selp.b64 	%rd16745, 4294967296, 0, %p6394;
	shl.b64 	%rd16746, %rd16744, 32;
	mad.lo.s64 	%rd16747, %rd16606, %rd1859, %rd16746;
	setp.lt.u64 	%p6395, %rd16747, %rd16746;
	shr.u64 	%rd16748, %rd16744, 32;
	mad.lo.s64 	%rd16749, %rd16607, %rd1860, %rd16748;
	add.s64 	%rd16750, %rd16749, %rd16745;
	selp.u64 	%rd16751, 1, 0, %p6395;
	add.s64 	%rd16752, %rd16750, %rd16751;
	add.s64 	%rd16753, %rd16741, %rd16742;
	add.s64 	%rd16754, %rd16753, %rd16747;
	max.u64 	%rd16756, %rd16741, %rd16753;
	setp.gt.u64 	%p6396, %rd16756, %rd16754;
	selp.u64 	%rd16757, 1, 0, %p6396;
	add.s64 	%rd16758, %rd16752, %rd16757;
	setp.ne.s64 	%p6397, %rd16758, 0;
	add.s64 	%rd16760, %rd16707, %rd16758;
	setp.lt.u64 	%p6398, %rd16760, %rd16707;
	and.pred  	%p6399, %p6397, %p6398;
	selp.u64 	%rd16761, 1, 0, %p6399;
	mul.lo.s64 	%rd16762, %rd16623, %rd1859;
	mad.lo.s64 	%rd16763, %rd16622, %rd1860, %rd16762;
	setp.lt.u64 	%p6400, %rd16763, %rd16762;
	selp.b64 	%rd16764, 4294967296, 0, %p6400;
	shl.b64 	%rd16765, %rd16763, 32;
	mad.lo.s64 	%rd16766, %rd16622, %rd1859, %rd16765;
	setp.lt.u64 	%p6401, %rd16766, %rd16765;
	shr.u64 	%rd16767, %rd16763, 32;
	mad.lo.s64 	%rd16768, %rd16623, %rd1860, %rd16767;
	add.s64 	%rd16769, %rd16768, %rd16764;
	selp.u64 	%rd16770, 1, 0, %p6401;
	add.s64 	%rd16771, %rd16769, %rd16770;
	add.s64 	%rd16772, %rd16760, %rd16761;
	add.s64 	%rd16773, %rd16772, %rd16766;
	max.u64 	%rd16775, %rd16760, %rd16772;
	setp.gt.u64 	%p6402, %rd16775, %rd16773;
	selp.u64 	%rd16776, 1, 0, %p6402;
	add.s64 	%rd16777, %rd16771, %rd16776;
	mul.lo.s64 	%rd16779, %rd16580, %rd1861;
	mad.lo.s64 	%rd16780, %rd16579, %rd1862, %rd16779;
	setp.lt.u64 	%p6403, %rd16780, %rd16779;
	selp.b64 	%rd16781, 4294967296, 0, %p6403;
	shl.b64 	%rd16782, %rd16780, 32;
	mad.lo.s64 	%rd16783, %rd16579, %rd1861, %rd16782;
	setp.lt.u64 	%p6404, %rd16783, %rd16782;
	shr.u64 	%rd16784, %rd16780, 32;
	mad.lo.s64 	%rd16785, %rd16580, %rd1862, %rd16784;
	add.s64 	%rd16786, %rd16785, %rd16781;
	selp.u64 	%rd16787, 1, 0, %p6404;
	add.s64 	%rd16788, %rd16786, %rd16787;
	add.s64 	%rd16789, %rd16736, %rd16783;
	setp.lt.u64 	%p6405, %rd16789, %rd16736;
	selp.u64 	%rd16790, 1, 0, %p6405;
	add.s64 	%rd16791, %rd16788, %rd16790;
	setp.ne.s64 	%p6406, %rd16791, 0;
	add.s64 	%rd16793, %rd16754, %rd16791;
	setp.lt.u64 	%p6407, %rd16793, %rd16754;
	and.pred  	%p6408, %p6406, %p6407;
	selp.u64 	%rd16794, 1, 0, %p6408;
	mul.lo.s64 	%rd16795, %rd16592, %rd1861;
	mad.lo.s64 	%rd16796, %rd16591, %rd1862, %rd16795;
	setp.lt.u64 	%p6409, %rd16796, %rd16795;
	selp.b64 	%rd16797, 4294967296, 0, %p6409;
	shl.b64 	%rd16798, %rd16796, 32;
	mad.lo.s64 	%rd16799, %rd16591, %rd1861, %rd16798;
	setp.lt.u64 	%p6410, %rd16799, %rd16798;
	shr.u64 	%rd16800, %rd16796, 32;
	mad.lo.s64 	%rd16801, %rd16592, %rd1862, %rd16800;
	add.s64 	%rd16802, %rd16801, %rd16797;
	selp.u64 	%rd16803, 1, 0, %p6410;
	add.s64 	%rd16804, %rd16802, %rd16803;
	add.s64 	%rd16805, %rd16793, %rd16794;
	add.s64 	%rd1927, %rd16805, %rd16799;
	max.u64 	%rd16806, %rd16793, %rd16805;
	setp.gt.u64 	%p6411, %rd16806, %rd1927;
	selp.u64 	%rd16807, 1, 0, %p6411;
	add.s64 	%rd16808, %rd16804, %rd16807;
	setp.ne.s64 	%p6412, %rd16808, 0;
	add.s64 	%rd16810, %rd16773, %rd16808;
	setp.lt.u64 	%p6413, %rd16810, %rd16773;
	and.pred  	%p6414, %p6412, %p6413;
	selp.u64 	%rd16811, 1, 0, %p6414;
	mul.lo.s64 	%rd16812, %rd16607, %rd1861;
	mad.lo.s64 	%rd16813, %rd16606, %rd1862, %rd16812;
	setp.lt.u64 	%p6415, %rd16813, %rd16812;
	selp.b64 	%rd16814, 4294967296, 0, %p6415;
	shl.b64 	%rd16815, %rd16813, 32;
	mad.lo.s64 	%rd16816, %rd16606, %rd1861, %rd16815;
	setp.lt.u64 	%p6416, %rd16816, %rd16815;
	shr.u64 	%rd16817, %rd16813, 32;
	mad.lo.s64 	%rd16818, %rd16607, %rd1862, %rd16817;
	add.s64 	%rd16819, %rd16818, %rd16814;
	selp.u64 	%rd16820, 1, 0, %p6416;
	add.s64 	%rd16821, %rd16819, %rd16820;
	add.s64 	%rd16822, %rd16810, %rd16811;
	add.s64 	%rd1928, %rd16822, %rd16816;
	max.u64 	%rd16823, %rd16810, %rd16822;
	setp.gt.u64 	%p6417, %rd16823, %rd1928;
	selp.u64 	%rd16824, 1, 0, %p6417;
	add.s64 	%rd16825, %rd16821, %rd16824;
	setp.ne.s64 	%p6418, %rd16825, 0;
	add.s64 	%rd16827, %rd16777, %rd16825;
	setp.lt.u64 	%p6419, %rd16827, %rd16777;
	and.pred  	%p6420, %p6418, %p6419;
	selp.u64 	%rd16828, 1, 0, %p6420;
	mul.lo.s64 	%rd16829, %rd16623, %rd1861;
	mad.lo.s64 	%rd16830, %rd16622, %rd1862, %rd16829;
	setp.lt.u64 	%p6421, %rd16830, %rd16829;
	selp.b64 	%rd16831, 4294967296, 0, %p6421;
	shl.b64 	%rd16832, %rd16830, 32;
	mad.lo.s64 	%rd16833, %rd16622, %rd1861, %rd16832;
	setp.lt.u64 	%p6422, %rd16833, %rd16832;
	shr.u64 	%rd16834, %rd16830, 32;
	mad.lo.s64 	%rd16835, %rd16623, %rd1862, %rd16834;
	add.s64 	%rd16836, %rd16835, %rd16831;
	selp.u64 	%rd16837, 1, 0, %p6422;
	add.s64 	%rd16838, %rd16836, %rd16837;
	add.s64 	%rd16839, %rd16827, %rd16828;
	add.s64 	%rd1929, %rd16839, %rd16833;
	max.u64 	%rd16840, %rd16827, %rd16839;
	setp.gt.u64 	%p6423, %rd16840, %rd1929;
	selp.u64 	%rd16841, 1, 0, %p6423;
	add.s64 	%rd1930, %rd16838, %rd16841;
	mov.b64 	{%r1909, %r1910}, %rd1927;
	mov.b64 	{%r1911, %r1912}, %rd1928;
	mov.b64 	%rd16842, {%r1912, %r1909};
	mov.b64 	{%r1913, %r1914}, %rd1929;
	mov.b64 	%rd16843, {%r1914, %r1911};
	mov.b64 	{%r1915, %r1916}, %rd1930;
	mov.b64 	%rd16844, {%r1916, %r1913};
	shl.b64 	%rd16845, %rd1930, 32;
	add.s64 	%rd1931, %rd16842, %rd16585;
	setp.lt.u64 	%p6424, %rd1931, %rd16842;
	selp.u64 	%rd16846, 1, 0, %p6424;
	add.s64 	%rd16847, %rd16843, %rd16649;
	add.s64 	%rd1932, %rd16847, %rd16846;
	max.u64 	%rd16848, %rd16649, %rd16847;
	setp.gt.u64 	%p6425, %rd16848, %rd1932;
	selp.u64 	%rd16849, 1, 0, %p6425;
	add.s64 	%rd16850, %rd16844, %rd16719;
	add.s64 	%rd1933, %rd16850, %rd16849;
	max.u64 	%rd16851, %rd16719, %rd16850;
	setp.gt.u64 	%p6426, %rd16851, %rd1933;
	selp.u64 	%rd16852, 1, 0, %p6426;
	add.s64 	%rd16853, %rd16845, %rd16789;
	add.s64 	%rd23214, %rd16853, %rd16852;
	setp.gt.u64 	%p6427, %rd23214, %rd1632;
	@%p6427 bra 	$L__BB1_642;
	setp.eq.s64 	%p6428, %rd23214, %rd1632;
	setp.gt.u64 	%p6429, %rd1933, %rd1633;
	and.pred  	%p6430, %p6428, %p6429;
	@%p6430 bra 	$L__BB1_642;
	setp.eq.s64 	%p6431, %rd23214, %rd1632;
	setp.eq.s64 	%p6432, %rd1933, %rd1633;
	and.pred  	%p6433, %p6431, %p6432;
	setp.gt.u64 	%p6434, %rd1932, %rd1634;
	and.pred  	%p6435, %p6433, %p6434;
	@%p6435 bra 	$L__BB1_642;
	setp.ne.s64 	%p6436, %rd23214, %rd1632;
	setp.ne.s64 	%p6437, %rd1933, %rd1633;
	or.pred  	%p6438, %p6436, %p6437;
	setp.ne.s64 	%p6439, %rd1932, %rd1634;
	or.pred  	%p6440, %p6438, %p6439;
	setp.lt.u64 	%p6441, %rd1931, %rd1635;
	or.pred  	%p6442, %p6440, %p6441;
	mov.u64 	%rd23211, %rd1933;
	mov.u64 	%rd23212, %rd1932;
	mov.u64 	%rd23213, %rd1931;
	@%p6442 bra 	$L__BB1_643;
$L__BB1_642:
	sub.s64 	%rd23213, %rd1931, %rd1635;
	setp.lt.u64 	%p6443, %rd1931, %rd1635;
	selp.u64 	%rd16854, 1, 0, %p6443;
	add.s64 	%rd16855, %rd1634, %rd16854;
	sub.s64 	%rd23212, %rd1932, %rd16855;
	setp.ge.u64 	%p6444, %rd1932, %rd16855;
	setp.lt.u64 	%p6445, %rd1932, %rd16855;
	setp.eq.s64 	%p6446, %rd16855, 0;
	selp.u32 	%r1917, -1, 0, %p6445;
	selp.u32 	%r1918, -1, 0, %p6446;
	selp.b32 	%r1919, %r1918, %r1917, %p6444;
	selp.b32 	%r1920, %r1919, %r1917, %p6443;
	and.b32  	%r1921, %r1920, 1;
	setp.eq.b32 	%p6447, %r1921, 1;
	cvt.u64.u32 	%rd16856, %r1920;
	and.b64  	%rd16857, %rd16856, 1;
	add.s64 	%rd16858, %rd1633, %rd16857;
	sub.s64 	%rd23211, %rd1933, %rd16858;
	setp.ge.u64 	%p6448, %rd1933, %rd16858;
	setp.lt.u64 	%p6449, %rd1933, %rd16858;
	setp.eq.s64 	%p6450, %rd16858, 0;
	selp.u32 	%r1922, -1, 0, %p6449;
	selp.u32 	%r1923, -1, 0, %p6450;
	selp.b32 	%r1924, %r1923, %r1922, %p6448;
	selp.b32 	%r1925, %r1924, %r1922, %p6447;
	and.b32  	%r1926, %r1925, 1;
	setp.eq.b32 	%p6451, %r1926, 1;
	selp.s64 	%rd16859, -1, 0, %p6451;
	sub.s64 	%rd16860, %rd23214, %rd1632;
	add.s64 	%rd23214, %rd16860, %rd16859;
$L__BB1_643:
	shr.u64 	%rd16861, %rd1927, 32;
	mul.lo.s64 	%rd16862, %rd16861, 4196183048192;
	and.b64  	%rd16863, %rd1927, 4294967295;
	mad.lo.s64 	%rd16864, %rd16863, 977, %rd16862;
	setp.lt.u64 	%p6452, %rd16864, %rd16862;
	shr.u64 	%rd16865, %rd1928, 32;
	mul.lo.s64 	%rd16866, %rd16865, 4196183048192;
	and.b64  	%rd16867, %rd1928, 4294967295;
	mad.lo.s64 	%rd16868, %rd16867, 977, %rd16866;
	setp.lt.u64 	%p6453, %rd16868, %rd16866;
	selp.u64 	%rd16869, 1, 0, %p6452;
	mul.lo.s64 	%rd16870, %rd16861, 977;
	shr.u64 	%rd16871, %rd16870, 32;
	add.s64 	%rd16872, %rd16871, %rd16869;
	add.s64 	%rd16873, %rd16872, %rd16868;
	setp.lt.u64 	%p6454, %rd16873, %rd16872;
	shr.u64 	%rd16874, %rd1929, 32;
	mul.lo.s64 	%rd16875, %rd16874, 4196183048192;
	and.b64  	%rd16876, %rd1929, 4294967295;
	mad.lo.s64 	%rd16877, %rd16876, 977, %rd16875;
	setp.lt.u64 	%p6455, %rd16877, %rd16875;
	selp.u64 	%rd16878, 1, 0, %p6454;
	selp.u64 	%rd16879, 1, 0, %p6453;
	mul.lo.s64 	%rd16880, %rd16865, 977;
	shr.u64 	%rd16881, %rd16880, 32;
	add.s64 	%rd16882, %rd16881, %rd16879;
	add.s64 	%rd16883, %rd16882, %rd16878;
	add.s64 	%rd16884, %rd16883, %rd16877;
	setp.lt.u64 	%p6456, %rd16884, %rd16883;
	add.s64 	%rd1943, %rd23213, %rd16864;
	setp.lt.u64 	%p6457, %rd1943, %rd23213;
	selp.u64 	%rd16885, 1, 0, %p6457;
	add.s64 	%rd16886, %rd23212, %rd16873;
	add.s64 	%rd1944, %rd16886, %rd16885;
	max.u64 	%rd16887, %rd23212, %rd16886;
	setp.gt.u64 	%p6458, %rd16887, %rd1944;
	selp.u64 	%rd16888, 1, 0, %p6458;
	add.s64 	%rd16889, %rd23211, %rd16884;
	add.s64 	%rd1945, %rd16889, %rd16888;
	max.u64 	%rd16890, %rd23211, %rd16889;
	setp.gt.u64 	%p6459, %rd16890, %rd1945;
	selp.u64 	%rd16891, 1, 0, %p6459;
	shr.u64 	%rd16892, %rd1930, 32;
	and.b64  	%rd16893, %rd1930, 4294967295;
	mul.lo.s64 	%rd16894, %rd16893, 977;
	mad.lo.s64 	%rd16895, %rd16892, 4196183048192, %rd16894;
	selp.u64 	%rd16896, 1, 0, %p6456;
	selp.u64 	%rd16897, 1, 0, %p6455;
	mul.lo.s64 	%rd16898, %rd16874, 977;
	shr.u64 	%rd16899, %rd16898, 32;
	add.s64 	%rd16900, %rd16899, %rd16897;
	add.s64 	%rd16901, %rd16900, %rd16896;
	add.s64 	%rd16902, %rd16901, %rd16895;
	add.s64 	%rd16903, %rd23214, %rd16902;
	add.s64 	%rd23218, %rd16903, %rd16891;
	setp.gt.u64 	%p6460, %rd23218, %rd1632;
	@%p6460 bra 	$L__BB1_647;
	setp.eq.s64 	%p6461, %rd23218, %rd1632;
	setp.gt.u64 	%p6462, %rd1945, %rd1633;
	and.pred  	%p6463, %p6461, %p6462;
	@%p6463 bra 	$L__BB1_647;
	setp.eq.s64 	%p6464, %rd23218, %rd1632;
	setp.eq.s64 	%p6465, %rd1945, %rd1633;
	and.pred  	%p6466, %p6464, %p6465;
	setp.gt.u64 	%p6467, %rd1944, %rd1634;
	and.pred  	%p6468, %p6466, %p6467;
	@%p6468 bra 	$L__BB1_647;
	setp.ne.s64 	%p6469, %rd23218, %rd1632;
	setp.ne.s64 	%p6470, %rd1945, %rd1633;
	or.pred  	%p6471, %p6469, %p6470;
	setp.ne.s64 	%p6472, %rd1944, %rd1634;
	or.pred  	%p6473, %p6471, %p6472;
	setp.lt.u64 	%p6474, %rd1943, %rd1635;
	or.pred  	%p6475, %p6473, %p6474;
	mov.u64 	%rd23215, %rd1945;
	mov.u64 	%rd23216, %rd1944;
	mov.u64 	%rd23217, %rd1943;
	@%p6475 bra 	$L__BB1_648;
$L__BB1_647:
	sub.s64 	%rd23217, %rd1943, %rd1635;
	setp.lt.u64 	%p6476, %rd1943, %rd1635;
	selp.u64 	%rd16904, 1, 0, %p6476;
	add.s64 	%rd16905, %rd1634, %rd16904;
	sub.s64 	%rd23216, %rd1944, %rd16905;
	setp.ge.u64 	%p6477, %rd1944, %rd16905;
	setp.lt.u64 	%p6478, %rd1944, %rd16905;
	setp.eq.s64 	%p6479, %rd16905, 0;
	selp.u32 	%r1927, -1, 0, %p6478;
	selp.u32 	%r1928, -1, 0, %p6479;
	selp.b32 	%r1929, %r1928, %r1927, %p6477;
	selp.b32 	%r1930, %r1929, %r1927, %p6476;
	and.b32  	%r1931, %r1930, 1;
	setp.eq.b32 	%p6480, %r1931, 1;
	cvt.u64.u32 	%rd16906, %r1930;
	and.b64  	%rd16907, %rd16906, 1;
	add.s64 	%rd16908, %rd1633, %rd16907;
	sub.s64 	%rd23215, %rd1945, %rd16908;
	setp.ge.u64 	%p6481, %rd1945, %rd16908;
	setp.lt.u64 	%p6482, %rd1945, %rd16908;
	setp.eq.s64 	%p6483, %rd16908, 0;
	selp.u32 	%r1932, -1, 0, %p6482;
	selp.u32 	%r1933, -1, 0, %p6483;
	selp.b32 	%r1934, %r1933, %r1932, %p6481;
	selp.b32 	%r1935, %r1934, %r1932, %p6480;
	and.b32  	%r1936, %r1935, 1;
	setp.eq.b32 	%p6484, %r1936, 1;
	selp.s64 	%rd16909, -1, 0, %p6484;
	sub.s64 	%rd16910, %rd23218, %rd1632;
	add.s64 	%rd23218, %rd16910, %rd16909;
$L__BB1_648:
	sub.s64 	%rd23221, %rd23217, %rd23171;
	setp.lt.u64 	%p6485, %rd23217, %rd23171;
	selp.u64 	%rd16911, 1, 0, %p6485;
	add.s64 	%rd16912, %rd23172, %rd16911;
	sub.s64 	%rd1956, %rd23216, %rd16912;
	setp.ge.u64 	%p6486, %rd23216, %rd16912;
	setp.lt.u64 	%p6487, %rd23216, %rd16912;
	setp.eq.s64 	%p6488, %rd16912, 0;
	selp.u32 	%r1937, -1, 0, %p6487;
	selp.u32 	%r1938, -1, 0, %p6488;
	selp.b32 	%r1939, %r1938, %r1937, %p6486;
	selp.b32 	%r1940, %r1939, %r1937, %p6485;
	and.b32  	%r1941, %r1940, 1;
	setp.eq.b32 	%p6489, %r1941, 1;
	cvt.u64.u32 	%rd16913, %r1940;
	and.b64  	%rd16914, %rd16913, 1;
	add.s64 	%rd16915, %rd23173, %rd16914;
	sub.s64 	%rd1957, %rd23215, %rd16915;
	setp.ge.u64 	%p6490, %rd23215, %rd16915;
	setp.lt.u64 	%p6491, %rd23215, %rd16915;
	setp.eq.s64 	%p6492, %rd16915, 0;
	selp.u32 	%r1942, -1, 0, %p6491;
	selp.u32 	%r1943, -1, 0, %p6492;
	selp.b32 	%r1944, %r1943, %r1942, %p6490;
	selp.b32 	%r1945, %r1944, %r1942, %p6489;
	and.b32  	%r1946, %r1945, 1;
	setp.eq.b32 	%p6493, %r1946, 1;
	not.pred 	%p6494, %p6493;
	cvt.u64.u32 	%rd16916, %r1945;
	and.b64  	%rd16917, %rd16916, 1;
	add.s64 	%rd16918, %rd23174, %rd16917;
	sub.s64 	%rd23222, %rd23218, %rd16918;
	setp.ge.u64 	%p6495, %rd23218, %rd16918;
	setp.ne.s64 	%p6496, %rd16918, 0;
	or.pred  	%p6497, %p6494, %p6496;
	and.pred  	%p6498, %p6495, %p6497;
	@%p6498 bra 	$L__BB1_650;
	add.s64 	%rd23221, %rd1635, %rd23221;
	setp.lt.u64 	%p6499, %rd23221, %rd1635;
	st.local.u64 	[%rd1638+32], %rd23221;
	selp.u64 	%rd16919, 1, 0, %p6499;
	add.s64 	%rd16920, %rd1634, %rd1956;
	add.s64 	%rd23220, %rd16920, %rd16919;
	st.local.u64 	[%rd1638+40], %rd23220;
	max.u64 	%rd16921, %rd1956, %rd16920;
	setp.gt.u64 	%p6500, %rd16921, %rd23220;
	selp.u64 	%rd16922, 1, 0, %p6500;
	add.s64 	%rd16923, %rd1633, %rd1957;
	add.s64 	%rd23219, %rd16923, %rd16922;
	st.local.u64 	[%rd1638+48], %rd23219;
	max.u64 	%rd16924, %rd1957, %rd16923;
	setp.gt.u64 	%p6501, %rd16924, %rd23219;
	selp.u64 	%rd16925, 1, 0, %p6501;
	add.s64 	%rd16926, %rd1632, %rd23222;
	add.s64 	%rd23222, %rd16926, %rd16925;
	bra.uni 	$L__BB1_651;
$L__BB1_650:
	st.local.u64 	[%rd1638+32], %rd23221;
	st.local.u64 	[%rd1638+40], %rd1956;
	st.local.u64 	[%rd1638+48], %rd1957;
	mov.u64 	%rd23219, %rd1957;
	mov.u64 	%rd23220, %rd1956;
$L__BB1_651:
	st.local.u64 	[%rd1638+56], %rd23222;
	and.b64  	%rd16927, %rd23221, 4294967295;
	shr.u64 	%rd16928, %rd23221, 32;
	and.b64  	%rd16929, %rd1639, 4294967295;
	shr.u64 	%rd16930, %rd1639, 32;
	mul.lo.s64 	%rd16931, %rd16930, %rd16927;
	mad.lo.s64 	%rd16932, %rd16929, %rd16928, %rd16931;
	setp.lt.u64 	%p6502, %rd16932, %rd16931;
	selp.b64 	%rd16933, 4294967296, 0, %p6502;
	shl.b64 	%rd16934, %rd16932, 32;
	mad.lo.s64 	%rd16935, %rd16929, %rd16927, %rd16934;
	setp.lt.u64 	%p6503, %rd16935, %rd16934;
	shr.u64 	%rd16936, %rd16932, 32;
	mad.lo.s64 	%rd16937, %rd16930, %rd16928, %rd16936;
	add.s64 	%rd16938, %rd16937, %rd16933;
	selp.u64 	%rd16939, 1, 0, %p6503;
	add.s64 	%rd16940, %rd16938, %rd16939;
	and.b64  	%rd16941, %rd1640, 4294967295;
	shr.u64 	%rd16942, %rd1640, 32;
	mul.lo.s64 	%rd16943, %rd16942, %rd16927;
	mad.lo.s64 	%rd16944, %rd16941, %rd16928, %rd16943;
	setp.lt.u64 	%p6504, %rd16944, %rd16943;
	selp.b64 	%rd16945, 4294967296, 0, %p6504;
	shl.b64 	%rd16946, %rd16944, 32;
	mad.lo.s64 	%rd16947, %rd16941, %rd16927, %rd16946;
	setp.lt.u64 	%p6505, %rd16947, %rd16946;
	shr.u64 	%rd16948, %rd16944, 32;
	mad.lo.s64 	%rd16949, %rd16942, %rd16928, %rd16948;
	add.s64 	%rd16950, %rd16949, %rd16945;
	selp.u64 	%rd16951, 1, 0, %p6505;
	add.s64 	%rd16952, %rd16950, %rd16951;
	add.s64 	%rd16953, %rd16940, %rd16947;
	setp.lt.u64 	%p6506, %rd16953, %rd16940;
	selp.u64 	%rd16954, 1, 0, %p6506;
	add.s64 	%rd16955, %rd16952, %rd16954;
	and.b64  	%rd16956, %rd1641, 4294967295;
	shr.u64 	%rd16957, %rd1641, 32;
	mul.lo.s64 	%rd16958, %rd16957, %rd16927;
	mad.lo.s64 	%rd16959, %rd16956, %rd16928, %rd16958;
	setp.lt.u64 	%p6507, %rd16959, %rd16958;
	selp.b64 	%rd16960, 4294967296, 0, %p6507;
	shl.b64 	%rd16961, %rd16959, 32;
	mad.lo.s64 	%rd16962, %rd16956, %rd16927, %rd16961;
	setp.lt.u64 	%p6508, %rd16962, %rd16961;
	shr.u64 	%rd16963, %rd16959, 32;
	mad.lo.s64 	%rd16964, %rd16957, %rd16928, %rd16963;
	add.s64 	%rd16965, %rd16964, %rd16960;
	selp.u64 	%rd16966, 1, 0, %p6508;
	add.s64 	%rd16967, %rd16965, %rd16966;
	add.s64 	%rd16968, %rd16955, %rd16962;
	setp.lt.u64 	%p6509, %rd16968, %rd16955;
	selp.u64 	%rd16970, 1, 0, %p6509;
	add.s64 	%rd16971, %rd16967, %rd16970;
	and.b64  	%rd16972, %rd1642, 4294967295;
	shr.u64 	%rd16973, %rd1642, 32;
	mul.lo.s64 	%rd16974, %rd16973, %rd16927;
	mad.lo.s64 	%rd16975, %rd16972, %rd16928, %rd16974;
	setp.lt.u64 	%p6510, %rd16975, %rd16974;
	selp.b64 	%rd16976, 4294967296, 0, %p6510;
	shl.b64 	%rd16977, %rd16975, 32;
	mad.lo.s64 	%rd16978, %rd16972, %rd16927, %rd16977;
	setp.lt.u64 	%p6511, %rd16978, %rd16977;
	shr.u64 	%rd16979, %rd16975, 32;
	mad.lo.s64 	%rd16980, %rd16973, %rd16928, %rd16979;
	add.s64 	%rd16981, %rd16980, %rd16976;
	selp.u64 	%rd16982, 1, 0, %p6511;
	add.s64 	%rd16983, %rd16981, %rd16982;
	add.s64 	%rd16984, %rd16971, %rd16978;
	setp.lt.u64 	%p6512, %rd16984, %rd16971;
	selp.u64 	%rd16986, 1, 0, %p6512;
	add.s64 	%rd16987, %rd16983, %rd16986;
	and.b64  	%rd16989, %rd23220, 4294967295;
	shr.u64 	%rd16990, %rd23220, 32;
	mul.lo.s64 	%rd16991, %rd16930, %rd16989;
	mad.lo.s64 	%rd16992, %rd16929, %rd16990, %rd16991;
	setp.lt.u64 	%p6513, %rd16992, %rd16991;
	selp.b64 	%rd16993, 4294967296, 0, %p6513;
	shl.b64 	%rd16994, %rd16992, 32;
	mad.lo.s64 	%rd16995, %rd16929, %rd16989, %rd16994;
	setp.lt.u64 	%p6514, %rd16995, %rd16994;
	shr.u64 	%rd16996, %rd16992, 32;
	mad.lo.s64 	%rd16997, %rd16930, %rd16990, %rd16996;
	add.s64 	%rd16998, %rd16997, %rd16993;
	selp.u64 	%rd16999, 1, 0, %p6514;
	add.s64 	%rd17000, %rd16998, %rd16999;
	add.s64 	%rd17001, %rd16953, %rd16995;
	setp.lt.u64 	%p6515, %rd17001, %rd16953;
	selp.u64 	%rd17002, 1, 0, %p6515;
	add.s64 	%rd17003, %rd17000, %rd17002;
	setp.ne.s64 	%p6516, %rd17003, 0;
	add.s64 	%rd17005, %rd16968, %rd17003;
	setp.lt.u64 	%p6517, %rd17005, %rd16968;
	and.pred  	%p6518, %p6516, %p6517;
	selp.u64 	%rd17006, 1, 0, %p6518;
	mul.lo.s64 	%rd17007, %rd16942, %rd16989;
	mad.lo.s64 	%rd17008, %rd16941, %rd16990, %rd17007;
	setp.lt.u64 	%p6519, %rd17008, %rd17007;
	selp.b64 	%rd17009, 4294967296, 0, %p6519;
	shl.b64 	%rd17010, %rd17008, 32;
	mad.lo.s64 	%rd17011, %rd16941, %rd16989, %rd17010;
	setp.lt.u64 	%p6520, %rd17011, %rd17010;
	shr.u64 	%rd17012, %rd17008, 32;
	mad.lo.s64 	%rd17013, %rd16942, %rd16990, %rd17012;
	add.s64 	%rd17014, %rd17013, %rd17009;
	selp.u64 	%rd17015, 1, 0, %p6520;
	add.s64 	%rd17016, %rd17014, %rd17015;
	add.s64 	%rd17017, %rd17005, %rd17006;
	add.s64 	%rd17018, %rd17017, %rd17011;
	max.u64 	%rd17019, %rd17005, %rd17017;
	setp.gt.u64 	%p6521, %rd17019, %rd17018;
	selp.u64 	%rd17020, 1, 0, %p6521;
	add.s64 	%rd17021, %rd17016, %rd17020;
	setp.ne.s64 	%p6522, %rd17021, 0;
	add.s64 	%rd17023, %rd16984, %rd17021;
	setp.lt.u64 	%p6523, %rd17023, %rd16984;
	and.pred  	%p6524, %p6522, %p6523;
	selp.u64 	%rd17024, 1, 0, %p6524;
	mul.lo.s64 	%rd17025, %rd16957, %rd16989;
	mad.lo.s64 	%rd17026, %rd16956, %rd16990, %rd17025;
	setp.lt.u64 	%p6525, %rd17026, %rd17025;
	selp.b64 	%rd17027, 4294967296, 0, %p6525;
	shl.b64 	%rd17028, %rd17026, 32;
	mad.lo.s64 	%rd17029, %rd16956, %rd16989, %rd17028;
	setp.lt.u64 	%p6526, %rd17029, %rd17028;
	shr.u64 	%rd17030, %rd17026, 32;
	mad.lo.s64 	%rd17031, %rd16957, %rd16990, %rd17030;
	add.s64 	%rd17032, %rd17031, %rd17027;
	selp.u64 	%rd17033, 1, 0, %p6526;
	add.s64 	%rd17034, %rd17032, %rd17033;
	add.s64 	%rd17035, %rd17023, %rd17024;
	add.s64 	%rd17036, %rd17035, %rd17029;
	max.u64 	%rd17038, %rd17023, %rd17035;
	setp.gt.u64 	%p6527, %rd17038, %rd17036;
	selp.u64 	%rd17039, 1, 0, %p6527;
	add.s64 	%rd17040, %rd17034, %rd17039;
	setp.ne.s64 	%p6528, %rd17040, 0;
	add.s64 	%rd17042, %rd16987, %rd17040;
	setp.lt.u64 	%p6529, %rd17042, %rd16987;
	and.pred  	%p6530, %p6528, %p6529;
	selp.u64 	%rd17043, 1, 0, %p6530;
	mul.lo.s64 	%rd17044, %rd16973, %rd16989;
	mad.lo.s64 	%rd17045, %rd16972, %rd16990, %rd17044;
	setp.lt.u64 	%p6531, %rd17045, %rd17044;
	selp.b64 	%rd17046, 4294967296, 0, %p6531;
	shl.b64 	%rd17047, %rd17045, 32;
	mad.lo.s64 	%rd17048, %rd16972, %rd16989, %rd17047;
	setp.lt.u64 	%p6532, %rd17048, %rd17047;
	shr.u64 	%rd17049, %rd17045, 32;
	mad.lo.s64 	%rd17050, %rd16973, %rd16990, %rd17049;
	add.s64 	%rd17051, %rd17050, %rd17046;
	selp.u64 	%rd17052, 1, 0, %p6532;
	add.s64 	%rd17053, %rd17051, %rd17052;
	add.s64 	%rd17054, %rd17042, %rd17043;
	add.s64 	%rd17055, %rd17054, %rd17048;
	max.u64 	%rd17057, %rd17042, %rd17054;
	setp.gt.u64 	%p6533, %rd17057, %rd17055;
	selp.u64 	%rd17058, 1, 0, %p6533;
	add.s64 	%rd17059, %rd17053, %rd17058;
	and.b64  	%rd17061, %rd23219, 4294967295;
	shr.u64 	%rd17062, %rd23219, 32;
	mul.lo.s64 	%rd17063, %rd16930, %rd17061;
	mad.lo.s64 	%rd17064, %rd16929, %rd17062, %rd17063;
	setp.lt.u64 	%p6534, %rd17064, %rd17063;
	selp.b64 	%rd17065, 4294967296, 0, %p6534;
	shl.b64 	%rd17066, %rd17064, 32;
	mad.lo.s64 	%rd17067, %rd16929, %rd17061, %rd17066;
	setp.lt.u64 	%p6535, %rd17067, %rd17066;
	shr.u64 	%rd17068, %rd17064, 32;
	mad.lo.s64 	%rd17069, %rd16930, %rd17062, %rd17068;
	add.s64 	%rd17070, %rd17069, %rd17065;
	selp.u64 	%rd17071, 1, 0, %p6535;
	add.s64 	%rd17072, %rd17070, %rd17071;
	add.s64 	%rd17073, %rd17018, %rd17067;
	setp.lt.u64 	%p6536, %rd17073, %rd17018;
	selp.u64 	%rd17074, 1, 0, %p6536;
	add.s64 	%rd17075, %rd17072, %rd17074;
	setp.ne.s64 	%p6537, %rd17075, 0;
	add.s64 	%rd17077, %rd17036, %rd17075;
	setp.lt.u64 	%p6538, %rd17077, %rd17036;
	and.pred  	%p6539, %p6537, %p6538;
	selp.u64 	%rd17078, 1, 0, %p6539;
	mul.lo.s64 	%rd17079, %rd16942, %rd17061;
	mad.lo.s64 	%rd17080, %rd16941, %rd17062, %rd17079;
	setp.lt.u64 	%p6540, %rd17080, %rd17079;
	selp.b64 	%rd17081, 4294967296, 0, %p6540;
	shl.b64 	%rd17082, %rd17080, 32;
	mad.lo.s64 	%rd17083, %rd16941, %rd17061, %rd17082;
	setp.lt.u64 	%p6541, %rd17083, %rd17082;
	shr.u64 	%rd17084, %rd17080, 32;
	mad.lo.s64 	%rd17085, %rd16942, %rd17062, %rd17084;
	add.s64 	%rd17086, %rd17085, %rd17081;
	selp.u64 	%rd17087, 1, 0, %p6541;
	add.s64 	%rd17088, %rd17086, %rd17087;
	add.s64 	%rd17089, %rd17077, %rd17078;
	add.s64 	%rd17090, %rd17089, %rd17083;
	max.u64 	%rd17091, %rd17077, %rd17089;
	setp.gt.u64 	%p6542, %rd17091, %rd17090;
	selp.u64 	%rd17092, 1, 0, %p6542;
	add.s64 	%rd17093, %rd17088, %rd17092;
	setp.ne.s64 	%p6543, %rd17093, 0;
	add.s64 	%rd17095, %rd17055, %rd17093;
	setp.lt.u64 	%p6544, %rd17095, %rd17055;
	and.pred  	%p6545, %p6543, %p6544;
	selp.u64 	%rd17096, 1, 0, %p6545;
	mul.lo.s64 	%rd17097, %rd16957, %rd17061;
	mad.lo.s64 	%rd17098, %rd16956, %rd17062, %rd17097;
	setp.lt.u64 	%p6546, %rd17098, %rd17097;
	selp.b64 	%rd17099, 4294967296, 0, %p6546;
	shl.b64 	%rd17100, %rd17098, 32;
	mad.lo.s64 	%rd17101, %rd16956, %rd17061, %rd17100;
	setp.lt.u64 	%p6547, %rd17101, %rd17100;
	shr.u64 	%rd17102, %rd17098, 32;
	mad.lo.s64 	%rd17103, %rd16957, %rd17062, %rd17102;
	add.s64 	%rd17104, %rd17103, %rd17099;
	selp.u64 	%rd17105, 1, 0, %p6547;
	add.s64 	%rd17106, %rd17104, %rd17105;
	add.s64 	%rd17107, %rd17095, %rd17096;
	add.s64 	%rd17108, %rd17107, %rd17101;
	max.u64 	%rd17110, %rd17095, %rd17107;
	setp.gt.u64 	%p6548, %rd17110, %rd17108;
	selp.u64 	%rd17111, 1, 0, %p6548;
	add.s64 	%rd17112, %rd17106, %rd17111;
	setp.ne.s64 	%p6549, %rd17112, 0;
	add.s64 	%rd17114, %rd17059, %rd17112;
	setp.lt.u64 	%p6550, %rd17114, %rd17059;
	and.pred  	%p6551, %p6549, %p6550;
	selp.u64 	%rd17115, 1, 0, %p6551;
	mul.lo.s64 	%rd17116, %rd16973, %rd17061;
	mad.lo.s64 	%rd17117, %rd16972, %rd17062, %rd17116;
	setp.lt.u64 	%p6552, %rd17117, %rd17116;
	selp.b64 	%rd17118, 4294967296, 0, %p6552;
	shl.b64 	%rd17119, %rd17117, 32;
	mad.lo.s64 	%rd17120, %rd16972, %rd17061, %rd17119;
	setp.lt.u64 	%p6553, %rd17120, %rd17119;
	shr.u64 	%rd17121, %rd17117, 32;
	mad.lo.s64 	%rd17122, %rd16973, %rd17062, %rd17121;
	add.s64 	%rd17123, %rd17122, %rd17118;
	selp.u64 	%rd17124, 1, 0, %p6553;
	add.s64 	%rd17125, %rd17123, %rd17124;
	add.s64 	%rd17126, %rd17114, %rd17115;
	add.s64 	%rd17127, %rd17126, %rd17120;
	max.u64 	%rd17129, %rd17114, %rd17126;
	setp.gt.u64 	%p6554, %rd17129, %rd17127;
	selp.u64 	%rd17130, 1, 0, %p6554;
	add.s64 	%rd17131, %rd17125, %rd17130;
	and.b64  	%rd17133, %rd23222, 4294967295;
	shr.u64 	%rd17134, %rd23222, 32;
	mul.lo.s64 	%rd17135, %rd16930, %rd17133;
	mad.lo.s64 	%rd17136, %rd16929, %rd17134, %rd17135;
	setp.lt.u64 	%p6555, %rd17136, %rd17135;
	selp.b64 	%rd17137, 4294967296, 0, %p6555;
	shl.b64 	%rd17138, %rd17136, 32;
	mad.lo.s64 	%rd17139, %rd16929, %rd17133, %rd17138;
	setp.lt.u64 	%p6556, %rd17139, %rd17138;
	shr.u64 	%rd17140, %rd17136, 32;
	mad.lo.s64 	%rd17141, %rd16930, %rd17134, %rd17140;
	add.s64 	%rd17142, %rd17141, %rd17137;
	selp.u64 	%rd17143, 1, 0, %p6556;
	add.s64 	%rd17144, %rd17142, %rd17143;
	add.s64 	%rd17145, %rd17090, %rd17139;
	setp.lt.u64 	%p6557, %rd17145, %rd17090;
	selp.u64 	%rd17146, 1, 0, %p6557;
	add.s64 	%rd17147, %rd17144, %rd17146;
	setp.ne.s64 	%p6558, %rd17147, 0;
	add.s64 	%rd17149, %rd17108, %rd17147;
	setp.lt.u64 	%p6559, %rd17149, %rd17108;
	and.pred  	%p6560, %p6558, %p6559;
	selp.u64 	%rd17150, 1, 0, %p6560;
	mul.lo.s64 	%rd17151, %rd16942, %rd17133;
	mad.lo.s64 	%rd17152, %rd16941, %rd17134, %rd17151;
	setp.lt.u64 	%p6561, %rd17152, %rd17151;
	selp.b64 	%rd17153, 4294967296, 0, %p6561;
	shl.b64 	%rd17154, %rd17152, 32;
	mad.lo.s64 	%rd17155, %rd16941, %rd17133, %rd17154;
	setp.lt.u64 	%p6562, %rd17155, %rd17154;
	shr.u64 	%rd17156, %rd17152, 32;
	mad.lo.s64 	%rd17157, %rd16942, %rd17134, %rd17156;
	add.s64 	%rd17158, %rd17157, %rd17153;
	selp.u64 	%rd17159, 1, 0, %p6562;
	add.s64 	%rd17160, %rd17158, %rd17159;
	add.s64 	%rd17161, %rd17149, %rd17150;
	add.s64 	%rd1967, %rd17161, %rd17155;
	max.u64 	%rd17162, %rd17149, %rd17161;
	setp.gt.u64 	%p6563, %rd17162, %rd1967;
	selp.u64 	%rd17163, 1, 0, %p6563;
	add.s64 	%rd17164, %rd17160, %rd17163;
	setp.ne.s64 	%p6564, %rd17164, 0;
	add.s64 	%rd17166, %rd17127, %rd17164;
	setp.lt.u64 	%p6565, %rd17166, %rd17127;
	and.pred  	%p6566, %p6564, %p6565;
	selp.u64 	%rd17167, 1, 0, %p6566;
	mul.lo.s64 	%rd17168, %rd16957, %rd17133;
	mad.lo.s64 	%rd17169, %rd16956, %rd17134, %rd17168;
	setp.lt.u64 	%p6567, %rd17169, %rd17168;
	selp.b64 	%rd17170, 4294967296, 0, %p6567;
	shl.b64 	%rd17171, %rd17169, 32;
	mad.lo.s64 	%rd17172, %rd16956, %rd17133, %rd17171;
	setp.lt.u64 	%p6568, %rd17172, %rd17171;
	shr.u64 	%rd17173, %rd17169, 32;
	mad.lo.s64 	%rd17174, %rd16957, %rd17134, %rd17173;
	add.s64 	%rd17175, %rd17174, %rd17170;
	selp.u64 	%rd17176, 1, 0, %p6568;
	add.s64 	%rd17177, %rd17175, %rd17176;
	add.s64 	%rd17178, %rd17166, %rd17167;
	add.s64 	%rd1968, %rd17178, %rd17172;
	max.u64 	%rd17179, %rd17166, %rd17178;
	setp.gt.u64 	%p6569, %rd17179, %rd1968;
	selp.u64 	%rd17180, 1, 0, %p6569;
	add.s64 	%rd17181, %rd17177, %rd17180;
	setp.ne.s64 	%p6570, %rd17181, 0;
	add.s64 	%rd17183, %rd17131, %rd17181;
	setp.lt.u64 	%p6571, %rd17183, %rd17131;
	and.pred  	%p6572, %p6570, %p6571;
	selp.u64 	%rd17184, 1, 0, %p6572;
	mul.lo.s64 	%rd17185, %rd16973, %rd17133;
	mad.lo.s64 	%rd17186, %rd16972, %rd17134, %rd17185;
	setp.lt.u64 	%p6573, %rd17186, %rd17185;
	selp.b64 	%rd17187, 4294967296, 0, %p6573;
	shl.b64 	%rd17188, %rd17186, 32;
	mad.lo.s64 	%rd17189, %rd16972, %rd17133, %rd17188;
	setp.lt.u64 	%p6574, %rd17189, %rd17188;
	shr.u64 	%rd17190, %rd17186, 32;
	mad.lo.s64 	%rd17191, %rd16973, %rd17134, %rd17190;
	add.s64 	%rd17192, %rd17191, %rd17187;
	selp.u64 	%rd17193, 1, 0, %p6574;
	add.s64 	%rd17194, %rd17192, %rd17193;
	add.s64 	%rd17195, %rd17183, %rd17184;
	add.s64 	%rd1969, %rd17195, %rd17189;
	max.u64 	%rd17196, %rd17183, %rd17195;
	setp.gt.u64 	%p6575, %rd17196, %rd1969;
	selp.u64 	%rd17197, 1, 0, %p6575;
	add.s64 	%rd1970, %rd17194, %rd17197;
	mov.b64 	{%r1947, %r1948}, %rd1967;
	mov.b64 	{%r1949, %r1950}, %rd1968;
	mov.b64 	%rd17198, {%r1950, %r1947};
	mov.b64 	{%r1951, %r1952}, %rd1969;
	mov.b64 	%rd17199, {%r1952, %r1949};
	mov.b64 	{%r1953, %r1954}, %rd1970;
	mov.b64 	%rd17200, {%r1954, %r1951};
	shl.b64 	%rd17201, %rd1970, 32;
	add.s64 	%rd1971, %rd17198, %rd16935;
	setp.lt.u64 	%p6576, %rd1971, %rd17198;
	selp.u64 	%rd17202, 1, 0, %p6576;
	add.s64 	%rd17203, %rd17199, %rd17001;
	add.s64 	%rd1972, %rd17203, %rd17202;
	max.u64 	%rd17204, %rd17001, %rd17203;
	setp.gt.u64 	%p6577, %rd17204, %rd1972;
	selp.u64 	%rd17205, 1, 0, %p6577;
	add.s64 	%rd17206, %rd17200, %rd17073;
	add.s64 	%rd1973, %rd17206, %rd17205;
	max.u64 	%rd17207, %rd17073, %rd17206;
	setp.gt.u64 	%p6578, %rd17207, %rd1973;
	selp.u64 	%rd17208, 1, 0, %p6578;
	add.s64 	%rd17209, %rd17201, %rd17145;
	add.s64 	%rd23226, %rd17209, %rd17208;
	setp.gt.u64 	%p6579, %rd23226, %rd1632;
	@%p6579 bra 	$L__BB1_655;
	setp.eq.s64 	%p6580, %rd23226, %rd1632;
	setp.gt.u64 	%p6581, %rd1973, %rd1633;
	and.pred  	%p6582, %p6580, %p6581;
	@%p6582 bra 	$L__BB1_655;
	setp.eq.s64 	%p6583, %rd23226, %rd1632;
	setp.eq.s64 	%p6584, %rd1973, %rd1633;
	and.pred  	%p6585, %p6583, %p6584;
	setp.gt.u64 	%p6586, %rd1972, %rd1634;
	and.pred  	%p6587, %p6585, %p6586;
	@%p6587 bra 	$L__BB1_655;
	setp.ne.s64 	%p6588, %rd23226, %rd1632;
	setp.ne.s64 	%p6589, %rd1973, %rd1633;
	or.pred  	%p6590, %p6588, %p6589;
	setp.ne.s64 	%p6591, %rd1972, %rd1634;
	or.pred  	%p6592, %p6590, %p6591;
	setp.lt.u64 	%p6593, %rd1971, %rd1635;
	or.pred  	%p6594, %p6592, %p6593;
	mov.u64 	%rd23223, %rd1973;
	mov.u64 	%rd23224, %rd1972;
	mov.u64 	%rd23225, %rd1971;
	@%p6594 bra 	$L__BB1_656;
$L__BB1_655:
	sub.s64 	%rd23225, %rd1971, %rd1635;
	setp.lt.u64 	%p6595, %rd1971, %rd1635;
	selp.u64 	%rd17210, 1, 0, %p6595;
	add.s64 	%rd17211, %rd1634, %rd17210;
	sub.s64 	%rd23224, %rd1972, %rd17211;
	setp.ge.u64 	%p6596, %rd1972, %rd17211;
	setp.lt.u64 	%p6597, %rd1972, %rd17211;
	setp.eq.s64 	%p6598, %rd17211, 0;
	selp.u32 	%r1955, -1, 0, %p6597;
	selp.u32 	%r1956, -1, 0, %p6598;
	selp.b32 	%r1957, %r1956, %r1955, %p6596;
	selp.b32 	%r1958, %r1957, %r1955, %p6595;
	and.b32  	%r1959, %r1958, 1;
	setp.eq.b32 	%p6599, %r1959, 1;
	cvt.u64.u32 	%rd17212, %r1958;
	and.b64  	%rd17213, %rd17212, 1;
	add.s64 	%rd17214, %rd1633, %rd17213;
	sub.s64 	%rd23223, %rd1973, %rd17214;
	setp.ge.u64 	%p6600, %rd1973, %rd17214;
	setp.lt.u64 	%p6601, %rd1973, %rd17214;
	setp.eq.s64 	%p6602, %rd17214, 0;
	selp.u32 	%r1960, -1, 0, %p6601;
	selp.u32 	%r1961, -1, 0, %p6602;
	selp.b32 	%r1962, %r1961, %r1960, %p6600;
	selp.b32 	%r1963, %r1962, %r1960, %p6599;
	and.b32  	%r1964, %r1963, 1;
	setp.eq.b32 	%p6603, %r1964, 1;
	selp.s64 	%rd17215, -1, 0, %p6603;
	sub.s64 	%rd17216, %rd23226, %rd1632;
	add.s64 	%rd23226, %rd17216, %rd17215;
$L__BB1_656:
	shr.u64 	%rd17217, %rd1967, 32;
	mul.lo.s64 	%rd17218, %rd17217, 4196183048192;
	and.b64  	%rd17219, %rd1967, 4294967295;
	mad.lo.s64 	%rd17220, %rd17219, 977, %rd17218;
	setp.lt.u64 	%p6604, %rd17220, %rd17218;
	shr.u64 	%rd17221, %rd1968, 32;
	mul.lo.s64 	%rd17222, %rd17221, 4196183048192;
	and.b64  	%rd17223, %rd1968, 4294967295;
	mad.lo.s64 	%rd17224, %rd17223, 977, %rd17222;
	setp.lt.u64 	%p6605, %rd17224, %rd17222;
	selp.u64 	%rd17225, 1, 0, %p6604;
	mul.lo.s64 	%rd17226, %rd17217, 977;
	shr.u64 	%rd17227, %rd17226, 32;
	add.s64 	%rd17228, %rd17227, %rd17225;
	add.s64 	%rd17229, %rd17228, %rd17224;
	setp.lt.u64 	%p6606, %rd17229, %rd17228;
	shr.u64 	%rd17230, %rd1969, 32;
	mul.lo.s64 	%rd17231, %rd17230, 4196183048192;
	and.b64  	%rd17232, %rd1969, 4294967295;
	mad.lo.s64 	%rd17233, %rd17232, 977, %rd17231;
	setp.lt.u64 	%p6607, %rd17233, %rd17231;
	selp.u64 	%rd17234, 1, 0, %p6606;
	selp.u64 	%rd17235, 1, 0, %p6605;
	mul.lo.s64 	%rd17236, %rd17221, 977;
	shr.u64 	%rd17237, %rd17236, 32;
	add.s64 	%rd17238, %rd17237, %rd17235;
	add.s64 	%rd17239, %rd17238, %rd17234;
	add.s64 	%rd17240, %rd17239, %rd17233;
	setp.lt.u64 	%p6608, %rd17240, %rd17239;
	add.s64 	%rd1983, %rd23225, %rd17220;
	setp.lt.u64 	%p6609, %rd1983, %rd23225;
	selp.u64 	%rd17241, 1, 0, %p6609;
	add.s64 	%rd17242, %rd23224, %rd17229;
	add.s64 	%rd1984, %rd17242, %rd17241;
	max.u64 	%rd17243, %rd23224, %rd17242;
	setp.gt.u64 	%p6610, %rd17243, %rd1984;
	selp.u64 	%rd17244, 1, 0, %p6610;
	add.s64 	%rd17245, %rd23223, %rd17240;
	add.s64 	%rd1985, %rd17245, %rd17244;
	max.u64 	%rd17246, %rd23223, %rd17245;
	setp.gt.u64 	%p6611, %rd17246, %rd1985;
	selp.u64 	%rd17247, 1, 0, %p6611;
	shr.u64 	%rd17248, %rd1970, 32;
	and.b64  	%rd17249, %rd1970, 4294967295;
	mul.lo.s64 	%rd17250, %rd17249, 977;
	mad.lo.s64 	%rd17251, %rd17248, 4196183048192, %rd17250;
	selp.u64 	%rd17252, 1, 0, %p6608;
	selp.u64 	%rd17253, 1, 0, %p6607;
	mul.lo.s64 	%rd17254, %rd17230, 977;
	shr.u64 	%rd17255, %rd17254, 32;
	add.s64 	%rd17256, %rd17255, %rd17253;
	add.s64 	%rd17257, %rd17256, %rd17252;
	add.s64 	%rd17258, %rd17257, %rd17251;
	add.s64 	%rd17259, %rd23226, %rd17258;
	add.s64 	%rd23230, %rd17259, %rd17247;
	setp.gt.u64 	%p6612, %rd23230, %rd1632;
	@%p6612 bra 	$L__BB1_660;
	setp.eq.s64 	%p6613, %rd23230, %rd1632;
	setp.gt.u64 	%p6614, %rd1985, %rd1633;
	and.pred  	%p6615, %p6613, %p6614;
	@%p6615 bra 	$L__BB1_660;
	setp.eq.s64 	%p6616, %rd23230, %rd1632;
	setp.eq.s64 	%p6617, %rd1985, %rd1633;
	and.pred  	%p6618, %p6616, %p6617;
	setp.gt.u64 	%p6619, %rd1984, %rd1634;
	and.pred  	%p6620, %p6618, %p6619;
	@%p6620 bra 	$L__BB1_660;
	setp.ne.s64 	%p6621, %rd23230, %rd1632;
	setp.ne.s64 	%p6622, %rd1985, %rd1633;
	or.pred  	%p6623, %p6621, %p6622;
	setp.ne.s64 	%p6624, %rd1984, %rd1634;
	or.pred  	%p6625, %p6623, %p6624;
	setp.lt.u64 	%p6626, %rd1983, %rd1635;
	or.pred  	%p6627, %p6625, %p6626;
	mov.u64 	%rd23227, %rd1985;
	mov.u64 	%rd23228, %rd1984;
	mov.u64 	%rd23229, %rd1983;
	@%p6627 bra 	$L__BB1_661;
$L__BB1_660:
	sub.s64 	%rd23229, %rd1983, %rd1635;
	setp.lt.u64 	%p6628, %rd1983, %rd1635;
	selp.u64 	%rd17260, 1, 0, %p6628;
	add.s64 	%rd17261, %rd1634, %rd17260;
	sub.s64 	%rd23228, %rd1984, %rd17261;
	setp.ge.u64 	%p6629, %rd1984, %rd17261;
	setp.lt.u64 	%p6630, %rd1984, %rd17261;
	setp.eq.s64 	%p6631, %rd17261, 0;
	selp.u32 	%r1965, -1, 0, %p6630;
	selp.u32 	%r1966, -1, 0, %p6631;
	selp.b32 	%r1967, %r1966, %r1965, %p6629;
	selp.b32 	%r1968, %r1967, %r1965, %p6628;
	and.b32  	%r1969, %r1968, 1;
	setp.eq.b32 	%p6632, %r1969, 1;
	cvt.u64.u32 	%rd17262, %r1968;
	and.b64  	%rd17263, %rd17262, 1;
	add.s64 	%rd17264, %rd1633, %rd17263;
	sub.s64 	%rd23227, %rd1985, %rd17264;
	setp.ge.u64 	%p6633, %rd1985, %rd17264;
	setp.lt.u64 	%p6634, %rd1985, %rd17264;
	setp.eq.s64 	%p6635, %rd17264, 0;
	selp.u32 	%r1970, -1, 0, %p6634;
	selp.u32 	%r1971, -1, 0, %p6635;
	selp.b32 	%r1972, %r1971, %r1970, %p6633;
	selp.b32 	%r1973, %r1972, %r1970, %p6632;
	and.b32  	%r1974, %r1973, 1;
	setp.eq.b32 	%p6636, %r1974, 1;
	selp.s64 	%rd17265, -1, 0, %p6636;
	sub.s64 	%rd17266, %rd23230, %rd1632;
	add.s64 	%rd23230, %rd17266, %rd17265;
$L__BB1_661:
	shl.b64 	%rd1995, %rd23229, 1;
	mov.b64 	{%r1975, %r1976}, %rd23228;
	mov.b64 	{%r1977, %r1978}, %rd23229;
	shf.l.wrap.b32 	%r1979, %r1978, %r1975, 1;
	shf.l.wrap.b32 	%r1980, %r1975, %r1976, 1;
	mov.b64 	%rd1996, {%r1979, %r1980};
	setp.lt.u64 	%p6637, %rd1996, %rd23228;
	selp.u64 	%rd17267, 1, 0, %p6637;
	shl.b64 	%rd17268, %rd23227, 1;
	or.b64  	%rd1997, %rd17268, %rd17267;
	setp.lt.u64 	%p6638, %rd1997, %rd23227;
	selp.u64 	%rd17269, 1, 0, %p6638;
	shl.b64 	%rd17270, %rd23230, 1;
	or.b64  	%rd1998, %rd17270, %rd17269;
	setp.gt.u64 	%p6639, %rd1998, %rd1632;
	@%p6639 bra 	$L__BB1_665;
	setp.eq.s64 	%p6640, %rd1998, %rd1632;
	setp.gt.u64 	%p6641, %rd1997, %rd1633;
	and.pred  	%p6642, %p6640, %p6641;
	@%p6642 bra 	$L__BB1_665;
	setp.eq.s64 	%p6643, %rd1998, %rd1632;
	setp.eq.s64 	%p6644, %rd1997, %rd1633;
	and.pred  	%p6645, %p6643, %p6644;
	setp.gt.u64 	%p6646, %rd1996, %rd1634;
	and.pred  	%p6647, %p6645, %p6646;
	@%p6647 bra 	$L__BB1_665;
	setp.ne.s64 	%p6648, %rd1998, %rd1632;
	setp.ne.s64 	%p6649, %rd1997, %rd1633;
	or.pred  	%p6650, %p6648, %p6649;
	setp.ne.s64 	%p6651, %rd1996, %rd1634;
	or.pred  	%p6652, %p6650, %p6651;
	setp.lt.u64 	%p6653, %rd1995, %rd1635;
	or.pred  	%p6654, %p6652, %p6653;
	@%p6654 bra 	$L__BB1_666;
$L__BB1_665:
	sub.s64 	%rd17271, %rd1995, %rd1635;
	st.local.u64 	[%rd1638+64], %rd17271;
	setp.lt.u64 	%p6655, %rd1995, %rd1635;
	selp.u64 	%rd17272, 1, 0, %p6655;
	add.s64 	%rd17273, %rd1634, %rd17272;
	sub.s64 	%rd17274, %rd1996, %rd17273;
	st.local.u64 	[%rd1638+72], %rd17274;
	setp.ge.u64 	%p6656, %rd1996, %rd17273;
	setp.lt.u64 	%p6657, %rd1996, %rd17273;
	setp.eq.s64 	%p6658, %rd17273, 0;
	selp.u32 	%r1981, -1, 0, %p6657;
	selp.u32 	%r1982, -1, 0, %p6658;
	selp.b32 	%r1983, %r1982, %r1981, %p6656;
	selp.b32 	%r1984, %r1983, %r1981, %p6655;
	and.b32  	%r1985, %r1984, 1;
	setp.eq.b32 	%p6659, %r1985, 1;
	cvt.u64.u32 	%rd17275, %r1984;
	and.b64  	%rd17276, %rd17275, 1;
	add.s64 	%rd17277, %rd1633, %rd17276;
	sub.s64 	%rd17278, %rd1997, %rd17277;
	st.local.u64 	[%rd1638+80], %rd17278;
	setp.ge.u64 	%p6660, %rd1997, %rd17277;
	setp.lt.u64 	%p6661, %rd1997, %rd17277;
	setp.eq.s64 	%p6662, %rd17277, 0;
	selp.u32 	%r1986, -1, 0, %p6661;
	selp.u32 	%r1987, -1, 0, %p6662;
	selp.b32 	%r1988, %r1987, %r1986, %p6660;
	selp.b32 	%r1989, %r1988, %r1986, %p6659;
	and.b32  	%r1990, %r1989, 1;
	setp.eq.b32 	%p6663, %r1990, 1;
	selp.s64 	%rd17279, -1, 0, %p6663;
	sub.s64 	%rd17280, %rd1998, %rd1632;
	add.s64 	%rd17281, %rd17280, %rd17279;
	st.local.u64 	[%rd1638+88], %rd17281;
	bra.uni 	$L__BB1_667;
$L__BB1_666:
	st.local.u64 	[%rd1638+64], %rd1995;
	st.local.u64 	[%rd1638+72], %rd1996;
	st.local.u64 	[%rd1638+80], %rd1997;
	st.local.u64 	[%rd1638+88], %rd1998;
$L__BB1_667:
	ld.local.u32 	%r16, [%rd1637];
	setp.lt.s32 	%p6664, %r16, 1;
	@%p6664 bra 	$L__BB1_669;
	add.s32 	%r1991, %r16, -1;
	mul.wide.u32 	%rd17283, %r1991, 96;
	add.u64 	%rd17284, %SP, 0;
	add.s64 	%rd17285, %rd17284, %rd17283;
	{ // callseq 0, 0
	.param .b64 param0;
	st.param.b64 	[param0], %rd14963;
	.param .b64 param1;
	st.param.b64 	[param1], %rd14963;
	.param .b64 param2;
	st.param.b64 	[param2], %rd17285;
	call.uni 
	_Z9point_addP7ECPointPKS_S2_, 
	(
	param0, 
	param1, 
	param2
	);
	} // callseq 0
$L__BB1_669:
	setp.gt.s32 	%p6665, %r2876, 1;
	add.s32 	%r2876, %r2876, -1;
	@%p6665 bra 	$L__BB1_542;
$L__BB1_670:
	add.u64 	%rd17287, %SP, 0;
	add.u64 	%rd1999, %SPL, 0;
	add.u64 	%rd17288, %SP, 960;
	add.u64 	%rd2000, %SPL, 960;
	mov.b64 	%rd17289, 0;
	st.local.u64 	[%rd2000+24], %rd17289;
	st.local.u64 	[%rd2000+16], %rd17289;
	st.local.u64 	[%rd2000+8], %rd17289;
	st.local.u64 	[%rd2000], %rd17289;
	st.local.u64 	[%rd2000+56], %rd17289;
	st.local.u64 	[%rd2000+48], %rd17289;
	st.local.u64 	[%rd2000+40], %rd17289;
	st.local.u64 	[%rd2000+32], %rd17289;
	st.local.u64 	[%rd2000+88], %rd17289;
	st.local.u64 	[%rd2000+80], %rd17289;
	st.local.u64 	[%rd2000+72], %rd17289;
	st.local.u64 	[%rd2000+64], %rd17289;
	or.b64  	%rd17290, %rd23341, %rd23337;
	or.b64  	%rd17291, %rd17290, %rd23340;
	or.b64  	%rd17292, %rd17291, %rd23334;
	setp.eq.s64 	%p6666, %rd17292, 0;
	@%p6666 bra 	$L__BB1_940;
	st.local.v2.u64 	[%rd1999], {%rd20, %rd22};
	st.local.v2.u64 	[%rd1999+16], {%rd24, %rd26};
	st.local.v2.u64 	[%rd1999+32], {%rd22725, %rd22724};
	st.local.v2.u64 	[%rd1999+48], {%rd22723, %rd22722};
	mov.b64 	%rd17293, 0;
	mov.b64 	%rd17294, 1;
	st.local.v2.u64 	[%rd1999+64], {%rd17294, %rd17293};
	st.local.v2.u64 	[%rd1999+80], {%rd17293, %rd17293};
	and.b64  	%rd2001, %rd22725, 4294967295;
	shr.u64 	%rd17295, %rd22725, 32;
	mul.lo.s64 	%rd17296, %rd17295, %rd2001;
	shr.u64 	%rd17297, %rd17296, 31;
	and.b64  	%rd17298, %rd17297, 4294967296;
	shl.b64 	%rd17299, %rd17296, 33;
	mad.lo.s64 	%rd17300, %rd2001, %rd2001, %rd17299;
	setp.lt.u64 	%p6667, %rd17300, %rd17299;
	and.b64  	%rd17301, %rd17297, 4294967295;
	mad.lo.s64 	%rd17302, %rd17295, %rd17295, %rd17301;
	add.s64 	%rd17303, %rd17302, %rd17298;
	selp.u64 	%rd17304, 1, 0, %p6667;
	add.s64 	%rd17305, %rd17303, %rd17304;
	and.b64  	%rd2002, %rd22724, 4294967295;
	shr.u64 	%rd17306, %rd22724, 32;
	mul.lo.s64 	%rd17307, %rd17306, %rd2001;
	mul.lo.s64 	%rd17308, %rd2002, %rd17295;
	add.s64 	%rd17309, %rd17307, %rd17308;
	setp.lt.u64 	%p6668, %rd17309, %rd17307;
	selp.b64 	%rd17310, 4294967296, 0, %p6668;
	shl.b64 	%rd17311, %rd17309, 32;
	mad.lo.s64 	%rd17312, %rd2002, %rd2001, %rd17311;
	setp.lt.u64 	%p6669, %rd17312, %rd17311;
	shr.u64 	%rd17313, %rd17309, 32;
	mad.lo.s64 	%rd17314, %rd17306, %rd17295, %rd17313;
	add.s64 	%rd17315, %rd17314, %rd17310;
	selp.u64 	%rd17316, 1, 0, %p6669;
	add.s64 	%rd17317, %rd17315, %rd17316;
	add.s64 	%rd17318, %rd17305, %rd17312;
	setp.lt.u64 	%p6670, %rd17318, %rd17305;
	selp.u64 	%rd17319, 1, 0, %p6670;
	add.s64 	%rd17320, %rd17317, %rd17319;
	and.b64  	%rd2003, %rd22723, 4294967295;
	shr.u64 	%rd17321, %rd22723, 32;
	mul.lo.s64 	%rd17322, %rd17321, %rd2001;
	mul.lo.s64 	%rd17323, %rd2003, %rd17295;
	add.s64 	%rd17324, %rd17322, %rd17323;
	setp.lt.u64 	%p6671, %rd17324, %rd17322;
	selp.b64 	%rd17325, 4294967296, 0, %p6671;
	shl.b64 	%rd17326, %rd17324, 32;
	mad.lo.s64 	%rd17327, %rd2003, %rd2001, %rd17326;
	setp.lt.u64 	%p6672, %rd17327, %rd17326;
	shr.u64 	%rd17328, %rd17324, 32;
	mad.lo.s64 	%rd17329, %rd17321, %rd17295, %rd17328;
	add.s64 	%rd17330, %rd17329, %rd17325;
	selp.u64 	%rd17331, 1, 0, %p6672;
	add.s64 	%rd17332, %rd17330, %rd17331;
	add.s64 	%rd17333, %rd17320, %rd17327;
	setp.lt.u64 	%p6673, %rd17333, %rd17320;
	selp.u64 	%rd17335, 1, 0, %p6673;
	add.s64 	%rd17336, %rd17332, %rd17335;
	and.b64  	%rd2004, %rd22722, 4294967295;
	shr.u64 	%rd17337, %rd22722, 32;
	mul.lo.s64 	%rd17338, %rd17337, %rd2001;
	mul.lo.s64 	%rd17339, %rd2004, %rd17295;
	add.s64 	%rd17340, %rd17338, %rd17339;
	setp.lt.u64 	%p6674, %rd17340, %rd17338;
	selp.b64 	%rd17341, 4294967296, 0, %p6674;
	shl.b64 	%rd17342, %rd17340, 32;
	mad.lo.s64 	%rd17343, %rd2004, %rd2001, %rd17342;
	setp.lt.u64 	%p6675, %rd17343, %rd17342;
	shr.u64 	%rd17344, %rd17340, 32;
	mad.lo.s64 	%rd17345, %rd17337, %rd17295, %rd17344;
	add.s64 	%rd17346, %rd17345, %rd17341;
	selp.u64 	%rd17347, 1, 0, %p6675;
	add.s64 	%rd17348, %rd17346, %rd17347;
	add.s64 	%rd17349, %rd17336, %rd17343;
	setp.lt.u64 	%p6676, %rd17349, %rd17336;
	selp.u64 	%rd17351, 1, 0, %p6676;
	add.s64 	%rd17352, %rd17348, %rd17351;
	setp.lt.u64 	%p6677, %rd17309, %rd17308;
	selp.b64 	%rd17354, 4294967296, 0, %p6677;
	add.s64 	%rd17355, %rd17314, %rd17354;
	add.s64 	%rd17356, %rd17355, %rd17316;
	add.s64 	%rd17357, %rd17318, %rd17312;
	setp.lt.u64 	%p6678, %rd17357, %rd17318;
	selp.u64 	%rd17358, 1, 0, %p6678;
	add.s64 	%rd17359, %rd17356, %rd17358;
	setp.ne.s64 	%p6679, %rd17359, 0;
	add.s64 	%rd17361, %rd17333, %rd17359;
	setp.lt.u64 	%p6680, %rd17361, %rd17333;
	and.pred  	%p6681, %p6679, %p6680;
	selp.u64 	%rd17362, 1, 0, %p6681;
	mul.lo.s64 	%rd17363, %rd17306, %rd2002;
	shr.u64 	%rd17364, %rd17363, 31;
	and.b64  	%rd17365, %rd17364, 4294967296;
	shl.b64 	%rd17366, %rd17363, 33;
	mad.lo.s64 	%rd17367, %rd2002, %rd2002, %rd17366;
	setp.lt.u64 	%p6682, %rd17367, %rd17366;
	and.b64  	%rd17368, %rd17364, 4294967295;
	mad.lo.s64 	%rd17369, %rd17306, %rd17306, %rd17368;
	add.s64 	%rd17370, %rd17369, %rd17365;
	selp.u64 	%rd17371, 1, 0, %p6682;
	add.s64 	%rd17372, %rd17370, %rd17371;
	add.s64 	%rd17373, %rd17361, %rd17362;
	add.s64 	%rd17374, %rd17373, %rd17367;
	max.u64 	%rd17375, %rd17361, %rd17373;
	setp.gt.u64 	%p6683, %rd17375, %rd17374;
	selp.u64 	%rd17376, 1, 0, %p6683;
	add.s64 	%rd17377, %rd17372, %rd17376;
	setp.ne.s64 	%p6684, %rd17377, 0;
	add.s64 	%rd17379, %rd17349, %rd17377;
	setp.lt.u64 	%p6685, %rd17379, %rd17349;
	and.pred  	%p6686, %p6684, %p6685;
	selp.u64 	%rd17380, 1, 0, %p6686;
	mul.lo.s64 	%rd17381, %rd17321, %rd2002;
	mul.lo.s64 	%rd17382, %rd2003, %rd17306;
	add.s64 	%rd17383, %rd17381, %rd17382;
	setp.lt.u64 	%p6687, %rd17383, %rd17381;
	selp.b64 	%rd17384, 4294967296, 0, %p6687;
	shl.b64 	%rd17385, %rd17383, 32;
	mad.lo.s64 	%rd17386, %rd2003, %rd2002, %rd17385;
	setp.lt.u64 	%p6688, %rd17386, %rd17385;
	shr.u64 	%rd17387, %rd17383, 32;
	mad.lo.s64 	%rd17388, %rd17321, %rd17306, %rd17387;
	add.s64 	%rd17389, %rd17388, %rd17384;
	selp.u64 	%rd17390, 1, 0, %p6688;
	add.s64 	%rd17391, %rd17389, %rd17390;
	add.s64 	%rd17392, %rd17379, %rd17380;
	add.s64 	%rd17393, %rd17392, %rd17386;
	max.u64 	%rd17395, %rd17379, %rd17392;
	setp.gt.u64 	%p6689, %rd17395, %rd17393;
	selp.u64 	%rd17396, 1, 0, %p6689;
	add.s64 	%rd17397, %rd17391, %rd17396;
	setp.ne.s64 	%p6690, %rd17397, 0;
	add.s64 	%rd17399, %rd17352, %rd17397;
	setp.lt.u64 	%p6691, %rd17399, %rd17352;
	and.pred  	%p6692, %p6690, %p6691;
	selp.u64 	%rd17400, 1, 0, %p6692;
	mul.lo.s64 	%rd17401, %rd17337, %rd2002;
	mul.lo.s64 	%rd17402, %rd2004, %rd17306;
	add.s64 	%rd17403, %rd17401, %rd17402;
	setp.lt.u64 	%p6693, %rd17403, %rd17401;
	selp.b64 	%rd17404, 4294967296, 0, %p6693;
	shl.b64 	%rd17405, %rd17403, 32;
	mad.lo.s64 	%rd17406, %rd2004, %rd2002, %rd17405;
	setp.lt.u64 	%p6694, %rd17406, %rd17405;
	shr.u64 	%rd17407, %rd17403, 32;
	mad.lo.s64 	%rd17408, %rd17337, %rd17306, %rd17407;
	add.s64 	%rd17409, %rd17408, %rd17404;
	selp.u64 	%rd17410, 1, 0, %p6694;
	add.s64 	%rd17411, %rd17409, %rd17410;
	add.s64 	%rd17412, %rd17399, %rd17400;
	add.s64 	%rd17413, %rd17412, %rd17406;
	max.u64 	%rd17415, %rd17399, %rd17412;
	setp.gt.u64 	%p6695, %rd17415, %rd17413;
	selp.u64 	%rd17416, 1, 0, %p6695;
	add.s64 	%rd17417, %rd17411, %rd17416;
	setp.lt.u64 	%p6696, %rd17324, %rd17323;
	selp.b64 	%rd17419, 4294967296, 0, %p6696;
	add.s64 	%rd17420, %rd17329, %rd17419;
	add.s64 	%rd17421, %rd17420, %rd17331;
	add.s64 	%rd17422, %rd17374, %rd17327;
	setp.lt.u64 	%p6697, %rd17422, %rd17374;
	selp.u64 	%rd17423, 1, 0, %p6697;
	add.s64 	%rd17424, %rd17421, %rd17423;
	setp.ne.s64 	%p6698, %rd17424, 0;
	add.s64 	%rd17426, %rd17393, %rd17424;
	setp.lt.u64 	%p6699, %rd17426, %rd17393;
	and.pred  	%p6700, %p6698, %p6699;
	selp.u64 	%rd17427, 1, 0, %p6700;
	setp.lt.u64 	%p6701, %rd17383, %rd17382;
	selp.b64 	%rd17428, 4294967296, 0, %p6701;
	add.s64 	%rd17429, %rd17388, %rd17428;
	add.s64 	%rd17430, %rd17429, %rd17390;
	add.s64 	%rd17431, %rd17426, %rd17427;
	add.s64 	%rd17432, %rd17431, %rd17386;
	max.u64 	%rd17433, %rd17426, %rd17431;
	setp.gt.u64 	%p6702, %rd17433, %rd17432;
	selp.u64 	%rd17434, 1, 0, %p6702;
	add.s64 	%rd17435, %rd17430, %rd17434;
	setp.ne.s64 	%p6703, %rd17435, 0;
	add.s64 	%rd17437, %rd17413, %rd17435;
	setp.lt.u64 	%p6704, %rd17437, %rd17413;
	and.pred  	%p6705, %p6703, %p6704;
	selp.u64 	%rd17438, 1, 0, %p6705;
	mul.lo.s64 	%rd17439, %rd17321, %rd2003;
	shr.u64 	%rd17440, %rd17439, 31;
	and.b64  	%rd17441, %rd17440, 4294967296;
	shl.b64 	%rd17442, %rd17439, 33;
	mad.lo.s64 	%rd17443, %rd2003, %rd2003, %rd17442;
	setp.lt.u64 	%p6706, %rd17443, %rd17442;
	and.b64  	%rd17444, %rd17440, 4294967295;
	mad.lo.s64 	%rd17445, %rd17321, %rd17321, %rd17444;
	add.s64 	%rd17446, %rd17445, %rd17441;
	selp.u64 	%rd17447, 1, 0, %p6706;
	add.s64 	%rd17448, %rd17446, %rd17447;
	add.s64 	%rd17449, %rd17437, %rd17438;
	add.s64 	%rd17450, %rd17449, %rd17443;
	max.u64 	%rd17452, %rd17437, %rd17449;
	setp.gt.u64 	%p6707, %rd17452, %rd17450;
	selp.u64 	%rd17453, 1, 0, %p6707;
	add.s64 	%rd17454, %rd17448, %rd17453;
	setp.ne.s64 	%p6708, %rd17454, 0;
	add.s64 	%rd17456, %rd17417, %rd17454;
	setp.lt.u64 	%p6709, %rd17456, %rd17417;
	and.pred  	%p6710, %p6708, %p6709;
	selp.u64 	%rd17457, 1, 0, %p6710;
	mul.lo.s64 	%rd17458, %rd17337, %rd2003;
	mul.lo.s64 	%rd17459, %rd2004, %rd17321;
	add.s64 	%rd17460, %rd17458, %rd17459;
	setp.lt.u64 	%p6711, %rd17460, %rd17458;
	selp.b64 	%rd17461, 4294967296, 0, %p6711;
	shl.b64 	%rd17462, %rd17460, 32;
	mad.lo.s64 	%rd17463, %rd2004, %rd2003, %rd17462;
	setp.lt.u64 	%p6712, %rd17463, %rd17462;
	shr.u64 	%rd17464, %rd17460, 32;
	mad.lo.s64 	%rd17465, %rd17337, %rd17321, %rd17464;
	add.s64 	%rd17466, %rd17465, %rd17461;
	selp.u64 	%rd17467, 1, 0, %p6712;
	add.s64 	%rd17468, %rd17466, %rd17467;
	add.s64 	%rd17469, %rd17456, %rd17457;
	add.s64 	%rd17470, %rd17469, %rd17463;
	max.u64 	%rd17472, %rd17456, %rd17469;
	setp.gt.u64 	%p6713, %rd17472, %rd17470;
	selp.u64 	%rd17473, 1, 0, %p6713;
	add.s64 	%rd17474, %rd17468, %rd17473;
	setp.lt.u64 	%p6714, %rd17340, %rd17339;
	selp.b64 	%rd17476, 4294967296, 0, %p6714;
	add.s64 	%rd17477, %rd17345, %rd17476;
	add.s64 	%rd17478, %rd17477, %rd17347;
	add.s64 	%rd17479, %rd17432, %rd17343;
	setp.lt.u64 	%p6715, %rd17479, %rd17432;
	selp.u64 	%rd17480, 1, 0, %p6715;
	add.s64 	%rd17481, %rd17478, %rd17480;
	setp.ne.s64 	%p6716, %rd17481, 0;
	add.s64 	%rd17483, %rd17450, %rd17481;
	setp.lt.u64 	%p6717, %rd17483, %rd17450;
	and.pred  	%p6718, %p6716, %p6717;
	selp.u64 	%rd17484, 1, 0, %p6718;
	setp.lt.u64 	%p6719, %rd17403, %rd17402;
	selp.b64 	%rd17485, 4294967296, 0, %p6719;
	add.s64 	%rd17486, %rd17408, %rd17485;
	add.s64 	%rd17487, %rd17486, %rd17410;
	add.s64 	%rd17488, %rd17483, %rd17484;
	add.s64 	%rd2005, %rd17488, %rd17406;
	max.u64 	%rd17489, %rd17483, %rd17488;
	setp.gt.u64 	%p6720, %rd17489, %rd2005;
	selp.u64 	%rd17490, 1, 0, %p6720;
	add.s64 	%rd17491, %rd17487, %rd17490;
	setp.ne.s64 	%p6721, %rd17491, 0;
	add.s64 	%rd17493, %rd17470, %rd17491;
	setp.lt.u64 	%p6722, %rd17493, %rd17470;
	and.pred  	%p6723, %p6721, %p6722;
	selp.u64 	%rd17494, 1, 0, %p6723;
	setp.lt.u64 	%p6724, %rd17460, %rd17459;
	selp.b64 	%rd17495, 4294967296, 0, %p6724;
	add.s64 	%rd17496, %rd17465, %rd17495;
	add.s64 	%rd17497, %rd17496, %rd17467;
	add.s64 	%rd17498, %rd17493, %rd17494;
	add.s64 	%rd2006, %rd17498, %rd17463;
	max.u64 	%rd17499, %rd17493, %rd17498;
	setp.gt.u64 	%p6725, %rd17499, %rd2006;
	selp.u64 	%rd17500, 1, 0, %p6725;
	add.s64 	%rd17501, %rd17497, %rd17500;
	setp.ne.s64 	%p6726, %rd17501, 0;
	add.s64 	%rd17503, %rd17474, %rd17501;
	setp.lt.u64 	%p6727, %rd17503, %rd17474;
	and.pred  	%p6728, %p6726, %p6727;
	selp.u64 	%rd17504, 1, 0, %p6728;
	mul.lo.s64 	%rd17505, %rd17337, %rd2004;
	shr.u64 	%rd17506, %rd17505, 31;
	and.b64  	%rd17507, %rd17506, 4294967296;
	shl.b64 	%rd17508, %rd17505, 33;
	mad.lo.s64 	%rd17509, %rd2004, %rd2004, %rd17508;
	setp.lt.u64 	%p6729, %rd17509, %rd17508;
	and.b64  	%rd17510, %rd17506, 4294967295;
	mad.lo.s64 	%rd17511, %rd17337, %rd17337, %rd17510;
	add.s64 	%rd17512, %rd17511, %rd17507;
	selp.u64 	%rd17513, 1, 0, %p6729;
	add.s64 	%rd17514, %rd17512, %rd17513;
	add.s64 	%rd17515, %rd17503, %rd17504;
	add.s64 	%rd2007, %rd17515, %rd17509;
	max.u64 	%rd17516, %rd17503, %rd17515;
	setp.gt.u64 	%p6730, %rd17516, %rd2007;
	selp.u64 	%rd17517, 1, 0, %p6730;
	add.s64 	%rd2008, %rd17514, %rd17517;
	mov.b64 	{%r1992, %r1993}, %rd2005;
	mov.b64 	{%r1994, %r1995}, %rd2006;
	mov.b64 	%rd17518, {%r1995, %r1992};
	mov.b64 	{%r1996, %r1997}, %rd2007;
	mov.b64 	%rd17519, {%r1997, %r1994};
	mov.b64 	{%r1998, %r1999}, %rd2008;
	mov.b64 	%rd17520, {%r1999, %r1996};
	shl.b64 	%rd17521, %rd2008, 32;
	add.s64 	%rd2009, %rd17518, %rd17300;
	setp.lt.u64 	%p6731, %rd2009, %rd17518;
	selp.u64 	%rd17522, 1, 0, %p6731;
	add.s64 	%rd17523, %rd17519, %rd17357;
	add.s64 	%rd2010, %rd17523, %rd17522;
	max.u64 	%rd17524, %rd17357, %rd17523;
	setp.gt.u64 	%p6732, %rd17524, %rd2010;
	selp.u64 	%rd17525, 1, 0, %p6732;
	add.s64 	%rd17526, %rd17520, %rd17422;
	add.s64 	%rd2011, %rd17526, %rd17525;
	max.u64 	%rd17527, %rd17422, %rd17526;
	setp.gt.u64 	%p6733, %rd17527, %rd2011;
	selp.u64 	%rd17528, 1, 0, %p6733;
	add.s64 	%rd17529, %rd17521, %rd17479;
	add.s64 	%rd23236, %rd17529, %rd17528;
	ld.const.u64 	%rd2013, [SECP256K1_P+24];
	setp.le.u64 	%p6734, %rd23236, %rd2013;
	@%p6734 bra 	$L__BB1_673;
	ld.const.u64 	%rd23231, [SECP256K1_P+8];
	ld.const.u64 	%rd23232, [SECP256K1_P+16];
	bra.uni 	$L__BB1_676;
$L__BB1_673:
	setp.eq.s64 	%p6735, %rd23236, %rd2013;
	ld.const.u64 	%rd23234, [SECP256K1_P+16];
	setp.gt.u64 	%p6736, %rd2011, %rd23234;
	and.pred  	%p6737, %p6735, %p6736;
	ld.const.u64 	%rd23233, [SECP256K1_P+8];
	mov.u64 	%rd23231, %rd23233;
	mov.u64 	%rd23232, %rd23234;
	@%p6737 bra 	$L__BB1_676;
	setp.eq.s64 	%p6738, %rd23236, %rd2013;
	setp.eq.s64 	%p6739, %rd2011, %rd23234;
	and.pred  	%p6740, %p6738, %p6739;
	setp.gt.u64 	%p6741, %rd2010, %rd23233;
	and.pred  	%p6742, %p6740, %p6741;
	mov.u64 	%rd23231, %rd23233;
	mov.u64 	%rd23232, %rd2011;
	@%p6742 bra 	$L__BB1_676;
	setp.ne.s64 	%p6743, %rd23236, %rd2013;
	setp.ne.s64 	%p6744, %rd2011, %rd23234;
	or.pred  	%p6745, %p6743, %p6744;
	setp.ne.s64 	%p6746, %rd2010, %rd23233;
	or.pred  	%p6747, %p6745, %p6746;
	ld.const.u64 	%rd23235, [SECP256K1_P];
	setp.lt.u64 	%p6748, %rd2009, %rd23235;
	or.pred  	%p6749, %p6747, %p6748;
	mov.u64 	%rd23231, %rd2010;
	mov.u64 	%rd23232, %rd2011;
	mov.u64 	%rd23237, %rd2011;
	mov.u64 	%rd23238, %rd2010;
	mov.u64 	%rd23239, %rd2009;
	@%p6749 bra 	$L__BB1_677;
$L__BB1_676:
	ld.const.u64 	%rd23235, [SECP256K1_P];
	sub.s64 	%rd23239, %rd2009, %rd23235;
	setp.lt.u64 	%p6750, %rd2009, %rd23235;
	selp.u64 	%rd17532, 1, 0, %p6750;
	add.s64 	%rd17533, %rd23231, %rd17532;
	sub.s64 	%rd23238, %rd2010, %rd17533;
	setp.ge.u64 	%p6751, %rd2010, %rd17533;
	setp.lt.u64 	%p6752, %rd2010, %rd17533;
	setp.eq.s64 	%p6753, %rd17533, 0;
	selp.u32 	%r2000, -1, 0, %p6752;
	selp.u32 	%r2001, -1, 0, %p6753;
	selp.b32 	%r2002, %r2001, %r2000, %p6751;
	selp.b32 	%r2003, %r2002, %r2000, %p6750;
	and.b32  	%r2004, %r2003, 1;
	setp.eq.b32 	%p6754, %r2004, 1;
	cvt.u64.u32 	%rd17534, %r2003;
	and.b64  	%rd17535, %rd17534, 1;
	add.s64 	%rd17536, %rd23232, %rd17535;
	sub.s64 	%rd23237, %rd2011, %rd17536;
	setp.ge.u64 	%p6755, %rd2011, %rd17536;
	setp.lt.u64 	%p6756, %rd2011, %rd17536;
	setp.eq.s64 	%p6757, %rd17536, 0;
	selp.u32 	%r2005, -1, 0, %p6756;
	selp.u32 	%r2006, -1, 0, %p6757;
	selp.b32 	%r2007, %r2006, %r2005, %p6755;
	selp.b32 	%r2008, %r2007, %r2005, %p6754;
	and.b32  	%r2009, %r2008, 1;
	setp.eq.b32 	%p6758, %r2009, 1;
	selp.s64 	%rd17537, -1, 0, %p6758;
	sub.s64 	%rd17538, %rd23236, %rd2013;
	add.s64 	%rd23236, %rd17538, %rd17537;
	mov.u64 	%rd23233, %rd23231;
	mov.u64 	%rd23234, %rd23232;
$L__BB1_677:
	shr.u64 	%rd17539, %rd2005, 32;
	mul.lo.s64 	%rd17540, %rd17539, 4196183048192;
	and.b64  	%rd17541, %rd2005, 4294967295;
	mad.lo.s64 	%rd17542, %rd17541, 977, %rd17540;
	setp.lt.u64 	%p6759, %rd17542, %rd17540;
	shr.u64 	%rd17543, %rd2006, 32;
	mul.lo.s64 	%rd17544, %rd17543, 4196183048192;
	and.b64  	%rd17545, %rd2006, 4294967295;
	mad.lo.s64 	%rd17546, %rd17545, 977, %rd17544;
	setp.lt.u64 	%p6760, %rd17546, %rd17544;
	selp.u64 	%rd17547, 1, 0, %p6759;
	mul.lo.s64 	%rd17548, %rd17539, 977;
	shr.u64 	%rd17549, %rd17548, 32;
	add.s64 	%rd17550, %rd17549, %rd17547;
	add.s64 	%rd17551, %rd17550, %rd17546;
	setp.lt.u64 	%p6761, %rd17551, %rd17550;
	shr.u64 	%rd17552, %rd2007, 32;
	mul.lo.s64 	%rd17553, %rd17552, 4196183048192;
	and.b64  	%rd17554, %rd2007, 4294967295;
	mad.lo.s64 	%rd17555, %rd17554, 977, %rd17553;
	setp.lt.u64 	%p6762, %rd17555, %rd17553;
	selp.u64 	%rd17556, 1, 0, %p6761;
	selp.u64 	%rd17557, 1, 0, %p6760;
	mul.lo.s64 	%rd17558, %rd17543, 977;
	shr.u64 	%rd17559, %rd17558, 32;
	add.s64 	%rd17560, %rd17559, %rd17557;
	add.s64 	%rd17561, %rd17560, %rd17556;
	add.s64 	%rd17562, %rd17561, %rd17555;
	setp.lt.u64 	%p6763, %rd17562, %rd17561;
	add.s64 	%rd2033, %rd23239, %rd17542;
	setp.lt.u64 	%p6764, %rd2033, %rd23239;
	selp.u64 	%rd17563, 1, 0, %p6764;
	add.s64 	%rd17564, %rd23238, %rd17551;
	add.s64 	%rd2034, %rd17564, %rd17563;
	max.u64 	%rd17565, %rd23238, %rd17564;
	setp.gt.u64 	%p6765, %rd17565, %rd2034;
	selp.u64 	%rd17566, 1, 0, %p6765;
	add.s64 	%rd17567, %rd23237, %rd17562;
	add.s64 	%rd2035, %rd17567, %rd17566;
	max.u64 	%rd17568, %rd23237, %rd17567;
	setp.gt.u64 	%p6766, %rd17568, %rd2035;
	selp.u64 	%rd17569, 1, 0, %p6766;
	shr.u64 	%rd17570, %rd2008, 32;
	and.b64  	%rd17571, %rd2008, 4294967295;
	mul.lo.s64 	%rd17572, %rd17571, 977;
	mad.lo.s64 	%rd17573, %rd17570, 4196183048192, %rd17572;
	selp.u64 	%rd17574, 1, 0, %p6763;
	selp.u64 	%rd17575, 1, 0, %p6762;
	mul.lo.s64 	%rd17576, %rd17552, 977;
	shr.u64 	%rd17577, %rd17576, 32;
	add.s64 	%rd17578, %rd17577, %rd17575;
	add.s64 	%rd17579, %rd17578, %rd17574;
	add.s64 	%rd17580, %rd17579, %rd17573;
	add.s64 	%rd17581, %rd23236, %rd17580;
	add.s64 	%rd23243, %rd17581, %rd17569;
	setp.gt.u64 	%p6767, %rd23243, %rd2013;
	@%p6767 bra 	$L__BB1_681;
	setp.eq.s64 	%p6768, %rd23243, %rd2013;
	setp.gt.u64 	%p6769, %rd2035, %rd23234;
	and.pred  	%p6770, %p6768, %p6769;
	@%p6770 bra 	$L__BB1_681;
	setp.eq.s64 	%p6771, %rd23243, %rd2013;
	setp.eq.s64 	%p6772, %rd2035, %rd23234;
	and.pred  	%p6773, %p6771, %p6772;
	setp.gt.u64 	%p6774, %rd2034, %rd23233;
	and.pred  	%p6775, %p6773, %p6774;
	@%p6775 bra 	$L__BB1_681;
	setp.ne.s64 	%p6776, %rd23243, %rd2013;
	setp.ne.s64 	%p6777, %rd2035, %rd23234;
	or.pred  	%p6778, %p6776, %p6777;
	setp.ne.s64 	%p6779, %rd2034, %rd23233;
	or.pred  	%p6780, %p6778, %p6779;
	setp.lt.u64 	%p6781, %rd2033, %rd23235;
	or.pred  	%p6782, %p6780, %p6781;
	mov.u64 	%rd23240, %rd2035;
	mov.u64 	%rd23241, %rd2034;
	mov.u64 	%rd23242, %rd2033;
	@%p6782 bra 	$L__BB1_682;
$L__BB1_681:
	sub.s64 	%rd23242, %rd2033, %rd23235;
	setp.lt.u64 	%p6783, %rd2033, %rd23235;
	selp.u64 	%rd17582, 1, 0, %p6783;
	add.s64 	%rd17583, %rd23233, %rd17582;
	sub.s64 	%rd23241, %rd2034, %rd17583;
	setp.ge.u64 	%p6784, %rd2034, %rd17583;
	setp.lt.u64 	%p6785, %rd2034, %rd17583;
	setp.eq.s64 	%p6786, %rd17583, 0;
	selp.u32 	%r2010, -1, 0, %p6785;
	selp.u32 	%r2011, -1, 0, %p6786;
	selp.b32 	%r2012, %r2011, %r2010, %p6784;
	selp.b32 	%r2013, %r2012, %r2010, %p6783;
	and.b32  	%r2014, %r2013, 1;
	setp.eq.b32 	%p6787, %r2014, 1;
	cvt.u64.u32 	%rd17584, %r2013;
	and.b64  	%rd17585, %rd17584, 1;
	add.s64 	%rd17586, %rd23234, %rd17585;
	sub.s64 	%rd23240, %rd2035, %rd17586;
	setp.ge.u64 	%p6788, %rd2035, %rd17586;
	setp.lt.u64 	%p6789, %rd2035, %rd17586;
	setp.eq.s64 	%p6790, %rd17586, 0;
	selp.u32 	%r2015, -1, 0, %p6789;
	selp.u32 	%r2016, -1, 0, %p6790;
	selp.b32 	%r2017, %r2016, %r2015, %p6788;
	selp.b32 	%r2018, %r2017, %r2015, %p6787;
	and.b32  	%r2019, %r2018, 1;
	setp.eq.b32 	%p6791, %r2019, 1;
	selp.s64 	%rd17587, -1, 0, %p6791;
	sub.s64 	%rd17588, %rd23243, %rd2013;
	add.s64 	%rd23243, %rd17588, %rd17587;
$L__BB1_682:
	and.b64  	%rd2045, %rd23242, 4294967295;
	shr.u64 	%rd2046, %rd23242, 32;
	mul.lo.s64 	%rd17589, %rd2046, %rd27;
	mad.lo.s64 	%rd17590, %rd2045, %rd28, %rd17589;
	setp.lt.u64 	%p6792, %rd17590, %rd17589;
	selp.b64 	%rd17591, 4294967296, 0, %p6792;
	shl.b64 	%rd17592, %rd17590, 32;
	mad.lo.s64 	%rd17593, %rd2045, %rd27, %rd17592;
	setp.lt.u64 	%p6793, %rd17593, %rd17592;
	shr.u64 	%rd17594, %rd17590, 32;
	mad.lo.s64 	%rd17595, %rd2046, %rd28, %rd17594;
	add.s64 	%rd17596, %rd17595, %rd17591;
	selp.u64 	%rd17597, 1, 0, %p6793;
	add.s64 	%rd17598, %rd17596, %rd17597;
	and.b64  	%rd2047, %rd23241, 4294967295;
	shr.u64 	%rd2048, %rd23241, 32;
	mul.lo.s64 	%rd17599, %rd2048, %rd27;
	mad.lo.s64 	%rd17600, %rd2047, %rd28, %rd17599;
	setp.lt.u64 	%p6794, %rd17600, %rd17599;
	selp.b64 	%rd17601, 4294967296, 0, %p6794;
	shl.b64 	%rd17602, %rd17600, 32;
	mad.lo.s64 	%rd17603, %rd2047, %rd27, %rd17602;
	setp.lt.u64 	%p6795, %rd17603, %rd17602;
	shr.u64 	%rd17604, %rd17600, 32;
	mad.lo.s64 	%rd17605, %rd2048, %rd28, %rd17604;
	add.s64 	%rd17606, %rd17605, %rd17601;
	selp.u64 	%rd17607, 1, 0, %p6795;
	add.s64 	%rd17608, %rd17606, %rd17607;
	add.s64 	%rd17609, %rd17598, %rd17603;
	setp.lt.u64 	%p6796, %rd17609, %rd17598;
	selp.u64 	%rd17610, 1, 0, %p6796;
	add.s64 	%rd17611, %rd17608, %rd17610;
	and.b64  	%rd2049, %rd23240, 4294967295;
	shr.u64 	%rd2050, %rd23240, 32;
	mul.lo.s64 	%rd17612, %rd2050, %rd27;
	mad.lo.s64 	%rd17613, %rd2049, %rd28, %rd17612;
	setp.lt.u64 	%p6797, %rd17613, %rd17612;
	selp.b64 	%rd17614, 4294967296, 0, %p6797;
	shl.b64 	%rd17615, %rd17613, 32;
	mad.lo.s64 	%rd17616, %rd2049, %rd27, %rd17615;
	setp.lt.u64 	%p6798, %rd17616, %rd17615;
	shr.u64 	%rd17617, %rd17613, 32;
	mad.lo.s64 	%rd17618, %rd2050, %rd28, %rd17617;
	add.s64 	%rd17619, %rd17618, %rd17614;
	selp.u64 	%rd17620, 1, 0, %p6798;
	add.s64 	%rd17621, %rd17619, %rd17620;
	add.s64 	%rd17622, %rd17611, %rd17616;
	setp.lt.u64 	%p6799, %rd17622, %rd17611;
	selp.u64 	%rd17624, 1, 0, %p6799;
	add.s64 	%rd17625, %rd17621, %rd17624;
	and.b64  	%rd2051, %rd23243, 4294967295;
	shr.u64 	%rd2052, %rd23243, 32;
	mul.lo.s64 	%rd17626, %rd2052, %rd27;
	mad.lo.s64 	%rd17627, %rd2051, %rd28, %rd17626;
	setp.lt.u64 	%p6800, %rd17627, %rd17626;
	selp.b64 	%rd17628, 4294967296, 0, %p6800;
	shl.b64 	%rd17629, %rd17627, 32;
	mad.lo.s64 	%rd17630, %rd2051, %rd27, %rd17629;
	setp.lt.u64 	%p6801, %rd17630, %rd17629;
	shr.u64 	%rd17631, %rd17627, 32;
	mad.lo.s64 	%rd17632, %rd2052, %rd28, %rd17631;
	add.s64 	%rd17633, %rd17632, %rd17628;
	selp.u64 	%rd17634, 1, 0, %p6801;
	add.s64 	%rd17635, %rd17633, %rd17634;
	add.s64 	%rd17636, %rd17625, %rd17630;
	setp.lt.u64 	%p6802, %rd17636, %rd17625;
	selp.u64 	%rd17638, 1, 0, %p6802;
	add.s64 	%rd17639, %rd17635, %rd17638;
	mul.lo.s64 	%rd17641, %rd2046, %rd29;
	mad.lo.s64 	%rd17642, %rd2045, %rd30, %rd17641;
	setp.lt.u64 	%p6803, %rd17642, %rd17641;
	selp.b64 	%rd17643, 4294967296, 0, %p6803;
	shl.b64 	%rd17644, %rd17642, 32;
	mad.lo.s64 	%rd17645, %rd2045, %rd29, %rd17644;
	setp.lt.u64 	%p6804, %rd17645, %rd17644;
	shr.u64 	%rd17646, %rd17642, 32;
	mad.lo.s64 	%rd17647, %rd2046, %rd30, %rd17646;
	add.s64 	%rd17648, %rd17647, %rd17643;
	selp.u64 	%rd17649, 1, 0, %p6804;
	add.s64 	%rd17650, %rd17648, %rd17649;
	add.s64 	%rd17651, %rd17609, %rd17645;
	setp.lt.u64 	%p6805, %rd17651, %rd17609;
	selp.u64 	%rd17652, 1, 0, %p6805;
	add.s64 	%rd17653, %rd17650, %rd17652;
	setp.ne.s64 	%p6806, %rd17653, 0;
	add.s64 	%rd17655, %rd17622, %rd17653;
	setp.lt.u64 	%p6807, %rd17655, %rd17622;
	and.pred  	%p6808, %p6806, %p6807;
	selp.u64 	%rd17656, 1, 0, %p6808;
	mul.lo.s64 	%rd17657, %rd2048, %rd29;
	mad.lo.s64 	%rd17658, %rd2047, %rd30, %rd17657;
	setp.lt.u64 	%p6809, %rd17658, %rd17657;
	selp.b64 	%rd17659, 4294967296, 0, %p6809;
	shl.b64 	%rd17660, %rd17658, 32;
	mad.lo.s64 	%rd17661, %rd2047, %rd29, %rd17660;
	setp.lt.u64 	%p6810, %rd17661, %rd17660;
	shr.u64 	%rd17662, %rd17658, 32;
	mad.lo.s64 	%rd17663, %rd2048, %rd30, %rd17662;
	add.s64 	%rd17664, %rd17663, %rd17659;
	selp.u64 	%rd17665, 1, 0, %p6810;
	add.s64 	%rd17666, %rd17664, %rd17665;
	add.s64 	%rd17667, %rd17655, %rd17656;
	add.s64 	%rd17668, %rd17667, %rd17661;
	max.u64 	%rd17669, %rd17655, %rd17667;
	setp.gt.u64 	%p6811, %rd17669, %rd17668;
	selp.u64 	%rd17670, 1, 0, %p6811;
	add.s64 	%rd17671, %rd17666, %rd17670;
	setp.ne.s64 	%p6812, %rd17671, 0;
	add.s64 	%rd17673, %rd17636, %rd17671;
	setp.lt.u64 	%p6813, %rd17673, %rd17636;
	and.pred  	%p6814, %p6812, %p6813;
	selp.u64 	%rd17674, 1, 0, %p6814;
	mul.lo.s64 	%rd17675, %rd2050, %rd29;
	mad.lo.s64 	%rd17676, %rd2049, %rd30, %rd17675;
	setp.lt.u64 	%p6815, %rd17676, %rd17675;
	selp.b64 	%rd17677, 4294967296, 0, %p6815;
	shl.b64 	%rd17678, %rd17676, 32;
	mad.lo.s64 	%rd17679, %rd2049, %rd29, %rd17678;
	setp.lt.u64 	%p6816, %rd17679, %rd17678;
	shr.u64 	%rd17680, %rd17676, 32;
	mad.lo.s64 	%rd17681, %rd2050, %rd30, %rd17680;
	add.s64 	%rd17682, %rd17681, %rd17677;
	selp.u64 	%rd17683, 1, 0, %p6816;
	add.s64 	%rd17684, %rd17682, %rd17683;
	add.s64 	%rd17685, %rd17673, %rd17674;
	add.s64 	%rd17686, %rd17685, %rd17679;
	max.u64 	%rd17688, %rd17673, %rd17685;
	setp.gt.u64 	%p6817, %rd17688, %rd17686;
	selp.u64 	%rd17689, 1, 0, %p6817;
	add.s64 	%rd17690, %rd17684, %rd17689;
	setp.ne.s64 	%p6818, %rd17690, 0;
	add.s64 	%rd17692, %rd17639, %rd17690;
	setp.lt.u64 	%p6819, %rd17692, %rd17639;
	and.pred  	%p6820, %p6818, %p6819;
	selp.u64 	%rd17693, 1, 0, %p6820;
	mul.lo.s64 	%rd17694, %rd2052, %rd29;
	mad.lo.s64 	%rd17695, %rd2051, %rd30, %rd17694;
	setp.lt.u64 	%p6821, %rd17695, %rd17694;
	selp.b64 	%rd17696, 4294967296, 0, %p6821;
	shl.b64 	%rd17697, %rd17695, 32;
	mad.lo.s64 	%rd17698, %rd2051, %rd29, %rd17697;
	setp.lt.u64 	%p6822, %rd17698, %rd17697;
	shr.u64 	%rd17699, %rd17695, 32;
	mad.lo.s64 	%rd17700, %rd2052, %rd30, %rd17699;
	add.s64 	%rd17701, %rd17700, %rd17696;
	selp.u64 	%rd17702, 1, 0, %p6822;
	add.s64 	%rd17703, %rd17701, %rd17702;
	add.s64 	%rd17704, %rd17692, %rd17693;
	add.s64 	%rd17705, %rd17704, %rd17698;
	max.u64 	%rd17707, %rd17692, %rd17704;
	setp.gt.u64 	%p6823, %rd17707, %rd17705;
	selp.u64 	%rd17708, 1, 0, %p6823;
	add.s64 	%rd17709, %rd17703, %rd17708;
	mul.lo.s64 	%rd17711, %rd2046, %rd31;
	mad.lo.s64 	%rd17712, %rd2045, %rd32, %rd17711;
	setp.lt.u64 	%p6824, %rd17712, %rd17711;
	selp.b64 	%rd17713, 4294967296, 0, %p6824;
	shl.b64 	%rd17714, %rd17712, 32;
	mad.lo.s64 	%rd17715, %rd2045, %rd31, %rd17714;
	setp.lt.u64 	%p6825, %rd17715, %rd17714;
	shr.u64 	%rd17716, %rd17712, 32;
	mad.lo.s64 	%rd17717, %rd2046, %rd32, %rd17716;
	add.s64 	%rd17718, %rd17717, %rd17713;
	selp.u64 	%rd17719, 1, 0, %p6825;
	add.s64 	%rd17720, %rd17718, %rd17719;
	add.s64 	%rd17721, %rd17668, %rd17715;
	setp.lt.u64 	%p6826, %rd17721, %rd17668;
	selp.u64 	%rd17722, 1, 0, %p6826;
	add.s64 	%rd17723, %rd17720, %rd17722;
	setp.ne.s64 	%p6827, %rd17723, 0;
	add.s64 	%rd17725, %rd17686, %rd17723;
	setp.lt.u64 	%p6828, %rd17725, %rd17686;
	and.pred  	%p6829, %p6827, %p6828;
	selp.u64 	%rd17726, 1, 0, %p6829;
	mul.lo.s64 	%rd17727, %rd2048, %rd31;
	mad.lo.s64 	%rd17728, %rd2047, %rd32, %rd17727;
	setp.lt.u64 	%p6830, %rd17728, %rd17727;
	selp.b64 	%rd17729, 4294967296, 0, %p6830;
	shl.b64 	%rd17730, %rd17728, 32;
	mad.lo.s64 	%rd17731, %rd2047, %rd31, %rd17730;
	setp.lt.u64 	%p6831, %rd17731, %rd17730;
	shr.u64 	%rd17732, %rd17728, 32;
	mad.lo.s64 	%rd17733, %rd2048, %rd32, %rd17732;
	add.s64 	%rd17734, %rd17733, %rd17729;
	selp.u64 	%rd17735, 1, 0, %p6831;
	add.s64 	%rd17736, %rd17734, %rd17735;
	add.s64 	%rd17737, %rd17725, %rd17726;
	add.s64 	%rd17738, %rd17737, %rd17731;
	max.u64 	%rd17739, %rd17725, %rd17737;
	setp.gt.u64 	%p6832, %rd17739, %rd17738;
	selp.u64 	%rd17740, 1, 0, %p6832;
	add.s64 	%rd17741, %rd17736, %rd17740;
	setp.ne.s64 	%p6833, %rd17741, 0;
	add.s64 	%rd17743, %rd17705, %rd17741;
	setp.lt.u64 	%p6834, %rd17743, %rd17705;
	and.pred  	%p6835, %p6833, %p6834;
	selp.u64 	%rd17744, 1, 0, %p6835;
	mul.lo.s64 	%rd17745, %rd2050, %rd31;
	mad.lo.s64 	%rd17746, %rd2049, %rd32, %rd17745;
	setp.lt.u64 	%p6836, %rd17746, %rd17745;
	selp.b64 	%rd17747, 4294967296, 0, %p6836;
	shl.b64 	%rd17748, %rd17746, 32;
	mad.lo.s64 	%rd17749, %rd2049, %rd31, %rd17748;
	setp.lt.u64 	%p6837, %rd17749, %rd17748;
	shr.u64 	%rd17750, %rd17746, 32;
	mad.lo.s64 	%rd17751, %rd2050, %rd32, %rd17750;
	add.s64 	%rd17752, %rd17751, %rd17747;
	selp.u64 	%rd17753, 1, 0, %p6837;
	add.s64 	%rd17754, %rd17752, %rd17753;
	add.s64 	%rd17755, %rd17743, %rd17744;
	add.s64 	%rd17756, %rd17755, %rd17749;
	max.u64 	%rd17758, %rd17743, %rd17755;
	setp.gt.u64 	%p6838, %rd17758, %rd17756;
	selp.u64 	%rd17759, 1, 0, %p6838;
	add.s64 	%rd17760, %rd17754, %rd17759;
	setp.ne.s64 	%p6839, %rd17760, 0;
	add.s64 	%rd17762, %rd17709, %rd17760;
	setp.lt.u64 	%p6840, %rd17762, %rd17709;
	and.pred  	%p6841, %p6839, %p6840;
	selp.u64 	%rd17763, 1, 0, %p6841;
	mul.lo.s64 	%rd17764, %rd2052, %rd31;
	mad.lo.s64 	%rd17765, %rd2051, %rd32, %rd17764;
	setp.lt.u64 	%p6842, %rd17765, %rd17764;
	selp.b64 	%rd17766, 4294967296, 0, %p6842;
	shl.b64 	%rd17767, %rd17765, 32;
	mad.lo.s64 	%rd17768, %rd2051, %rd31, %rd17767;
	setp.lt.u64 	%p6843, %rd17768, %rd17767;
	shr.u64 	%rd17769, %rd17765, 32;
	mad.lo.s64 	%rd17770, %rd2052, %rd32, %rd17769;
	add.s64 	%rd17771, %rd17770, %rd17766;
	selp.u64 	%rd17772, 1, 0, %p6843;
	add.s64 	%rd17773, %rd17771, %rd17772;
	add.s64 	%rd17774, %rd17762, %rd17763;
	add.s64 	%rd17775, %rd17774, %rd17768;
	max.u64 	%rd17777, %rd17762, %rd17774;
	setp.gt.u64 	%p6844, %rd17777, %rd17775;
	selp.u64 	%rd17778, 1, 0, %p6844;
	add.s64 	%rd17779, %rd17773, %rd17778;
	mul.lo.s64 	%rd17781, %rd2046, %rd33;
	mad.lo.s64 	%rd17782, %rd2045, %rd34, %rd17781;
	setp.lt.u64 	%p6845, %rd17782, %rd17781;
	selp.b64 	%rd17783, 4294967296, 0, %p6845;
	shl.b64 	%rd17784, %rd17782, 32;
	mad.lo.s64 	%rd17785, %rd2045, %rd33, %rd17784;
	setp.lt.u64 	%p6846, %rd17785, %rd17784;
	shr.u64 	%rd17786, %rd17782, 32;
	mad.lo.s64 	%rd17787, %rd2046, %rd34, %rd17786;
	add.s64 	%rd17788, %rd17787, %rd17783;
	selp.u64 	%rd17789, 1, 0, %p6846;
	add.s64 	%rd17790, %rd17788, %rd17789;
	add.s64 	%rd17791, %rd17738, %rd17785;
	setp.lt.u64 	%p6847, %rd17791, %rd17738;
	selp.u64 	%rd17792, 1, 0, %p6847;
	add.s64 	%rd17793, %rd17790, %rd17792;
	setp.ne.s64 	%p6848, %rd17793, 0;
	add.s64 	%rd17795, %rd17756, %rd17793;
	setp.lt.u64 	%p6849, %rd17795, %rd17756;
	and.pred  	%p6850, %p6848, %p6849;
	selp.u64 	%rd17796, 1, 0, %p6850;
	mul.lo.s64 	%rd17797, %rd2048, %rd33;
	mad.lo.s64 	%rd17798, %rd2047, %rd34, %rd17797;
	setp.lt.u64 	%p6851, %rd17798, %rd17797;
	selp.b64 	%rd17799, 4294967296, 0, %p6851;
	shl.b64 	%rd17800, %rd17798, 32;
	mad.lo.s64 	%rd17801, %rd2047, %rd33, %rd17800;
	setp.lt.u64 	%p6852, %rd17801, %rd17800;
	shr.u64 	%rd17802, %rd17798, 32;
	mad.lo.s64 	%rd17803, %rd2048, %rd34, %rd17802;
	add.s64 	%rd17804, %rd17803, %rd17799;
	selp.u64 	%rd17805, 1, 0, %p6852;
	add.s64 	%rd17806, %rd17804, %rd17805;
	add.s64 	%rd17807, %rd17795, %rd17796;
	add.s64 	%rd2053, %rd17807, %rd17801;
	max.u64 	%rd17808, %rd17795, %rd17807;
	setp.gt.u64 	%p6853, %rd17808, %rd2053;
	selp.u64 	%rd17809, 1, 0, %p6853;
	add.s64 	%rd17810, %rd17806, %rd17809;
	setp.ne.s64 	%p6854, %rd17810, 0;
	add.s64 	%rd17812, %rd17775, %rd17810;
	setp.lt.u64 	%p6855, %rd17812, %rd17775;
	and.pred  	%p6856, %p6854, %p6855;
	selp.u64 	%rd17813, 1, 0, %p6856;
	mul.lo.s64 	%rd17814, %rd2050, %rd33;
	mad.lo.s64 	%rd17815, %rd2049, %rd34, %rd17814;
	setp.lt.u64 	%p6857, %rd17815, %rd17814;
	selp.b64 	%rd17816, 4294967296, 0, %p6857;
	shl.b64 	%rd17817, %rd17815, 32;
	mad.lo.s64 	%rd17818, %rd2049, %rd33, %rd17817;
	setp.lt.u64 	%p6858, %rd17818, %rd17817;
	shr.u64 	%rd17819, %rd17815, 32;
	mad.lo.s64 	%rd17820, %rd2050, %rd34, %rd17819;
	add.s64 	%rd17821, %rd17820, %rd17816;
	selp.u64 	%rd17822, 1, 0, %p6858;
	add.s64 	%rd17823, %rd17821, %rd17822;
	add.s64 	%rd17824, %rd17812, %rd17813;
	add.s64 	%rd2054, %rd17824, %rd17818;
	max.u64 	%rd17825, %rd17812, %rd17824;
	setp.gt.u64 	%p6859, %rd17825, %rd2054;
	selp.u64 	%rd17826, 1, 0, %p6859;
	add.s64 	%rd17827, %rd17823, %rd17826;
	setp.ne.s64 	%p6860, %rd17827, 0;
	add.s64 	%rd17829, %rd17779, %rd17827;
	setp.lt.u64 	%p6861, %rd17829, %rd17779;
	and.pred  	%p6862, %p6860, %p6861;
	selp.u64 	%rd17830, 1, 0, %p6862;
	mul.lo.s64 	%rd17831, %rd2052, %rd33;
	mad.lo.s64 	%rd17832, %rd2051, %rd34, %rd17831;
	setp.lt.u64 	%p6863, %rd17832, %rd17831;
	selp.b64 	%rd17833, 4294967296, 0, %p6863;
	shl.b64 	%rd17834, %rd17832, 32;
	mad.lo.s64 	%rd17835, %rd2051, %rd33, %rd17834;
	setp.lt.u64 	%p6864, %rd17835, %rd17834;
	shr.u64 	%rd17836, %rd17832, 32;
	mad.lo.s64 	%rd17837, %rd2052, %rd34, %rd17836;
	add.s64 	%rd17838, %rd17837, %rd17833;
	selp.u64 	%rd17839, 1, 0, %p6864;
	add.s64 	%rd17840, %rd17838, %rd17839;
	add.s64 	%rd17841, %rd17829, %rd17830;
	add.s64 	%rd2055, %rd17841, %rd17835;
	max.u64 	%rd17842, %rd17829, %rd17841;
	setp.gt.u64 	%p6865, %rd17842, %rd2055;
	selp.u64 	%rd17843, 1, 0, %p6865;
	add.s64 	%rd2056, %rd17840, %rd17843;
	mov.b64 	{%r2020, %r2021}, %rd2053;
	mov.b64 	{%r2022, %r2023}, %rd2054;
	mov.b64 	%rd17844, {%r2023, %r2020};
	mov.b64 	{%r2024, %r2025}, %rd2055;
	mov.b64 	%rd17845, {%r2025, %r2022};
	mov.b64 	{%r2026, %r2027}, %rd2056;
	mov.b64 	%rd17846, {%r2027, %r2024};
	shl.b64 	%rd17847, %rd2056, 32;
	add.s64 	%rd2057, %rd17844, %rd17593;
	setp.lt.u64 	%p6866, %rd2057, %rd17844;
	selp.u64 	%rd17848, 1, 0, %p6866;
	add.s64 	%rd17849, %rd17845, %rd17651;
	add.s64 	%rd2058, %rd17849, %rd17848;
	max.u64 	%rd17850, %rd17651, %rd17849;
	setp.gt.u64 	%p6867, %rd17850, %rd2058;
	selp.u64 	%rd17851, 1, 0, %p6867;
	add.s64 	%rd17852, %rd17846, %rd17721;
	add.s64 	%rd2059, %rd17852, %rd17851;
	max.u64 	%rd17853, %rd17721, %rd17852;
	setp.gt.u64 	%p6868, %rd17853, %rd2059;
	selp.u64 	%rd17854, 1, 0, %p6868;
	add.s64 	%rd17855, %rd17847, %rd17791;
	add.s64 	%rd23247, %rd17855, %rd17854;
	setp.gt.u64 	%p6869, %rd23247, %rd2013;
	@%p6869 bra 	$L__BB1_686;
	setp.eq.s64 	%p6870, %rd23247, %rd2013;
	setp.gt.u64 	%p6871, %rd2059, %rd23234;
	and.pred  	%p6872, %p6870, %p6871;
	@%p6872 bra 	$L__BB1_686;
	setp.eq.s64 	%p6873, %rd23247, %rd2013;
	setp.eq.s64 	%p6874, %rd2059, %rd23234;
	and.pred  	%p6875, %p6873, %p6874;
	setp.gt.u64 	%p6876, %rd2058, %rd23233;
	and.pred  	%p6877, %p6875, %p6876;
	@%p6877 bra 	$L__BB1_686;
	setp.ne.s64 	%p6878, %rd23247, %rd2013;
	setp.ne.s64 	%p6879, %rd2059, %rd23234;
	or.pred  	%p6880, %p6878, %p6879;
	setp.ne.s64 	%p6881, %rd2058, %rd23233;
	or.pred  	%p6882, %p6880, %p6881;
	setp.lt.u64 	%p6883, %rd2057, %rd23235;
	or.pred  	%p6884, %p6882, %p6883;
	mov.u64 	%rd23244, %rd2057;
	mov.u64 	%rd23245, %rd2058;
	mov.u64 	%rd23246, %rd2059;
	@%p6884 bra 	$L__BB1_687;
$L__BB1_686:
	sub.s64 	%rd23244, %rd2057, %rd23235;
	setp.lt.u64 	%p6885, %rd2057, %rd23235;
	selp.u64 	%rd17856, 1, 0, %p6885;
	add.s64 	%rd17857, %rd23233, %rd17856;
	sub.s64 	%rd23245, %rd2058, %rd17857;
	setp.ge.u64 	%p6886, %rd2058, %rd17857;
	setp.lt.u64 	%p6887, %rd2058, %rd17857;
	setp.eq.s64 	%p6888, %rd17857, 0;
	selp.u32 	%r2028, -1, 0, %p6887;
	selp.u32 	%r2029, -1, 0, %p6888;
	selp.b32 	%r2030, %r2029, %r2028, %p6886;
	selp.b32 	%r2031, %r2030, %r2028, %p6885;
	and.b32  	%r2032, %r2031, 1;
	setp.eq.b32 	%p6889, %r2032, 1;
	cvt.u64.u32 	%rd17858, %r2031;
	and.b64  	%rd17859, %rd17858, 1;
	add.s64 	%rd17860, %rd23234, %rd17859;
	sub.s64 	%rd23246, %rd2059, %rd17860;
	setp.ge.u64 	%p6890, %rd2059, %rd17860;
	setp.lt.u64 	%p6891, %rd2059, %rd17860;
	setp.eq.s64 	%p6892, %rd17860, 0;
	selp.u32 	%r2033, -1, 0, %p6891;
	selp.u32 	%r2034, -1, 0, %p6892;
	selp.b32 	%r2035, %r2034, %r2033, %p6890;
	selp.b32 	%r2036, %r2035, %r2033, %p6889;
	and.b32  	%r2037, %r2036, 1;
	setp.eq.b32 	%p6893, %r2037, 1;
	selp.s64 	%rd17861, -1, 0, %p6893;
	sub.s64 	%rd17862, %rd23247, %rd2013;
	add.s64 	%rd23247, %rd17862, %rd17861;
$L__BB1_687:
	shr.u64 	%rd17863, %rd2053, 32;
	mul.lo.s64 	%rd17864, %rd17863, 4196183048192;
	and.b64  	%rd17865, %rd2053, 4294967295;
	mad.lo.s64 	%rd17866, %rd17865, 977, %rd17864;
	setp.lt.u64 	%p6894, %rd17866, %rd17864;
	shr.u64 	%rd17867, %rd2054, 32;
	mul.lo.s64 	%rd17868, %rd17867, 4196183048192;
	and.b64  	%rd17869, %rd2054, 4294967295;
	mad.lo.s64 	%rd17870, %rd17869, 977, %rd17868;
	setp.lt.u64 	%p6895, %rd17870, %rd17868;
	selp.u64 	%rd17871, 1, 0, %p6894;
	mul.lo.s64 	%rd17872, %rd17863, 977;
	shr.u64 	%rd17873, %rd17872, 32;
	add.s64 	%rd17874, %rd17873, %rd17871;
	add.s64 	%rd17875, %rd17874, %rd17870;
	setp.lt.u64 	%p6896, %rd17875, %rd17874;
	shr.u64 	%rd17876, %rd2055, 32;
	mul.lo.s64 	%rd17877, %rd17876, 4196183048192;
	and.b64  	%rd17878, %rd2055, 4294967295;
	mad.lo.s64 	%rd17879, %rd17878, 977, %rd17877;
	setp.lt.u64 	%p6897, %rd17879, %rd17877;
	selp.u64 	%rd17880, 1, 0, %p6896;
	selp.u64 	%rd17881, 1, 0, %p6895;
	mul.lo.s64 	%rd17882, %rd17867, 977;
	shr.u64 	%rd17883, %rd17882, 32;
	add.s64 	%rd17884, %rd17883, %rd17881;
	add.s64 	%rd17885, %rd17884, %rd17880;
	add.s64 	%rd17886, %rd17885, %rd17879;
	setp.lt.u64 	%p6898, %rd17886, %rd17885;
	add.s64 	%rd2069, %rd23244, %rd17866;
	setp.lt.u64 	%p6899, %rd2069, %rd23244;
	selp.u64 	%rd17887, 1, 0, %p6899;
	add.s64 	%rd17888, %rd23245, %rd17875;
	add.s64 	%rd2070, %rd17888, %rd17887;
	max.u64 	%rd17889, %rd23245, %rd17888;
	setp.gt.u64 	%p6900, %rd17889, %rd2070;
	selp.u64 	%rd17890, 1, 0, %p6900;
	add.s64 	%rd17891, %rd23246, %rd17886;
	add.s64 	%rd2071, %rd17891, %rd17890;
	max.u64 	%rd17892, %rd23246, %rd17891;
	setp.gt.u64 	%p6901, %rd17892, %rd2071;
	selp.u64 	%rd17893, 1, 0, %p6901;
	shr.u64 	%rd17894, %rd2056, 32;
	and.b64  	%rd17895, %rd2056, 4294967295;
	mul.lo.s64 	%rd17896, %rd17895, 977;
	mad.lo.s64 	%rd17897, %rd17894, 4196183048192, %rd17896;
	selp.u64 	%rd17898, 1, 0, %p6898;
	selp.u64 	%rd17899, 1, 0, %p6897;
	mul.lo.s64 	%rd17900, %rd17876, 977;
	shr.u64 	%rd17901, %rd17900, 32;
	add.s64 	%rd17902, %rd17901, %rd17899;
	add.s64 	%rd17903, %rd17902, %rd17898;
	add.s64 	%rd17904, %rd17903, %rd17897;
	add.s64 	%rd17905, %rd23247, %rd17904;
	add.s64 	%rd23251, %rd17905, %rd17893;
	setp.gt.u64 	%p6902, %rd23251, %rd2013;
	@%p6902 bra 	$L__BB1_691;
	setp.eq.s64 	%p6903, %rd23251, %rd2013;
	setp.gt.u64 	%p6904, %rd2071, %rd23234;
	and.pred  	%p6905, %p6903, %p6904;
	@%p6905 bra 	$L__BB1_691;
	setp.eq.s64 	%p6906, %rd23251, %rd2013;
	setp.eq.s64 	%p6907, %rd2071, %rd23234;
	and.pred  	%p6908, %p6906, %p6907;
	setp.gt.u64 	%p6909, %rd2070, %rd23233;
	and.pred  	%p6910, %p6908, %p6909;
	@%p6910 bra 	$L__BB1_691;
	setp.ne.s64 	%p6911, %rd23251, %rd2013;
	setp.ne.s64 	%p6912, %rd2071, %rd23234;
	or.pred  	%p6913, %p6911, %p6912;
	setp.ne.s64 	%p6914, %rd2070, %rd23233;
	or.pred  	%p6915, %p6913, %p6914;
	setp.lt.u64 	%p6916, %rd2069, %rd23235;
	or.pred  	%p6917, %p6915, %p6916;
	mov.u64 	%rd23248, %rd2069;
	mov.u64 	%rd23249, %rd2070;
	mov.u64 	%rd23250, %rd2071;
	@%p6917 bra 	$L__BB1_692;
$L__BB1_691:
	sub.s64 	%rd23248, %rd2069, %rd23235;
	setp.lt.u64 	%p6918, %rd2069, %rd23235;
	selp.u64 	%rd17906, 1, 0, %p6918;
	add.s64 	%rd17907, %rd23233, %rd17906;
	sub.s64 	%rd23249, %rd2070, %rd17907;
	setp.ge.u64 	%p6919, %rd2070, %rd17907;
	setp.lt.u64 	%p6920, %rd2070, %rd17907;
	setp.eq.s64 	%p6921, %rd17907, 0;
	selp.u32 	%r2038, -1, 0, %p6920;
	selp.u32 	%r2039, -1, 0, %p6921;
	selp.b32 	%r2040, %r2039, %r2038, %p6919;
	selp.b32 	%r2041, %r2040, %r2038, %p6918;
	and.b32  	%r2042, %r2041, 1;
	setp.eq.b32 	%p6922, %r2042, 1;
	cvt.u64.u32 	%rd17908, %r2041;
	and.b64  	%rd17909, %rd17908, 1;
	add.s64 	%rd17910, %rd23234, %rd17909;
	sub.s64 	%rd23250, %rd2071, %rd17910;
	setp.ge.u64 	%p6923, %rd2071, %rd17910;
	setp.lt.u64 	%p6924, %rd2071, %rd17910;
	setp.eq.s64 	%p6925, %rd17910, 0;
	selp.u32 	%r2043, -1, 0, %p6924;
	selp.u32 	%r2044, -1, 0, %p6925;
	selp.b32 	%r2045, %r2044, %r2043, %p6923;
	selp.b32 	%r2046, %r2045, %r2043, %p6922;
	and.b32  	%r2047, %r2046, 1;
	setp.eq.b32 	%p6926, %r2047, 1;
	selp.s64 	%rd17911, -1, 0, %p6926;
	sub.s64 	%rd17912, %rd23251, %rd2013;
	add.s64 	%rd23251, %rd17912, %rd17911;
$L__BB1_692:
	shl.b64 	%rd2081, %rd23248, 1;
	mov.b64 	{%r2048, %r2049}, %rd23249;
	mov.b64 	{%r2050, %r2051}, %rd23248;
	shf.l.wrap.b32 	%r2052, %r2051, %r2048, 1;
	shf.l.wrap.b32 	%r2053, %r2048, %r2049, 1;
	mov.b64 	%rd2082, {%r2052, %r2053};
	setp.lt.u64 	%p6927, %rd2082, %rd23249;
	selp.u64 	%rd17913, 1, 0, %p6927;
	shl.b64 	%rd17914, %rd23250, 1;
	or.b64  	%rd2083, %rd17914, %rd17913;
	setp.lt.u64 	%p6928, %rd2083, %rd23250;
	selp.u64 	%rd17915, 1, 0, %p6928;
	shl.b64 	%rd17916, %rd23251, 1;
	or.b64  	%rd23255, %rd17916, %rd17915;
	setp.gt.u64 	%p6929, %rd23255, %rd2013;
	@%p6929 bra 	$L__BB1_696;
	setp.eq.s64 	%p6930, %rd23255, %rd2013;
	setp.gt.u64 	%p6931, %rd2083, %rd23234;
	and.pred  	%p6932, %p6930, %p6931;
	@%p6932 bra 	$L__BB1_696;
	setp.eq.s64 	%p6933, %rd23255, %rd2013;
	setp.eq.s64 	%p6934, %rd2083, %rd23234;
	and.pred  	%p6935, %p6933, %p6934;
	setp.gt.u64 	%p6936, %rd2082, %rd23233;
	and.pred  	%p6937, %p6935, %p6936;
	@%p6937 bra 	$L__BB1_696;
	setp.ne.s64 	%p6938, %rd23255, %rd2013;
	setp.ne.s64 	%p6939, %rd2083, %rd23234;
	or.pred  	%p6940, %p6938, %p6939;
	setp.ne.s64 	%p6941, %rd2082, %rd23233;
	or.pred  	%p6942, %p6940, %p6941;
	setp.lt.u64 	%p6943, %rd2081, %rd23235;
	or.pred  	%p6944, %p6942, %p6943;
	mov.u64 	%rd23252, %rd2081;
	mov.u64 	%rd23253, %rd2082;
	mov.u64 	%rd23254, %rd2083;
	@%p6944 bra 	$L__BB1_697;
$L__BB1_696:
	sub.s64 	%rd23252, %rd2081, %rd23235;
	setp.lt.u64 	%p6945, %rd2081, %rd23235;
	selp.u64 	%rd17917, 1, 0, %p6945;
	add.s64 	%rd17918, %rd23233, %rd17917;
	sub.s64 	%rd23253, %rd2082, %rd17918;
	setp.ge.u64 	%p6946, %rd2082, %rd17918;
	setp.lt.u64 	%p6947, %rd2082, %rd17918;
	setp.eq.s64 	%p6948, %rd17918, 0;
	selp.u32 	%r2054, -1, 0, %p6947;
	selp.u32 	%r2055, -1, 0, %p6948;
	selp.b32 	%r2056, %r2055, %r2054, %p6946;
	selp.b32 	%r2057, %r2056, %r2054, %p6945;
	and.b32  	%r2058, %r2057, 1;
	setp.eq.b32 	%p6949, %r2058, 1;
	cvt.u64.u32 	%rd17919, %r2057;
	and.b64  	%rd17920, %rd17919, 1;
	add.s64 	%rd17921, %rd23234, %rd17920;
	sub.s64 	%rd23254, %rd2083, %rd17921;
	setp.ge.u64 	%p6950, %rd2083, %rd17921;
	setp.lt.u64 	%p6951, %rd2083, %rd17921;
	setp.eq.s64 	%p6952, %rd17921, 0;
	selp.u32 	%r2059, -1, 0, %p6951;
	selp.u32 	%r2060, -1, 0, %p6952;
	selp.b32 	%r2061, %r2060, %r2059, %p6950;
	selp.b32 	%r2062, %r2061, %r2059, %p6949;
	and.b32  	%r2063, %r2062, 1;
	setp.eq.b32 	%p6953, %r2063, 1;
	selp.s64 	%rd17922, -1, 0, %p6953;
	sub.s64 	%rd17923, %rd23255, %rd2013;
	add.s64 	%rd23255, %rd17923, %rd17922;
$L__BB1_697:
	shl.b64 	%rd2093, %rd23252, 1;
	mov.b64 	{%r2064, %r2065}, %rd23253;
	mov.b64 	{%r2066, %r2067}, %rd23252;
	shf.l.wrap.b32 	%r2068, %r2067, %r2064, 1;
	shf.l.wrap.b32 	%r2069, %r2064, %r2065, 1;
	mov.b64 	%rd2094, {%r2068, %r2069};
	setp.lt.u64 	%p6954, %rd2094, %rd23253;
	selp.u64 	%rd17924, 1, 0, %p6954;
	shl.b64 	%rd17925, %rd23254, 1;
	or.b64  	%rd2095, %rd17925, %rd17924;
	setp.lt.u64 	%p6955, %rd2095, %rd23254;
	selp.u64 	%rd17926, 1, 0, %p6955;
	shl.b64 	%rd17927, %rd23255, 1;
	or.b64  	%rd23259, %rd17927, %rd17926;
	setp.gt.u64 	%p6956, %rd23259, %rd2013;
	@%p6956 bra 	$L__BB1_701;
	setp.eq.s64 	%p6957, %rd23259, %rd2013;
	setp.gt.u64 	%p6958, %rd2095, %rd23234;
	and.pred  	%p6959, %p6957, %p6958;
	@%p6959 bra 	$L__BB1_701;
	setp.eq.s64 	%p6960, %rd23259, %rd2013;
	setp.eq.s64 	%p6961, %rd2095, %rd23234;
	and.pred  	%p6962, %p6960, %p6961;
	setp.gt.u64 	%p6963, %rd2094, %rd23233;
	and.pred  	%p6964, %p6962, %p6963;
	@%p6964 bra 	$L__BB1_701;
	setp.ne.s64 	%p6965, %rd23259, %rd2013;
	setp.ne.s64 	%p6966, %rd2095, %rd23234;
	or.pred  	%p6967, %p6965, %p6966;
	setp.ne.s64 	%p6968, %rd2094, %rd23233;
	or.pred  	%p6969, %p6967, %p6968;
	setp.lt.u64 	%p6970, %rd2093, %rd23235;
	or.pred  	%p6971, %p6969, %p6970;
	mov.u64 	%rd23256, %rd2093;
	mov.u64 	%rd23257, %rd2094;
	mov.u64 	%rd23258, %rd2095;
	@%p6971 bra 	$L__BB1_702;
$L__BB1_701:
	sub.s64 	%rd23256, %rd2093, %rd23235;
	setp.lt.u64 	%p6972, %rd2093, %rd23235;
	selp.u64 	%rd17928, 1, 0, %p6972;
	add.s64 	%rd17929, %rd23233, %rd17928;
	sub.s64 	%rd23257, %rd2094, %rd17929;
	setp.ge.u64 	%p6973, %rd2094, %rd17929;
	setp.lt.u64 	%p6974, %rd2094, %rd17929;
	setp.eq.s64 	%p6975, %rd17929, 0;
	selp.u32 	%r2070, -1, 0, %p6974;
	selp.u32 	%r2071, -1, 0, %p6975;
	selp.b32 	%r2072, %r2071, %r2070, %p6973;
	selp.b32 	%r2073, %r2072, %r2070, %p6972;
	and.b32  	%r2074, %r2073, 1;
	setp.eq.b32 	%p6976, %r2074, 1;
	cvt.u64.u32 	%rd17930, %r2073;
	and.b64  	%rd17931, %rd17930, 1;
	add.s64 	%rd17932, %rd23234, %rd17931;
	sub.s64 	%rd23258, %rd2095, %rd17932;
	setp.ge.u64 	%p6977, %rd2095, %rd17932;
	setp.lt.u64 	%p6978, %rd2095, %rd17932;
	setp.eq.s64 	%p6979, %rd17932, 0;
	selp.u32 	%r2075, -1, 0, %p6978;
	selp.u32 	%r2076, -1, 0, %p6979;
	selp.b32 	%r2077, %r2076, %r2075, %p6977;
	selp.b32 	%r2078, %r2077, %r2075, %p6976;
	and.b32  	%r2079, %r2078, 1;
	setp.eq.b32 	%p6980, %r2079, 1;
	selp.s64 	%rd17933, -1, 0, %p6980;
	sub.s64 	%rd17934, %rd23259, %rd2013;
	add.s64 	%rd23259, %rd17934, %rd17933;
$L__BB1_702:
	mul.lo.s64 	%rd17935, %rd2046, %rd2045;
	shr.u64 	%rd17936, %rd17935, 31;
	and.b64  	%rd17937, %rd17936, 4294967296;
	shl.b64 	%rd17938, %rd17935, 33;
	mad.lo.s64 	%rd17939, %rd2045, %rd2045, %rd17938;
	setp.lt.u64 	%p6981, %rd17939, %rd17938;
	and.b64  	%rd17940, %rd17936, 4294967295;
	mad.lo.s64 	%rd17941, %rd2046, %rd2046, %rd17940;
	add.s64 	%rd17942, %rd17941, %rd17937;
	selp.u64 	%rd17943, 1, 0, %p6981;
	add.s64 	%rd17944, %rd17942, %rd17943;
	mul.lo.s64 	%rd17945, %rd2048, %rd2045;
	mul.lo.s64 	%rd17946, %rd2047, %rd2046;
	add.s64 	%rd17947, %rd17945, %rd17946;
	setp.lt.u64 	%p6982, %rd17947, %rd17945;
	selp.b64 	%rd17948, 4294967296, 0, %p6982;
	shl.b64 	%rd17949, %rd17947, 32;
	mad.lo.s64 	%rd17950, %rd2047, %rd2045, %rd17949;
	setp.lt.u64 	%p6983, %rd17950, %rd17949;
	shr.u64 	%rd17951, %rd17947, 32;
	mad.lo.s64 	%rd17952, %rd2048, %rd2046, %rd17951;
	add.s64 	%rd17953, %rd17952, %rd17948;
	selp.u64 	%rd17954, 1, 0, %p6983;
	add.s64 	%rd17955, %rd17953, %rd17954;
	add.s64 	%rd17956, %rd17944, %rd17950;
	setp.lt.u64 	%p6984, %rd17956, %rd17944;
	selp.u64 	%rd17957, 1, 0, %p6984;
	add.s64 	%rd17958, %rd17955, %rd17957;
	mul.lo.s64 	%rd17959, %rd2050, %rd2045;
	mul.lo.s64 	%rd17960, %rd2049, %rd2046;
	add.s64 	%rd17961, %rd17959, %rd17960;
	setp.lt.u64 	%p6985, %rd17961, %rd17959;
	selp.b64 	%rd17962, 4294967296, 0, %p6985;
	shl.b64 	%rd17963, %rd17961, 32;
	mad.lo.s64 	%rd17964, %rd2049, %rd2045, %rd17963;
	setp.lt.u64 	%p6986, %rd17964, %rd17963;
	shr.u64 	%rd17965, %rd17961, 32;
	mad.lo.s64 	%rd17966, %rd2050, %rd2046, %rd17965;
	add.s64 	%rd17967, %rd17966, %rd17962;
	selp.u64 	%rd17968, 1, 0, %p6986;
	add.s64 	%rd17969, %rd17967, %rd17968;
	add.s64 	%rd17970, %rd17958, %rd17964;
	setp.lt.u64 	%p6987, %rd17970, %rd17958;
	selp.u64 	%rd17972, 1, 0, %p6987;
	add.s64 	%rd17973, %rd17969, %rd17972;
	mul.lo.s64 	%rd17974, %rd2052, %rd2045;
	mul.lo.s64 	%rd17975, %rd2051, %rd2046;
	add.s64 	%rd17976, %rd17974, %rd17975;
	setp.lt.u64 	%p6988, %rd17976, %rd17974;
	selp.b64 	%rd17977, 4294967296, 0, %p6988;
	shl.b64 	%rd17978, %rd17976, 32;
	mad.lo.s64 	%rd17979, %rd2051, %rd2045, %rd17978;
	setp.lt.u64 	%p6989, %rd17979, %rd17978;
	shr.u64 	%rd17980, %rd17976, 32;
	mad.lo.s64 	%rd17981, %rd2052, %rd2046, %rd17980;
	add.s64 	%rd17982, %rd17981, %rd17977;
	selp.u64 	%rd17983, 1, 0, %p6989;
	add.s64 	%rd17984, %rd17982, %rd17983;
	add.s64 	%rd17985, %rd17973, %rd17979;
	setp.lt.u64 	%p6990, %rd17985, %rd17973;
	selp.u64 	%rd17987, 1, 0, %p6990;
	add.s64 	%rd17988, %rd17984, %rd17987;
	setp.lt.u64 	%p6991, %rd17947, %rd17946;
	selp.b64 	%rd17990, 4294967296, 0, %p6991;
	add.s64 	%rd17991, %rd17952, %rd17990;
	add.s64 	%rd17992, %rd17991, %rd17954;
	add.s64 	%rd17993, %rd17956, %rd17950;
	setp.lt.u64 	%p6992, %rd17993, %rd17956;
	selp.u64 	%rd17994, 1, 0, %p6992;
	add.s64 	%rd17995, %rd17992, %rd17994;
	setp.ne.s64 	%p6993, %rd17995, 0;
	add.s64 	%rd17997, %rd17970, %rd17995;
	setp.lt.u64 	%p6994, %rd17997, %rd17970;
	and.pred  	%p6995, %p6993, %p6994;
	selp.u64 	%rd17998, 1, 0, %p6995;
	mul.lo.s64 	%rd17999, %rd2048, %rd2047;
	shr.u64 	%rd18000, %rd17999, 31;
	and.b64  	%rd18001, %rd18000, 4294967296;
	shl.b64 	%rd18002, %rd17999, 33;
	mad.lo.s64 	%rd18003, %rd2047, %rd2047, %rd18002;
	setp.lt.u64 	%p6996, %rd18003, %rd18002;
	and.b64  	%rd18004, %rd18000, 4294967295;
	mad.lo.s64 	%rd18005, %rd2048, %rd2048, %rd18004;
	add.s64 	%rd18006, %rd18005, %rd18001;
	selp.u64 	%rd18007, 1, 0, %p6996;
	add.s64 	%rd18008, %rd18006, %rd18007;
	add.s64 	%rd18009, %rd17997, %rd17998;
	add.s64 	%rd18010, %rd18009, %rd18003;
	max.u64 	%rd18011, %rd17997, %rd18009;
	setp.gt.u64 	%p6997, %rd18011, %rd18010;
	selp.u64 	%rd18012, 1, 0, %p6997;
	add.s64 	%rd18013, %rd18008, %rd18012;
	setp.ne.s64 	%p6998, %rd18013, 0;
	add.s64 	%rd18015, %rd17985, %rd18013;
	setp.lt.u64 	%p6999, %rd18015, %rd17985;
	and.pred  	%p7000, %p6998, %p6999;
	selp.u64 	%rd18016, 1, 0, %p7000;
	mul.lo.s64 	%rd18017, %rd2050, %rd2047;
	mul.lo.s64 	%rd18018, %rd2049, %rd2048;
	add.s64 	%rd18019, %rd18017, %rd18018;
	setp.lt.u64 	%p7001, %rd18019, %rd18017;
	selp.b64 	%rd18020, 4294967296, 0, %p7001;
	shl.b64 	%rd18021, %rd18019, 32;
	mad.lo.s64 	%rd18022, %rd2049, %rd2047, %rd18021;
	setp.lt.u64 	%p7002, %rd18022, %rd18021;
	shr.u64 	%rd18023, %rd18019, 32;
	mad.lo.s64 	%rd18024, %rd2050, %rd2048, %rd18023;
	add.s64 	%rd18025, %rd18024, %rd18020;
	selp.u64 	%rd18026, 1, 0, %p7002;
	add.s64 	%rd18027, %rd18025, %rd18026;
	add.s64 	%rd18028, %rd18015, %rd18016;
	add.s64 	%rd18029, %rd18028, %rd18022;
	max.u64 	%rd18031, %rd18015, %rd18028;
	setp.gt.u64 	%p7003, %rd18031, %rd18029;
	selp.u64 	%rd18032, 1, 0, %p7003;
	add.s64 	%rd18033, %rd18027, %rd18032;
	setp.ne.s64 	%p7004, %rd18033, 0;
	add.s64 	%rd18035, %rd17988, %rd18033;
	setp.lt.u64 	%p7005, %rd18035, %rd17988;
	and.pred  	%p7006, %p7004, %p7005;
	selp.u64 	%rd18036, 1, 0, %p7006;
	mul.lo.s64 	%rd18037, %rd2052, %rd2047;
	mul.lo.s64 	%rd18038, %rd2051, %rd2048;
	add.s64 	%rd18039, %rd18037, %rd18038;
	setp.lt.u64 	%p7007, %rd18039, %rd18037;
	selp.b64 	%rd18040, 4294967296, 0, %p7007;
	shl.b64 	%rd18041, %rd18039, 32;
	mad.lo.s64 	%rd18042, %rd2051, %rd2047, %rd18041;
	setp.lt.u64 	%p7008, %rd18042, %rd18041;
	shr.u64 	%rd18043, %rd18039, 32;
	mad.lo.s64 	%rd18044, %rd2052, %rd2048, %rd18043;
	add.s64 	%rd18045, %rd18044, %rd18040;
	selp.u64 	%rd18046, 1, 0, %p7008;
	add.s64 	%rd18047, %rd18045, %rd18046;
	add.s64 	%rd18048, %rd18035, %rd18036;
	add.s64 	%rd18049, %rd18048, %rd18042;
	max.u64 	%rd18051, %rd18035, %rd18048;
	setp.gt.u64 	%p7009, %rd18051, %rd18049;
	selp.u64 	%rd18052, 1, 0, %p7009;
	add.s64 	%rd18053, %rd18047, %rd18052;
	setp.lt.u64 	%p7010, %rd17961, %rd17960;
	selp.b64 	%rd18055, 4294967296, 0, %p7010;
	add.s64 	%rd18056, %rd17966, %rd18055;
	add.s64 	%rd18057, %rd18056, %rd17968;
	add.s64 	%rd18058, %rd18010, %rd17964;
	setp.lt.u64 	%p7011, %rd18058, %rd18010;
	selp.u64 	%rd18059, 1, 0, %p7011;
	add.s64 	%rd18060, %rd18057, %rd18059;
	setp.ne.s64 	%p7012, %rd18060, 0;
	add.s64 	%rd18062, %rd18029, %rd18060;
	setp.lt.u64 	%p7013, %rd18062, %rd18029;
	and.pred  	%p7014, %p7012, %p7013;
	selp.u64 	%rd18063, 1, 0, %p7014;
	setp.lt.u64 	%p7015, %rd18019, %rd18018;
	selp.b64 	%rd18064, 4294967296, 0, %p7015;
	add.s64 	%rd18065, %rd18024, %rd18064;
	add.s64 	%rd18066, %rd18065, %rd18026;
	add.s64 	%rd18067, %rd18062, %rd18063;
	add.s64 	%rd18068, %rd18067, %rd18022;
	max.u64 	%rd18069, %rd18062, %rd18067;
	setp.gt.u64 	%p7016, %rd18069, %rd18068;
	selp.u64 	%rd18070, 1, 0, %p7016;
	add.s64 	%rd18071, %rd18066, %rd18070;
	setp.ne.s64 	%p7017, %rd18071, 0;
	add.s64 	%rd18073, %rd18049, %rd18071;
	setp.lt.u64 	%p7018, %rd18073, %rd18049;
	and.pred  	%p7019, %p7017, %p7018;
	selp.u64 	%rd18074, 1, 0, %p7019;
	mul.lo.s64 	%rd18075, %rd2050, %rd2049;
	shr.u64 	%rd18076, %rd18075, 31;
	and.b64  	%rd18077, %rd18076, 4294967296;
	shl.b64 	%rd18078, %rd18075, 33;
	mad.lo.s64 	%rd18079, %rd2049, %rd2049, %rd18078;
	setp.lt.u64 	%p7020, %rd18079, %rd18078;
	and.b64  	%rd18080, %rd18076, 4294967295;
	mad.lo.s64 	%rd18081, %rd2050, %rd2050, %rd18080;
	add.s64 	%rd18082, %rd18081, %rd18077;
	selp.u64 	%rd18083, 1, 0, %p7020;
	add.s64 	%rd18084, %rd18082, %rd18083;
	add.s64 	%rd18085, %rd18073, %rd18074;
	add.s64 	%rd18086, %rd18085, %rd18079;
	max.u64 	%rd18088, %rd18073, %rd18085;
	setp.gt.u64 	%p7021, %rd18088, %rd18086;
	selp.u64 	%rd18089, 1, 0, %p7021;
	add.s64 	%rd18090, %rd18084, %rd18089;
	setp.ne.s64 	%p7022, %rd18090, 0;
	add.s64 	%rd18092, %rd18053, %rd18090;
	setp.lt.u64 	%p7023, %rd18092, %rd18053;
	and.pred  	%p7024, %p7022, %p7023;
	selp.u64 	%rd18093, 1, 0, %p7024;
	mul.lo.s64 	%rd18094, %rd2052, %rd2049;
	mul.lo.s64 	%rd18095, %rd2051, %rd2050;
	add.s64 	%rd18096, %rd18094, %rd18095;
	setp.lt.u64 	%p7025, %rd18096, %rd18094;
	selp.b64 	%rd18097, 4294967296, 0, %p7025;
	shl.b64 	%rd18098, %rd18096, 32;
	mad.lo.s64 	%rd18099, %rd2051, %rd2049, %rd18098;
	setp.lt.u64 	%p7026, %rd18099, %rd18098;
	shr.u64 	%rd18100, %rd18096, 32;
	mad.lo.s64 	%rd18101, %rd2052, %rd2050, %rd18100;
	add.s64 	%rd18102, %rd18101, %rd18097;
	selp.u64 	%rd18103, 1, 0, %p7026;
	add.s64 	%rd18104, %rd18102, %rd18103;
	add.s64 	%rd18105, %rd18092, %rd18093;
	add.s64 	%rd18106, %rd18105, %rd18099;
	max.u64 	%rd18108, %rd18092, %rd18105;
	setp.gt.u64 	%p7027, %rd18108, %rd18106;
	selp.u64 	%rd18109, 1, 0, %p7027;
	add.s64 	%rd18110, %rd18104, %rd18109;
	setp.lt.u64 	%p7028, %rd17976, %rd17975;
	selp.b64 	%rd18112, 4294967296, 0, %p7028;
	add.s64 	%rd18113, %rd17981, %rd18112;
	add.s64 	%rd18114, %rd18113, %rd17983;
	add.s64 	%rd18115, %rd18068, %rd17979;
	setp.lt.u64 	%p7029, %rd18115, %rd18068;
	selp.u64 	%rd18116, 1, 0, %p7029;
	add.s64 	%rd18117, %rd18114, %rd18116;
	setp.ne.s64 	%p7030, %rd18117, 0;
	add.s64 	%rd18119, %rd18086, %rd18117;
	setp.lt.u64 	%p7031, %rd18119, %rd18086;
	and.pred  	%p7032, %p7030, %p7031;
	selp.u64 	%rd18120, 1, 0, %p7032;
	setp.lt.u64 	%p7033, %rd18039, %rd18038;
	selp.b64 	%rd18121, 4294967296, 0, %p7033;
	add.s64 	%rd18122, %rd18044, %rd18121;
	add.s64 	%rd18123, %rd18122, %rd18046;
	add.s64 	%rd18124, %rd18119, %rd18120;
	add.s64 	%rd2105, %rd18124, %rd18042;
	max.u64 	%rd18125, %rd18119, %rd18124;
	setp.gt.u64 	%p7034, %rd18125, %rd2105;
	selp.u64 	%rd18126, 1, 0, %p7034;
	add.s64 	%rd18127, %rd18123, %rd18126;
	setp.ne.s64 	%p7035, %rd18127, 0;
	add.s64 	%rd18129, %rd18106, %rd18127;
	setp.lt.u64 	%p7036, %rd18129, %rd18106;
	and.pred  	%p7037, %p7035, %p7036;
	selp.u64 	%rd18130, 1, 0, %p7037;
	setp.lt.u64 	%p7038, %rd18096, %rd18095;
	selp.b64 	%rd18131, 4294967296, 0, %p7038;
	add.s64 	%rd18132, %rd18101, %rd18131;
	add.s64 	%rd18133, %rd18132, %rd18103;
	add.s64 	%rd18134, %rd18129, %rd18130;
	add.s64 	%rd2106, %rd18134, %rd18099;
	max.u64 	%rd18135, %rd18129, %rd18134;
	setp.gt.u64 	%p7039, %rd18135, %rd2106;
	selp.u64 	%rd18136, 1, 0, %p7039;
	add.s64 	%rd18137, %rd18133, %rd18136;
	setp.ne.s64 	%p7040, %rd18137, 0;
	add.s64 	%rd18139, %rd18110, %rd18137;
	setp.lt.u64 	%p7041, %rd18139, %rd18110;
	and.pred  	%p7042, %p7040, %p7041;
	selp.u64 	%rd18140, 1, 0, %p7042;
	mul.lo.s64 	%rd18141, %rd2052, %rd2051;
	shr.u64 	%rd18142, %rd18141, 31;
	and.b64  	%rd18143, %rd18142, 4294967296;
	shl.b64 	%rd18144, %rd18141, 33;
	mad.lo.s64 	%rd18145, %rd2051, %rd2051, %rd18144;
	setp.lt.u64 	%p7043, %rd18145, %rd18144;
	and.b64  	%rd18146, %rd18142, 4294967295;
	mad.lo.s64 	%rd18147, %rd2052, %rd2052, %rd18146;
	add.s64 	%rd18148, %rd18147, %rd18143;
	selp.u64 	%rd18149, 1, 0, %p7043;
	add.s64 	%rd18150, %rd18148, %rd18149;
	add.s64 	%rd18151, %rd18139, %rd18140;
	add.s64 	%rd2107, %rd18151, %rd18145;
	max.u64 	%rd18152, %rd18139, %rd18151;
	setp.gt.u64 	%p7044, %rd18152, %rd2107;
	selp.u64 	%rd18153, 1, 0, %p7044;
	add.s64 	%rd2108, %rd18150, %rd18153;
	mov.b64 	{%r2080, %r2081}, %rd2105;
	mov.b64 	{%r2082, %r2083}, %rd2106;
	mov.b64 	%rd18154, {%r2083, %r2080};
	mov.b64 	{%r2084, %r2085}, %rd2107;
	mov.b64 	%rd18155, {%r2085, %r2082};
	mov.b64 	{%r2086, %r2087}, %rd2108;
	mov.b64 	%rd18156, {%r2087, %r2084};
	shl.b64 	%rd18157, %rd2108, 32;
	add.s64 	%rd2109, %rd18154, %rd17939;
	setp.lt.u64 	%p7045, %rd2109, %rd18154;
	selp.u64 	%rd18158, 1, 0, %p7045;
	add.s64 	%rd18159, %rd18155, %rd17993;
	add.s64 	%rd2110, %rd18159, %rd18158;
	max.u64 	%rd18160, %rd17993, %rd18159;
	setp.gt.u64 	%p7046, %rd18160, %rd2110;
	selp.u64 	%rd18161, 1, 0, %p7046;
	add.s64 	%rd18162, %rd18156, %rd18058;
	add.s64 	%rd2111, %rd18162, %rd18161;
	max.u64 	%rd18163, %rd18058, %rd18162;
	setp.gt.u64 	%p7047, %rd18163, %rd2111;
	selp.u64 	%rd18164, 1, 0, %p7047;
	add.s64 	%rd18165, %rd18157, %rd18115;
	add.s64 	%rd23263, %rd18165, %rd18164;
	setp.gt.u64 	%p7048, %rd23263, %rd2013;
	@%p7048 bra 	$L__BB1_706;
	setp.eq.s64 	%p7049, %rd23263, %rd2013;
	setp.gt.u64 	%p7050, %rd2111, %rd23234;
	and.pred  	%p7051, %p7049, %p7050;
	@%p7051 bra 	$L__BB1_706;
	setp.eq.s64 	%p7052, %rd23263, %rd2013;
	setp.eq.s64 	%p7053, %rd2111, %rd23234;
	and.pred  	%p7054, %p7052, %p7053;
	setp.gt.u64 	%p7055, %rd2110, %rd23233;
	and.pred  	%p7056, %p7054, %p7055;
	@%p7056 bra 	$L__BB1_706;
	setp.ne.s64 	%p7057, %rd23263, %rd2013;
	setp.ne.s64 	%p7058, %rd2111, %rd23234;
	or.pred  	%p7059, %p7057, %p7058;
	setp.ne.s64 	%p7060, %rd2110, %rd23233;
	or.pred  	%p7061, %p7059, %p7060;
	setp.lt.u64 	%p7062, %rd2109, %rd23235;
	or.pred  	%p7063, %p7061, %p7062;
	mov.u64 	%rd23260, %rd2109;
	mov.u64 	%rd23261, %rd2110;
	mov.u64 	%rd23262, %rd2111;
	@%p7063 bra 	$L__BB1_707;
$L__BB1_706:
	sub.s64 	%rd23260, %rd2109, %rd23235;
	setp.lt.u64 	%p7064, %rd2109, %rd23235;
	selp.u64 	%rd18166, 1, 0, %p7064;
	add.s64 	%rd18167, %rd23233, %rd18166;
	sub.s64 	%rd23261, %rd2110, %rd18167;
	setp.ge.u64 	%p7065, %rd2110, %rd18167;
	setp.lt.u64 	%p7066, %rd2110, %rd18167;
	setp.eq.s64 	%p7067, %rd18167, 0;
	selp.u32 	%r2088, -1, 0, %p7066;
	selp.u32 	%r2089, -1, 0, %p7067;
	selp.b32 	%r2090, %r2089, %r2088, %p7065;
	selp.b32 	%r2091, %r2090, %r2088, %p7064;
	and.b32  	%r2092, %r2091, 1;
	setp.eq.b32 	%p7068, %r2092, 1;
	cvt.u64.u32 	%rd18168, %r2091;
	and.b64  	%rd18169, %rd18168, 1;
	add.s64 	%rd18170, %rd23234, %rd18169;
	sub.s64 	%rd23262, %rd2111, %rd18170;
	setp.ge.u64 	%p7069, %rd2111, %rd18170;
	setp.lt.u64 	%p7070, %rd2111, %rd18170;
	setp.eq.s64 	%p7071, %rd18170, 0;
	selp.u32 	%r2093, -1, 0, %p7070;
	selp.u32 	%r2094, -1, 0, %p7071;
	selp.b32 	%r2095, %r2094, %r2093, %p7069;
	selp.b32 	%r2096, %r2095, %r2093, %p7068;
	and.b32  	%r2097, %r2096, 1;
	setp.eq.b32 	%p7072, %r2097, 1;
	selp.s64 	%rd18171, -1, 0, %p7072;
	sub.s64 	%rd18172, %rd23263, %rd2013;
	add.s64 	%rd23263, %rd18172, %rd18171;
$L__BB1_707:
	shr.u64 	%rd18173, %rd2105, 32;
	mul.lo.s64 	%rd18174, %rd18173, 4196183048192;
	and.b64  	%rd18175, %rd2105, 4294967295;
	mad.lo.s64 	%rd18176, %rd18175, 977, %rd18174;
	setp.lt.u64 	%p7073, %rd18176, %rd18174;
	shr.u64 	%rd18177, %rd2106, 32;
	mul.lo.s64 	%rd18178, %rd18177, 4196183048192;
	and.b64  	%rd18179, %rd2106, 4294967295;
	mad.lo.s64 	%rd18180, %rd18179, 977, %rd18178;
	setp.lt.u64 	%p7074, %rd18180, %rd18178;
	selp.u64 	%rd18181, 1, 0, %p7073;
	mul.lo.s64 	%rd18182, %rd18173, 977;
	shr.u64 	%rd18183, %rd18182, 32;
	add.s64 	%rd18184, %rd18183, %rd18181;
	add.s64 	%rd18185, %rd18184, %rd18180;
	setp.lt.u64 	%p7075, %rd18185, %rd18184;
	shr.u64 	%rd18186, %rd2107, 32;
	mul.lo.s64 	%rd18187, %rd18186, 4196183048192;
	and.b64  	%rd18188, %rd2107, 4294967295;
	mad.lo.s64 	%rd18189, %rd18188, 977, %rd18187;
	setp.lt.u64 	%p7076, %rd18189, %rd18187;
	selp.u64 	%rd18190, 1, 0, %p7075;
	selp.u64 	%rd18191, 1, 0, %p7074;
	mul.lo.s64 	%rd18192, %rd18177, 977;
	shr.u64 	%rd18193, %rd18192, 32;
	add.s64 	%rd18194, %rd18193, %rd18191;
	add.s64 	%rd18195, %rd18194, %rd18190;
	add.s64 	%rd18196, %rd18195, %rd18189;
	setp.lt.u64 	%p7077, %rd18196, %rd18195;
	add.s64 	%rd2121, %rd23260, %rd18176;
	setp.lt.u64 	%p7078, %rd2121, %rd23260;
	selp.u64 	%rd18197, 1, 0, %p7078;
	add.s64 	%rd18198, %rd23261, %rd18185;
	add.s64 	%rd2122, %rd18198, %rd18197;
	max.u64 	%rd18199, %rd23261, %rd18198;
	setp.gt.u64 	%p7079, %rd18199, %rd2122;
	selp.u64 	%rd18200, 1, 0, %p7079;
	add.s64 	%rd18201, %rd23262, %rd18196;
	add.s64 	%rd2123, %rd18201, %rd18200;
	max.u64 	%rd18202, %rd23262, %rd18201;
	setp.gt.u64 	%p7080, %rd18202, %rd2123;
	selp.u64 	%rd18203, 1, 0, %p7080;
	shr.u64 	%rd18204, %rd2108, 32;
	and.b64  	%rd18205, %rd2108, 4294967295;
	mul.lo.s64 	%rd18206, %rd18205, 977;
	mad.lo.s64 	%rd18207, %rd18204, 4196183048192, %rd18206;
	selp.u64 	%rd18208, 1, 0, %p7077;
	selp.u64 	%rd18209, 1, 0, %p7076;
	mul.lo.s64 	%rd18210, %rd18186, 977;
	shr.u64 	%rd18211, %rd18210, 32;
	add.s64 	%rd18212, %rd18211, %rd18209;
	add.s64 	%rd18213, %rd18212, %rd18208;
	add.s64 	%rd18214, %rd18213, %rd18207;
	add.s64 	%rd18215, %rd23263, %rd18214;
	add.s64 	%rd23267, %rd18215, %rd18203;
	setp.gt.u64 	%p7081, %rd23267, %rd2013;
	@%p7081 bra 	$L__BB1_711;
	setp.eq.s64 	%p7082, %rd23267, %rd2013;
	setp.gt.u64 	%p7083, %rd2123, %rd23234;
	and.pred  	%p7084, %p7082, %p7083;
	@%p7084 bra 	$L__BB1_711;
	setp.eq.s64 	%p7085, %rd23267, %rd2013;
	setp.eq.s64 	%p7086, %rd2123, %rd23234;
	and.pred  	%p7087, %p7085, %p7086;
	setp.gt.u64 	%p7088, %rd2122, %rd23233;
	and.pred  	%p7089, %p7087, %p7088;
	@%p7089 bra 	$L__BB1_711;
	setp.ne.s64 	%p7090, %rd23267, %rd2013;
	setp.ne.s64 	%p7091, %rd2123, %rd23234;
	or.pred  	%p7092, %p7090, %p7091;
	setp.ne.s64 	%p7093, %rd2122, %rd23233;
	or.pred  	%p7094, %p7092, %p7093;
	setp.lt.u64 	%p7095, %rd2121, %rd23235;
	or.pred  	%p7096, %p7094, %p7095;
	mov.u64 	%rd23264, %rd2121;
	mov.u64 	%rd23265, %rd2122;
	mov.u64 	%rd23266, %rd2123;
	@%p7096 bra 	$L__BB1_712;
$L__BB1_711:
	sub.s64 	%rd23264, %rd2121, %rd23235;
	setp.lt.u64 	%p7097, %rd2121, %rd23235;
	selp.u64 	%rd18216, 1, 0, %p7097;
	add.s64 	%rd18217, %rd23233, %rd18216;
	sub.s64 	%rd23265, %rd2122, %rd18217;
	setp.ge.u64 	%p7098, %rd2122, %rd18217;
	setp.lt.u64 	%p7099, %rd2122, %rd18217;
	setp.eq.s64 	%p7100, %rd18217, 0;
	selp.u32 	%r2098, -1, 0, %p7099;
	selp.u32 	%r2099, -1, 0, %p7100;
	selp.b32 	%r2100, %r2099, %r2098, %p7098;
	selp.b32 	%r2101, %r2100, %r2098, %p7097;
	and.b32  	%r2102, %r2101, 1;
	setp.eq.b32 	%p7101, %r2102, 1;
	cvt.u64.u32 	%rd18218, %r2101;
	and.b64  	%rd18219, %rd18218, 1;
	add.s64 	%rd18220, %rd23234, %rd18219;
	sub.s64 	%rd23266, %rd2123, %rd18220;
	setp.ge.u64 	%p7102, %rd2123, %rd18220;
	setp.lt.u64 	%p7103, %rd2123, %rd18220;
	setp.eq.s64 	%p7104, %rd18220, 0;
	selp.u32 	%r2103, -1, 0, %p7103;
	selp.u32 	%r2104, -1, 0, %p7104;
	selp.b32 	%r2105, %r2104, %r2103, %p7102;
	selp.b32 	%r2106, %r2105, %r2103, %p7101;
	and.b32  	%r2107, %r2106, 1;
	setp.eq.b32 	%p7105, %r2107, 1;
	selp.s64 	%rd18221, -1, 0, %p7105;
	sub.s64 	%rd18222, %rd23267, %rd2013;
	add.s64 	%rd23267, %rd18222, %rd18221;
$L__BB1_712:
	shl.b64 	%rd2133, %rd23264, 1;
	mov.b64 	{%r2108, %r2109}, %rd23265;
	mov.b64 	{%r2110, %r2111}, %rd23264;
	shf.l.wrap.b32 	%r2112, %r2111, %r2108, 1;
	shf.l.wrap.b32 	%r2113, %r2108, %r2109, 1;
	mov.b64 	%rd2134, {%r2112, %r2113};
	setp.lt.u64 	%p7106, %rd2134, %rd23265;
	selp.u64 	%rd18223, 1, 0, %p7106;
	shl.b64 	%rd18224, %rd23266, 1;
	or.b64  	%rd2135, %rd18224, %rd18223;
	setp.lt.u64 	%p7107, %rd2135, %rd23266;
	selp.u64 	%rd18225, 1, 0, %p7107;
	shl.b64 	%rd18226, %rd23267, 1;
	or.b64  	%rd23271, %rd18226, %rd18225;
	setp.gt.u64 	%p7108, %rd23271, %rd2013;
	@%p7108 bra 	$L__BB1_716;
	setp.eq.s64 	%p7109, %rd23271, %rd2013;
	setp.gt.u64 	%p7110, %rd2135, %rd23234;
	and.pred  	%p7111, %p7109, %p7110;
	@%p7111 bra 	$L__BB1_716;
	setp.eq.s64 	%p7112, %rd23271, %rd2013;
	setp.eq.s64 	%p7113, %rd2135, %rd23234;
	and.pred  	%p7114, %p7112, %p7113;
	setp.gt.u64 	%p7115, %rd2134, %rd23233;
	and.pred  	%p7116, %p7114, %p7115;
	@%p7116 bra 	$L__BB1_716;
	setp.ne.s64 	%p7117, %rd23271, %rd2013;
	setp.ne.s64 	%p7118, %rd2135, %rd23234;
	or.pred  	%p7119, %p7117, %p7118;
	setp.ne.s64 	%p7120, %rd2134, %rd23233;
	or.pred  	%p7121, %p7119, %p7120;
	setp.lt.u64 	%p7122, %rd2133, %rd23235;
	or.pred  	%p7123, %p7121, %p7122;
	mov.u64 	%rd23268, %rd2133;
	mov.u64 	%rd23269, %rd2134;
	mov.u64 	%rd23270, %rd2135;
	@%p7123 bra 	$L__BB1_717;
$L__BB1_716:
	sub.s64 	%rd23268, %rd2133, %rd23235;
	setp.lt.u64 	%p7124, %rd2133, %rd23235;
	selp.u64 	%rd18227, 1, 0, %p7124;
	add.s64 	%rd18228, %rd23233, %rd18227;
	sub.s64 	%rd23269, %rd2134, %rd18228;
	setp.ge.u64 	%p7125, %rd2134, %rd18228;
	setp.lt.u64 	%p7126, %rd2134, %rd18228;
	setp.eq.s64 	%p7127, %rd18228, 0;
	selp.u32 	%r2114, -1, 0, %p7126;
	selp.u32 	%r2115, -1, 0, %p7127;
	selp.b32 	%r2116, %r2115, %r2114, %p7125;
	selp.b32 	%r2117, %r2116, %r2114, %p7124;
	and.b32  	%r2118, %r2117, 1;
	setp.eq.b32 	%p7128, %r2118, 1;
	cvt.u64.u32 	%rd18229, %r2117;
	and.b64  	%rd18230, %rd18229, 1;
	add.s64 	%rd18231, %rd23234, %rd18230;
	sub.s64 	%rd23270, %rd2135, %rd18231;
	setp.ge.u64 	%p7129, %rd2135, %rd18231;
	setp.lt.u64 	%p7130, %rd2135, %rd18231;
	setp.eq.s64 	%p7131, %rd18231, 0;
	selp.u32 	%r2119, -1, 0, %p7130;
	selp.u32 	%r2120, -1, 0, %p7131;
	selp.b32 	%r2121, %r2120, %r2119, %p7129;
	selp.b32 	%r2122, %r2121, %r2119, %p7128;
	and.b32  	%r2123, %r2122, 1;
	setp.eq.b32 	%p7132, %r2123, 1;
	selp.s64 	%rd18232, -1, 0, %p7132;
	sub.s64 	%rd18233, %rd23271, %rd2013;
	add.s64 	%rd23271, %rd18233, %rd18232;
$L__BB1_717:
	shl.b64 	%rd2145, %rd23268, 1;
	mov.b64 	{%r2124, %r2125}, %rd23269;
	mov.b64 	{%r2126, %r2127}, %rd23268;
	shf.l.wrap.b32 	%r2128, %r2127, %r2124, 1;
	shf.l.wrap.b32 	%r2129, %r2124, %r2125, 1;
	mov.b64 	%rd2146, {%r2128, %r2129};
	setp.lt.u64 	%p7133, %rd2146, %rd23269;
	selp.u64 	%rd18234, 1, 0, %p7133;
	shl.b64 	%rd18235, %rd23270, 1;
	or.b64  	%rd2147, %rd18235, %rd18234;
	setp.lt.u64 	%p7134, %rd2147, %rd23270;
	selp.u64 	%rd18236, 1, 0, %p7134;
	shl.b64 	%rd18237, %rd23271, 1;
	or.b64  	%rd23275, %rd18237, %rd18236;
	setp.gt.u64 	%p7135, %rd23275, %rd2013;
	@%p7135 bra 	$L__BB1_721;
	setp.eq.s64 	%p7136, %rd23275, %rd2013;
	setp.gt.u64 	%p7137, %rd2147, %rd23234;
	and.pred  	%p7138, %p7136, %p7137;
	@%p7138 bra 	$L__BB1_721;
	setp.eq.s64 	%p7139, %rd23275, %rd2013;
	setp.eq.s64 	%p7140, %rd2147, %rd23234;
	and.pred  	%p7141, %p7139, %p7140;
	setp.gt.u64 	%p7142, %rd2146, %rd23233;
	and.pred  	%p7143, %p7141, %p7142;
	@%p7143 bra 	$L__BB1_721;
	setp.ne.s64 	%p7144, %rd23275, %rd2013;
	setp.ne.s64 	%p7145, %rd2147, %rd23234;
	or.pred  	%p7146, %p7144, %p7145;
	setp.ne.s64 	%p7147, %rd2146, %rd23233;
	or.pred  	%p7148, %p7146, %p7147;
	setp.lt.u64 	%p7149, %rd2145, %rd23235;
	or.pred  	%p7150, %p7148, %p7149;
	mov.u64 	%rd23272, %rd2145;
	mov.u64 	%rd23273, %rd2146;
	mov.u64 	%rd23274, %rd2147;
	@%p7150 bra 	$L__BB1_722;
$L__BB1_721:
	sub.s64 	%rd23272, %rd2145, %rd23235;
	setp.lt.u64 	%p7151, %rd2145, %rd23235;
	selp.u64 	%rd18238, 1, 0, %p7151;
	add.s64 	%rd18239, %rd23233, %rd18238;
	sub.s64 	%rd23273, %rd2146, %rd18239;
	setp.ge.u64 	%p7152, %rd2146, %rd18239;
	setp.lt.u64 	%p7153, %rd2146, %rd18239;
	setp.eq.s64 	%p7154, %rd18239, 0;
	selp.u32 	%r2130, -1, 0, %p7153;
	selp.u32 	%r2131, -1, 0, %p7154;
	selp.b32 	%r2132, %r2131, %r2130, %p7152;
	selp.b32 	%r2133, %r2132, %r2130, %p7151;
	and.b32  	%r2134, %r2133, 1;
	setp.eq.b32 	%p7155, %r2134, 1;
	cvt.u64.u32 	%rd18240, %r2133;
	and.b64  	%rd18241, %rd18240, 1;
	add.s64 	%rd18242, %rd23234, %rd18241;
	sub.s64 	%rd23274, %rd2147, %rd18242;
	setp.ge.u64 	%p7156, %rd2147, %rd18242;
	setp.lt.u64 	%p7157, %rd2147, %rd18242;
	setp.eq.s64 	%p7158, %rd18242, 0;
	selp.u32 	%r2135, -1, 0, %p7157;
	selp.u32 	%r2136, -1, 0, %p7158;
	selp.b32 	%r2137, %r2136, %r2135, %p7156;
	selp.b32 	%r2138, %r2137, %r2135, %p7155;
	and.b32  	%r2139, %r2138, 1;
	setp.eq.b32 	%p7159, %r2139, 1;
	selp.s64 	%rd18243, -1, 0, %p7159;
	sub.s64 	%rd18244, %rd23275, %rd2013;
	add.s64 	%rd23275, %rd18244, %rd18243;
$L__BB1_722:
	shl.b64 	%rd2157, %rd23272, 1;
	mov.b64 	{%r2140, %r2141}, %rd23273;
	mov.b64 	{%r2142, %r2143}, %rd23272;
	shf.l.wrap.b32 	%r2144, %r2143, %r2140, 1;
	shf.l.wrap.b32 	%r2145, %r2140, %r2141, 1;
	mov.b64 	%rd2158, {%r2144, %r2145};
	setp.lt.u64 	%p7160, %rd2158, %rd23273;
	selp.u64 	%rd18245, 1, 0, %p7160;
	shl.b64 	%rd18246, %rd23274, 1;
	or.b64  	%rd2159, %rd18246, %rd18245;
	setp.lt.u64 	%p7161, %rd2159, %rd23274;
	selp.u64 	%rd18247, 1, 0, %p7161;
	shl.b64 	%rd18248, %rd23275, 1;
	or.b64  	%rd23279, %rd18248, %rd18247;
	setp.gt.u64 	%p7162, %rd23279, %rd2013;
	@%p7162 bra 	$L__BB1_726;
	setp.eq.s64 	%p7163, %rd23279, %rd2013;
	setp.gt.u64 	%p7164, %rd2159, %rd23234;
	and.pred  	%p7165, %p7163, %p7164;
	@%p7165 bra 	$L__BB1_726;
	setp.eq.s64 	%p7166, %rd23279, %rd2013;
	setp.eq.s64 	%p7167, %rd2159, %rd23234;
	and.pred  	%p7168, %p7166, %p7167;
	setp.gt.u64 	%p7169, %rd2158, %rd23233;
	and.pred  	%p7170, %p7168, %p7169;
	@%p7170 bra 	$L__BB1_726;
	setp.ne.s64 	%p7171, %rd23279, %rd2013;
	setp.ne.s64 	%p7172, %rd2159, %rd23234;
	or.pred  	%p7173, %p7171, %p7172;
	setp.ne.s64 	%p7174, %rd2158, %rd23233;
	or.pred  	%p7175, %p7173, %p7174;
	setp.lt.u64 	%p7176, %rd2157, %rd23235;
	or.pred  	%p7177, %p7175, %p7176;
	mov.u64 	%rd23276, %rd2157;
	mov.u64 	%rd23277, %rd2158;
	mov.u64 	%rd23278, %rd2159;
	@%p7177 bra 	$L__BB1_727;
$L__BB1_726:
	sub.s64 	%rd23276, %rd2157, %rd23235;
	setp.lt.u64 	%p7178, %rd2157, %rd23235;
	selp.u64 	%rd18249, 1, 0, %p7178;
	add.s64 	%rd18250, %rd23233, %rd18249;
	sub.s64 	%rd23277, %rd2158, %rd18250;
	setp.ge.u64 	%p7179, %rd2158, %rd18250;
	setp.lt.u64 	%p7180, %rd2158, %rd18250;
	setp.eq.s64 	%p7181, %rd18250, 0;
	selp.u32 	%r2146, -1, 0, %p7180;
	selp.u32 	%r2147, -1, 0, %p7181;
	selp.b32 	%r2148, %r2147, %r2146, %p7179;
	selp.b32 	%r2149, %r2148, %r2146, %p7178;
	and.b32  	%r2150, %r2149, 1;
	setp.eq.b32 	%p7182, %r2150, 1;
	cvt.u64.u32 	%rd18251, %r2149;
	and.b64  	%rd18252, %rd18251, 1;
	add.s64 	%rd18253, %rd23234, %rd18252;
	sub.s64 	%rd23278, %rd2159, %rd18253;
	setp.ge.u64 	%p7183, %rd2159, %rd18253;
	setp.lt.u64 	%p7184, %rd2159, %rd18253;
	setp.eq.s64 	%p7185, %rd18253, 0;
	selp.u32 	%r2151, -1, 0, %p7184;
	selp.u32 	%r2152, -1, 0, %p7185;
	selp.b32 	%r2153, %r2152, %r2151, %p7183;
	selp.b32 	%r2154, %r2153, %r2151, %p7182;
	and.b32  	%r2155, %r2154, 1;
	setp.eq.b32 	%p7186, %r2155, 1;
	selp.s64 	%rd18254, -1, 0, %p7186;
	sub.s64 	%rd18255, %rd23279, %rd2013;
	add.s64 	%rd23279, %rd18255, %rd18254;
$L__BB1_727:
	setp.gt.u64 	%p7187, %rd23280, %rd2013;
	@%p7187 bra 	$L__BB1_731;
	setp.eq.s64 	%p7188, %rd23280, %rd2013;
	setp.gt.u64 	%p7189, %rd41, %rd23234;
	and.pred  	%p7190, %p7188, %p7189;
	@%p7190 bra 	$L__BB1_731;
	setp.eq.s64 	%p7191, %rd23280, %rd2013;
	setp.eq.s64 	%p7192, %rd41, %rd23234;
	and.pred  	%p7193, %p7191, %p7192;
	setp.gt.u64 	%p7194, %rd40, %rd23233;
	and.pred  	%p7195, %p7193, %p7194;
	@%p7195 bra 	$L__BB1_731;
	setp.ne.s64 	%p7196, %rd23280, %rd2013;
	setp.ne.s64 	%p7197, %rd41, %rd23234;
	or.pred  	%p7198, %p7196, %p7197;
	setp.ne.s64 	%p7199, %rd40, %rd23233;
	or.pred  	%p7200, %p7198, %p7199;
	setp.lt.u64 	%p7201, %rd39, %rd23235;
	or.pred  	%p7202, %p7200, %p7201;
	mov.u64 	%rd23281, %rd41;
	mov.u64 	%rd23282, %rd40;
	mov.u64 	%rd23283, %rd39;
	@%p7202 bra 	$L__BB1_732;
$L__BB1_731:
	sub.s64 	%rd23283, %rd39, %rd23235;
	setp.lt.u64 	%p7203, %rd39, %rd23235;
	selp.u64 	%rd18256, 1, 0, %p7203;
	add.s64 	%rd18257, %rd23233, %rd18256;
	sub.s64 	%rd23282, %rd40, %rd18257;
	setp.ge.u64 	%p7204, %rd40, %rd18257;
	setp.lt.u64 	%p7205, %rd40, %rd18257;
	setp.eq.s64 	%p7206, %rd18257, 0;
	selp.u32 	%r2156, -1, 0, %p7205;
	selp.u32 	%r2157, -1, 0, %p7206;
	selp.b32 	%r2158, %r2157, %r2156, %p7204;
	selp.b32 	%r2159, %r2158, %r2156, %p7203;
	and.b32  	%r2160, %r2159, 1;
	setp.eq.b32 	%p7207, %r2160, 1;
	cvt.u64.u32 	%rd18258, %r2159;
	and.b64  	%rd18259, %rd18258, 1;
	add.s64 	%rd18260, %rd23234, %rd18259;
	sub.s64 	%rd23281, %rd41, %rd18260;
	setp.ge.u64 	%p7208, %rd41, %rd18260;
	setp.lt.u64 	%p7209, %rd41, %rd18260;
	setp.eq.s64 	%p7210, %rd18260, 0;
	selp.u32 	%r2161, -1, 0, %p7209;
	selp.u32 	%r2162, -1, 0, %p7210;
	selp.b32 	%r2163, %r2162, %r2161, %p7208;
	selp.b32 	%r2164, %r2163, %r2161, %p7207;
	and.b32  	%r2165, %r2164, 1;
	setp.eq.b32 	%p7211, %r2165, 1;
	selp.s64 	%rd18261, -1, 0, %p7211;
	sub.s64 	%rd18262, %rd23280, %rd2013;
	add.s64 	%rd23280, %rd18262, %rd18261;
$L__BB1_732:
	add.s64 	%rd2177, %rd23283, %rd35;
	setp.lt.u64 	%p7212, %rd2177, %rd23283;
	selp.u64 	%rd18263, 1, 0, %p7212;
	add.s64 	%rd18264, %rd23282, %rd36;
	add.s64 	%rd2178, %rd18264, %rd18263;
	max.u64 	%rd18265, %rd23282, %rd18264;
	setp.gt.u64 	%p7213, %rd18265, %rd2178;
	selp.u64 	%rd18266, 1, 0, %p7213;
	add.s64 	%rd18267, %rd23281, %rd37;
	add.s64 	%rd2179, %rd18267, %rd18266;
	max.u64 	%rd18268, %rd23281, %rd18267;
	setp.gt.u64 	%p7214, %rd18268, %rd2179;
	selp.u64 	%rd18269, 1, 0, %p7214;
	add.s64 	%rd18270, %rd23280, %rd38;
	add.s64 	%rd23287, %rd18270, %rd18269;
	setp.gt.u64 	%p7215, %rd23287, %rd2013;
	@%p7215 bra 	$L__BB1_736;
	setp.eq.s64 	%p7216, %rd23287, %rd2013;
	setp.gt.u64 	%p7217, %rd2179, %rd23234;
	and.pred  	%p7218, %p7216, %p7217;
	@%p7218 bra 	$L__BB1_736;
	setp.eq.s64 	%p7219, %rd23287, %rd2013;
	setp.eq.s64 	%p7220, %rd2179, %rd23234;
	and.pred  	%p7221, %p7219, %p7220;
	setp.gt.u64 	%p7222, %rd2178, %rd23233;
	and.pred  	%p7223, %p7221, %p7222;
	@%p7223 bra 	$L__BB1_736;
	setp.ne.s64 	%p7224, %rd23287, %rd2013;
	setp.ne.s64 	%p7225, %rd2179, %rd23234;
	or.pred  	%p7226, %p7224, %p7225;
	setp.ne.s64 	%p7227, %rd2178, %rd23233;
	or.pred  	%p7228, %p7226, %p7227;
	setp.lt.u64 	%p7229, %rd2177, %rd23235;
	or.pred  	%p7230, %p7228, %p7229;
	mov.u64 	%rd23284, %rd2179;
	mov.u64 	%rd23285, %rd2178;
	mov.u64 	%rd23286, %rd2177;
	@%p7230 bra 	$L__BB1_737;
$L__BB1_736:
	sub.s64 	%rd23286, %rd2177, %rd23235;
	setp.lt.u64 	%p7231, %rd2177, %rd23235;
	selp.u64 	%rd18271, 1, 0, %p7231;
	add.s64 	%rd18272, %rd23233, %rd18271;
	sub.s64 	%rd23285, %rd2178, %rd18272;
	setp.ge.u64 	%p7232, %rd2178, %rd18272;
	setp.lt.u64 	%p7233, %rd2178, %rd18272;
	setp.eq.s64 	%p7234, %rd18272, 0;
	selp.u32 	%r2166, -1, 0, %p7233;
	selp.u32 	%r2167, -1, 0, %p7234;
	selp.b32 	%r2168, %r2167, %r2166, %p7232;
	selp.b32 	%r2169, %r2168, %r2166, %p7231;
	and.b32  	%r2170, %r2169, 1;
	setp.eq.b32 	%p7235, %r2170, 1;
	cvt.u64.u32 	%rd18273, %r2169;
	and.b64  	%rd18274, %rd18273, 1;
	add.s64 	%rd18275, %rd23234, %rd18274;
	sub.s64 	%rd23284, %rd2179, %rd18275;
	setp.ge.u64 	%p7236, %rd2179, %rd18275;
	setp.lt.u64 	%p7237, %rd2179, %rd18275;
	setp.eq.s64 	%p7238, %rd18275, 0;
	selp.u32 	%r2171, -1, 0, %p7237;
	selp.u32 	%r2172, -1, 0, %p7238;
	selp.b32 	%r2173, %r2172, %r2171, %p7236;
	selp.b32 	%r2174, %r2173, %r2171, %p7235;
	and.b32  	%r2175, %r2174, 1;
	setp.eq.b32 	%p7239, %r2175, 1;
	selp.s64 	%rd18276, -1, 0, %p7239;
	sub.s64 	%rd18277, %rd23287, %rd2013;
	add.s64 	%rd23287, %rd18277, %rd18276;
$L__BB1_737:
	shl.b64 	%rd2189, %rd23286, 1;
	mov.b64 	{%r2176, %r2177}, %rd23285;
	mov.b64 	{%r2178, %r2179}, %rd23286;
	shf.l.wrap.b32 	%r2180, %r2179, %r2176, 1;
	shf.l.wrap.b32 	%r2181, %r2176, %r2177, 1;
	mov.b64 	%rd2190, {%r2180, %r2181};
	setp.lt.u64 	%p7240, %rd2190, %rd23285;
	selp.u64 	%rd18278, 1, 0, %p7240;
	shl.b64 	%rd18279, %rd23284, 1;
	or.b64  	%rd2191, %rd18279, %rd18278;
	setp.lt.u64 	%p7241, %rd2191, %rd23284;
	selp.u64 	%rd18280, 1, 0, %p7241;
	shl.b64 	%rd18281, %rd23287, 1;
	or.b64  	%rd23291, %rd18281, %rd18280;
	setp.gt.u64 	%p7242, %rd23291, %rd2013;
	@%p7242 bra 	$L__BB1_741;
	setp.eq.s64 	%p7243, %rd23291, %rd2013;
	setp.gt.u64 	%p7244, %rd2191, %rd23234;
	and.pred  	%p7245, %p7243, %p7244;
	@%p7245 bra 	$L__BB1_741;
	setp.eq.s64 	%p7246, %rd23291, %rd2013;
	setp.eq.s64 	%p7247, %rd2191, %rd23234;
	and.pred  	%p7248, %p7246, %p7247;
	setp.gt.u64 	%p7249, %rd2190, %rd23233;
	and.pred  	%p7250, %p7248, %p7249;
	@%p7250 bra 	$L__BB1_741;
	setp.ne.s64 	%p7251, %rd23291, %rd2013;
	setp.ne.s64 	%p7252, %rd2191, %rd23234;
	or.pred  	%p7253, %p7251, %p7252;
	setp.ne.s64 	%p7254, %rd2190, %rd23233;
	or.pred  	%p7255, %p7253, %p7254;
	setp.lt.u64 	%p7256, %rd2189, %rd23235;
	or.pred  	%p7257, %p7255, %p7256;
	mov.u64 	%rd23288, %rd2191;
	mov.u64 	%rd23289, %rd2190;
	mov.u64 	%rd23290, %rd2189;
	@%p7257 bra 	$L__BB1_742;
$L__BB1_741:
	sub.s64 	%rd23290, %rd2189, %rd23235;
	setp.lt.u64 	%p7258, %rd2189, %rd23235;
	selp.u64 	%rd18282, 1, 0, %p7258;
	add.s64 	%rd18283, %rd23233, %rd18282;
	sub.s64 	%rd23289, %rd2190, %rd18283;
	setp.ge.u64 	%p7259, %rd2190, %rd18283;
	setp.lt.u64 	%p7260, %rd2190, %rd18283;
	setp.eq.s64 	%p7261, %rd18283, 0;
	selp.u32 	%r2182, -1, 0, %p7260;
	selp.u32 	%r2183, -1, 0, %p7261;
	selp.b32 	%r2184, %r2183, %r2182, %p7259;
	selp.b32 	%r2185, %r2184, %r2182, %p7258;
	and.b32  	%r2186, %r2185, 1;
	setp.eq.b32 	%p7262, %r2186, 1;
	cvt.u64.u32 	%rd18284, %r2185;
	and.b64  	%rd18285, %rd18284, 1;
	add.s64 	%rd18286, %rd23234, %rd18285;
	sub.s64 	%rd23288, %rd2191, %rd18286;
	setp.ge.u64 	%p7263, %rd2191, %rd18286;
	setp.lt.u64 	%p7264, %rd2191, %rd18286;
	setp.eq.s64 	%p7265, %rd18286, 0;
	selp.u32 	%r2187, -1, 0, %p7264;
	selp.u32 	%r2188, -1, 0, %p7265;
	selp.b32 	%r2189, %r2188, %r2187, %p7263;
	selp.b32 	%r2190, %r2189, %r2187, %p7262;
	and.b32  	%r2191, %r2190, 1;
	setp.eq.b32 	%p7266, %r2191, 1;
	selp.s64 	%rd18287, -1, 0, %p7266;
	sub.s64 	%rd18288, %rd23291, %rd2013;
	add.s64 	%rd23291, %rd18288, %rd18287;
$L__BB1_742:
	shl.b64 	%rd2201, %rd23290, 1;
	mov.b64 	{%r2192, %r2193}, %rd23289;
	mov.b64 	{%r2194, %r2195}, %rd23290;
	shf.l.wrap.b32 	%r2196, %r2195, %r2192, 1;
	shf.l.wrap.b32 	%r2197, %r2192, %r2193, 1;
	mov.b64 	%rd2202, {%r2196, %r2197};
	setp.lt.u64 	%p7267, %rd2202, %rd23289;
	selp.u64 	%rd18289, 1, 0, %p7267;
	shl.b64 	%rd18290, %rd23288, 1;
	or.b64  	%rd2203, %rd18290, %rd18289;
	setp.lt.u64 	%p7268, %rd2203, %rd23288;
	selp.u64 	%rd18291, 1, 0, %p7268;
	shl.b64 	%rd18292, %rd23291, 1;
	or.b64  	%rd23295, %rd18292, %rd18291;
	setp.gt.u64 	%p7269, %rd23295, %rd2013;
	@%p7269 bra 	$L__BB1_746;
	setp.eq.s64 	%p7270, %rd23295, %rd2013;
	setp.gt.u64 	%p7271, %rd2203, %rd23234;
	and.pred  	%p7272, %p7270, %p7271;
	@%p7272 bra 	$L__BB1_746;
	setp.eq.s64 	%p7273, %rd23295, %rd2013;
	setp.eq.s64 	%p7274, %rd2203, %rd23234;
	and.pred  	%p7275, %p7273, %p7274;
	setp.gt.u64 	%p7276, %rd2202, %rd23233;
	and.pred  	%p7277, %p7275, %p7276;
	@%p7277 bra 	$L__BB1_746;
	setp.ne.s64 	%p7278, %rd23295, %rd2013;
	setp.ne.s64 	%p7279, %rd2203, %rd23234;
	or.pred  	%p7280, %p7278, %p7279;
	setp.ne.s64 	%p7281, %rd2202, %rd23233;
	or.pred  	%p7282, %p7280, %p7281;
	setp.lt.u64 	%p7283, %rd2201, %rd23235;
	or.pred  	%p7284, %p7282, %p7283;
	mov.u64 	%rd23292, %rd2203;
	mov.u64 	%rd23293, %rd2202;
	mov.u64 	%rd23294, %rd2201;
	@%p7284 bra 	$L__BB1_747;
$L__BB1_746:
	sub.s64 	%rd23294, %rd2201, %rd23235;
	setp.lt.u64 	%p7285, %rd2201, %rd23235;
	selp.u64 	%rd18293, 1, 0, %p7285;
	add.s64 	%rd18294, %rd23233, %rd18293;
	sub.s64 	%rd23293, %rd2202, %rd18294;
	setp.ge.u64 	%p7286, %rd2202, %rd18294;
	setp.lt.u64 	%p7287, %rd2202, %rd18294;
	setp.eq.s64 	%p7288, %rd18294, 0;
	selp.u32 	%r2198, -1, 0, %p7287;
	selp.u32 	%r2199, -1, 0, %p7288;
	selp.b32 	%r2200, %r2199, %r2198, %p7286;
	selp.b32 	%r2201, %r2200, %r2198, %p7285;
	and.b32  	%r2202, %r2201, 1;
	setp.eq.b32 	%p7289, %r2202, 1;
	cvt.u64.u32 	%rd18295, %r2201;
	and.b64  	%rd18296, %rd18295, 1;
	add.s64 	%rd18297, %rd23234, %rd18296;
	sub.s64 	%rd23292, %rd2203, %rd18297;
	setp.ge.u64 	%p7290, %rd2203, %rd18297;
	setp.lt.u64 	%p7291, %rd2203, %rd18297;
	setp.eq.s64 	%p7292, %rd18297, 0;
	selp.u32 	%r2203, -1, 0, %p7291;
	selp.u32 	%r2204, -1, 0, %p7292;
	selp.b32 	%r2205, %r2204, %r2203, %p7290;
	selp.b32 	%r2206, %r2205, %r2203, %p7289;
	and.b32  	%r2207, %r2206, 1;
	setp.eq.b32 	%p7293, %r2207, 1;
	selp.s64 	%rd18298, -1, 0, %p7293;
	sub.s64 	%rd18299, %rd23295, %rd2013;
	add.s64 	%rd23295, %rd18299, %rd18298;
$L__BB1_747:
	and.b64  	%rd2213, %rd23294, 4294967295;
	shr.u64 	%rd2214, %rd23294, 32;
	mul.lo.s64 	%rd18300, %rd2214, %rd2213;
	shr.u64 	%rd18301, %rd18300, 31;
	and.b64  	%rd18302, %rd18301, 4294967296;
	shl.b64 	%rd18303, %rd18300, 33;
	mad.lo.s64 	%rd18304, %rd2213, %rd2213, %rd18303;
	setp.lt.u64 	%p7294, %rd18304, %rd18303;
	and.b64  	%rd18305, %rd18301, 4294967295;
	mad.lo.s64 	%rd18306, %rd2214, %rd2214, %rd18305;
	add.s64 	%rd18307, %rd18306, %rd18302;
	selp.u64 	%rd18308, 1, 0, %p7294;
	add.s64 	%rd18309, %rd18307, %rd18308;
	and.b64  	%rd2215, %rd23293, 4294967295;
	shr.u64 	%rd2216, %rd23293, 32;
	mul.lo.s64 	%rd18310, %rd2216, %rd2213;
	mul.lo.s64 	%rd18311, %rd2215, %rd2214;
	add.s64 	%rd18312, %rd18310, %rd18311;
	setp.lt.u64 	%p7295, %rd18312, %rd18310;
	selp.b64 	%rd18313, 4294967296, 0, %p7295;
	shl.b64 	%rd18314, %rd18312, 32;
	mad.lo.s64 	%rd18315, %rd2215, %rd2213, %rd18314;
	setp.lt.u64 	%p7296, %rd18315, %rd18314;
	shr.u64 	%rd18316, %rd18312, 32;
	mad.lo.s64 	%rd18317, %rd2216, %rd2214, %rd18316;
	add.s64 	%rd18318, %rd18317, %rd18313;
	selp.u64 	%rd18319, 1, 0, %p7296;
	add.s64 	%rd18320, %rd18318, %rd18319;
	add.s64 	%rd18321, %rd18309, %rd18315;
	setp.lt.u64 	%p7297, %rd18321, %rd18309;
	selp.u64 	%rd18322, 1, 0, %p7297;
	add.s64 	%rd18323, %rd18320, %rd18322;
	and.b64  	%rd2217, %rd23292, 4294967295;
	shr.u64 	%rd2218, %rd23292, 32;
	mul.lo.s64 	%rd18324, %rd2218, %rd2213;
	mul.lo.s64 	%rd18325, %rd2217, %rd2214;
	add.s64 	%rd18326, %rd18324, %rd18325;
	setp.lt.u64 	%p7298, %rd18326, %rd18324;
	selp.b64 	%rd18327, 4294967296, 0, %p7298;
	shl.b64 	%rd18328, %rd18326, 32;
	mad.lo.s64 	%rd18329, %rd2217, %rd2213, %rd18328;
	setp.lt.u64 	%p7299, %rd18329, %rd18328;
	shr.u64 	%rd18330, %rd18326, 32;
	mad.lo.s64 	%rd18331, %rd2218, %rd2214, %rd18330;
	add.s64 	%rd18332, %rd18331, %rd18327;
	selp.u64 	%rd18333, 1, 0, %p7299;
	add.s64 	%rd18334, %rd18332, %rd18333;
	add.s64 	%rd18335, %rd18323, %rd18329;
	setp.lt.u64 	%p7300, %rd18335, %rd18323;
	selp.u64 	%rd18337, 1, 0, %p7300;
	add.s64 	%rd18338, %rd18334, %rd18337;
	and.b64  	%rd2219, %rd23295, 4294967295;
	shr.u64 	%rd2220, %rd23295, 32;
	mul.lo.s64 	%rd18339, %rd2220, %rd2213;
	mul.lo.s64 	%rd18340, %rd2219, %rd2214;
	add.s64 	%rd18341, %rd18339, %rd18340;
	setp.lt.u64 	%p7301, %rd18341, %rd18339;
	selp.b64 	%rd18342, 4294967296, 0, %p7301;
	shl.b64 	%rd18343, %rd18341, 32;
	mad.lo.s64 	%rd18344, %rd2219, %rd2213, %rd18343;
	setp.lt.u64 	%p7302, %rd18344, %rd18343;
	shr.u64 	%rd18345, %rd18341, 32;
	mad.lo.s64 	%rd18346, %rd2220, %rd2214, %rd18345;
	add.s64 	%rd18347, %rd18346, %rd18342;
	selp.u64 	%rd18348, 1, 0, %p7302;
	add.s64 	%rd18349, %rd18347, %rd18348;
	add.s64 	%rd18350, %rd18338, %rd18344;
	setp.lt.u64 	%p7303, %rd18350, %rd18338;
	selp.u64 	%rd18352, 1, 0, %p7303;
	add.s64 	%rd18353, %rd18349, %rd18352;
	setp.lt.u64 	%p7304, %rd18312, %rd18311;
	selp.b64 	%rd18355, 4294967296, 0, %p7304;
	add.s64 	%rd18356, %rd18317, %rd18355;
	add.s64 	%rd18357, %rd18356, %rd18319;
	add.s64 	%rd18358, %rd18321, %rd18315;
	setp.lt.u64 	%p7305, %rd18358, %rd18321;
	selp.u64 	%rd18359, 1, 0, %p7305;
	add.s64 	%rd18360, %rd18357, %rd18359;
	setp.ne.s64 	%p7306, %rd18360, 0;
	add.s64 	%rd18362, %rd18335, %rd18360;
	setp.lt.u64 	%p7307, %rd18362, %rd18335;
	and.pred  	%p7308, %p7306, %p7307;
	selp.u64 	%rd18363, 1, 0, %p7308;
	mul.lo.s64 	%rd18364, %rd2216, %rd2215;
	shr.u64 	%rd18365, %rd18364, 31;
	and.b64  	%rd18366, %rd18365, 4294967296;
	shl.b64 	%rd18367, %rd18364, 33;
	mad.lo.s64 	%rd18368, %rd2215, %rd2215, %rd18367;
	setp.lt.u64 	%p7309, %rd18368, %rd18367;
	and.b64  	%rd18369, %rd18365, 4294967295;
	mad.lo.s64 	%rd18370, %rd2216, %rd2216, %rd18369;
	add.s64 	%rd18371, %rd18370, %rd18366;
	selp.u64 	%rd18372, 1, 0, %p7309;
	add.s64 	%rd18373, %rd18371, %rd18372;
	add.s64 	%rd18374, %rd18362, %rd18363;
	add.s64 	%rd18375, %rd18374, %rd18368;
	max.u64 	%rd18376, %rd18362, %rd18374;
	setp.gt.u64 	%p7310, %rd18376, %rd18375;
	selp.u64 	%rd18377, 1, 0, %p7310;
	add.s64 	%rd18378, %rd18373, %rd18377;
	setp.ne.s64 	%p7311, %rd18378, 0;
	add.s64 	%rd18380, %rd18350, %rd18378;
	setp.lt.u64 	%p7312, %rd18380, %rd18350;
	and.pred  	%p7313, %p7311, %p7312;
	selp.u64 	%rd18381, 1, 0, %p7313;
	mul.lo.s64 	%rd18382, %rd2218, %rd2215;
	mul.lo.s64 	%rd18383, %rd2217, %rd2216;
	add.s64 	%rd18384, %rd18382, %rd18383;
	setp.lt.u64 	%p7314, %rd18384, %rd18382;
	selp.b64 	%rd18385, 4294967296, 0, %p7314;
	shl.b64 	%rd18386, %rd18384, 32;
	mad.lo.s64 	%rd18387, %rd2217, %rd2215, %rd18386;
	setp.lt.u64 	%p7315, %rd18387, %rd18386;
	shr.u64 	%rd18388, %rd18384, 32;
	mad.lo.s64 	%rd18389, %rd2218, %rd2216, %rd18388;
	add.s64 	%rd18390, %rd18389, %rd18385;
	selp.u64 	%rd18391, 1, 0, %p7315;
	add.s64 	%rd18392, %rd18390, %rd18391;
	add.s64 	%rd18393, %rd18380, %rd18381;
	add.s64 	%rd18394, %rd18393, %rd18387;
	max.u64 	%rd18396, %rd18380, %rd18393;
	setp.gt.u64 	%p7316, %rd18396, %rd18394;
	selp.u64 	%rd18397, 1, 0, %p7316;
	add.s64 	%rd18398, %rd18392, %rd18397;
	setp.ne.s64 	%p7317, %rd18398, 0;
	add.s64 	%rd18400, %rd18353, %rd18398;
	setp.lt.u64 	%p7318, %rd18400, %rd18353;
	and.pred  	%p7319, %p7317, %p7318;
	selp.u64 	%rd18401, 1, 0, %p7319;
	mul.lo.s64 	%rd18402, %rd2220, %rd2215;
	mul.lo.s64 	%rd18403, %rd2219, %rd2216;
	add.s64 	%rd18404, %rd18402, %rd18403;
	setp.lt.u64 	%p7320, %rd18404, %rd18402;
	selp.b64 	%rd18405, 4294967296, 0, %p7320;
	shl.b64 	%rd18406, %rd18404, 32;
	mad.lo.s64 	%rd18407, %rd2219, %rd2215, %rd18406;
	setp.lt.u64 	%p7321, %rd18407, %rd18406;
	shr.u64 	%rd18408, %rd18404, 32;
	mad.lo.s64 	%rd18409, %rd2220, %rd2216, %rd18408;
	add.s64 	%rd18410, %rd18409, %rd18405;
	selp.u64 	%rd18411, 1, 0, %p7321;
	add.s64 	%rd18412, %rd18410, %rd18411;
	add.s64 	%rd18413, %rd18400, %rd18401;
	add.s64 	%rd18414, %rd18413, %rd18407;
	max.u64 	%rd18416, %rd18400, %rd18413;
	setp.gt.u64 	%p7322, %rd18416, %rd18414;
	selp.u64 	%rd18417, 1, 0, %p7322;
	add.s64 	%rd18418, %rd18412, %rd18417;
	setp.lt.u64 	%p7323, %rd18326, %rd18325;
	selp.b64 	%rd18420, 4294967296, 0, %p7323;
	add.s64 	%rd18421, %rd18331, %rd18420;
	add.s64 	%rd18422, %rd18421, %rd18333;
	add.s64 	%rd18423, %rd18375, %rd18329;
	setp.lt.u64 	%p7324, %rd18423, %rd18375;
	selp.u64 	%rd18424, 1, 0, %p7324;
	add.s64 	%rd18425, %rd18422, %rd18424;
	setp.ne.s64 	%p7325, %rd18425, 0;
	add.s64 	%rd18427, %rd18394, %rd18425;
	setp.lt.u64 	%p7326, %rd18427, %rd18394;
	and.pred  	%p7327, %p7325, %p7326;
	selp.u64 	%rd18428, 1, 0, %p7327;
	setp.lt.u64 	%p7328, %rd18384, %rd18383;
	selp.b64 	%rd18429, 4294967296, 0, %p7328;
	add.s64 	%rd18430, %rd18389, %rd18429;
	add.s64 	%rd18431, %rd18430, %rd18391;
	add.s64 	%rd18432, %rd18427, %rd18428;
	add.s64 	%rd18433, %rd18432, %rd18387;
	max.u64 	%rd18434, %rd18427, %rd18432;
	setp.gt.u64 	%p7329, %rd18434, %rd18433;
	selp.u64 	%rd18435, 1, 0, %p7329;
	add.s64 	%rd18436, %rd18431, %rd18435;
	setp.ne.s64 	%p7330, %rd18436, 0;
	add.s64 	%rd18438, %rd18414, %rd18436;
	setp.lt.u64 	%p7331, %rd18438, %rd18414;
	and.pred  	%p7332, %p7330, %p7331;
	selp.u64 	%rd18439, 1, 0, %p7332;
	mul.lo.s64 	%rd18440, %rd2218, %rd2217;
	shr.u64 	%rd18441, %rd18440, 31;
	and.b64  	%rd18442, %rd18441, 4294967296;
	shl.b64 	%rd18443, %rd18440, 33;
	mad.lo.s64 	%rd18444, %rd2217, %rd2217, %rd18443;
	setp.lt.u64 	%p7333, %rd18444, %rd18443;
	and.b64  	%rd18445, %rd18441, 4294967295;
	mad.lo.s64 	%rd18446, %rd2218, %rd2218, %rd18445;
	add.s64 	%rd18447, %rd18446, %rd18442;
	selp.u64 	%rd18448, 1, 0, %p7333;
	add.s64 	%rd18449, %rd18447, %rd18448;
	add.s64 	%rd18450, %rd18438, %rd18439;
	add.s64 	%rd18451, %rd18450, %rd18444;
	max.u64 	%rd18453, %rd18438, %rd18450;
	setp.gt.u64 	%p7334, %rd18453, %rd18451;
	selp.u64 	%rd18454, 1, 0, %p7334;
	add.s64 	%rd18455, %rd18449, %rd18454;
	setp.ne.s64 	%p7335, %rd18455, 0;
	add.s64 	%rd18457, %rd18418, %rd18455;
	setp.lt.u64 	%p7336, %rd18457, %rd18418;
	and.pred  	%p7337, %p7335, %p7336;
	selp.u64 	%rd18458, 1, 0, %p7337;
	mul.lo.s64 	%rd18459, %rd2220, %rd2217;
	mul.lo.s64 	%rd18460, %rd2219, %rd2218;
	add.s64 	%rd18461, %rd18459, %rd18460;
	setp.lt.u64 	%p7338, %rd18461, %rd18459;
	selp.b64 	%rd18462, 4294967296, 0, %p7338;
	shl.b64 	%rd18463, %rd18461, 32;
	mad.lo.s64 	%rd18464, %rd2219, %rd2217, %rd18463;
	setp.lt.u64 	%p7339, %rd18464, %rd18463;
	shr.u64 	%rd18465, %rd18461, 32;
	mad.lo.s64 	%rd18466, %rd2220, %rd2218, %rd18465;
	add.s64 	%rd18467, %rd18466, %rd18462;
	selp.u64 	%rd18468, 1, 0, %p7339;
	add.s64 	%rd18469, %rd18467, %rd18468;
	add.s64 	%rd18470, %rd18457, %rd18458;
	add.s64 	%rd18471, %rd18470, %rd18464;
	max.u64 	%rd18473, %rd18457, %rd18470;
	setp.gt.u64 	%p7340, %rd18473, %rd18471;
	selp.u64 	%rd18474, 1, 0, %p7340;
	add.s64 	%rd18475, %rd18469, %rd18474;
	setp.lt.u64 	%p7341, %rd18341, %rd18340;
	selp.b64 	%rd18477, 4294967296, 0, %p7341;
	add.s64 	%rd18478, %rd18346, %rd18477;
	add.s64 	%rd18479, %rd18478, %rd18348;
	add.s64 	%rd18480, %rd18433, %rd18344;
	setp.lt.u64 	%p7342, %rd18480, %rd18433;
	selp.u64 	%rd18481, 1, 0, %p7342;
	add.s64 	%rd18482, %rd18479, %rd18481;
	setp.ne.s64 	%p7343, %rd18482, 0;
	add.s64 	%rd18484, %rd18451, %rd18482;
	setp.lt.u64 	%p7344, %rd18484, %rd18451;
	and.pred  	%p7345, %p7343, %p7344;
	selp.u64 	%rd18485, 1, 0, %p7345;
	setp.lt.u64 	%p7346, %rd18404, %rd18403;
	selp.b64 	%rd18486, 4294967296, 0, %p7346;
	add.s64 	%rd18487, %rd18409, %rd18486;
	add.s64 	%rd18488, %rd18487, %rd18411;
	add.s64 	%rd18489, %rd18484, %rd18485;
	add.s64 	%rd2221, %rd18489, %rd18407;
	max.u64 	%rd18490, %rd18484, %rd18489;
	setp.gt.u64 	%p7347, %rd18490, %rd2221;
	selp.u64 	%rd18491, 1, 0, %p7347;
	add.s64 	%rd18492, %rd18488, %rd18491;
	setp.ne.s64 	%p7348, %rd18492, 0;
	add.s64 	%rd18494, %rd18471, %rd18492;
	setp.lt.u64 	%p7349, %rd18494, %rd18471;
	and.pred  	%p7350, %p7348, %p7349;
	selp.u64 	%rd18495, 1, 0, %p7350;
	setp.lt.u64 	%p7351, %rd18461, %rd18460;
	selp.b64 	%rd18496, 4294967296, 0, %p7351;
	add.s64 	%rd18497, %rd18466, %rd18496;
	add.s64 	%rd18498, %rd18497, %rd18468;
	add.s64 	%rd18499, %rd18494, %rd18495;
	add.s64 	%rd2222, %rd18499, %rd18464;
	max.u64 	%rd18500, %rd18494, %rd18499;
	setp.gt.u64 	%p7352, %rd18500, %rd2222;
	selp.u64 	%rd18501, 1, 0, %p7352;
	add.s64 	%rd18502, %rd18498, %rd18501;
	setp.ne.s64 	%p7353, %rd18502, 0;
	add.s64 	%rd18504, %rd18475, %rd18502;
	setp.lt.u64 	%p7354, %rd18504, %rd18475;
	and.pred  	%p7355, %p7353, %p7354;
	selp.u64 	%rd18505, 1, 0, %p7355;
	mul.lo.s64 	%rd18506, %rd2220, %rd2219;
	shr.u64 	%rd18507, %rd18506, 31;
	and.b64  	%rd18508, %rd18507, 4294967296;
	shl.b64 	%rd18509, %rd18506, 33;
	mad.lo.s64 	%rd18510, %rd2219, %rd2219, %rd18509;
	setp.lt.u64 	%p7356, %rd18510, %rd18509;
	and.b64  	%rd18511, %rd18507, 4294967295;
	mad.lo.s64 	%rd18512, %rd2220, %rd2220, %rd18511;
	add.s64 	%rd18513, %rd18512, %rd18508;
	selp.u64 	%rd18514, 1, 0, %p7356;
	add.s64 	%rd18515, %rd18513, %rd18514;
	add.s64 	%rd18516, %rd18504, %rd18505;
	add.s64 	%rd2223, %rd18516, %rd18510;
	max.u64 	%rd18517, %rd18504, %rd18516;
	setp.gt.u64 	%p7357, %rd18517, %rd2223;
	selp.u64 	%rd18518, 1, 0, %p7357;
	add.s64 	%rd2224, %rd18515, %rd18518;
	mov.b64 	{%r2208, %r2209}, %rd2221;
	mov.b64 	{%r2210, %r2211}, %rd2222;
	mov.b64 	%rd18519, {%r2211, %r2208};
	mov.b64 	{%r2212, %r2213}, %rd2223;
	mov.b64 	%rd18520, {%r2213, %r2210};
	mov.b64 	{%r2214, %r2215}, %rd2224;
	mov.b64 	%rd18521, {%r2215, %r2212};
	shl.b64 	%rd18522, %rd2224, 32;
	add.s64 	%rd2225, %rd18519, %rd18304;
	setp.lt.u64 	%p7358, %rd2225, %rd18519;
	selp.u64 	%rd18523, 1, 0, %p7358;
	add.s64 	%rd18524, %rd18520, %rd18358;
	add.s64 	%rd2226, %rd18524, %rd18523;
	max.u64 	%rd18525, %rd18358, %rd18524;
	setp.gt.u64 	%p7359, %rd18525, %rd2226;
	selp.u64 	%rd18526, 1, 0, %p7359;
	add.s64 	%rd18527, %rd18521, %rd18423;
	add.s64 	%rd2227, %rd18527, %rd18526;
	max.u64 	%rd18528, %rd18423, %rd18527;
	setp.gt.u64 	%p7360, %rd18528, %rd2227;
	selp.u64 	%rd18529, 1, 0, %p7360;
	add.s64 	%rd18530, %rd18522, %rd18480;
	add.s64 	%rd23299, %rd18530, %rd18529;
	setp.gt.u64 	%p7361, %rd23299, %rd2013;
	@%p7361 bra 	$L__BB1_751;
	setp.eq.s64 	%p7362, %rd23299, %rd2013;
	setp.gt.u64 	%p7363, %rd2227, %rd23234;
	and.pred  	%p7364, %p7362, %p7363;
	@%p7364 bra 	$L__BB1_751;
	setp.eq.s64 	%p7365, %rd23299, %rd2013;
	setp.eq.s64 	%p7366, %rd2227, %rd23234;
	and.pred  	%p7367, %p7365, %p7366;
	setp.gt.u64 	%p7368, %rd2226, %rd23233;
	and.pred  	%p7369, %p7367, %p7368;
	@%p7369 bra 	$L__BB1_751;
	setp.ne.s64 	%p7370, %rd23299, %rd2013;
	setp.ne.s64 	%p7371, %rd2227, %rd23234;
	or.pred  	%p7372, %p7370, %p7371;
	setp.ne.s64 	%p7373, %rd2226, %rd23233;
	or.pred  	%p7374, %p7372, %p7373;
	setp.lt.u64 	%p7375, %rd2225, %rd23235;
	or.pred  	%p7376, %p7374, %p7375;
	mov.u64 	%rd23296, %rd2225;
	mov.u64 	%rd23297, %rd2226;
	mov.u64 	%rd23298, %rd2227;
	@%p7376 bra 	$L__BB1_752;
$L__BB1_751:
	sub.s64 	%rd23296, %rd2225, %rd23235;
	setp.lt.u64 	%p7377, %rd2225, %rd23235;
	selp.u64 	%rd18531, 1, 0, %p7377;
	add.s64 	%rd18532, %rd23233, %rd18531;
	sub.s64 	%rd23297, %rd2226, %rd18532;
	setp.ge.u64 	%p7378, %rd2226, %rd18532;
	setp.lt.u64 	%p7379, %rd2226, %rd18532;
	setp.eq.s64 	%p7380, %rd18532, 0;
	selp.u32 	%r2216, -1, 0, %p7379;
	selp.u32 	%r2217, -1, 0, %p7380;
	selp.b32 	%r2218, %r2217, %r2216, %p7378;
	selp.b32 	%r2219, %r2218, %r2216, %p7377;
	and.b32  	%r2220, %r2219, 1;
	setp.eq.b32 	%p7381, %r2220, 1;
	cvt.u64.u32 	%rd18533, %r2219;
	and.b64  	%rd18534, %rd18533, 1;
	add.s64 	%rd18535, %rd23234, %rd18534;
	sub.s64 	%rd23298, %rd2227, %rd18535;
	setp.ge.u64 	%p7382, %rd2227, %rd18535;
	setp.lt.u64 	%p7383, %rd2227, %rd18535;
	setp.eq.s64 	%p7384, %rd18535, 0;
	selp.u32 	%r2221, -1, 0, %p7383;
	selp.u32 	%r2222, -1, 0, %p7384;
	selp.b32 	%r2223, %r2222, %r2221, %p7382;
	selp.b32 	%r2224, %r2223, %r2221, %p7381;
	and.b32  	%r2225, %r2224, 1;
	setp.eq.b32 	%p7385, %r2225, 1;
	selp.s64 	%rd18536, -1, 0, %p7385;
	sub.s64 	%rd18537, %rd23299, %rd2013;
	add.s64 	%rd23299, %rd18537, %rd18536;
$L__BB1_752:
	shr.u64 	%rd18538, %rd2221, 32;
	mul.lo.s64 	%rd18539, %rd18538, 4196183048192;
	and.b64  	%rd18540, %rd2221, 4294967295;
	mad.lo.s64 	%rd18541, %rd18540, 977, %rd18539;
	setp.lt.u64 	%p7386, %rd18541, %rd18539;
	shr.u64 	%rd18542, %rd2222, 32;
	mul.lo.s64 	%rd18543, %rd18542, 4196183048192;
	and.b64  	%rd18544, %rd2222, 4294967295;
	mad.lo.s64 	%rd18545, %rd18544, 977, %rd18543;
	setp.lt.u64 	%p7387, %rd18545, %rd18543;
	selp.u64 	%rd18546, 1, 0, %p7386;
	mul.lo.s64 	%rd18547, %rd18538, 977;
	shr.u64 	%rd18548, %rd18547, 32;
	add.s64 	%rd18549, %rd18548, %rd18546;
	add.s64 	%rd18550, %rd18549, %rd18545;
	setp.lt.u64 	%p7388, %rd18550, %rd18549;
	shr.u64 	%rd18551, %rd2223, 32;
	mul.lo.s64 	%rd18552, %rd18551, 4196183048192;
	and.b64  	%rd18553, %rd2223, 4294967295;
	mad.lo.s64 	%rd18554, %rd18553, 977, %rd18552;
	setp.lt.u64 	%p7389, %rd18554, %rd18552;
	selp.u64 	%rd18555, 1, 0, %p7388;
	selp.u64 	%rd18556, 1, 0, %p7387;
	mul.lo.s64 	%rd18557, %rd18542, 977;
	shr.u64 	%rd18558, %rd18557, 32;
	add.s64 	%rd18559, %rd18558, %rd18556;
	add.s64 	%rd18560, %rd18559, %rd18555;
	add.s64 	%rd18561, %rd18560, %rd18554;
	setp.lt.u64 	%p7390, %rd18561, %rd18560;
	add.s64 	%rd2237, %rd23296, %rd18541;
	setp.lt.u64 	%p7391, %rd2237, %rd23296;
	selp.u64 	%rd18562, 1, 0, %p7391;
	add.s64 	%rd18563, %rd23297, %rd18550;
	add.s64 	%rd2238, %rd18563, %rd18562;
	max.u64 	%rd18564, %rd23297, %rd18563;
	setp.gt.u64 	%p7392, %rd18564, %rd2238;
	selp.u64 	%rd18565, 1, 0, %p7392;
	add.s64 	%rd18566, %rd23298, %rd18561;
	add.s64 	%rd2239, %rd18566, %rd18565;
	max.u64 	%rd18567, %rd23298, %rd18566;
	setp.gt.u64 	%p7393, %rd18567, %rd2239;
	selp.u64 	%rd18568, 1, 0, %p7393;
	shr.u64 	%rd18569, %rd2224, 32;
	and.b64  	%rd18570, %rd2224, 4294967295;
	mul.lo.s64 	%rd18571, %rd18570, 977;
	mad.lo.s64 	%rd18572, %rd18569, 4196183048192, %rd18571;
	selp.u64 	%rd18573, 1, 0, %p7390;
	selp.u64 	%rd18574, 1, 0, %p7389;
	mul.lo.s64 	%rd18575, %rd18551, 977;
	shr.u64 	%rd18576, %rd18575, 32;
	add.s64 	%rd18577, %rd18576, %rd18574;
	add.s64 	%rd18578, %rd18577, %rd18573;
	add.s64 	%rd18579, %rd18578, %rd18572;
	add.s64 	%rd18580, %rd23299, %rd18579;
	add.s64 	%rd23303, %rd18580, %rd18568;
	setp.gt.u64 	%p7394, %rd23303, %rd2013;
	@%p7394 bra 	$L__BB1_756;
	setp.eq.s64 	%p7395, %rd23303, %rd2013;
	setp.gt.u64 	%p7396, %rd2239, %rd23234;
	and.pred  	%p7397, %p7395, %p7396;
	@%p7397 bra 	$L__BB1_756;
	setp.eq.s64 	%p7398, %rd23303, %rd2013;
	setp.eq.s64 	%p7399, %rd2239, %rd23234;
	and.pred  	%p7400, %p7398, %p7399;
	setp.gt.u64 	%p7401, %rd2238, %rd23233;
	and.pred  	%p7402, %p7400, %p7401;
	@%p7402 bra 	$L__BB1_756;
	setp.ne.s64 	%p7403, %rd23303, %rd2013;
	setp.ne.s64 	%p7404, %rd2239, %rd23234;
	or.pred  	%p7405, %p7403, %p7404;
	setp.ne.s64 	%p7406, %rd2238, %rd23233;
	or.pred  	%p7407, %p7405, %p7406;
	setp.lt.u64 	%p7408, %rd2237, %rd23235;
	or.pred  	%p7409, %p7407, %p7408;
	mov.u64 	%rd23300, %rd2237;
	mov.u64 	%rd23301, %rd2238;
	mov.u64 	%rd23302, %rd2239;
	@%p7409 bra 	$L__BB1_757;
$L__BB1_756:
	sub.s64 	%rd23300, %rd2237, %rd23235;
	setp.lt.u64 	%p7410, %rd2237, %rd23235;
	selp.u64 	%rd18581, 1, 0, %p7410;
	add.s64 	%rd18582, %rd23233, %rd18581;
	sub.s64 	%rd23301, %rd2238, %rd18582;
	setp.ge.u64 	%p7411, %rd2238, %rd18582;
	setp.lt.u64 	%p7412, %rd2238, %rd18582;
	setp.eq.s64 	%p7413, %rd18582, 0;
	selp.u32 	%r2226, -1, 0, %p7412;
	selp.u32 	%r2227, -1, 0, %p7413;
	selp.b32 	%r2228, %r2227, %r2226, %p7411;
	selp.b32 	%r2229, %r2228, %r2226, %p7410;
	and.b32  	%r2230, %r2229, 1;
	setp.eq.b32 	%p7414, %r2230, 1;
	cvt.u64.u32 	%rd18583, %r2229;
	and.b64  	%rd18584, %rd18583, 1;
	add.s64 	%rd18585, %rd23234, %rd18584;
	sub.s64 	%rd23302, %rd2239, %rd18585;
	setp.ge.u64 	%p7415, %rd2239, %rd18585;
	setp.lt.u64 	%p7416, %rd2239, %rd18585;
	setp.eq.s64 	%p7417, %rd18585, 0;
	selp.u32 	%r2231, -1, 0, %p7416;
	selp.u32 	%r2232, -1, 0, %p7417;
	selp.b32 	%r2233, %r2232, %r2231, %p7415;
	selp.b32 	%r2234, %r2233, %r2231, %p7414;
	and.b32  	%r2235, %r2234, 1;
	setp.eq.b32 	%p7418, %r2235, 1;
	selp.s64 	%rd18586, -1, 0, %p7418;
	sub.s64 	%rd18587, %rd23303, %rd2013;
	add.s64 	%rd23303, %rd18587, %rd18586;
$L__BB1_757:
	shl.b64 	%rd2249, %rd23256, 1;
	mov.b64 	{%r2236, %r2237}, %rd23257;
	mov.b64 	{%r2238, %r2239}, %rd23256;
	shf.l.wrap.b32 	%r2240, %r2239, %r2236, 1;
	shf.l.wrap.b32 	%r2241, %r2236, %r2237, 1;
	mov.b64 	%rd2250, {%r2240, %r2241};
	setp.lt.u64 	%p7419, %rd2250, %rd23257;
	selp.u64 	%rd18588, 1, 0, %p7419;
	shl.b64 	%rd18589, %rd23258, 1;
	or.b64  	%rd2251, %rd18589, %rd18588;
	setp.lt.u64 	%p7420, %rd2251, %rd23258;
	selp.u64 	%rd18590, 1, 0, %p7420;
	shl.b64 	%rd18591, %rd23259, 1;
	or.b64  	%rd23307, %rd18591, %rd18590;
	setp.gt.u64 	%p7421, %rd23307, %rd2013;
	@%p7421 bra 	$L__BB1_761;
	setp.eq.s64 	%p7422, %rd23307, %rd2013;
	setp.gt.u64 	%p7423, %rd2251, %rd23234;
	and.pred  	%p7424, %p7422, %p7423;
	@%p7424 bra 	$L__BB1_761;
	setp.eq.s64 	%p7425, %rd23307, %rd2013;
	setp.eq.s64 	%p7426, %rd2251, %rd23234;
	and.pred  	%p7427, %p7425, %p7426;
	setp.gt.u64 	%p7428, %rd2250, %rd23233;
	and.pred  	%p7429, %p7427, %p7428;
	@%p7429 bra 	$L__BB1_761;
	setp.ne.s64 	%p7430, %rd23307, %rd2013;
	setp.ne.s64 	%p7431, %rd2251, %rd23234;
	or.pred  	%p7432, %p7430, %p7431;
	setp.ne.s64 	%p7433, %rd2250, %rd23233;
	or.pred  	%p7434, %p7432, %p7433;
	setp.lt.u64 	%p7435, %rd2249, %rd23235;
	or.pred  	%p7436, %p7434, %p7435;
	mov.u64 	%rd23304, %rd2249;
	mov.u64 	%rd23305, %rd2250;
	mov.u64 	%rd23306, %rd2251;
	@%p7436 bra 	$L__BB1_762;
$L__BB1_761:
	sub.s64 	%rd23304, %rd2249, %rd23235;
	setp.lt.u64 	%p7437, %rd2249, %rd23235;
	selp.u64 	%rd18592, 1, 0, %p7437;
	add.s64 	%rd18593, %rd23233, %rd18592;
	sub.s64 	%rd23305, %rd2250, %rd18593;
	setp.ge.u64 	%p7438, %rd2250, %rd18593;
	setp.lt.u64 	%p7439, %rd2250, %rd18593;
	setp.eq.s64 	%p7440, %rd18593, 0;
	selp.u32 	%r2242, -1, 0, %p7439;
	selp.u32 	%r2243, -1, 0, %p7440;
	selp.b32 	%r2244, %r2243, %r2242, %p7438;
	selp.b32 	%r2245, %r2244, %r2242, %p7437;
	and.b32  	%r2246, %r2245, 1;
	setp.eq.b32 	%p7441, %r2246, 1;
	cvt.u64.u32 	%rd18594, %r2245;
	and.b64  	%rd18595, %rd18594, 1;
	add.s64 	%rd18596, %rd23234, %rd18595;
	sub.s64 	%rd23306, %rd2251, %rd18596;
	setp.ge.u64 	%p7442, %rd2251, %rd18596;
	setp.lt.u64 	%p7443, %rd2251, %rd18596;
	setp.eq.s64 	%p7444, %rd18596, 0;
	selp.u32 	%r2247, -1, 0, %p7443;
	selp.u32 	%r2248, -1, 0, %p7444;
	selp.b32 	%r2249, %r2248, %r2247, %p7442;
	selp.b32 	%r2250, %r2249, %r2247, %p7441;
	and.b32  	%r2251, %r2250, 1;
	setp.eq.b32 	%p7445, %r2251, 1;
	selp.s64 	%rd18597, -1, 0, %p7445;
	sub.s64 	%rd18598, %rd23307, %rd2013;
	add.s64 	%rd23307, %rd18598, %rd18597;
$L__BB1_762:
	sub.s64 	%rd23308, %rd23300, %rd23304;
	setp.lt.u64 	%p7446, %rd23300, %rd23304;
	selp.u64 	%rd18599, 1, 0, %p7446;
	add.s64 	%rd18600, %rd23305, %rd18599;
	sub.s64 	%rd23309, %rd23301, %rd18600;
	setp.ge.u64 	%p7447, %rd23301, %rd18600;
	setp.lt.u64 	%p7448, %rd23301, %rd18600;
	setp.eq.s64 	%p7449, %rd18600, 0;
	selp.u32 	%r2252, -1, 0, %p7448;
	selp.u32 	%r2253, -1, 0, %p7449;
	selp.b32 	%r2254, %r2253, %r2252, %p7447;
	selp.b32 	%r2255, %r2254, %r2252, %p7446;
	and.b32  	%r2256, %r2255, 1;
	setp.eq.b32 	%p7450, %r2256, 1;
	cvt.u64.u32 	%rd18601, %r2255;
	and.b64  	%rd18602, %rd18601, 1;
	add.s64 	%rd18603, %rd23306, %rd18602;
	sub.s64 	%rd23310, %rd23302, %rd18603;
	setp.ge.u64 	%p7451, %rd23302, %rd18603;
	setp.lt.u64 	%p7452, %rd23302, %rd18603;
	setp.eq.s64 	%p7453, %rd18603, 0;
	selp.u32 	%r2257, -1, 0, %p7452;
	selp.u32 	%r2258, -1, 0, %p7453;
	selp.b32 	%r2259, %r2258, %r2257, %p7451;
	selp.b32 	%r2260, %r2259, %r2257, %p7450;
	and.b32  	%r2261, %r2260, 1;
	setp.eq.b32 	%p7454, %r2261, 1;
	not.pred 	%p7455, %p7454;
	cvt.u64.u32 	%rd18604, %r2260;
	and.b64  	%rd18605, %rd18604, 1;
	add.s64 	%rd18606, %rd23307, %rd18605;
	sub.s64 	%rd23311, %rd23303, %rd18606;
	setp.ge.u64 	%p7456, %rd23303, %rd18606;
	setp.ne.s64 	%p7457, %rd18606, 0;
	or.pred  	%p7458, %p7455, %p7457;
	and.pred  	%p7459, %p7456, %p7458;
	@%p7459 bra 	$L__BB1_764;
	add.s64 	%rd23308, %rd23235, %rd23308;
	setp.lt.u64 	%p7460, %rd23308, %rd23235;
	selp.u64 	%rd18607, 1, 0, %p7460;
	add.s64 	%rd18608, %rd23233, %rd23309;
	add.s64 	%rd2266, %rd18608, %rd18607;
	max.u64 	%rd18609, %rd23309, %rd18608;
	setp.gt.u64 	%p7461, %rd18609, %rd2266;
	selp.u64 	%rd18610, 1, 0, %p7461;
	add.s64 	%rd18611, %rd23234, %rd23310;
	add.s64 	%rd2267, %rd18611, %rd18610;
	max.u64 	%rd18612, %rd23310, %rd18611;
	setp.gt.u64 	%p7462, %rd18612, %rd2267;
	selp.u64 	%rd18613, 1, 0, %p7462;
	add.s64 	%rd18614, %rd2013, %rd23311;
	add.s64 	%rd23311, %rd18614, %rd18613;
	mov.u64 	%rd23309, %rd2266;
	mov.u64 	%rd23310, %rd2267;
$L__BB1_764:
	add.u64 	%rd18615, %SP, 768;
	add.u64 	%rd2273, %SPL, 768;
	st.local.u64 	[%rd2273], %rd23308;
	st.local.u64 	[%rd2273+8], %rd23309;
	st.local.u64 	[%rd2273+16], %rd23310;
	st.local.u64 	[%rd2273+24], %rd23311;
	sub.s64 	%rd23315, %rd23256, %rd23308;
	setp.lt.u64 	%p7463, %rd23256, %rd23308;
	selp.u64 	%rd18616, 1, 0, %p7463;
	add.s64 	%rd18617, %rd23309, %rd18616;
	sub.s64 	%rd2275, %rd23257, %rd18617;
	setp.ge.u64 	%p7464, %rd23257, %rd18617;
	setp.lt.u64 	%p7465, %rd23257, %rd18617;
	setp.eq.s64 	%p7466, %rd18617, 0;
	selp.u32 	%r2262, -1, 0, %p7465;
	selp.u32 	%r2263, -1, 0, %p7466;
	selp.b32 	%r2264, %r2263, %r2262, %p7464;
	selp.b32 	%r2265, %r2264, %r2262, %p7463;
	and.b32  	%r2266, %r2265, 1;
	setp.eq.b32 	%p7467, %r2266, 1;
	cvt.u64.u32 	%rd18618, %r2265;
	and.b64  	%rd18619, %rd18618, 1;
	add.s64 	%rd18620, %rd23310, %rd18619;
	sub.s64 	%rd2276, %rd23258, %rd18620;
	setp.ge.u64 	%p7468, %rd23258, %rd18620;
	setp.lt.u64 	%p7469, %rd23258, %rd18620;
	setp.eq.s64 	%p7470, %rd18620, 0;
	selp.u32 	%r2267, -1, 0, %p7469;
	selp.u32 	%r2268, -1, 0, %p7470;
	selp.b32 	%r2269, %r2268, %r2267, %p7468;
	selp.b32 	%r2270, %r2269, %r2267, %p7467;
	and.b32  	%r2271, %r2270, 1;
	setp.eq.b32 	%p7471, %r2271, 1;
	not.pred 	%p7472, %p7471;
	cvt.u64.u32 	%rd18621, %r2270;
	and.b64  	%rd18622, %rd18621, 1;
	add.s64 	%rd18623, %rd23311, %rd18622;
	sub.s64 	%rd23312, %rd23259, %rd18623;
	setp.ge.u64 	%p7473, %rd23259, %rd18623;
	setp.ne.s64 	%p7474, %rd18623, 0;
	or.pred  	%p7475, %p7472, %p7474;
	and.pred  	%p7476, %p7473, %p7475;
	@%p7476 bra 	$L__BB1_766;
	add.s64 	%rd23315, %rd23235, %rd23315;
	setp.lt.u64 	%p7477, %rd23315, %rd23235;
	selp.u64 	%rd18624, 1, 0, %p7477;
	add.s64 	%rd18625, %rd23233, %rd2275;
	add.s64 	%rd23314, %rd18625, %rd18624;
	max.u64 	%rd18626, %rd2275, %rd18625;
	setp.gt.u64 	%p7478, %rd18626, %rd23314;
	selp.u64 	%rd18627, 1, 0, %p7478;
	add.s64 	%rd18628, %rd23234, %rd2276;
	add.s64 	%rd23313, %rd18628, %rd18627;
	max.u64 	%rd18629, %rd2276, %rd18628;
	setp.gt.u64 	%p7479, %rd18629, %rd23313;
	selp.u64 	%rd18630, 1, 0, %p7479;
	add.s64 	%rd18631, %rd2013, %rd23312;
	add.s64 	%rd23312, %rd18631, %rd18630;
	st.local.u64 	[%rd2273+56], %rd23312;
	bra.uni 	$L__BB1_767;
$L__BB1_766:
	st.local.u64 	[%rd2273+56], %rd23312;
	mov.u64 	%rd23313, %rd2276;
	mov.u64 	%rd23314, %rd2275;
$L__BB1_767:
	and.b64  	%rd18632, %rd23315, 4294967295;
	shr.u64 	%rd18633, %rd23315, 32;
	mul.lo.s64 	%rd18634, %rd18633, %rd2213;
	mad.lo.s64 	%rd18635, %rd18632, %rd2214, %rd18634;
	setp.lt.u64 	%p7480, %rd18635, %rd18634;
	selp.b64 	%rd18636, 4294967296, 0, %p7480;
	shl.b64 	%rd18637, %rd18635, 32;
	mad.lo.s64 	%rd18638, %rd18632, %rd2213, %rd18637;
	setp.lt.u64 	%p7481, %rd18638, %rd18637;
	shr.u64 	%rd18639, %rd18635, 32;
	mad.lo.s64 	%rd18640, %rd18633, %rd2214, %rd18639;
	add.s64 	%rd18641, %rd18640, %rd18636;
	selp.u64 	%rd18642, 1, 0, %p7481;
	add.s64 	%rd18643, %rd18641, %rd18642;
	and.b64  	%rd18644, %rd23314, 4294967295;
	shr.u64 	%rd18645, %rd23314, 32;
	mul.lo.s64 	%rd18646, %rd18645, %rd2213;
	mad.lo.s64 	%rd18647, %rd18644, %rd2214, %rd18646;
	setp.lt.u64 	%p7482, %rd18647, %rd18646;
	selp.b64 	%rd18648, 4294967296, 0, %p7482;
	shl.b64 	%rd18649, %rd18647, 32;
	mad.lo.s64 	%rd18650, %rd18644, %rd2213, %rd18649;
	setp.lt.u64 	%p7483, %rd18650, %rd18649;
	shr.u64 	%rd18651, %rd18647, 32;
	mad.lo.s64 	%rd18652, %rd18645, %rd2214, %rd18651;
	add.s64 	%rd18653, %rd18652, %rd18648;
	selp.u64 	%rd18654, 1, 0, %p7483;
	add.s64 	%rd18655, %rd18653, %rd18654;
	add.s64 	%rd18656, %rd18643, %rd18650;
	setp.lt.u64 	%p7484, %rd18656, %rd18643;
	selp.u64 	%rd18657, 1, 0, %p7484;
	add.s64 	%rd18658, %rd18655, %rd18657;
	and.b64  	%rd18659, %rd23313, 4294967295;
	shr.u64 	%rd18660, %rd23313, 32;
	mul.lo.s64 	%rd18661, %rd18660, %rd2213;
	mad.lo.s64 	%rd18662, %rd18659, %rd2214, %rd18661;
	setp.lt.u64 	%p7485, %rd18662, %rd18661;
	selp.b64 	%rd18663, 4294967296, 0, %p7485;
	shl.b64 	%rd18664, %rd18662, 32;
	mad.lo.s64 	%rd18665, %rd18659, %rd2213, %rd18664;
	setp.lt.u64 	%p7486, %rd18665, %rd18664;
	shr.u64 	%rd18666, %rd18662, 32;
	mad.lo.s64 	%rd18667, %rd18660, %rd2214, %rd18666;
	add.s64 	%rd18668, %rd18667, %rd18663;
	selp.u64 	%rd18669, 1, 0, %p7486;
	add.s64 	%rd18670, %rd18668, %rd18669;
	add.s64 	%rd18671, %rd18658, %rd18665;
	setp.lt.u64 	%p7487, %rd18671, %rd18658;
	selp.u64 	%rd18673, 1, 0, %p7487;
	add.s64 	%rd18674, %rd18670, %rd18673;
	and.b64  	%rd18675, %rd23312, 4294967295;
	shr.u64 	%rd18676, %rd23312, 32;
	mul.lo.s64 	%rd18677, %rd18676, %rd2213;
	mad.lo.s64 	%rd18678, %rd18675, %rd2214, %rd18677;
	setp.lt.u64 	%p7488, %rd18678, %rd18677;
	selp.b64 	%rd18679, 4294967296, 0, %p7488;
	shl.b64 	%rd18680, %rd18678, 32;
	mad.lo.s64 	%rd18681, %rd18675, %rd2213, %rd18680;
	setp.lt.u64 	%p7489, %rd18681, %rd18680;
	shr.u64 	%rd18682, %rd18678, 32;
	mad.lo.s64 	%rd18683, %rd18676, %rd2214, %rd18682;
	add.s64 	%rd18684, %rd18683, %rd18679;
	selp.u64 	%rd18685, 1, 0, %p7489;
	add.s64 	%rd18686, %rd18684, %rd18685;
	add.s64 	%rd18687, %rd18674, %rd18681;
	setp.lt.u64 	%p7490, %rd18687, %rd18674;
	selp.u64 	%rd18689, 1, 0, %p7490;
	add.s64 	%rd18690, %rd18686, %rd18689;
	mul.lo.s64 	%rd18692, %rd18633, %rd2215;
	mad.lo.s64 	%rd18693, %rd18632, %rd2216, %rd18692;
	setp.lt.u64 	%p7491, %rd18693, %rd18692;
	selp.b64 	%rd18694, 4294967296, 0, %p7491;
	shl.b64 	%rd18695, %rd18693, 32;
	mad.lo.s64 	%rd18696, %rd18632, %rd2215, %rd18695;
	setp.lt.u64 	%p7492, %rd18696, %rd18695;
	shr.u64 	%rd18697, %rd18693, 32;
	mad.lo.s64 	%rd18698, %rd18633, %rd2216, %rd18697;
	add.s64 	%rd18699, %rd18698, %rd18694;
	selp.u64 	%rd18700, 1, 0, %p7492;
	add.s64 	%rd18701, %rd18699, %rd18700;
	add.s64 	%rd18702, %rd18656, %rd18696;
	setp.lt.u64 	%p7493, %rd18702, %rd18656;
	selp.u64 	%rd18703, 1, 0, %p7493;
	add.s64 	%rd18704, %rd18701, %rd18703;
	setp.ne.s64 	%p7494, %rd18704, 0;
	add.s64 	%rd18706, %rd18671, %rd18704;
	setp.lt.u64 	%p7495, %rd18706, %rd18671;
	and.pred  	%p7496, %p7494, %p7495;
	selp.u64 	%rd18707, 1, 0, %p7496;
	mul.lo.s64 	%rd18708, %rd18645, %rd2215;
	mad.lo.s64 	%rd18709, %rd18644, %rd2216, %rd18708;
	setp.lt.u64 	%p7497, %rd18709, %rd18708;
	selp.b64 	%rd18710, 4294967296, 0, %p7497;
	shl.b64 	%rd18711, %rd18709, 32;
	mad.lo.s64 	%rd18712, %rd18644, %rd2215, %rd18711;
	setp.lt.u64 	%p7498, %rd18712, %rd18711;
	shr.u64 	%rd18713, %rd18709, 32;
	mad.lo.s64 	%rd18714, %rd18645, %rd2216, %rd18713;
	add.s64 	%rd18715, %rd18714, %rd18710;
	selp.u64 	%rd18716, 1, 0, %p7498;
	add.s64 	%rd18717, %rd18715, %rd18716;
	add.s64 	%rd18718, %rd18706, %rd18707;
	add.s64 	%rd18719, %rd18718, %rd18712;
	max.u64 	%rd18720, %rd18706, %rd18718;
	setp.gt.u64 	%p7499, %rd18720, %rd18719;
	selp.u64 	%rd18721, 1, 0, %p7499;
	add.s64 	%rd18722, %rd18717, %rd18721;
	setp.ne.s64 	%p7500, %rd18722, 0;
	add.s64 	%rd18724, %rd18687, %rd18722;
	setp.lt.u64 	%p7501, %rd18724, %rd18687;
	and.pred  	%p7502, %p7500, %p7501;
	selp.u64 	%rd18725, 1, 0, %p7502;
	mul.lo.s64 	%rd18726, %rd18660, %rd2215;
	mad.lo.s64 	%rd18727, %rd18659, %rd2216, %rd18726;
	setp.lt.u64 	%p7503, %rd18727, %rd18726;
	selp.b64 	%rd18728, 4294967296, 0, %p7503;
	shl.b64 	%rd18729, %rd18727, 32;
	mad.lo.s64 	%rd18730, %rd18659, %rd2215, %rd18729;
	setp.lt.u64 	%p7504, %rd18730, %rd18729;
	shr.u64 	%rd18731, %rd18727, 32;
	mad.lo.s64 	%rd18732, %rd18660, %rd2216, %rd18731;
	add.s64 	%rd18733, %rd18732, %rd18728;
	selp.u64 	%rd18734, 1, 0, %p7504;
	add.s64 	%rd18735, %rd18733, %rd18734;
	add.s64 	%rd18736, %rd18724, %rd18725;
	add.s64 	%rd18737, %rd18736, %rd18730;
	max.u64 	%rd18739, %rd18724, %rd18736;
	setp.gt.u64 	%p7505, %rd18739, %rd18737;
	selp.u64 	%rd18740, 1, 0, %p7505;
	add.s64 	%rd18741, %rd18735, %rd18740;
	setp.ne.s64 	%p7506, %rd18741, 0;
	add.s64 	%rd18743, %rd18690, %rd18741;
	setp.lt.u64 	%p7507, %rd18743, %rd18690;
	and.pred  	%p7508, %p7506, %p7507;
	selp.u64 	%rd18744, 1, 0, %p7508;
	mul.lo.s64 	%rd18745, %rd18676, %rd2215;
	mad.lo.s64 	%rd18746, %rd18675, %rd2216, %rd18745;
	setp.lt.u64 	%p7509, %rd18746, %rd18745;
	selp.b64 	%rd18747, 4294967296, 0, %p7509;
	shl.b64 	%rd18748, %rd18746, 32;
	mad.lo.s64 	%rd18749, %rd18675, %rd2215, %rd18748;
	setp.lt.u64 	%p7510, %rd18749, %rd18748;
	shr.u64 	%rd18750, %rd18746, 32;
	mad.lo.s64 	%rd18751, %rd18676, %rd2216, %rd18750;
	add.s64 	%rd18752, %rd18751, %rd18747;
	selp.u64 	%rd18753, 1, 0, %p7510;
	add.s64 	%rd18754, %rd18752, %rd18753;
	add.s64 	%rd18755, %rd18743, %rd18744;
	add.s64 	%rd18756, %rd18755, %rd18749;
	max.u64 	%rd18758, %rd18743, %rd18755;
	setp.gt.u64 	%p7511, %rd18758, %rd18756;
	selp.u64 	%rd18759, 1, 0, %p7511;
	add.s64 	%rd18760, %rd18754, %rd18759;
	mul.lo.s64 	%rd18762, %rd18633, %rd2217;
	mad.lo.s64 	%rd18763, %rd18632, %rd2218, %rd18762;
	setp.lt.u64 	%p7512, %rd18763, %rd18762;
	selp.b64 	%rd18764, 4294967296, 0, %p7512;
	shl.b64 	%rd18765, %rd18763, 32;
	mad.lo.s64 	%rd18766, %rd18632, %rd2217, %rd18765;
	setp.lt.u64 	%p7513, %rd18766, %rd18765;
	shr.u64 	%rd18767, %rd18763, 32;
	mad.lo.s64 	%rd18768, %rd18633, %rd2218, %rd18767;
	add.s64 	%rd18769, %rd18768, %rd18764;
	selp.u64 	%rd18770, 1, 0, %p7513;
	add.s64 	%rd18771, %rd18769, %rd18770;
	add.s64 	%rd18772, %rd18719, %rd18766;
	setp.lt.u64 	%p7514, %rd18772, %rd18719;
	selp.u64 	%rd18773, 1, 0, %p7514;
	add.s64 	%rd18774, %rd18771, %rd18773;
	setp.ne.s64 	%p7515, %rd18774, 0;
	add.s64 	%rd18776, %rd18737, %rd18774;
	setp.lt.u64 	%p7516, %rd18776, %rd18737;
	and.pred  	%p7517, %p7515, %p7516;
	selp.u64 	%rd18777, 1, 0, %p7517;
	mul.lo.s64 	%rd18778, %rd18645, %rd2217;
	mad.lo.s64 	%rd18779, %rd18644, %rd2218, %rd18778;
	setp.lt.u64 	%p7518, %rd18779, %rd18778;
	selp.b64 	%rd18780, 4294967296, 0, %p7518;
	shl.b64 	%rd18781, %rd18779, 32;
	mad.lo.s64 	%rd18782, %rd18644, %rd2217, %rd18781;
	setp.lt.u64 	%p7519, %rd18782, %rd18781;
	shr.u64 	%rd18783, %rd18779, 32;
	mad.lo.s64 	%rd18784, %rd18645, %rd2218, %rd18783;
	add.s64 	%rd18785, %rd18784, %rd18780;
	selp.u64 	%rd18786, 1, 0, %p7519;
	add.s64 	%rd18787, %rd18785, %rd18786;
	add.s64 	%rd18788, %rd18776, %rd18777;
	add.s64 	%rd18789, %rd18788, %rd18782;
	max.u64 	%rd18790, %rd18776, %rd18788;
	setp.gt.u64 	%p7520, %rd18790, %rd18789;
	selp.u64 	%rd18791, 1, 0, %p7520;
	add.s64 	%rd18792, %rd18787, %rd18791;
	setp.ne.s64 	%p7521, %rd18792, 0;
	add.s64 	%rd18794, %rd18756, %rd18792;
	setp.lt.u64 	%p7522, %rd18794, %rd18756;
	and.pred  	%p7523, %p7521, %p7522;
	selp.u64 	%rd18795, 1, 0, %p7523;
	mul.lo.s64 	%rd18796, %rd18660, %rd2217;
	mad.lo.s64 	%rd18797, %rd18659, %rd2218, %rd18796;
	setp.lt.u64 	%p7524, %rd18797, %rd18796;
	selp.b64 	%rd18798, 4294967296, 0, %p7524;
	shl.b64 	%rd18799, %rd18797, 32;
	mad.lo.s64 	%rd18800, %rd18659, %rd2217, %rd18799;
	setp.lt.u64 	%p7525, %rd18800, %rd18799;
	shr.u64 	%rd18801, %rd18797, 32;
	mad.lo.s64 	%rd18802, %rd18660, %rd2218, %rd18801;
	add.s64 	%rd18803, %rd18802, %rd18798;
	selp.u64 	%rd18804, 1, 0, %p7525;
	add.s64 	%rd18805, %rd18803, %rd18804;
	add.s64 	%rd18806, %rd18794, %rd18795;
	add.s64 	%rd18807, %rd18806, %rd18800;
	max.u64 	%rd18809, %rd18794, %rd18806;
	setp.gt.u64 	%p7526, %rd18809, %rd18807;
	selp.u64 	%rd18810, 1, 0, %p7526;
	add.s64 	%rd18811, %rd18805, %rd18810;
	setp.ne.s64 	%p7527, %rd18811, 0;
	add.s64 	%rd18813, %rd18760, %rd18811;
	setp.lt.u64 	%p7528, %rd18813, %rd18760;
	and.pred  	%p7529, %p7527, %p7528;
	selp.u64 	%rd18814, 1, 0, %p7529;
	mul.lo.s64 	%rd18815, %rd18676, %rd2217;
	mad.lo.s64 	%rd18816, %rd18675, %rd2218, %rd18815;
	setp.lt.u64 	%p7530, %rd18816, %rd18815;
	selp.b64 	%rd18817, 4294967296, 0, %p7530;
	shl.b64 	%rd18818, %rd18816, 32;
	mad.lo.s64 	%rd18819, %rd18675, %rd2217, %rd18818;
	setp.lt.u64 	%p7531, %rd18819, %rd18818;
	shr.u64 	%rd18820, %rd18816, 32;
	mad.lo.s64 	%rd18821, %rd18676, %rd2218, %rd18820;
	add.s64 	%rd18822, %rd18821, %rd18817;
	selp.u64 	%rd18823, 1, 0, %p7531;
	add.s64 	%rd18824, %rd18822, %rd18823;
	add.s64 	%rd18825, %rd18813, %rd18814;
	add.s64 	%rd18826, %rd18825, %rd18819;
	max.u64 	%rd18828, %rd18813, %rd18825;
	setp.gt.u64 	%p7532, %rd18828, %rd18826;
	selp.u64 	%rd18829, 1, 0, %p7532;
	add.s64 	%rd18830, %rd18824, %rd18829;
	mul.lo.s64 	%rd18832, %rd18633, %rd2219;
	mad.lo.s64 	%rd18833, %rd18632, %rd2220, %rd18832;
	setp.lt.u64 	%p7533, %rd18833, %rd18832;
	selp.b64 	%rd18834, 4294967296, 0, %p7533;
	shl.b64 	%rd18835, %rd18833, 32;
	mad.lo.s64 	%rd18836, %rd18632, %rd2219, %rd18835;
	setp.lt.u64 	%p7534, %rd18836, %rd18835;
	shr.u64 	%rd18837, %rd18833, 32;
	mad.lo.s64 	%rd18838, %rd18633, %rd2220, %rd18837;
	add.s64 	%rd18839, %rd18838, %rd18834;
	selp.u64 	%rd18840, 1, 0, %p7534;
	add.s64 	%rd18841, %rd18839, %rd18840;
	add.s64 	%rd18842, %rd18789, %rd18836;
	setp.lt.u64 	%p7535, %rd18842, %rd18789;
	selp.u64 	%rd18843, 1, 0, %p7535;
	add.s64 	%rd18844, %rd18841, %rd18843;
	setp.ne.s64 	%p7536, %rd18844, 0;
	add.s64 	%rd18846, %rd18807, %rd18844;
	setp.lt.u64 	%p7537, %rd18846, %rd18807;
	and.pred  	%p7538, %p7536, %p7537;
	selp.u64 	%rd18847, 1, 0, %p7538;
	mul.lo.s64 	%rd18848, %rd18645, %rd2219;
	mad.lo.s64 	%rd18849, %rd18644, %rd2220, %rd18848;
	setp.lt.u64 	%p7539, %rd18849, %rd18848;
	selp.b64 	%rd18850, 4294967296, 0, %p7539;
	shl.b64 	%rd18851, %rd18849, 32;
	mad.lo.s64 	%rd18852, %rd18644, %rd2219, %rd18851;
	setp.lt.u64 	%p7540, %rd18852, %rd18851;
	shr.u64 	%rd18853, %rd18849, 32;
	mad.lo.s64 	%rd18854, %rd18645, %rd2220, %rd18853;
	add.s64 	%rd18855, %rd18854, %rd18850;
	selp.u64 	%rd18856, 1, 0, %p7540;
	add.s64 	%rd18857, %rd18855, %rd18856;
	add.s64 	%rd18858, %rd18846, %rd18847;
	add.s64 	%rd2286, %rd18858, %rd18852;
	max.u64 	%rd18859, %rd18846, %rd18858;
	setp.gt.u64 	%p7541, %rd18859, %rd2286;
	selp.u64 	%rd18860, 1, 0, %p7541;
	add.s64 	%rd18861, %rd18857, %rd18860;
	setp.ne.s64 	%p7542, %rd18861, 0;
	add.s64 	%rd18863, %rd18826, %rd18861;
	setp.lt.u64 	%p7543, %rd18863, %rd18826;
	and.pred  	%p7544, %p7542, %p7543;
	selp.u64 	%rd18864, 1, 0, %p7544;
	mul.lo.s64 	%rd18865, %rd18660, %rd2219;
	mad.lo.s64 	%rd18866, %rd18659, %rd2220, %rd18865;
	setp.lt.u64 	%p7545, %rd18866, %rd18865;
	selp.b64 	%rd18867, 4294967296, 0, %p7545;
	shl.b64 	%rd18868, %rd18866, 32;
	mad.lo.s64 	%rd18869, %rd18659, %rd2219, %rd18868;
	setp.lt.u64 	%p7546, %rd18869, %rd18868;
	shr.u64 	%rd18870, %rd18866, 32;
	mad.lo.s64 	%rd18871, %rd18660, %rd2220, %rd18870;
	add.s64 	%rd18872, %rd18871, %rd18867;
	selp.u64 	%rd18873, 1, 0, %p7546;
	add.s64 	%rd18874, %rd18872, %rd18873;
	add.s64 	%rd18875, %rd18863, %rd18864;
	add.s64 	%rd2287, %rd18875, %rd18869;
	max.u64 	%rd18876, %rd18863, %rd18875;
	setp.gt.u64 	%p7547, %rd18876, %rd2287;
	selp.u64 	%rd18877, 1, 0, %p7547;
	add.s64 	%rd18878, %rd18874, %rd18877;
	setp.ne.s64 	%p7548, %rd18878, 0;
	add.s64 	%rd18880, %rd18830, %rd18878;
	setp.lt.u64 	%p7549, %rd18880, %rd18830;
	and.pred  	%p7550, %p7548, %p7549;
	selp.u64 	%rd18881, 1, 0, %p7550;
	mul.lo.s64 	%rd18882, %rd18676, %rd2219;
	mad.lo.s64 	%rd18883, %rd18675, %rd2220, %rd18882;
	setp.lt.u64 	%p7551, %rd18883, %rd18882;
	selp.b64 	%rd18884, 4294967296, 0, %p7551;
	shl.b64 	%rd18885, %rd18883, 32;
	mad.lo.s64 	%rd18886, %rd18675, %rd2219, %rd18885;
	setp.lt.u64 	%p7552, %rd18886, %rd18885;
	shr.u64 	%rd18887, %rd18883, 32;
	mad.lo.s64 	%rd18888, %rd18676, %rd2220, %rd18887;
	add.s64 	%rd18889, %rd18888, %rd18884;
	selp.u64 	%rd18890, 1, 0, %p7552;
	add.s64 	%rd18891, %rd18889, %rd18890;
	add.s64 	%rd18892, %rd18880, %rd18881;
	add.s64 	%rd2288, %rd18892, %rd18886;
	max.u64 	%rd18893, %rd18880, %rd18892;
	setp.gt.u64 	%p7553, %rd18893, %rd2288;
	selp.u64 	%rd18894, 1, 0, %p7553;
	add.s64 	%rd2289, %rd18891, %rd18894;
	mov.b64 	{%r2272, %r2273}, %rd2286;
	mov.b64 	{%r2274, %r2275}, %rd2287;
	mov.b64 	%rd18895, {%r2275, %r2272};
	mov.b64 	{%r2276, %r2277}, %rd2288;
	mov.b64 	%rd18896, {%r2277, %r2274};
	mov.b64 	{%r2278, %r2279}, %rd2289;
	mov.b64 	%rd18897, {%r2279, %r2276};
	shl.b64 	%rd18898, %rd2289, 32;
	add.s64 	%rd2290, %rd18895, %rd18638;
	setp.lt.u64 	%p7554, %rd2290, %rd18895;
	selp.u64 	%rd18899, 1, 0, %p7554;
	add.s64 	%rd18900, %rd18896, %rd18702;
	add.s64 	%rd2291, %rd18900, %rd18899;
	max.u64 	%rd18901, %rd18702, %rd18900;
	setp.gt.u64 	%p7555, %rd18901, %rd2291;
	selp.u64 	%rd18902, 1, 0, %p7555;
	add.s64 	%rd18903, %rd18897, %rd18772;
	add.s64 	%rd2292, %rd18903, %rd18902;
	max.u64 	%rd18904, %rd18772, %rd18903;
	setp.gt.u64 	%p7556, %rd18904, %rd2292;
	selp.u64 	%rd18905, 1, 0, %p7556;
	add.s64 	%rd18906, %rd18898, %rd18842;
	add.s64 	%rd23316, %rd18906, %rd18905;
	setp.gt.u64 	%p7557, %rd23316, %rd2013;
	@%p7557 bra 	$L__BB1_771;
	setp.eq.s64 	%p7558, %rd23316, %rd2013;
	setp.gt.u64 	%p7559, %rd2292, %rd23234;
	and.pred  	%p7560, %p7558, %p7559;
	@%p7560 bra 	$L__BB1_771;
	setp.eq.s64 	%p7561, %rd23316, %rd2013;
	setp.eq.s64 	%p7562, %rd2292, %rd23234;
	and.pred  	%p7563, %p7561, %p7562;
	setp.gt.u64 	%p7564, %rd2291, %rd23233;
	and.pred  	%p7565, %p7563, %p7564;
	@%p7565 bra 	$L__BB1_771;
	setp.ne.s64 	%p7566, %rd23316, %rd2013;
	setp.ne.s64 	%p7567, %rd2292, %rd23234;
	or.pred  	%p7568, %p7566, %p7567;
	setp.ne.s64 	%p7569, %rd2291, %rd23233;
	or.pred  	%p7570, %p7568, %p7569;
	setp.lt.u64 	%p7571, %rd2290, %rd23235;
	or.pred  	%p7572, %p7570, %p7571;
	mov.u64 	%rd23317, %rd2292;
	mov.u64 	%rd23318, %rd2291;
	mov.u64 	%rd23319, %rd2290;
	@%p7572 bra 	$L__BB1_772;
$L__BB1_771:
	sub.s64 	%rd23319, %rd2290, %rd23235;
	setp.lt.u64 	%p7573, %rd2290, %rd23235;
	selp.u64 	%rd18907, 1, 0, %p7573;
	add.s64 	%rd18908, %rd23233, %rd18907;
	sub.s64 	%rd23318, %rd2291, %rd18908;
	setp.ge.u64 	%p7574, %rd2291, %rd18908;
	setp.lt.u64 	%p7575, %rd2291, %rd18908;
	setp.eq.s64 	%p7576, %rd18908, 0;
	selp.u32 	%r2280, -1, 0, %p7575;
	selp.u32 	%r2281, -1, 0, %p7576;
	selp.b32 	%r2282, %r2281, %r2280, %p7574;
	selp.b32 	%r2283, %r2282, %r2280, %p7573;
	and.b32  	%r2284, %r2283, 1;
	setp.eq.b32 	%p7577, %r2284, 1;
	cvt.u64.u32 	%rd18909, %r2283;
	and.b64  	%rd18910, %rd18909, 1;
	add.s64 	%rd18911, %rd23234, %rd18910;
	sub.s64 	%rd23317, %rd2292, %rd18911;
	setp.ge.u64 	%p7578, %rd2292, %rd18911;
	setp.lt.u64 	%p7579, %rd2292, %rd18911;
	setp.eq.s64 	%p7580, %rd18911, 0;
	selp.u32 	%r2285, -1, 0, %p7579;
	selp.u32 	%r2286, -1, 0, %p7580;
	selp.b32 	%r2287, %r2286, %r2285, %p7578;
	selp.b32 	%r2288, %r2287, %r2285, %p7577;
	and.b32  	%r2289, %r2288, 1;
	setp.eq.b32 	%p7581, %r2289, 1;
	selp.s64 	%rd18912, -1, 0, %p7581;
	sub.s64 	%rd18913, %rd23316, %rd2013;
	add.s64 	%rd23316, %rd18913, %rd18912;
$L__BB1_772:
	shr.u64 	%rd18914, %rd2286, 32;
	mul.lo.s64 	%rd18915, %rd18914, 4196183048192;
	and.b64  	%rd18916, %rd2286, 4294967295;
	mad.lo.s64 	%rd18917, %rd18916, 977, %rd18915;
	setp.lt.u64 	%p7582, %rd18917, %rd18915;
	shr.u64 	%rd18918, %rd2287, 32;
	mul.lo.s64 	%rd18919, %rd18918, 4196183048192;
	and.b64  	%rd18920, %rd2287, 4294967295;
	mad.lo.s64 	%rd18921, %rd18920, 977, %rd18919;
	setp.lt.u64 	%p7583, %rd18921, %rd18919;
	selp.u64 	%rd18922, 1, 0, %p7582;
	mul.lo.s64 	%rd18923, %rd18914, 977;
	shr.u64 	%rd18924, %rd18923, 32;
	add.s64 	%rd18925, %rd18924, %rd18922;
	add.s64 	%rd18926, %rd18925, %rd18921;
	setp.lt.u64 	%p7584, %rd18926, %rd18925;
	shr.u64 	%rd18927, %rd2288, 32;
	mul.lo.s64 	%rd18928, %rd18927, 4196183048192;
	and.b64  	%rd18929, %rd2288, 4294967295;
	mad.lo.s64 	%rd18930, %rd18929, 977, %rd18928;
	setp.lt.u64 	%p7585, %rd18930, %rd18928;
	selp.u64 	%rd18931, 1, 0, %p7584;
	selp.u64 	%rd18932, 1, 0, %p7583;
	mul.lo.s64 	%rd18933, %rd18918, 977;
	shr.u64 	%rd18934, %rd18933, 32;
	add.s64 	%rd18935, %rd18934, %rd18932;
	add.s64 	%rd18936, %rd18935, %rd18931;
	add.s64 	%rd18937, %rd18936, %rd18930;
	setp.lt.u64 	%p7586, %rd18937, %rd18936;
	add.s64 	%rd2302, %rd23319, %rd18917;
	setp.lt.u64 	%p7587, %rd2302, %rd23319;
	selp.u64 	%rd18938, 1, 0, %p7587;
	add.s64 	%rd18939, %rd23318, %rd18926;
	add.s64 	%rd2303, %rd18939, %rd18938;
	max.u64 	%rd18940, %rd23318, %rd18939;
	setp.gt.u64 	%p7588, %rd18940, %rd2303;
	selp.u64 	%rd18941, 1, 0, %p7588;
	add.s64 	%rd18942, %rd23317, %rd18937;
	add.s64 	%rd2304, %rd18942, %rd18941;
	max.u64 	%rd18943, %rd23317, %rd18942;
	setp.gt.u64 	%p7589, %rd18943, %rd2304;
	selp.u64 	%rd18944, 1, 0, %p7589;
	shr.u64 	%rd18945, %rd2289, 32;
	and.b64  	%rd18946, %rd2289, 4294967295;
	mul.lo.s64 	%rd18947, %rd18946, 977;
	mad.lo.s64 	%rd18948, %rd18945, 4196183048192, %rd18947;
	selp.u64 	%rd18949, 1, 0, %p7586;
	selp.u64 	%rd18950, 1, 0, %p7585;
	mul.lo.s64 	%rd18951, %rd18927, 977;
	shr.u64 	%rd18952, %rd18951, 32;
	add.s64 	%rd18953, %rd18952, %rd18950;
	add.s64 	%rd18954, %rd18953, %rd18949;
	add.s64 	%rd18955, %rd18954, %rd18948;
	add.s64 	%rd18956, %rd23316, %rd18955;
	add.s64 	%rd23323, %rd18956, %rd18944;
	setp.gt.u64 	%p7590, %rd23323, %rd2013;
	@%p7590 bra 	$L__BB1_776;
	setp.eq.s64 	%p7591, %rd23323, %rd2013;
	setp.gt.u64 	%p7592, %rd2304, %rd23234;
	and.pred  	%p7593, %p7591, %p7592;
	@%p7593 bra 	$L__BB1_776;
	setp.eq.s64 	%p7594, %rd23323, %rd2013;
	setp.eq.s64 	%p7595, %rd2304, %rd23234;
	and.pred  	%p7596, %p7594, %p7595;
	setp.gt.u64 	%p7597, %rd2303, %rd23233;
	and.pred  	%p7598, %p7596, %p7597;
	@%p7598 bra 	$L__BB1_776;
	setp.ne.s64 	%p7599, %rd23323, %rd2013;
	setp.ne.s64 	%p7600, %rd2304, %rd23234;
	or.pred  	%p7601, %p7599, %p7600;
	setp.ne.s64 	%p7602, %rd2303, %rd23233;
	or.pred  	%p7603, %p7601, %p7602;
	setp.lt.u64 	%p7604, %rd2302, %rd23235;
	or.pred  	%p7605, %p7603, %p7604;
	mov.u64 	%rd23320, %rd2304;
	mov.u64 	%rd23321, %rd2303;
	mov.u64 	%rd23322, %rd2302;
	@%p7605 bra 	$L__BB1_777;
$L__BB1_776:
	sub.s64 	%rd23322, %rd2302, %rd23235;
	setp.lt.u64 	%p7606, %rd2302, %rd23235;
	selp.u64 	%rd18957, 1, 0, %p7606;
	add.s64 	%rd18958, %rd23233, %rd18957;
	sub.s64 	%rd23321, %rd2303, %rd18958;
	setp.ge.u64 	%p7607, %rd2303, %rd18958;
	setp.lt.u64 	%p7608, %rd2303, %rd18958;
	setp.eq.s64 	%p7609, %rd18958, 0;
	selp.u32 	%r2290, -1, 0, %p7608;
	selp.u32 	%r2291, -1, 0, %p7609;
	selp.b32 	%r2292, %r2291, %r2290, %p7607;
	selp.b32 	%r2293, %r2292, %r2290, %p7606;
	and.b32  	%r2294, %r2293, 1;
	setp.eq.b32 	%p7610, %r2294, 1;
	cvt.u64.u32 	%rd18959, %r2293;
	and.b64  	%rd18960, %rd18959, 1;
	add.s64 	%rd18961, %rd23234, %rd18960;
	sub.s64 	%rd23320, %rd2304, %rd18961;
	setp.ge.u64 	%p7611, %rd2304, %rd18961;
	setp.lt.u64 	%p7612, %rd2304, %rd18961;
	setp.eq.s64 	%p7613, %rd18961, 0;
	selp.u32 	%r2295, -1, 0, %p7612;
	selp.u32 	%r2296, -1, 0, %p7613;
	selp.b32 	%r2297, %r2296, %r2295, %p7611;
	selp.b32 	%r2298, %r2297, %r2295, %p7610;
	and.b32  	%r2299, %r2298, 1;
	setp.eq.b32 	%p7614, %r2299, 1;
	selp.s64 	%rd18962, -1, 0, %p7614;
	sub.s64 	%rd18963, %rd23323, %rd2013;
	add.s64 	%rd23323, %rd18963, %rd18962;
$L__BB1_777:
	sub.s64 	%rd2314, %rd23322, %rd23276;
	setp.lt.u64 	%p7615, %rd23322, %rd23276;
	selp.u64 	%rd18964, 1, 0, %p7615;
	add.s64 	%rd18965, %rd23277, %rd18964;
	sub.s64 	%rd2315, %rd23321, %rd18965;
	setp.ge.u64 	%p7616, %rd23321, %rd18965;
	setp.lt.u64 	%p7617, %rd23321, %rd18965;
	setp.eq.s64 	%p7618, %rd18965, 0;
	selp.u32 	%r2300, -1, 0, %p7617;
	selp.u32 	%r2301, -1, 0, %p7618;
	selp.b32 	%r2302, %r2301, %r2300, %p7616;
	selp.b32 	%r2303, %r2302, %r2300, %p7615;
	and.b32  	%r2304, %r2303, 1;
	setp.eq.b32 	%p7619, %r2304, 1;
	cvt.u64.u32 	%rd18966, %r2303;
	and.b64  	%rd18967, %rd18966, 1;
	add.s64 	%rd18968, %rd23278, %rd18967;
	sub.s64 	%rd2316, %rd23320, %rd18968;
	setp.ge.u64 	%p7620, %rd23320, %rd18968;
	setp.lt.u64 	%p7621, %rd23320, %rd18968;
	setp.eq.s64 	%p7622, %rd18968, 0;
	selp.u32 	%r2305, -1, 0, %p7621;
	selp.u32 	%r2306, -1, 0, %p7622;
	selp.b32 	%r2307, %r2306, %r2305, %p7620;
	selp.b32 	%r2308, %r2307, %r2305, %p7619;
	and.b32  	%r2309, %r2308, 1;
	setp.eq.b32 	%p7623, %r2309, 1;
	not.pred 	%p7624, %p7623;
	cvt.u64.u32 	%rd18969, %r2308;
	and.b64  	%rd18970, %rd18969, 1;
	add.s64 	%rd18971, %rd23279, %rd18970;
	sub.s64 	%rd23324, %rd23323, %rd18971;
	setp.ge.u64 	%p7625, %rd23323, %rd18971;
	setp.ne.s64 	%p7626, %rd18971, 0;
	or.pred  	%p7627, %p7624, %p7626;
	and.pred  	%p7628, %p7625, %p7627;
	@%p7628 bra 	$L__BB1_779;
	add.s64 	%rd18972, %rd23235, %rd2314;
	setp.lt.u64 	%p7629, %rd18972, %rd23235;
	st.local.u64 	[%rd2273+32], %rd18972;
	selp.u64 	%rd18973, 1, 0, %p7629;
	add.s64 	%rd18974, %rd23233, %rd2315;
	add.s64 	%rd18975, %rd18974, %rd18973;
	st.local.u64 	[%rd2273+40], %rd18975;
	max.u64 	%rd18976, %rd2315, %rd18974;
	setp.gt.u64 	%p7630, %rd18976, %rd18975;
	selp.u64 	%rd18977, 1, 0, %p7630;
	add.s64 	%rd18978, %rd23234, %rd2316;
	add.s64 	%rd18979, %rd18978, %rd18977;
	st.local.u64 	[%rd2273+48], %rd18979;
	max.u64 	%rd18980, %rd2316, %rd18978;
	setp.gt.u64 	%p7631, %rd18980, %rd18979;
	selp.u64 	%rd18981, 1, 0, %p7631;
	add.s64 	%rd18982, %rd2013, %rd23324;
	add.s64 	%rd23324, %rd18982, %rd18981;
	bra.uni 	$L__BB1_780;
$L__BB1_779:
	st.local.u64 	[%rd2273+32], %rd2314;
	st.local.u64 	[%rd2273+40], %rd2315;
	st.local.u64 	[%rd2273+48], %rd2316;
$L__BB1_780:
	st.local.u64 	[%rd2273+56], %rd23324;
	and.b64  	%rd18983, %rd22725, -4294967296;
	or.b64  	%rd2320, %rd18983, %rd2001;
	and.b64  	%rd18984, %rd22724, -4294967296;
	or.b64  	%rd2321, %rd18984, %rd2002;
	and.b64  	%rd18985, %rd22723, -4294967296;
	or.b64  	%rd2322, %rd18985, %rd2003;
	and.b64  	%rd18986, %rd22722, -4294967296;
	or.b64  	%rd23332, %rd18986, %rd2004;
	setp.gt.u64 	%p7632, %rd23332, %rd2013;
	@%p7632 bra 	$L__BB1_784;
	setp.eq.s64 	%p7633, %rd23332, %rd2013;
	setp.gt.u64 	%p7634, %rd2322, %rd23234;
	and.pred  	%p7635, %p7633, %p7634;
	@%p7635 bra 	$L__BB1_784;
	setp.eq.s64 	%p7636, %rd23332, %rd2013;
	setp.eq.s64 	%p7637, %rd2322, %rd23234;
	and.pred  	%p7638, %p7636, %p7637;
	setp.gt.u64 	%p7639, %rd2321, %rd23233;
	and.pred  	%p7640, %p7638, %p7639;
	@%p7640 bra 	$L__BB1_784;
	setp.ne.s64 	%p7641, %rd23332, %rd2013;
	setp.ne.s64 	%p7642, %rd2322, %rd23234;
	or.pred  	%p7643, %p7641, %p7642;
	setp.ne.s64 	%p7644, %rd2321, %rd23233;
	or.pred  	%p7645, %p7643, %p7644;
	setp.lt.u64 	%p7646, %rd2320, %rd23235;
	or.pred  	%p7647, %p7645, %p7646;
	@%p7647 bra 	$L__BB1_785;
$L__BB1_784:
	sub.s64 	%rd23328, %rd2320, %rd23235;
	setp.lt.u64 	%p7648, %rd2320, %rd23235;
	selp.u64 	%rd18987, 1, 0, %p7648;
	add.s64 	%rd18988, %rd23233, %rd18987;
	sub.s64 	%rd23327, %rd2321, %rd18988;
	setp.ge.u64 	%p7649, %rd2321, %rd18988;
	setp.lt.u64 	%p7650, %rd2321, %rd18988;
	setp.eq.s64 	%p7651, %rd18988, 0;
	selp.u32 	%r2310, -1, 0, %p7650;
	selp.u32 	%r2311, -1, 0, %p7651;
	selp.b32 	%r2312, %r2311, %r2310, %p7649;
	selp.b32 	%r2313, %r2312, %r2310, %p7648;
	and.b32  	%r2314, %r2313, 1;
	setp.eq.b32 	%p7652, %r2314, 1;
	cvt.u64.u32 	%rd18989, %r2313;
	and.b64  	%rd18990, %rd18989, 1;
	add.s64 	%rd18991, %rd23234, %rd18990;
	sub.s64 	%rd23326, %rd2322, %rd18991;
	setp.ge.u64 	%p7653, %rd2322, %rd18991;
	setp.lt.u64 	%p7654, %rd2322, %rd18991;
	setp.eq.s64 	%p7655, %rd18991, 0;
	selp.u32 	%r2315, -1, 0, %p7654;
	selp.u32 	%r2316, -1, 0, %p7655;
	selp.b32 	%r2317, %r2316, %r2315, %p7653;
	selp.b32 	%r2318, %r2317, %r2315, %p7652;
	and.b32  	%r2319, %r2318, 1;
	setp.eq.b32 	%p7656, %r2319, 1;
	selp.s64 	%rd18992, -1, 0, %p7656;
	sub.s64 	%rd18993, %rd23332, %rd2013;
	add.s64 	%rd23332, %rd18993, %rd18992;
	st.local.u64 	[%rd2273+88], %rd23332;
	bra.uni 	$L__BB1_786;
$L__BB1_785:
	st.local.u64 	[%rd2273+88], %rd23332;
	mov.u64 	%rd23326, %rd2322;
	mov.u64 	%rd23327, %rd2321;
	mov.u64 	%rd23328, %rd2320;
$L__BB1_786:
	setp.gt.u64 	%p7657, %rd23332, %rd2013;
	@%p7657 bra 	$L__BB1_790;
	setp.eq.s64 	%p7658, %rd23332, %rd2013;
	setp.gt.u64 	%p7659, %rd23326, %rd23234;
	and.pred  	%p7660, %p7658, %p7659;
	@%p7660 bra 	$L__BB1_790;
	setp.eq.s64 	%p7661, %rd23332, %rd2013;
	setp.eq.s64 	%p7662, %rd23326, %rd23234;
	and.pred  	%p7663, %p7661, %p7662;
	setp.gt.u64 	%p7664, %rd23327, %rd23233;
	and.pred  	%p7665, %p7663, %p7664;
	@%p7665 bra 	$L__BB1_790;
	setp.ne.s64 	%p7666, %rd23332, %rd2013;
	setp.ne.s64 	%p7667, %rd23326, %rd23234;
	or.pred  	%p7668, %p7666, %p7667;
	setp.ne.s64 	%p7669, %rd23327, %rd23233;
	or.pred  	%p7670, %p7668, %p7669;
	setp.lt.u64 	%p7671, %rd23328, %rd23235;
	or.pred  	%p7672, %p7670, %p7671;
	mov.u64 	%rd23329, %rd23326;
	mov.u64 	%rd23330, %rd23327;
	mov.u64 	%rd23331, %rd23328;
	@%p7672 bra 	$L__BB1_791;
$L__BB1_790:
	sub.s64 	%rd23331, %rd23328, %rd23235;
	setp.lt.u64 	%p7673, %rd23328, %rd23235;
	selp.u64 	%rd18994, 1, 0, %p7673;
	add.s64 	%rd18995, %rd23233, %rd18994;
	sub.s64 	%rd23330, %rd23327, %rd18995;
	setp.ge.u64 	%p7674, %rd23327, %rd18995;
	setp.lt.u64 	%p7675, %rd23327, %rd18995;
	setp.eq.s64 	%p7676, %rd18995, 0;
	selp.u32 	%r2320, -1, 0, %p7675;
	selp.u32 	%r2321, -1, 0, %p7676;
	selp.b32 	%r2322, %r2321, %r2320, %p7674;
	selp.b32 	%r2323, %r2322, %r2320, %p7673;
	and.b32  	%r2324, %r2323, 1;
	setp.eq.b32 	%p7677, %r2324, 1;
	cvt.u64.u32 	%rd18996, %r2323;
	and.b64  	%rd18997, %rd18996, 1;
	add.s64 	%rd18998, %rd23234, %rd18997;
	sub.s64 	%rd23329, %rd23326, %rd18998;
	setp.ge.u64 	%p7678, %rd23326, %rd18998;
	setp.lt.u64 	%p7679, %rd23326, %rd18998;
	setp.eq.s64 	%p7680, %rd18998, 0;
	selp.u32 	%r2325, -1, 0, %p7679;
	selp.u32 	%r2326, -1, 0, %p7680;
	selp.b32 	%r2327, %r2326, %r2325, %p7678;
	selp.b32 	%r2328, %r2327, %r2325, %p7677;
	and.b32  	%r2329, %r2328, 1;
	setp.eq.b32 	%p7681, %r2329, 1;
	selp.s64 	%rd18999, -1, 0, %p7681;
	sub.s64 	%rd19000, %rd23332, %rd2013;
	add.s64 	%rd23332, %rd19000, %rd18999;
$L__BB1_791:
	shl.b64 	%rd2340, %rd23331, 1;
	mov.b64 	{%r2330, %r2331}, %rd23330;
	mov.b64 	{%r2332, %r2333}, %rd23331;
	shf.l.wrap.b32 	%r2334, %r2333, %r2330, 1;
	shf.l.wrap.b32 	%r2335, %r2330, %r2331, 1;
	mov.b64 	%rd2341, {%r2334, %r2335};
	setp.lt.u64 	%p7682, %rd2341, %rd23330;
	selp.u64 	%rd19001, 1, 0, %p7682;
	shl.b64 	%rd19002, %rd23329, 1;
	or.b64  	%rd2342, %rd19002, %rd19001;
	setp.lt.u64 	%p7683, %rd2342, %rd23329;
	selp.u64 	%rd19003, 1, 0, %p7683;
	shl.b64 	%rd19004, %rd23332, 1;
	or.b64  	%rd23333, %rd19004, %rd19003;
	setp.gt.u64 	%p7684, %rd23333, %rd2013;
	@%p7684 bra 	$L__BB1_795;
	setp.eq.s64 	%p7685, %rd23333, %rd2013;
	setp.gt.u64 	%p7686, %rd2342, %rd23234;
	and.pred  	%p7687, %p7685, %p7686;
	@%p7687 bra 	$L__BB1_795;
	setp.eq.s64 	%p7688, %rd23333, %rd2013;
	setp.eq.s64 	%p7689, %rd2342, %rd23234;
	and.pred  	%p7690, %p7688, %p7689;
	setp.gt.u64 	%p7691, %rd2341, %rd23233;
	and.pred  	%p7692, %p7690, %p7691;
	@%p7692 bra 	$L__BB1_795;
	setp.ne.s64 	%p7693, %rd23333, %rd2013;
	setp.ne.s64 	%p7694, %rd2342, %rd23234;
	or.pred  	%p7695, %p7693, %p7694;
	setp.ne.s64 	%p7696, %rd2341, %rd23233;
	or.pred  	%p7697, %p7695, %p7696;
	setp.lt.u64 	%p7698, %rd2340, %rd23235;
	or.pred  	%p7699, %p7697, %p7698;
	@%p7699 bra 	$L__BB1_796;
$L__BB1_795:
	sub.s64 	%rd19005, %rd2340, %rd23235;
	st.local.u64 	[%rd2273+64], %rd19005;
	setp.lt.u64 	%p7700, %rd2340, %rd23235;
	selp.u64 	%rd19006, 1, 0, %p7700;
	add.s64 	%rd19007, %rd23233, %rd19006;
	sub.s64 	%rd19008, %rd2341, %rd19007;
	st.local.u64 	[%rd2273+72], %rd19008;
	setp.ge.u64 	%p7701, %rd2341, %rd19007;
	setp.lt.u64 	%p7702, %rd2341, %rd19007;
	setp.eq.s64 	%p7703, %rd19007, 0;
	selp.u32 	%r2336, -1, 0, %p7702;
	selp.u32 	%r2337, -1, 0, %p7703;
	selp.b32 	%r2338, %r2337, %r2336, %p7701;
	selp.b32 	%r2339, %r2338, %r2336, %p7700;
	and.b32  	%r2340, %r2339, 1;
	setp.eq.b32 	%p7704, %r2340, 1;
	cvt.u64.u32 	%rd19009, %r2339;
	and.b64  	%rd19010, %rd19009, 1;
	add.s64 	%rd19011, %rd23234, %rd19010;
	sub.s64 	%rd19012, %rd2342, %rd19011;
	st.local.u64 	[%rd2273+80], %rd19012;
	setp.ge.u64 	%p7705, %rd2342, %rd19011;
	setp.lt.u64 	%p7706, %rd2342, %rd19011;
	setp.eq.s64 	%p7707, %rd19011, 0;
	selp.u32 	%r2341, -1, 0, %p7706;
	selp.u32 	%r2342, -1, 0, %p7707;
	selp.b32 	%r2343, %r2342, %r2341, %p7705;
	selp.b32 	%r2344, %r2343, %r2341, %p7704;
	and.b32  	%r2345, %r2344, 1;
	setp.eq.b32 	%p7708, %r2345, 1;
	selp.s64 	%rd19013, -1, 0, %p7708;
	sub.s64 	%rd19014, %rd23333, %rd2013;
	add.s64 	%rd23333, %rd19014, %rd19013;
	bra.uni 	$L__BB1_797;
$L__BB1_796:
	st.local.u64 	[%rd2273+64], %rd2340;
	st.local.u64 	[%rd2273+72], %rd2341;
	st.local.u64 	[%rd2273+80], %rd2342;
$L__BB1_797:
	st.local.u64 	[%rd2273+88], %rd23333;
	add.s64 	%rd19016, %rd17287, 96;
	{ // callseq 1, 0
	.param .b64 param0;
	st.param.b64 	[param0], %rd19016;
	.param .b64 param1;
	st.param.b64 	[param1], %rd17287;
	.param .b64 param2;
	st.param.b64 	[param2], %rd18615;
	call.uni 
	_Z9point_addP7ECPointPKS_S2_, 
	(
	param0, 
	param1, 
	param2
	);
	} // callseq 1
	add.s64 	%rd19018, %rd17287, 192;
	{ // callseq 2, 0
	.param .b64 param0;
	st.param.b64 	[param0], %rd19018;
	.param .b64 param1;
	st.param.b64 	[param1], %rd19016;
	.param .b64 param2;
	st.param.b64 	[param2], %rd18615;
	call.uni 
	_Z9point_addP7ECPointPKS_S2_, 
	(
	param0, 
	param1, 
	param2
	);
	} // callseq 2
	add.s64 	%rd19019, %rd17287, 288;
	{ // callseq 3, 0
	.param .b64 param0;
	st.param.b64 	[param0], %rd19019;
	.param .b64 param1;
	st.param.b64 	[param1], %rd19018;
	.param .b64 param2;
	st.param.b64 	[param2], %rd18615;
	call.uni 
	_Z9point_addP7ECPointPKS_S2_, 
	(
	param0, 
	param1, 
	param2
	);
	} // callseq 3
	add.s64 	%rd19020, %rd17287, 384;
	{ // callseq 4, 0
	.param .b64 param0;
	st.param.b64 	[param0], %rd19020;
	.param .b64 param1;
	st.param.b64 	[param1], %rd19019;
	.param .b64 param2;
	st.param.b64 	[param2], %rd18615;
	call.uni 
	_Z9point_addP7ECPointPKS_S2_, 
	(
	param0, 
	param1, 
	param2
	);
	} // callseq 4
	add.s64 	%rd19021, %rd17287, 480;
	{ // callseq 5, 0
	.param .b64 param0;
	st.param.b64 	[param0], %rd19021;
	.param .b64 param1;
	st.param.b64 	[param1], %rd19020;
	.param .b64 param2;
	st.param.b64 	[param2], %rd18615;
	call.uni 
	_Z9point_addP7ECPointPKS_S2_, 
	(
	param0, 
	param1, 
	param2
	);
	} // callseq 5
	add.s64 	%rd19022, %rd17287, 576;
	{ // callseq 6, 0
	.param .b64 param0;
	st.param.b64 	[param0], %rd19022;
	.param .b64 param1;
	st.param.b64 	[param1], %rd19021;
	.param .b64 param2;
	st.param.b64 	[param2], %rd18615;
	call.uni 
	_Z9point_addP7ECPointPKS_S2_, 
	(
	param0, 
	param1, 
	param2
	);
	} // callseq 6
	add.s64 	%rd19023, %rd17287, 672;
	{ // callseq 7, 0
	.param .b64 param0;
	st.param.b64 	[param0], %rd19023;
	.param .b64 param1;
	st.param.b64 	[param1], %rd19022;
	.param .b64 param2;
	st.param.b64 	[param2], %rd18615;
	call.uni 
	_Z9point_addP7ECPointPKS_S2_, 
	(
	param0, 
	param1, 
	param2
	);
	} // callseq 7
	mov.b32 	%r2877, 0;
$L__BB1_798:
	or.b64  	%rd19024, %rd23341, %rd23337;
	or.b64  	%rd19025, %rd19024, %rd23340;
	or.b64  	%rd19026, %rd19025, %rd23334;
	setp.eq.s64 	%p7709, %rd19026, 0;
	mov.u32 	%r2879, %r2877;
	@%p7709 bra 	$L__BB1_810;
	and.b64  	%rd19027, %rd23337, 1;
	setp.eq.b64 	%p7710, %rd19027, 1;
	not.pred 	%p7711, %p7710;
	@%p7711 bra 	$L__BB1_808;
	and.b64  	%rd23338, %rd23337, 15;
	and.b64  	%rd19028, %rd23337, 2;
	setp.eq.s64 	%p7712, %rd19028, 0;
	@%p7712 bra 	$L__BB1_802;
	and.b64  	%rd19029, %rd23337, 4;
	setp.eq.s64 	%p7713, %rd19029, 0;
	selp.b64 	%rd19030, 7, 15, %p7713;
	and.b64  	%rd23338, %rd23337, %rd19030;
$L__BB1_802:
	and.b64  	%rd19031, %rd23338, 1;
	setp.eq.b64 	%p7714, %rd19031, 1;
	not.pred 	%p7715, %p7714;
	@%p7715 bra 	$L__BB1_804;
	add.s64 	%rd19032, %rd23338, 1;
	shr.u64 	%rd19033, %rd19032, 1;
	mul.wide.u32 	%rd19034, %r2877, 4;
	add.s64 	%rd19035, %rd4, %rd19034;
	st.local.u32 	[%rd19035], %rd19033;
	bra.uni 	$L__BB1_805;
$L__BB1_804:
	mul.wide.u32 	%rd19036, %r2877, 4;
	add.s64 	%rd19037, %rd4, %rd19036;
	mov.b32 	%r2347, 0;
	st.local.u32 	[%rd19037], %r2347;
$L__BB1_805:
	sub.s64 	%rd23337, %rd23337, %rd23338;
	not.b64 	%rd19038, %rd23338;
	setp.le.u64 	%p7716, %rd23337, %rd19038;
	mov.u64 	%rd23339, %rd23334;
	@%p7716 bra 	$L__BB1_809;
	setp.ne.s64 	%p7717, %rd23341, 0;
	add.s64 	%rd23341, %rd23341, -1;
	mov.u64 	%rd23339, %rd23334;
	@%p7717 bra 	$L__BB1_809;
	setp.eq.s64 	%p7718, %rd23340, 0;
	add.s64 	%rd23340, %rd23340, -1;
	selp.s64 	%rd19040, -1, 0, %p7718;
	add.s64 	%rd23339, %rd23334, %rd19040;
	mov.b64 	%rd23341, -1;
	bra.uni 	$L__BB1_809;
$L__BB1_808:
	mul.wide.u32 	%rd19041, %r2877, 4;
	add.s64 	%rd19042, %rd4, %rd19041;
	mov.b32 	%r2348, 0;
	st.local.u32 	[%rd19042], %r2348;
	mov.u64 	%rd23339, %rd23334;
$L__BB1_809:
	shr.u64 	%rd23334, %rd23339, 1;
	mov.b64 	{%r2350, %r2351}, %rd23339;
	mov.b64 	{%r2352, %r2353}, %rd23340;
	shf.l.wrap.b32 	%r2354, %r2353, %r2350, 31;
	shf.l.wrap.b32 	%r2355, %r2352, %r2353, 31;
	mov.b64 	%rd23340, {%r2355, %r2354};
	mov.b64 	{%r2356, %r2357}, %rd23341;
	shf.l.wrap.b32 	%r2358, %r2357, %r2352, 31;
	shf.l.wrap.b32 	%r2359, %r2356, %r2357, 31;
	mov.b64 	%rd23341, {%r2359, %r2358};
	mov.b64 	{%r2360, %r2361}, %rd23337;
	shf.l.wrap.b32 	%r2362, %r2361, %r2356, 31;
	shf.l.wrap.b32 	%r2363, %r2360, %r2361, 31;
	mov.b64 	%rd23337, {%r2363, %r2362};
	add.s32 	%r2877, %r2877, 1;
	setp.ne.s32 	%p7719, %r2877, 256;
	mov.b32 	%r2879, 256;
	@%p7719 bra 	$L__BB1_798;
$L__BB1_810:
	setp.eq.s32 	%p7720, %r2879, 0;
	@%p7720 bra 	$L__BB1_940;
	add.s64 	%rd2365, %rd4, -4;
$L__BB1_812:
	mul.wide.s32 	%rd19043, %r2879, 4;
	add.s64 	%rd2366, %rd2365, %rd19043;
	ld.local.u64 	%rd2367, [%rd2000+64];
	ld.local.u64 	%rd2368, [%rd2000+72];
	or.b64  	%rd19044, %rd2368, %rd2367;
	ld.local.u64 	%rd2369, [%rd2000+80];
	or.b64  	%rd19045, %rd19044, %rd2369;
	ld.local.u64 	%rd2370, [%rd2000+88];
	or.b64  	%rd19046, %rd19045, %rd2370;
	setp.ne.s64 	%p7721, %rd19046, 0;
	@%p7721 bra 	$L__BB1_814;
	mov.b64 	%rd21362, 0;
	st.local.u64 	[%rd2000+24], %rd21362;
	st.local.u64 	[%rd2000+16], %rd21362;
	st.local.u64 	[%rd2000+8], %rd21362;
	st.local.u64 	[%rd2000], %rd21362;
	st.local.u64 	[%rd2000+56], %rd21362;
	st.local.u64 	[%rd2000+48], %rd21362;
	st.local.u64 	[%rd2000+40], %rd21362;
	st.local.u64 	[%rd2000+32], %rd21362;
	st.local.u64 	[%rd2000+88], %rd21362;
	st.local.u64 	[%rd2000+80], %rd21362;
	st.local.u64 	[%rd2000+72], %rd21362;
	st.local.u64 	[%rd2000+64], %rd21362;
	bra.uni 	$L__BB1_937;
$L__BB1_814:
	ld.local.u64 	%rd19047, [%rd2000+32];
	and.b64  	%rd19048, %rd19047, 4294967295;
	shr.u64 	%rd19049, %rd19047, 32;
	mul.lo.s64 	%rd19050, %rd19049, %rd19048;
	shr.u64 	%rd19051, %rd19050, 31;
	and.b64  	%rd19052, %rd19051, 4294967296;
	shl.b64 	%rd19053, %rd19050, 33;
	mad.lo.s64 	%rd19054, %rd19048, %rd19048, %rd19053;
	setp.lt.u64 	%p7722, %rd19054, %rd19053;
	and.b64  	%rd19055, %rd19051, 4294967295;
	mad.lo.s64 	%rd19056, %rd19049, %rd19049, %rd19055;
	add.s64 	%rd19057, %rd19056, %rd19052;
	selp.u64 	%rd19058, 1, 0, %p7722;
	add.s64 	%rd19059, %rd19057, %rd19058;
	ld.local.u64 	%rd19060, [%rd2000+40];
	and.b64  	%rd19061, %rd19060, 4294967295;
	shr.u64 	%rd19062, %rd19060, 32;
	mul.lo.s64 	%rd19063, %rd19062, %rd19048;
	mul.lo.s64 	%rd19064, %rd19061, %rd19049;
	add.s64 	%rd19065, %rd19063, %rd19064;
	setp.lt.u64 	%p7723, %rd19065, %rd19063;
	selp.b64 	%rd19066, 4294967296, 0, %p7723;
	shl.b64 	%rd19067, %rd19065, 32;
	mad.lo.s64 	%rd19068, %rd19061, %rd19048, %rd19067;
	setp.lt.u64 	%p7724, %rd19068, %rd19067;
	shr.u64 	%rd19069, %rd19065, 32;
	mad.lo.s64 	%rd19070, %rd19062, %rd19049, %rd19069;
	add.s64 	%rd19071, %rd19070, %rd19066;
	selp.u64 	%rd19072, 1, 0, %p7724;
	add.s64 	%rd19073, %rd19071, %rd19072;
	add.s64 	%rd19074, %rd19059, %rd19068;
	setp.lt.u64 	%p7725, %rd19074, %rd19059;
	selp.u64 	%rd19075, 1, 0, %p7725;
	add.s64 	%rd19076, %rd19073, %rd19075;
	ld.local.u64 	%rd19077, [%rd2000+48];
	and.b64  	%rd19078, %rd19077, 4294967295;
	shr.u64 	%rd19079, %rd19077, 32;
	mul.lo.s64 	%rd19080, %rd19079, %rd19048;
	mul.lo.s64 	%rd19081, %rd19078, %rd19049;
	add.s64 	%rd19082, %rd19080, %rd19081;
	setp.lt.u64 	%p7726, %rd19082, %rd19080;
	selp.b64 	%rd19083, 4294967296, 0, %p7726;
	shl.b64 	%rd19084, %rd19082, 32;
	mad.lo.s64 	%rd19085, %rd19078, %rd19048, %rd19084;
	setp.lt.u64 	%p7727, %rd19085, %rd19084;
	shr.u64 	%rd19086, %rd19082, 32;
	mad.lo.s64 	%rd19087, %rd19079, %rd19049, %rd19086;
	add.s64 	%rd19088, %rd19087, %rd19083;
	selp.u64 	%rd19089, 1, 0, %p7727;
	add.s64 	%rd19090, %rd19088, %rd19089;
	add.s64 	%rd19091, %rd19076, %rd19085;
	setp.lt.u64 	%p7728, %rd19091, %rd19076;
	selp.u64 	%rd19093, 1, 0, %p7728;
	add.s64 	%rd19094, %rd19090, %rd19093;
	ld.local.u64 	%rd19095, [%rd2000+56];
	and.b64  	%rd19096, %rd19095, 4294967295;
	shr.u64 	%rd19097, %rd19095, 32;
	mul.lo.s64 	%rd19098, %rd19097, %rd19048;
	mul.lo.s64 	%rd19099, %rd19096, %rd19049;
	add.s64 	%rd19100, %rd19098, %rd19099;
	setp.lt.u64 	%p7729, %rd19100, %rd19098;
	selp.b64 	%rd19101, 4294967296, 0, %p7729;
	shl.b64 	%rd19102, %rd19100, 32;
	mad.lo.s64 	%rd19103, %rd19096, %rd19048, %rd19102;
	setp.lt.u64 	%p7730, %rd19103, %rd19102;
	shr.u64 	%rd19104, %rd19100, 32;
	mad.lo.s64 	%rd19105, %rd19097, %rd19049, %rd19104;
	add.s64 	%rd19106, %rd19105, %rd19101;
	selp.u64 	%rd19107, 1, 0, %p7730;
	add.s64 	%rd19108, %rd19106, %rd19107;
	add.s64 	%rd19109, %rd19094, %rd19103;
	setp.lt.u64 	%p7731, %rd19109, %rd19094;
	selp.u64 	%rd19111, 1, 0, %p7731;
	add.s64 	%rd19112, %rd19108, %rd19111;
	setp.lt.u64 	%p7732, %rd19065, %rd19064;
	selp.b64 	%rd19114, 4294967296, 0, %p7732;
	add.s64 	%rd19115, %rd19070, %rd19114;
	add.s64 	%rd19116, %rd19115, %rd19072;
	add.s64 	%rd19117, %rd19074, %rd19068;
	setp.lt.u64 	%p7733, %rd19117, %rd19074;
	selp.u64 	%rd19118, 1, 0, %p7733;
	add.s64 	%rd19119, %rd19116, %rd19118;
	setp.ne.s64 	%p7734, %rd19119, 0;
	add.s64 	%rd19121, %rd19091, %rd19119;
	setp.lt.u64 	%p7735, %rd19121, %rd19091;
	and.pred  	%p7736, %p7734, %p7735;
	selp.u64 	%rd19122, 1, 0, %p7736;
	mul.lo.s64 	%rd19123, %rd19062, %rd19061;
	shr.u64 	%rd19124, %rd19123, 31;
	and.b64  	%rd19125, %rd19124, 4294967296;
	shl.b64 	%rd19126, %rd19123, 33;
	mad.lo.s64 	%rd19127, %rd19061, %rd19061, %rd19126;
	setp.lt.u64 	%p7737, %rd19127, %rd19126;
	and.b64  	%rd19128, %rd19124, 4294967295;
	mad.lo.s64 	%rd19129, %rd19062, %rd19062, %rd19128;
	add.s64 	%rd19130, %rd19129, %rd19125;
	selp.u64 	%rd19131, 1, 0, %p7737;
	add.s64 	%rd19132, %rd19130, %rd19131;
	add.s64 	%rd19133, %rd19121, %rd19122;
	add.s64 	%rd19134, %rd19133, %rd19127;
	max.u64 	%rd19135, %rd19121, %rd19133;
	setp.gt.u64 	%p7738, %rd19135, %rd19134;
	selp.u64 	%rd19136, 1, 0, %p7738;
	add.s64 	%rd19137, %rd19132, %rd19136;
	setp.ne.s64 	%p7739, %rd19137, 0;
	add.s64 	%rd19139, %rd19109, %rd19137;
	setp.lt.u64 	%p7740, %rd19139, %rd19109;
	and.pred  	%p7741, %p7739, %p7740;
	selp.u64 	%rd19140, 1, 0, %p7741;
	mul.lo.s64 	%rd19141, %rd19079, %rd19061;
	mul.lo.s64 	%rd19142, %rd19078, %rd19062;
	add.s64 	%rd19143, %rd19141, %rd19142;
	setp.lt.u64 	%p7742, %rd19143, %rd19141;
	selp.b64 	%rd19144, 4294967296, 0, %p7742;
	shl.b64 	%rd19145, %rd19143, 32;
	mad.lo.s64 	%rd19146, %rd19078, %rd19061, %rd19145;
	setp.lt.u64 	%p7743, %rd19146, %rd19145;
	shr.u64 	%rd19147, %rd19143, 32;
	mad.lo.s64 	%rd19148, %rd19079, %rd19062, %rd19147;
	add.s64 	%rd19149, %rd19148, %rd19144;
	selp.u64 	%rd19150, 1, 0, %p7743;
	add.s64 	%rd19151, %rd19149, %rd19150;
	add.s64 	%rd19152, %rd19139, %rd19140;
	add.s64 	%rd19153, %rd19152, %rd19146;
	max.u64 	%rd19155, %rd19139, %rd19152;
	setp.gt.u64 	%p7744, %rd19155, %rd19153;
	selp.u64 	%rd19156, 1, 0, %p7744;
	add.s64 	%rd19157, %rd19151, %rd19156;
	setp.ne.s64 	%p7745, %rd19157, 0;
	add.s64 	%rd19159, %rd19112, %rd19157;
	setp.lt.u64 	%p7746, %rd19159, %rd19112;
	and.pred  	%p7747, %p7745, %p7746;
	selp.u64 	%rd19160, 1, 0, %p7747;
	mul.lo.s64 	%rd19161, %rd19097, %rd19061;
	mul.lo.s64 	%rd19162, %rd19096, %rd19062;
	add.s64 	%rd19163, %rd19161, %rd19162;
	setp.lt.u64 	%p7748, %rd19163, %rd19161;
	selp.b64 	%rd19164, 4294967296, 0, %p7748;
	shl.b64 	%rd19165, %rd19163, 32;
	mad.lo.s64 	%rd19166, %rd19096, %rd19061, %rd19165;
	setp.lt.u64 	%p7749, %rd19166, %rd19165;
	shr.u64 	%rd19167, %rd19163, 32;
	mad.lo.s64 	%rd19168, %rd19097, %rd19062, %rd19167;
	add.s64 	%rd19169, %rd19168, %rd19164;
	selp.u64 	%rd19170, 1, 0, %p7749;
	add.s64 	%rd19171, %rd19169, %rd19170;
	add.s64 	%rd19172, %rd19159, %rd19160;
	add.s64 	%rd19173, %rd19172, %rd19166;
	max.u64 	%rd19175, %rd19159, %rd19172;
	setp.gt.u64 	%p7750, %rd19175, %rd19173;
	selp.u64 	%rd19176, 1, 0, %p7750;
	add.s64 	%rd19177, %rd19171, %rd19176;
	setp.lt.u64 	%p7751, %rd19082, %rd19081;
	selp.b64 	%rd19179, 4294967296, 0, %p7751;
	add.s64 	%rd19180, %rd19087, %rd19179;
	add.s64 	%rd19181, %rd19180, %rd19089;
	add.s64 	%rd19182, %rd19134, %rd19085;
	setp.lt.u64 	%p7752, %rd19182, %rd19134;
	selp.u64 	%rd19183, 1, 0, %p7752;
	add.s64 	%rd19184, %rd19181, %rd19183;
	setp.ne.s64 	%p7753, %rd19184, 0;
	add.s64 	%rd19186, %rd19153, %rd19184;
	setp.lt.u64 	%p7754, %rd19186, %rd19153;
	and.pred  	%p7755, %p7753, %p7754;
	selp.u64 	%rd19187, 1, 0, %p7755;
	setp.lt.u64 	%p7756, %rd19143, %rd19142;
	selp.b64 	%rd19188, 4294967296, 0, %p7756;
	add.s64 	%rd19189, %rd19148, %rd19188;
	add.s64 	%rd19190, %rd19189, %rd19150;
	add.s64 	%rd19191, %rd19186, %rd19187;
	add.s64 	%rd19192, %rd19191, %rd19146;
	max.u64 	%rd19193, %rd19186, %rd19191;
	setp.gt.u64 	%p7757, %rd19193, %rd19192;
	selp.u64 	%rd19194, 1, 0, %p7757;
	add.s64 	%rd19195, %rd19190, %rd19194;
	setp.ne.s64 	%p7758, %rd19195, 0;
	add.s64 	%rd19197, %rd19173, %rd19195;
	setp.lt.u64 	%p7759, %rd19197, %rd19173;
	and.pred  	%p7760, %p7758, %p7759;
	selp.u64 	%rd19198, 1, 0, %p7760;
	mul.lo.s64 	%rd19199, %rd19079, %rd19078;
	shr.u64 	%rd19200, %rd19199, 31;
	and.b64  	%rd19201, %rd19200, 4294967296;
	shl.b64 	%rd19202, %rd19199, 33;
	mad.lo.s64 	%rd19203, %rd19078, %rd19078, %rd19202;
	setp.lt.u64 	%p7761, %rd19203, %rd19202;
	and.b64  	%rd19204, %rd19200, 4294967295;
	mad.lo.s64 	%rd19205, %rd19079, %rd19079, %rd19204;
	add.s64 	%rd19206, %rd19205, %rd19201;
	selp.u64 	%rd19207, 1, 0, %p7761;
	add.s64 	%rd19208, %rd19206, %rd19207;
	add.s64 	%rd19209, %rd19197, %rd19198;
	add.s64 	%rd19210, %rd19209, %rd19203;
	max.u64 	%rd19212, %rd19197, %rd19209;
	setp.gt.u64 	%p7762, %rd19212, %rd19210;
	selp.u64 	%rd19213, 1, 0, %p7762;
	add.s64 	%rd19214, %rd19208, %rd19213;
	setp.ne.s64 	%p7763, %rd19214, 0;
	add.s64 	%rd19216, %rd19177, %rd19214;
	setp.lt.u64 	%p7764, %rd19216, %rd19177;
	and.pred  	%p7765, %p7763, %p7764;
	selp.u64 	%rd19217, 1, 0, %p7765;
	mul.lo.s64 	%rd19218, %rd19097, %rd19078;
	mul.lo.s64 	%rd19219, %rd19096, %rd19079;
	add.s64 	%rd19220, %rd19218, %rd19219;
	setp.lt.u64 	%p7766, %rd19220, %rd19218;
	selp.b64 	%rd19221, 4294967296, 0, %p7766;
	shl.b64 	%rd19222, %rd19220, 32;
	mad.lo.s64 	%rd19223, %rd19096, %rd19078, %rd19222;
	setp.lt.u64 	%p7767, %rd19223, %rd19222;
	shr.u64 	%rd19224, %rd19220, 32;
	mad.lo.s64 	%rd19225, %rd19097, %rd19079, %rd19224;
	add.s64 	%rd19226, %rd19225, %rd19221;
	selp.u64 	%rd19227, 1, 0, %p7767;
	add.s64 	%rd19228, %rd19226, %rd19227;
	add.s64 	%rd19229, %rd19216, %rd19217;
	add.s64 	%rd19230, %rd19229, %rd19223;
	max.u64 	%rd19232, %rd19216, %rd19229;
	setp.gt.u64 	%p7768, %rd19232, %rd19230;
	selp.u64 	%rd19233, 1, 0, %p7768;
	add.s64 	%rd19234, %rd19228, %rd19233;
	setp.lt.u64 	%p7769, %rd19100, %rd19099;
	selp.b64 	%rd19236, 4294967296, 0, %p7769;
	add.s64 	%rd19237, %rd19105, %rd19236;
	add.s64 	%rd19238, %rd19237, %rd19107;
	add.s64 	%rd19239, %rd19192, %rd19103;
	setp.lt.u64 	%p7770, %rd19239, %rd19192;
	selp.u64 	%rd19240, 1, 0, %p7770;
	add.s64 	%rd19241, %rd19238, %rd19240;
	setp.ne.s64 	%p7771, %rd19241, 0;
	add.s64 	%rd19243, %rd19210, %rd19241;
	setp.lt.u64 	%p7772, %rd19243, %rd19210;
	and.pred  	%p7773, %p7771, %p7772;
	selp.u64 	%rd19244, 1, 0, %p7773;
	setp.lt.u64 	%p7774, %rd19163, %rd19162;
	selp.b64 	%rd19245, 4294967296, 0, %p7774;
	add.s64 	%rd19246, %rd19168, %rd19245;
	add.s64 	%rd19247, %rd19246, %rd19170;
	add.s64 	%rd19248, %rd19243, %rd19244;
	add.s64 	%rd2371, %rd19248, %rd19166;
	max.u64 	%rd19249, %rd19243, %rd19248;
	setp.gt.u64 	%p7775, %rd19249, %rd2371;
	selp.u64 	%rd19250, 1, 0, %p7775;
	add.s64 	%rd19251, %rd19247, %rd19250;
	setp.ne.s64 	%p7776, %rd19251, 0;
	add.s64 	%rd19253, %rd19230, %rd19251;
	setp.lt.u64 	%p7777, %rd19253, %rd19230;
	and.pred  	%p7778, %p7776, %p7777;
	selp.u64 	%rd19254, 1, 0, %p7778;
	setp.lt.u64 	%p7779, %rd19220, %rd19219;
	selp.b64 	%rd19255, 4294967296, 0, %p7779;
	add.s64 	%rd19256, %rd19225, %rd19255;
	add.s64 	%rd19257, %rd19256, %rd19227;
	add.s64 	%rd19258, %rd19253, %rd19254;
	add.s64 	%rd2372, %rd19258, %rd19223;
	max.u64 	%rd19259, %rd19253, %rd19258;
	setp.gt.u64 	%p7780, %rd19259, %rd2372;
	selp.u64 	%rd19260, 1, 0, %p7780;
	add.s64 	%rd19261, %rd19257, %rd19260;
	setp.ne.s64 	%p7781, %rd19261, 0;
	add.s64 	%rd19263, %rd19234, %rd19261;
	setp.lt.u64 	%p7782, %rd19263, %rd19234;
	and.pred  	%p7783, %p7781, %p7782;
	selp.u64 	%rd19264, 1, 0, %p7783;
	mul.lo.s64 	%rd19265, %rd19097, %rd19096;
	shr.u64 	%rd19266, %rd19265, 31;
	and.b64  	%rd19267, %rd19266, 4294967296;
	shl.b64 	%rd19268, %rd19265, 33;
	mad.lo.s64 	%rd19269, %rd19096, %rd19096, %rd19268;
	setp.lt.u64 	%p7784, %rd19269, %rd19268;
	and.b64  	%rd19270, %rd19266, 4294967295;
	mad.lo.s64 	%rd19271, %rd19097, %rd19097, %rd19270;
	add.s64 	%rd19272, %rd19271, %rd19267;
	selp.u64 	%rd19273, 1, 0, %p7784;
	add.s64 	%rd19274, %rd19272, %rd19273;
	add.s64 	%rd19275, %rd19263, %rd19264;
	add.s64 	%rd2373, %rd19275, %rd19269;
	max.u64 	%rd19276, %rd19263, %rd19275;
	setp.gt.u64 	%p7785, %rd19276, %rd2373;
	selp.u64 	%rd19277, 1, 0, %p7785;
	add.s64 	%rd2374, %rd19274, %rd19277;
	mov.b64 	{%r2364, %r2365}, %rd2371;
	mov.b64 	{%r2366, %r2367}, %rd2372;
	mov.b64 	%rd19278, {%r2367, %r2364};
	mov.b64 	{%r2368, %r2369}, %rd2373;
	mov.b64 	%rd19279, {%r2369, %r2366};
	mov.b64 	{%r2370, %r2371}, %rd2374;
	mov.b64 	%rd19280, {%r2371, %r2368};
	shl.b64 	%rd19281, %rd2374, 32;
	add.s64 	%rd2375, %rd19278, %rd19054;
	setp.lt.u64 	%p7786, %rd2375, %rd19278;
	selp.u64 	%rd19282, 1, 0, %p7786;
	add.s64 	%rd19283, %rd19279, %rd19117;
	add.s64 	%rd2376, %rd19283, %rd19282;
	max.u64 	%rd19284, %rd19117, %rd19283;
	setp.gt.u64 	%p7787, %rd19284, %rd2376;
	selp.u64 	%rd19285, 1, 0, %p7787;
	add.s64 	%rd19286, %rd19280, %rd19182;
	add.s64 	%rd2377, %rd19286, %rd19285;
	max.u64 	%rd19287, %rd19182, %rd19286;
	setp.gt.u64 	%p7788, %rd19287, %rd2377;
	selp.u64 	%rd19288, 1, 0, %p7788;
	add.s64 	%rd19289, %rd19281, %rd19239;
	add.s64 	%rd23343, %rd19289, %rd19288;
	setp.gt.u64 	%p7789, %rd23343, %rd2013;
	@%p7789 bra 	$L__BB1_818;
	setp.eq.s64 	%p7790, %rd23343, %rd2013;
	setp.gt.u64 	%p7791, %rd2377, %rd23234;
	and.pred  	%p7792, %p7790, %p7791;
	@%p7792 bra 	$L__BB1_818;
	setp.eq.s64 	%p7793, %rd23343, %rd2013;
	setp.eq.s64 	%p7794, %rd2377, %rd23234;
	and.pred  	%p7795, %p7793, %p7794;
	setp.gt.u64 	%p7796, %rd2376, %rd23233;
	and.pred  	%p7797, %p7795, %p7796;
	@%p7797 bra 	$L__BB1_818;
	setp.ne.s64 	%p7798, %rd23343, %rd2013;
	setp.ne.s64 	%p7799, %rd2377, %rd23234;
	or.pred  	%p7800, %p7798, %p7799;
	setp.ne.s64 	%p7801, %rd2376, %rd23233;
	or.pred  	%p7802, %p7800, %p7801;
	setp.lt.u64 	%p7803, %rd2375, %rd23235;
	or.pred  	%p7804, %p7802, %p7803;
	mov.u64 	%rd23344, %rd2377;
	mov.u64 	%rd23345, %rd2376;
	mov.u64 	%rd23346, %rd2375;
	@%p7804 bra 	$L__BB1_819;
$L__BB1_818:
	sub.s64 	%rd23346, %rd2375, %rd23235;
	setp.lt.u64 	%p7805, %rd2375, %rd23235;
	selp.u64 	%rd19290, 1, 0, %p7805;
	add.s64 	%rd19291, %rd23233, %rd19290;
	sub.s64 	%rd23345, %rd2376, %rd19291;
	setp.ge.u64 	%p7806, %rd2376, %rd19291;
	setp.lt.u64 	%p7807, %rd2376, %rd19291;
	setp.eq.s64 	%p7808, %rd19291, 0;
	selp.u32 	%r2372, -1, 0, %p7807;
	selp.u32 	%r2373, -1, 0, %p7808;
	selp.b32 	%r2374, %r2373, %r2372, %p7806;
	selp.b32 	%r2375, %r2374, %r2372, %p7805;
	and.b32  	%r2376, %r2375, 1;
	setp.eq.b32 	%p7809, %r2376, 1;
	cvt.u64.u32 	%rd19292, %r2375;
	and.b64  	%rd19293, %rd19292, 1;
	add.s64 	%rd19294, %rd23234, %rd19293;
	sub.s64 	%rd23344, %rd2377, %rd19294;
	setp.ge.u64 	%p7810, %rd2377, %rd19294;
	setp.lt.u64 	%p7811, %rd2377, %rd19294;
	setp.eq.s64 	%p7812, %rd19294, 0;
	selp.u32 	%r2377, -1, 0, %p7811;
	selp.u32 	%r2378, -1, 0, %p7812;
	selp.b32 	%r2379, %r2378, %r2377, %p7810;
	selp.b32 	%r2380, %r2379, %r2377, %p7809;
	and.b32  	%r2381, %r2380, 1;
	setp.eq.b32 	%p7813, %r2381, 1;
	selp.s64 	%rd19295, -1, 0, %p7813;
	sub.s64 	%rd19296, %rd23343, %rd2013;
	add.s64 	%rd23343, %rd19296, %rd19295;
$L__BB1_819:
	shr.u64 	%rd19297, %rd2371, 32;
	mul.lo.s64 	%rd19298, %rd19297, 4196183048192;
	and.b64  	%rd19299, %rd2371, 4294967295;
	mad.lo.s64 	%rd19300, %rd19299, 977, %rd19298;
	setp.lt.u64 	%p7814, %rd19300, %rd19298;
	shr.u64 	%rd19301, %rd2372, 32;
	mul.lo.s64 	%rd19302, %rd19301, 4196183048192;
	and.b64  	%rd19303, %rd2372, 4294967295;
	mad.lo.s64 	%rd19304, %rd19303, 977, %rd19302;
	setp.lt.u64 	%p7815, %rd19304, %rd19302;
	selp.u64 	%rd19305, 1, 0, %p7814;
	mul.lo.s64 	%rd19306, %rd19297, 977;
	shr.u64 	%rd19307, %rd19306, 32;
	add.s64 	%rd19308, %rd19307, %rd19305;
	add.s64 	%rd19309, %rd19308, %rd19304;
	setp.lt.u64 	%p7816, %rd19309, %rd19308;
	shr.u64 	%rd19310, %rd2373, 32;
	mul.lo.s64 	%rd19311, %rd19310, 4196183048192;
	and.b64  	%rd19312, %rd2373, 4294967295;
	mad.lo.s64 	%rd19313, %rd19312, 977, %rd19311;
	setp.lt.u64 	%p7817, %rd19313, %rd19311;
	selp.u64 	%rd19314, 1, 0, %p7816;
	selp.u64 	%rd19315, 1, 0, %p7815;
	mul.lo.s64 	%rd19316, %rd19301, 977;
	shr.u64 	%rd19317, %rd19316, 32;
	add.s64 	%rd19318, %rd19317, %rd19315;
	add.s64 	%rd19319, %rd19318, %rd19314;
	add.s64 	%rd19320, %rd19319, %rd19313;
	setp.lt.u64 	%p7818, %rd19320, %rd19319;
	add.s64 	%rd2387, %rd23346, %rd19300;
	setp.lt.u64 	%p7819, %rd2387, %rd23346;
	selp.u64 	%rd19321, 1, 0, %p7819;
	add.s64 	%rd19322, %rd23345, %rd19309;
	add.s64 	%rd2388, %rd19322, %rd19321;
	max.u64 	%rd19323, %rd23345, %rd19322;
	setp.gt.u64 	%p7820, %rd19323, %rd2388;
	selp.u64 	%rd19324, 1, 0, %p7820;
	add.s64 	%rd19325, %rd23344, %rd19320;
	add.s64 	%rd2389, %rd19325, %rd19324;
	max.u64 	%rd19326, %rd23344, %rd19325;
	setp.gt.u64 	%p7821, %rd19326, %rd2389;
	selp.u64 	%rd19327, 1, 0, %p7821;
	shr.u64 	%rd19328, %rd2374, 32;
	and.b64  	%rd19329, %rd2374, 4294967295;
	mul.lo.s64 	%rd19330, %rd19329, 977;
	mad.lo.s64 	%rd19331, %rd19328, 4196183048192, %rd19330;
	selp.u64 	%rd19332, 1, 0, %p7818;
	selp.u64 	%rd19333, 1, 0, %p7817;
	mul.lo.s64 	%rd19334, %rd19310, 977;
	shr.u64 	%rd19335, %rd19334, 32;
	add.s64 	%rd19336, %rd19335, %rd19333;
	add.s64 	%rd19337, %rd19336, %rd19332;
	add.s64 	%rd19338, %rd19337, %rd19331;
	add.s64 	%rd19339, %rd23343, %rd19338;
	add.s64 	%rd23350, %rd19339, %rd19327;
	setp.gt.u64 	%p7822, %rd23350, %rd2013;
	@%p7822 bra 	$L__BB1_823;
	setp.eq.s64 	%p7823, %rd23350, %rd2013;
	setp.gt.u64 	%p7824, %rd2389, %rd23234;
	and.pred  	%p7825, %p7823, %p7824;
	@%p7825 bra 	$L__BB1_823;
	setp.eq.s64 	%p7826, %rd23350, %rd2013;
	setp.eq.s64 	%p7827, %rd2389, %rd23234;
	and.pred  	%p7828, %p7826, %p7827;
	setp.gt.u64 	%p7829, %rd2388, %rd23233;
	and.pred  	%p7830, %p7828, %p7829;
	@%p7830 bra 	$L__BB1_823;
	setp.ne.s64 	%p7831, %rd23350, %rd2013;
	setp.ne.s64 	%p7832, %rd2389, %rd23234;
	or.pred  	%p7833, %p7831, %p7832;
	setp.ne.s64 	%p7834, %rd2388, %rd23233;
	or.pred  	%p7835, %p7833, %p7834;
	setp.lt.u64 	%p7836, %rd2387, %rd23235;
	or.pred  	%p7837, %p7835, %p7836;
	mov.u64 	%rd23347, %rd2389;
	mov.u64 	%rd23348, %rd2388;
	mov.u64 	%rd23349, %rd2387;
	@%p7837 bra 	$L__BB1_824;
$L__BB1_823:
	sub.s64 	%rd23349, %rd2387, %rd23235;
	setp.lt.u64 	%p7838, %rd2387, %rd23235;
	selp.u64 	%rd19340, 1, 0, %p7838;
	add.s64 	%rd19341, %rd23233, %rd19340;
	sub.s64 	%rd23348, %rd2388, %rd19341;
	setp.ge.u64 	%p7839, %rd2388, %rd19341;
	setp.lt.u64 	%p7840, %rd2388, %rd19341;
	setp.eq.s64 	%p7841, %rd19341, 0;
	selp.u32 	%r2382, -1, 0, %p7840;
	selp.u32 	%r2383, -1, 0, %p7841;
	selp.b32 	%r2384, %r2383, %r2382, %p7839;
	selp.b32 	%r2385, %r2384, %r2382, %p7838;
	and.b32  	%r2386, %r2385, 1;
	setp.eq.b32 	%p7842, %r2386, 1;
	cvt.u64.u32 	%rd19342, %r2385;
	and.b64  	%rd19343, %rd19342, 1;
	add.s64 	%rd19344, %rd23234, %rd19343;
	sub.s64 	%rd23347, %rd2389, %rd19344;
	setp.ge.u64 	%p7843, %rd2389, %rd19344;
	setp.lt.u64 	%p7844, %rd2389, %rd19344;
	setp.eq.s64 	%p7845, %rd19344, 0;
	selp.u32 	%r2387, -1, 0, %p7844;
	selp.u32 	%r2388, -1, 0, %p7845;
	selp.b32 	%r2389, %r2388, %r2387, %p7843;
	selp.b32 	%r2390, %r2389, %r2387, %p7842;
	and.b32  	%r2391, %r2390, 1;
	setp.eq.b32 	%p7846, %r2391, 1;
	selp.s64 	%rd19345, -1, 0, %p7846;
	sub.s64 	%rd19346, %rd23350, %rd2013;
	add.s64 	%rd23350, %rd19346, %rd19345;
$L__BB1_824:
	ld.local.u64 	%rd19347, [%rd2000];
	and.b64  	%rd2399, %rd19347, 4294967295;
	shr.u64 	%rd2400, %rd19347, 32;
	and.b64  	%rd2401, %rd23349, 4294967295;
	shr.u64 	%rd2402, %rd23349, 32;
	mul.lo.s64 	%rd19348, %rd2402, %rd2399;
	mad.lo.s64 	%rd19349, %rd2401, %rd2400, %rd19348;
	setp.lt.u64 	%p7847, %rd19349, %rd19348;
	selp.b64 	%rd19350, 4294967296, 0, %p7847;
	shl.b64 	%rd19351, %rd19349, 32;
	mad.lo.s64 	%rd19352, %rd2401, %rd2399, %rd19351;
	setp.lt.u64 	%p7848, %rd19352, %rd19351;
	shr.u64 	%rd19353, %rd19349, 32;
	mad.lo.s64 	%rd19354, %rd2402, %rd2400, %rd19353;
	add.s64 	%rd19355, %rd19354, %rd19350;
	selp.u64 	%rd19356, 1, 0, %p7848;
	add.s64 	%rd19357, %rd19355, %rd19356;
	and.b64  	%rd2403, %rd23348, 4294967295;
	shr.u64 	%rd2404, %rd23348, 32;
	mul.lo.s64 	%rd19358, %rd2404, %rd2399;
	mad.lo.s64 	%rd19359, %rd2403, %rd2400, %rd19358;
	setp.lt.u64 	%p7849, %rd19359, %rd19358;
	selp.b64 	%rd19360, 4294967296, 0, %p7849;
	shl.b64 	%rd19361, %rd19359, 32;
	mad.lo.s64 	%rd19362, %rd2403, %rd2399, %rd19361;
	setp.lt.u64 	%p7850, %rd19362, %rd19361;
	shr.u64 	%rd19363, %rd19359, 32;
	mad.lo.s64 	%rd19364, %rd2404, %rd2400, %rd19363;
	add.s64 	%rd19365, %rd19364, %rd19360;
	selp.u64 	%rd19366, 1, 0, %p7850;
	add.s64 	%rd19367, %rd19365, %rd19366;
	add.s64 	%rd19368, %rd19357, %rd19362;
	setp.lt.u64 	%p7851, %rd19368, %rd19357;
	selp.u64 	%rd19369, 1, 0, %p7851;
	add.s64 	%rd19370, %rd19367, %rd19369;
	and.b64  	%rd2405, %rd23347, 4294967295;
	shr.u64 	%rd2406, %rd23347, 32;
	mul.lo.s64 	%rd19371, %rd2406, %rd2399;
	mad.lo.s64 	%rd19372, %rd2405, %rd2400, %rd19371;
	setp.lt.u64 	%p7852, %rd19372, %rd19371;
	selp.b64 	%rd19373, 4294967296, 0, %p7852;
	shl.b64 	%rd19374, %rd19372, 32;
	mad.lo.s64 	%rd19375, %rd2405, %rd2399, %rd19374;
	setp.lt.u64 	%p7853, %rd19375, %rd19374;
	shr.u64 	%rd19376, %rd19372, 32;
	mad.lo.s64 	%rd19377, %rd2406, %rd2400, %rd19376;
	add.s64 	%rd19378, %rd19377, %rd19373;
	selp.u64 	%rd19379, 1, 0, %p7853;
	add.s64 	%rd19380, %rd19378, %rd19379;
	add.s64 	%rd19381, %rd19370, %rd19375;
	setp.lt.u64 	%p7854, %rd19381, %rd19370;
	selp.u64 	%rd19383, 1, 0, %p7854;
	add.s64 	%rd19384, %rd19380, %rd19383;
	and.b64  	%rd2407, %rd23350, 4294967295;
	shr.u64 	%rd2408, %rd23350, 32;
	mul.lo.s64 	%rd19385, %rd2408, %rd2399;
	mad.lo.s64 	%rd19386, %rd2407, %rd2400, %rd19385;
	setp.lt.u64 	%p7855, %rd19386, %rd19385;
	selp.b64 	%rd19387, 4294967296, 0, %p7855;
	shl.b64 	%rd19388, %rd19386, 32;
	mad.lo.s64 	%rd19389, %rd2407, %rd2399, %rd19388;
	setp.lt.u64 	%p7856, %rd19389, %rd19388;
	shr.u64 	%rd19390, %rd19386, 32;
	mad.lo.s64 	%rd19391, %rd2408, %rd2400, %rd19390;
	add.s64 	%rd19392, %rd19391, %rd19387;
	selp.u64 	%rd19393, 1, 0, %p7856;
	add.s64 	%rd19394, %rd19392, %rd19393;
	add.s64 	%rd19395, %rd19384, %rd19389;
	setp.lt.u64 	%p7857, %rd19395, %rd19384;
	selp.u64 	%rd19397, 1, 0, %p7857;
	add.s64 	%rd19398, %rd19394, %rd19397;
	ld.local.u64 	%rd19400, [%rd2000+8];
	and.b64  	%rd2409, %rd19400, 4294967295;
	shr.u64 	%rd2410, %rd19400, 32;
	mul.lo.s64 	%rd19401, %rd2402, %rd2409;
	mad.lo.s64 	%rd19402, %rd2401, %rd2410, %rd19401;
	setp.lt.u64 	%p7858, %rd19402, %rd19401;
	selp.b64 	%rd19403, 4294967296, 0, %p7858;
	shl.b64 	%rd19404, %rd19402, 32;
	mad.lo.s64 	%rd19405, %rd2401, %rd2409, %rd19404;
	setp.lt.u64 	%p7859, %rd19405, %rd19404;
	shr.u64 	%rd19406, %rd19402, 32;
	mad.lo.s64 	%rd19407, %rd2402, %rd2410, %rd19406;
	add.s64 	%rd19408, %rd19407, %rd19403;
	selp.u64 	%rd19409, 1, 0, %p7859;
	add.s64 	%rd19410, %rd19408, %rd19409;
	add.s64 	%rd19411, %rd19368, %rd19405;
	setp.lt.u64 	%p7860, %rd19411, %rd19368;
	selp.u64 	%rd19412, 1, 0, %p7860;
	add.s64 	%rd19413, %rd19410, %rd19412;
	setp.ne.s64 	%p7861, %rd19413, 0;
	add.s64 	%rd19415, %rd19381, %rd19413;
	setp.lt.u64 	%p7862, %rd19415, %rd19381;
	and.pred  	%p7863, %p7861, %p7862;
	selp.u64 	%rd19416, 1, 0, %p7863;
	mul.lo.s64 	%rd19417, %rd2404, %rd2409;
	mad.lo.s64 	%rd19418, %rd2403, %rd2410, %rd19417;
	setp.lt.u64 	%p7864, %rd19418, %rd19417;
	selp.b64 	%rd19419, 4294967296, 0, %p7864;
	shl.b64 	%rd19420, %rd19418, 32;
	mad.lo.s64 	%rd19421, %rd2403, %rd2409, %rd19420;
	setp.lt.u64 	%p7865, %rd19421, %rd19420;
	shr.u64 	%rd19422, %rd19418, 32;
	mad.lo.s64 	%rd19423, %rd2404, %rd2410, %rd19422;
	add.s64 	%rd19424, %rd19423, %rd19419;
	selp.u64 	%rd19425, 1, 0, %p7865;
	add.s64 	%rd19426, %rd19424, %rd19425;
	add.s64 	%rd19427, %rd19415, %rd19416;
	add.s64 	%rd19428, %rd19427, %rd19421;
	max.u64 	%rd19429, %rd19415, %rd19427;
	setp.gt.u64 	%p7866, %rd19429, %rd19428;
	selp.u64 	%rd19430, 1, 0, %p7866;
	add.s64 	%rd19431, %rd19426, %rd19430;
	setp.ne.s64 	%p7867, %rd19431, 0;
	add.s64 	%rd19433, %rd19395, %rd19431;
	setp.lt.u64 	%p7868, %rd19433, %rd19395;
	and.pred  	%p7869, %p7867, %p7868;
	selp.u64 	%rd19434, 1, 0, %p7869;
	mul.lo.s64 	%rd19435, %rd2406, %rd2409;
	mad.lo.s64 	%rd19436, %rd2405, %rd2410, %rd19435;
	setp.lt.u64 	%p7870, %rd19436, %rd19435;
	selp.b64 	%rd19437, 4294967296, 0, %p7870;
	shl.b64 	%rd19438, %rd19436, 32;
	mad.lo.s64 	%rd19439, %rd2405, %rd2409, %rd19438;
	setp.lt.u64 	%p7871, %rd19439, %rd19438;
	shr.u64 	%rd19440, %rd19436, 32;
	mad.lo.s64 	%rd19441, %rd2406, %rd2410, %rd19440;
	add.s64 	%rd19442, %rd19441, %rd19437;
	selp.u64 	%rd19443, 1, 0, %p7871;
	add.s64 	%rd19444, %rd19442, %rd19443;
	add.s64 	%rd19445, %rd19433, %rd19434;
	add.s64 	%rd19446, %rd19445, %rd19439;
	max.u64 	%rd19448, %rd19433, %rd19445;
	setp.gt.u64 	%p7872, %rd19448, %rd19446;
	selp.u64 	%rd19449, 1, 0, %p7872;
	add.s64 	%rd19450, %rd19444, %rd19449;
	setp.ne.s64 	%p7873, %rd19450, 0;
	add.s64 	%rd19452, %rd19398, %rd19450;
	setp.lt.u64 	%p7874, %rd19452, %rd19398;
	and.pred  	%p7875, %p7873, %p7874;
	selp.u64 	%rd19453, 1, 0, %p7875;
	mul.lo.s64 	%rd19454, %rd2408, %rd2409;
	mad.lo.s64 	%rd19455, %rd2407, %rd2410, %rd19454;
	setp.lt.u64 	%p7876, %rd19455, %rd19454;
	selp.b64 	%rd19456, 4294967296, 0, %p7876;
	shl.b64 	%rd19457, %rd19455, 32;
	mad.lo.s64 	%rd19458, %rd2407, %rd2409, %rd19457;
	setp.lt.u64 	%p7877, %rd19458, %rd19457;
	shr.u64 	%rd19459, %rd19455, 32;
	mad.lo.s64 	%rd19460, %rd2408, %rd2410, %rd19459;
	add.s64 	%rd19461, %rd19460, %rd19456;
	selp.u64 	%rd19462, 1, 0, %p7877;
	add.s64 	%rd19463, %rd19461, %rd19462;
	add.s64 	%rd19464, %rd19452, %rd19453;
	add.s64 	%rd19465, %rd19464, %rd19458;
	max.u64 	%rd19467, %rd19452, %rd19464;
	setp.gt.u64 	%p7878, %rd19467, %rd19465;
	selp.u64 	%rd19468, 1, 0, %p7878;
	add.s64 	%rd19469, %rd19463, %rd19468;
	ld.local.u64 	%rd19471, [%rd2000+16];
	and.b64  	%rd2411, %rd19471, 4294967295;
	shr.u64 	%rd2412, %rd19471, 32;
	mul.lo.s64 	%rd19472, %rd2402, %rd2411;
	mad.lo.s64 	%rd19473, %rd2401, %rd2412, %rd19472;
	setp.lt.u64 	%p7879, %rd19473, %rd19472;
	selp.b64 	%rd19474, 4294967296, 0, %p7879;
	shl.b64 	%rd19475, %rd19473, 32;
	mad.lo.s64 	%rd19476, %rd2401, %rd2411, %rd19475;
	setp.lt.u64 	%p7880, %rd19476, %rd19475;
	shr.u64 	%rd19477, %rd19473, 32;
	mad.lo.s64 	%rd19478, %rd2402, %rd2412, %rd19477;
	add.s64 	%rd19479, %rd19478, %rd19474;
	selp.u64 	%rd19480, 1, 0, %p7880;
	add.s64 	%rd19481, %rd19479, %rd19480;
	add.s64 	%rd19482, %rd19428, %rd19476;
	setp.lt.u64 	%p7881, %rd19482, %rd19428;
	selp.u64 	%rd19483, 1, 0, %p7881;
	add.s64 	%rd19484, %rd19481, %rd19483;
	setp.ne.s64 	%p7882, %rd19484, 0;
	add.s64 	%rd19486, %rd19446, %rd19484;
	setp.lt.u64 	%p7883, %rd19486, %rd19446;
	and.pred  	%p7884, %p7882, %p7883;
	selp.u64 	%rd19487, 1, 0, %p7884;
	mul.lo.s64 	%rd19488, %rd2404, %rd2411;
	mad.lo.s64 	%rd19489, %rd2403, %rd2412, %rd19488;
	setp.lt.u64 	%p7885, %rd19489, %rd19488;
	selp.b64 	%rd19490, 4294967296, 0, %p7885;
	shl.b64 	%rd19491, %rd19489, 32;
	mad.lo.s64 	%rd19492, %rd2403, %rd2411, %rd19491;
	setp.lt.u64 	%p7886, %rd19492, %rd19491;
	shr.u64 	%rd19493, %rd19489, 32;
	mad.lo.s64 	%rd19494, %rd2404, %rd2412, %rd19493;
	add.s64 	%rd19495, %rd19494, %rd19490;
	selp.u64 	%rd19496, 1, 0, %p7886;
	add.s64 	%rd19497, %rd19495, %rd19496;
	add.s64 	%rd19498, %rd19486, %rd19487;
	add.s64 	%rd19499, %rd19498, %rd19492;
	max.u64 	%rd19500, %rd19486, %rd19498;
	setp.gt.u64 	%p7887, %rd19500, %rd19499;
	selp.u64 	%rd19501, 1, 0, %p7887;
	add.s64 	%rd19502, %rd19497, %rd19501;
	setp.ne.s64 	%p7888, %rd19502, 0;
	add.s64 	%rd19504, %rd19465, %rd19502;
	setp.lt.u64 	%p7889, %rd19504, %rd19465;
	and.pred  	%p7890, %p7888, %p7889;
	selp.u64 	%rd19505, 1, 0, %p7890;
	mul.lo.s64 	%rd19506, %rd2406, %rd2411;
	mad.lo.s64 	%rd19507, %rd2405, %rd2412, %rd19506;
	setp.lt.u64 	%p7891, %rd19507, %rd19506;
	selp.b64 	%rd19508, 4294967296, 0, %p7891;
	shl.b64 	%rd19509, %rd19507, 32;
	mad.lo.s64 	%rd19510, %rd2405, %rd2411, %rd19509;
	setp.lt.u64 	%p7892, %rd19510, %rd19509;
	shr.u64 	%rd19511, %rd19507, 32;
	mad.lo.s64 	%rd19512, %rd2406, %rd2412, %rd19511;
	add.s64 	%rd19513, %rd19512, %rd19508;
	selp.u64 	%rd19514, 1, 0, %p7892;
	add.s64 	%rd19515, %rd19513, %rd19514;
	add.s64 	%rd19516, %rd19504, %rd19505;
	add.s64 	%rd19517, %rd19516, %rd19510;
	max.u64 	%rd19519, %rd19504, %rd19516;
	setp.gt.u64 	%p7893, %rd19519, %rd19517;
	selp.u64 	%rd19520, 1, 0, %p7893;
	add.s64 	%rd19521, %rd19515, %rd19520;
	setp.ne.s64 	%p7894, %rd19521, 0;
	add.s64 	%rd19523, %rd19469, %rd19521;
	setp.lt.u64 	%p7895, %rd19523, %rd19469;
	and.pred  	%p7896, %p7894, %p7895;
	selp.u64 	%rd19524, 1, 0, %p7896;
	mul.lo.s64 	%rd19525, %rd2408, %rd2411;
	mad.lo.s64 	%rd19526, %rd2407, %rd2412, %rd19525;
	setp.lt.u64 	%p7897, %rd19526, %rd19525;
	selp.b64 	%rd19527, 4294967296, 0, %p7897;
	shl.b64 	%rd19528, %rd19526, 32;
	mad.lo.s64 	%rd19529, %rd2407, %rd2411, %rd19528;
	setp.lt.u64 	%p7898, %rd19529, %rd19528;
	shr.u64 	%rd19530, %rd19526, 32;
	mad.lo.s64 	%rd19531, %rd2408, %rd2412, %rd19530;
	add.s64 	%rd19532, %rd19531, %rd19527;
	selp.u64 	%rd19533, 1, 0, %p7898;
	add.s64 	%rd19534, %rd19532, %rd19533;
	add.s64 	%rd19535, %rd19523, %rd19524;
	add.s64 	%rd19536, %rd19535, %rd19529;
	max.u64 	%rd19538, %rd19523, %rd19535;
	setp.gt.u64 	%p7899, %rd19538, %rd19536;
	selp.u64 	%rd19539, 1, 0, %p7899;
	add.s64 	%rd19540, %rd19534, %rd19539;
	ld.local.u64 	%rd19542, [%rd2000+24];
	and.b64  	%rd2413, %rd19542, 4294967295;
	shr.u64 	%rd2414, %rd19542, 32;
	mul.lo.s64 	%rd19543, %rd2402, %rd2413;
	mad.lo.s64 	%rd19544, %rd2401, %rd2414, %rd19543;
	setp.lt.u64 	%p7900, %rd19544, %rd19543;
	selp.b64 	%rd19545, 4294967296, 0, %p7900;
	shl.b64 	%rd19546, %rd19544, 32;
	mad.lo.s64 	%rd19547, %rd2401, %rd2413, %rd19546;
	setp.lt.u64 	%p7901, %rd19547, %rd19546;
	shr.u64 	%rd19548, %rd19544, 32;
	mad.lo.s64 	%rd19549, %rd2402, %rd2414, %rd19548;
	add.s64 	%rd19550, %rd19549, %rd19545;
	selp.u64 	%rd19551, 1, 0, %p7901;
	add.s64 	%rd19552, %rd19550, %rd19551;
	add.s64 	%rd19553, %rd19499, %rd19547;
	setp.lt.u64 	%p7902, %rd19553, %rd19499;
	selp.u64 	%rd19554, 1, 0, %p7902;
	add.s64 	%rd19555, %rd19552, %rd19554;
	setp.ne.s64 	%p7903, %rd19555, 0;
	add.s64 	%rd19557, %rd19517, %rd19555;
	setp.lt.u64 	%p7904, %rd19557, %rd19517;
	and.pred  	%p7905, %p7903, %p7904;
	selp.u64 	%rd19558, 1, 0, %p7905;
	mul.lo.s64 	%rd19559, %rd2404, %rd2413;
	mad.lo.s64 	%rd19560, %rd2403, %rd2414, %rd19559;
	setp.lt.u64 	%p7906, %rd19560, %rd19559;
	selp.b64 	%rd19561, 4294967296, 0, %p7906;
	shl.b64 	%rd19562, %rd19560, 32;
	mad.lo.s64 	%rd19563, %rd2403, %rd2413, %rd19562;
	setp.lt.u64 	%p7907, %rd19563, %rd19562;
	shr.u64 	%rd19564, %rd19560, 32;
	mad.lo.s64 	%rd19565, %rd2404, %rd2414, %rd19564;
	add.s64 	%rd19566, %rd19565, %rd19561;
	selp.u64 	%rd19567, 1, 0, %p7907;
	add.s64 	%rd19568, %rd19566, %rd19567;
	add.s64 	%rd19569, %rd19557, %rd19558;
	add.s64 	%rd2415, %rd19569, %rd19563;
	max.u64 	%rd19570, %rd19557, %rd19569;
	setp.gt.u64 	%p7908, %rd19570, %rd2415;
	selp.u64 	%rd19571, 1, 0, %p7908;
	add.s64 	%rd19572, %rd19568, %rd19571;
	setp.ne.s64 	%p7909, %rd19572, 0;
	add.s64 	%rd19574, %rd19536, %rd19572;
	setp.lt.u64 	%p7910, %rd19574, %rd19536;
	and.pred  	%p7911, %p7909, %p7910;
	selp.u64 	%rd19575, 1, 0, %p7911;
	mul.lo.s64 	%rd19576, %rd2406, %rd2413;
	mad.lo.s64 	%rd19577, %rd2405, %rd2414, %rd19576;
	setp.lt.u64 	%p7912, %rd19577, %rd19576;
	selp.b64 	%rd19578, 4294967296, 0, %p7912;
	shl.b64 	%rd19579, %rd19577, 32;
	mad.lo.s64 	%rd19580, %rd2405, %rd2413, %rd19579;
	setp.lt.u64 	%p7913, %rd19580, %rd19579;
	shr.u64 	%rd19581, %rd19577, 32;
	mad.lo.s64 	%rd19582, %rd2406, %rd2414, %rd19581;
	add.s64 	%rd19583, %rd19582, %rd19578;
	selp.u64 	%rd19584, 1, 0, %p7913;
	add.s64 	%rd19585, %rd19583, %rd19584;
	add.s64 	%rd19586, %rd19574, %rd19575;
	add.s64 	%rd2416, %rd19586, %rd19580;
	max.u64 	%rd19587, %rd19574, %rd19586;
	setp.gt.u64 	%p7914, %rd19587, %rd2416;
	selp.u64 	%rd19588, 1, 0, %p7914;
	add.s64 	%rd19589, %rd19585, %rd19588;
	setp.ne.s64 	%p7915, %rd19589, 0;
	add.s64 	%rd19591, %rd19540, %rd19589;
	setp.lt.u64 	%p7916, %rd19591, %rd19540;
	and.pred  	%p7917, %p7915, %p7916;
	selp.u64 	%rd19592, 1, 0, %p7917;
	mul.lo.s64 	%rd19593, %rd2408, %rd2413;
	mad.lo.s64 	%rd19594, %rd2407, %rd2414, %rd19593;
	setp.lt.u64 	%p7918, %rd19594, %rd19593;
	selp.b64 	%rd19595, 4294967296, 0, %p7918;
	shl.b64 	%rd19596, %rd19594, 32;
	mad.lo.s64 	%rd19597, %rd2407, %rd2413, %rd19596;
	setp.lt.u64 	%p7919, %rd19597, %rd19596;
	shr.u64 	%rd19598, %rd19594, 32;
	mad.lo.s64 	%rd19599, %rd2408, %rd2414, %rd19598;
	add.s64 	%rd19600, %rd19599, %rd19595;
	selp.u64 	%rd19601, 1, 0, %p7919;
	add.s64 	%rd19602, %rd19600, %rd19601;
	add.s64 	%rd19603, %rd19591, %rd19592;
	add.s64 	%rd2417, %rd19603, %rd19597;
	max.u64 	%rd19604, %rd19591, %rd19603;
	setp.gt.u64 	%p7920, %rd19604, %rd2417;
	selp.u64 	%rd19605, 1, 0, %p7920;
	add.s64 	%rd2418, %rd19602, %rd19605;
	mov.b64 	{%r2392, %r2393}, %rd2415;
	mov.b64 	{%r2394, %r2395}, %rd2416;
	mov.b64 	%rd19606, {%r2395, %r2392};
	mov.b64 	{%r2396, %r2397}, %rd2417;
	mov.b64 	%rd19607, {%r2397, %r2394};
	mov.b64 	{%r2398, %r2399}, %rd2418;
	mov.b64 	%rd19608, {%r2399, %r2396};
	shl.b64 	%rd19609, %rd2418, 32;
	add.s64 	%rd2419, %rd19606, %rd19352;
	setp.lt.u64 	%p7921, %rd2419, %rd19606;
	selp.u64 	%rd19610, 1, 0, %p7921;
	add.s64 	%rd19611, %rd19607, %rd19411;
	add.s64 	%rd2420, %rd19611, %rd19610;
	max.u64 	%rd19612, %rd19411, %rd19611;
	setp.gt.u64 	%p7922, %rd19612, %rd2420;
	selp.u64 	%rd19613, 1, 0, %p7922;
	add.s64 	%rd19614, %rd19608, %rd19482;
	add.s64 	%rd2421, %rd19614, %rd19613;
	max.u64 	%rd19615, %rd19482, %rd19614;
	setp.gt.u64 	%p7923, %rd19615, %rd2421;
	selp.u64 	%rd19616, 1, 0, %p7923;
	add.s64 	%rd19617, %rd19609, %rd19553;
	add.s64 	%rd23354, %rd19617, %rd19616;
	setp.gt.u64 	%p7924, %rd23354, %rd2013;
	@%p7924 bra 	$L__BB1_828;
	setp.eq.s64 	%p7925, %rd23354, %rd2013;
	setp.gt.u64 	%p7926, %rd2421, %rd23234;
	and.pred  	%p7927, %p7925, %p7926;
	@%p7927 bra 	$L__BB1_828;
	setp.eq.s64 	%p7928, %rd23354, %rd2013;
	setp.eq.s64 	%p7929, %rd2421, %rd23234;
	and.pred  	%p7930, %p7928, %p7929;
	setp.gt.u64 	%p7931, %rd2420, %rd23233;
	and.pred  	%p7932, %p7930, %p7931;
	@%p7932 bra 	$L__BB1_828;
	setp.ne.s64 	%p7933, %rd23354, %rd2013;
	setp.ne.s64 	%p7934, %rd2421, %rd23234;
	or.pred  	%p7935, %p7933, %p7934;
	setp.ne.s64 	%p7936, %rd2420, %rd23233;
	or.pred  	%p7937, %p7935, %p7936;
	setp.lt.u64 	%p7938, %rd2419, %rd23235;
	or.pred  	%p7939, %p7937, %p7938;
	mov.u64 	%rd23351, %rd2419;
	mov.u64 	%rd23352, %rd2420;
	mov.u64 	%rd23353, %rd2421;
	@%p7939 bra 	$L__BB1_829;
$L__BB1_828:
	sub.s64 	%rd23351, %rd2419, %rd23235;
	setp.lt.u64 	%p7940, %rd2419, %rd23235;
	selp.u64 	%rd19618, 1, 0, %p7940;
	add.s64 	%rd19619, %rd23233, %rd19618;
	sub.s64 	%rd23352, %rd2420, %rd19619;
	setp.ge.u64 	%p7941, %rd2420, %rd19619;
	setp.lt.u64 	%p7942, %rd2420, %rd19619;
	setp.eq.s64 	%p7943, %rd19619, 0;
	selp.u32 	%r2400, -1, 0, %p7942;
	selp.u32 	%r2401, -1, 0, %p7943;
	selp.b32 	%r2402, %r2401, %r2400, %p7941;
	selp.b32 	%r2403, %r2402, %r2400, %p7940;
	and.b32  	%r2404, %r2403, 1;
	setp.eq.b32 	%p7944, %r2404, 1;
	cvt.u64.u32 	%rd19620, %r2403;
	and.b64  	%rd19621, %rd19620, 1;
	add.s64 	%rd19622, %rd23234, %rd19621;
	sub.s64 	%rd23353, %rd2421, %rd19622;
	setp.ge.u64 	%p7945, %rd2421, %rd19622;
	setp.lt.u64 	%p7946, %rd2421, %rd19622;
	setp.eq.s64 	%p7947, %rd19622, 0;
	selp.u32 	%r2405, -1, 0, %p7946;
	selp.u32 	%r2406, -1, 0, %p7947;
	selp.b32 	%r2407, %r2406, %r2405, %p7945;
	selp.b32 	%r2408, %r2407, %r2405, %p7944;
	and.b32  	%r2409, %r2408, 1;
	setp.eq.b32 	%p7948, %r2409, 1;
	selp.s64 	%rd19623, -1, 0, %p7948;
	sub.s64 	%rd19624, %rd23354, %rd2013;
	add.s64 	%rd23354, %rd19624, %rd19623;
$L__BB1_829:
	shr.u64 	%rd19625, %rd2415, 32;
	mul.lo.s64 	%rd19626, %rd19625, 4196183048192;
	and.b64  	%rd19627, %rd2415, 4294967295;
	mad.lo.s64 	%rd19628, %rd19627, 977, %rd19626;
	setp.lt.u64 	%p7949, %rd19628, %rd19626;
	shr.u64 	%rd19629, %rd2416, 32;
	mul.lo.s64 	%rd19630, %rd19629, 4196183048192;
	and.b64  	%rd19631, %rd2416, 4294967295;
	mad.lo.s64 	%rd19632, %rd19631, 977, %rd19630;
	setp.lt.u64 	%p7950, %rd19632, %rd19630;
	selp.u64 	%rd19633, 1, 0, %p7949;
	mul.lo.s64 	%rd19634, %rd19625, 977;
	shr.u64 	%rd19635, %rd19634, 32;
	add.s64 	%rd19636, %rd19635, %rd19633;
	add.s64 	%rd19637, %rd19636, %rd19632;
	setp.lt.u64 	%p7951, %rd19637, %rd19636;
	shr.u64 	%rd19638, %rd2417, 32;
	mul.lo.s64 	%rd19639, %rd19638, 4196183048192;
	and.b64  	%rd19640, %rd2417, 4294967295;
	mad.lo.s64 	%rd19641, %rd19640, 977, %rd19639;
	setp.lt.u64 	%p7952, %rd19641, %rd19639;
	selp.u64 	%rd19642, 1, 0, %p7951;
	selp.u64 	%rd19643, 1, 0, %p7950;
	mul.lo.s64 	%rd19644, %rd19629, 977;
	shr.u64 	%rd19645, %rd19644, 32;
	add.s64 	%rd19646, %rd19645, %rd19643;
	add.s64 	%rd19647, %rd19646, %rd19642;
	add.s64 	%rd19648, %rd19647, %rd19641;
	setp.lt.u64 	%p7953, %rd19648, %rd19647;
	add.s64 	%rd2431, %rd23351, %rd19628;
	setp.lt.u64 	%p7954, %rd2431, %rd23351;
	selp.u64 	%rd19649, 1, 0, %p7954;
	add.s64 	%rd19650, %rd23352, %rd19637;
	add.s64 	%rd2432, %rd19650, %rd19649;
	max.u64 	%rd19651, %rd23352, %rd19650;
	setp.gt.u64 	%p7955, %rd19651, %rd2432;
	selp.u64 	%rd19652, 1, 0, %p7955;
	add.s64 	%rd19653, %rd23353, %rd19648;
	add.s64 	%rd2433, %rd19653, %rd19652;
	max.u64 	%rd19654, %rd23353, %rd19653;
	setp.gt.u64 	%p7956, %rd19654, %rd2433;
	selp.u64 	%rd19655, 1, 0, %p7956;
	shr.u64 	%rd19656, %rd2418, 32;
	and.b64  	%rd19657, %rd2418, 4294967295;
	mul.lo.s64 	%rd19658, %rd19657, 977;
	mad.lo.s64 	%rd19659, %rd19656, 4196183048192, %rd19658;
	selp.u64 	%rd19660, 1, 0, %p7953;
	selp.u64 	%rd19661, 1, 0, %p7952;
	mul.lo.s64 	%rd19662, %rd19638, 977;
	shr.u64 	%rd19663, %rd19662, 32;
	add.s64 	%rd19664, %rd19663, %rd19661;
	add.s64 	%rd19665, %rd19664, %rd19660;
	add.s64 	%rd19666, %rd19665, %rd19659;
	add.s64 	%rd19667, %rd23354, %rd19666;
	add.s64 	%rd23358, %rd19667, %rd19655;
	setp.gt.u64 	%p7957, %rd23358, %rd2013;
	@%p7957 bra 	$L__BB1_833;
	setp.eq.s64 	%p7958, %rd23358, %rd2013;
	setp.gt.u64 	%p7959, %rd2433, %rd23234;
	and.pred  	%p7960, %p7958, %p7959;
	@%p7960 bra 	$L__BB1_833;
	setp.eq.s64 	%p7961, %rd23358, %rd2013;
	setp.eq.s64 	%p7962, %rd2433, %rd23234;
	and.pred  	%p7963, %p7961, %p7962;
	setp.gt.u64 	%p7964, %rd2432, %rd23233;
	and.pred  	%p7965, %p7963, %p7964;
	@%p7965 bra 	$L__BB1_833;
	setp.ne.s64 	%p7966, %rd23358, %rd2013;
	setp.ne.s64 	%p7967, %rd2433, %rd23234;
	or.pred  	%p7968, %p7966, %p7967;
	setp.ne.s64 	%p7969, %rd2432, %rd23233;
	or.pred  	%p7970, %p7968, %p7969;
	setp.lt.u64 	%p7971, %rd2431, %rd23235;
	or.pred  	%p7972, %p7970, %p7971;
	mov.u64 	%rd23355, %rd2431;
	mov.u64 	%rd23356, %rd2432;
	mov.u64 	%rd23357, %rd2433;
	@%p7972 bra 	$L__BB1_834;
$L__BB1_833:
	sub.s64 	%rd23355, %rd2431, %rd23235;
	setp.lt.u64 	%p7973, %rd2431, %rd23235;
	selp.u64 	%rd19668, 1, 0, %p7973;
	add.s64 	%rd19669, %rd23233, %rd19668;
	sub.s64 	%rd23356, %rd2432, %rd19669;
	setp.ge.u64 	%p7974, %rd2432, %rd19669;
	setp.lt.u64 	%p7975, %rd2432, %rd19669;
	setp.eq.s64 	%p7976, %rd19669, 0;
	selp.u32 	%r2410, -1, 0, %p7975;
	selp.u32 	%r2411, -1, 0, %p7976;
	selp.b32 	%r2412, %r2411, %r2410, %p7974;
	selp.b32 	%r2413, %r2412, %r2410, %p7973;
	and.b32  	%r2414, %r2413, 1;
	setp.eq.b32 	%p7977, %r2414, 1;
	cvt.u64.u32 	%rd19670, %r2413;
	and.b64  	%rd19671, %rd19670, 1;
	add.s64 	%rd19672, %rd23234, %rd19671;
	sub.s64 	%rd23357, %rd2433, %rd19672;
	setp.ge.u64 	%p7978, %rd2433, %rd19672;
	setp.lt.u64 	%p7979, %rd2433, %rd19672;
	setp.eq.s64 	%p7980, %rd19672, 0;
	selp.u32 	%r2415, -1, 0, %p7979;
	selp.u32 	%r2416, -1, 0, %p7980;
	selp.b32 	%r2417, %r2416, %r2415, %p7978;
	selp.b32 	%r2418, %r2417, %r2415, %p7977;
	and.b32  	%r2419, %r2418, 1;
	setp.eq.b32 	%p7981, %r2419, 1;
	selp.s64 	%rd19673, -1, 0, %p7981;
	sub.s64 	%rd19674, %rd23358, %rd2013;
	add.s64 	%rd23358, %rd19674, %rd19673;
$L__BB1_834:
	shl.b64 	%rd2443, %rd23355, 1;
	mov.b64 	{%r2420, %r2421}, %rd23356;
	mov.b64 	{%r2422, %r2423}, %rd23355;
	shf.l.wrap.b32 	%r2424, %r2423, %r2420, 1;
	shf.l.wrap.b32 	%r2425, %r2420, %r2421, 1;
	mov.b64 	%rd2444, {%r2424, %r2425};
	setp.lt.u64 	%p7982, %rd2444, %rd23356;
	selp.u64 	%rd19675, 1, 0, %p7982;
	shl.b64 	%rd19676, %rd23357, 1;
	or.b64  	%rd2445, %rd19676, %rd19675;
	setp.lt.u64 	%p7983, %rd2445, %rd23357;
	selp.u64 	%rd19677, 1, 0, %p7983;
	shl.b64 	%rd19678, %rd23358, 1;
	or.b64  	%rd23362, %rd19678, %rd19677;
	setp.gt.u64 	%p7984, %rd23362, %rd2013;
	@%p7984 bra 	$L__BB1_838;
	setp.eq.s64 	%p7985, %rd23362, %rd2013;
	setp.gt.u64 	%p7986, %rd2445, %rd23234;
	and.pred  	%p7987, %p7985, %p7986;
	@%p7987 bra 	$L__BB1_838;
	setp.eq.s64 	%p7988, %rd23362, %rd2013;
	setp.eq.s64 	%p7989, %rd2445, %rd23234;
	and.pred  	%p7990, %p7988, %p7989;
	setp.gt.u64 	%p7991, %rd2444, %rd23233;
	and.pred  	%p7992, %p7990, %p7991;
	@%p7992 bra 	$L__BB1_838;
	setp.ne.s64 	%p7993, %rd23362, %rd2013;
	setp.ne.s64 	%p7994, %rd2445, %rd23234;
	or.pred  	%p7995, %p7993, %p7994;
	setp.ne.s64 	%p7996, %rd2444, %rd23233;
	or.pred  	%p7997, %p7995, %p7996;
	setp.lt.u64 	%p7998, %rd2443, %rd23235;
	or.pred  	%p7999, %p7997, %p7998;
	mov.u64 	%rd23359, %rd2443;
	mov.u64 	%rd23360, %rd2444;
	mov.u64 	%rd23361, %rd2445;
	@%p7999 bra 	$L__BB1_839;
$L__BB1_838:
	sub.s64 	%rd23359, %rd2443, %rd23235;
	setp.lt.u64 	%p8000, %rd2443, %rd23235;
	selp.u64 	%rd19679, 1, 0, %p8000;
	add.s64 	%rd19680, %rd23233, %rd19679;
	sub.s64 	%rd23360, %rd2444, %rd19680;
	setp.ge.u64 	%p8001, %rd2444, %rd19680;
	setp.lt.u64 	%p8002, %rd2444, %rd19680;
	setp.eq.s64 	%p8003, %rd19680, 0;
	selp.u32 	%r2426, -1, 0, %p8002;
	selp.u32 	%r2427, -1, 0, %p8003;
	selp.b32 	%r2428, %r2427, %r2426, %p8001;
	selp.b32 	%r2429, %r2428, %r2426, %p8000;
	and.b32  	%r2430, %r2429, 1;
	setp.eq.b32 	%p8004, %r2430, 1;
	cvt.u64.u32 	%rd19681, %r2429;
	and.b64  	%rd19682, %rd19681, 1;
	add.s64 	%rd19683, %rd23234, %rd19682;
	sub.s64 	%rd23361, %rd2445, %rd19683;
	setp.ge.u64 	%p8005, %rd2445, %rd19683;
	setp.lt.u64 	%p8006, %rd2445, %rd19683;
	setp.eq.s64 	%p8007, %rd19683, 0;
	selp.u32 	%r2431, -1, 0, %p8006;
	selp.u32 	%r2432, -1, 0, %p8007;
	selp.b32 	%r2433, %r2432, %r2431, %p8005;
	selp.b32 	%r2434, %r2433, %r2431, %p8004;
	and.b32  	%r2435, %r2434, 1;
	setp.eq.b32 	%p8008, %r2435, 1;
	selp.s64 	%rd19684, -1, 0, %p8008;
	sub.s64 	%rd19685, %rd23362, %rd2013;
	add.s64 	%rd23362, %rd19685, %rd19684;
$L__BB1_839:
	shl.b64 	%rd2455, %rd23359, 1;
	mov.b64 	{%r2436, %r2437}, %rd23360;
	mov.b64 	{%r2438, %r2439}, %rd23359;
	shf.l.wrap.b32 	%r2440, %r2439, %r2436, 1;
	shf.l.wrap.b32 	%r2441, %r2436, %r2437, 1;
	mov.b64 	%rd2456, {%r2440, %r2441};
	setp.lt.u64 	%p8009, %rd2456, %rd23360;
	selp.u64 	%rd19686, 1, 0, %p8009;
	shl.b64 	%rd19687, %rd23361, 1;
	or.b64  	%rd2457, %rd19687, %rd19686;
	setp.lt.u64 	%p8010, %rd2457, %rd23361;
	selp.u64 	%rd19688, 1, 0, %p8010;
	shl.b64 	%rd19689, %rd23362, 1;
	or.b64  	%rd23366, %rd19689, %rd19688;
	setp.gt.u64 	%p8011, %rd23366, %rd2013;
	@%p8011 bra 	$L__BB1_843;
	setp.eq.s64 	%p8012, %rd23366, %rd2013;
	setp.gt.u64 	%p8013, %rd2457, %rd23234;
	and.pred  	%p8014, %p8012, %p8013;
	@%p8014 bra 	$L__BB1_843;
	setp.eq.s64 	%p8015, %rd23366, %rd2013;
	setp.eq.s64 	%p8016, %rd2457, %rd23234;
	and.pred  	%p8017, %p8015, %p8016;
	setp.gt.u64 	%p8018, %rd2456, %rd23233;
	and.pred  	%p8019, %p8017, %p8018;
	@%p8019 bra 	$L__BB1_843;
	setp.ne.s64 	%p8020, %rd23366, %rd2013;
	setp.ne.s64 	%p8021, %rd2457, %rd23234;
	or.pred  	%p8022, %p8020, %p8021;
	setp.ne.s64 	%p8023, %rd2456, %rd23233;
	or.pred  	%p8024, %p8022, %p8023;
	setp.lt.u64 	%p8025, %rd2455, %rd23235;
	or.pred  	%p8026, %p8024, %p8025;
	mov.u64 	%rd23363, %rd2455;
	mov.u64 	%rd23364, %rd2456;
	mov.u64 	%rd23365, %rd2457;
	@%p8026 bra 	$L__BB1_844;
$L__BB1_843:
	sub.s64 	%rd23363, %rd2455, %rd23235;
	setp.lt.u64 	%p8027, %rd2455, %rd23235;
	selp.u64 	%rd19690, 1, 0, %p8027;
	add.s64 	%rd19691, %rd23233, %rd19690;
	sub.s64 	%rd23364, %rd2456, %rd19691;
	setp.ge.u64 	%p8028, %rd2456, %rd19691;
	setp.lt.u64 	%p8029, %rd2456, %rd19691;
	setp.eq.s64 	%p8030, %rd19691, 0;
	selp.u32 	%r2442, -1, 0, %p8029;
	selp.u32 	%r2443, -1, 0, %p8030;
	selp.b32 	%r2444, %r2443, %r2442, %p8028;
	selp.b32 	%r2445, %r2444, %r2442, %p8027;
	and.b32  	%r2446, %r2445, 1;
	setp.eq.b32 	%p8031, %r2446, 1;
	cvt.u64.u32 	%rd19692, %r2445;
	and.b64  	%rd19693, %rd19692, 1;
	add.s64 	%rd19694, %rd23234, %rd19693;
	sub.s64 	%rd23365, %rd2457, %rd19694;
	setp.ge.u64 	%p8032, %rd2457, %rd19694;
	setp.lt.u64 	%p8033, %rd2457, %rd19694;
	setp.eq.s64 	%p8034, %rd19694, 0;
	selp.u32 	%r2447, -1, 0, %p8033;
	selp.u32 	%r2448, -1, 0, %p8034;
	selp.b32 	%r2449, %r2448, %r2447, %p8032;
	selp.b32 	%r2450, %r2449, %r2447, %p8031;
	and.b32  	%r2451, %r2450, 1;
	setp.eq.b32 	%p8035, %r2451, 1;
	selp.s64 	%rd19695, -1, 0, %p8035;
	sub.s64 	%rd19696, %rd23366, %rd2013;
	add.s64 	%rd23366, %rd19696, %rd19695;
$L__BB1_844:
	mul.lo.s64 	%rd19697, %rd2402, %rd2401;
	shr.u64 	%rd19698, %rd19697, 31;
	and.b64  	%rd19699, %rd19698, 4294967296;
	shl.b64 	%rd19700, %rd19697, 33;
	mad.lo.s64 	%rd19701, %rd2401, %rd2401, %rd19700;
	setp.lt.u64 	%p8036, %rd19701, %rd19700;
	and.b64  	%rd19702, %rd19698, 4294967295;
	mad.lo.s64 	%rd19703, %rd2402, %rd2402, %rd19702;
	add.s64 	%rd19704, %rd19703, %rd19699;
	selp.u64 	%rd19705, 1, 0, %p8036;
	add.s64 	%rd19706, %rd19704, %rd19705;
	mul.lo.s64 	%rd19707, %rd2404, %rd2401;
	mul.lo.s64 	%rd19708, %rd2403, %rd2402;
	add.s64 	%rd19709, %rd19707, %rd19708;
	setp.lt.u64 	%p8037, %rd19709, %rd19707;
	selp.b64 	%rd19710, 4294967296, 0, %p8037;
	shl.b64 	%rd19711, %rd19709, 32;
	mad.lo.s64 	%rd19712, %rd2403, %rd2401, %rd19711;
	setp.lt.u64 	%p8038, %rd19712, %rd19711;
	shr.u64 	%rd19713, %rd19709, 32;
	mad.lo.s64 	%rd19714, %rd2404, %rd2402, %rd19713;
	add.s64 	%rd19715, %rd19714, %rd19710;
	selp.u64 	%rd19716, 1, 0, %p8038;
	add.s64 	%rd19717, %rd19715, %rd19716;
	add.s64 	%rd19718, %rd19706, %rd19712;
	setp.lt.u64 	%p8039, %rd19718, %rd19706;
	selp.u64 	%rd19719, 1, 0, %p8039;
	add.s64 	%rd19720, %rd19717, %rd19719;
	mul.lo.s64 	%rd19721, %rd2406, %rd2401;
	mul.lo.s64 	%rd19722, %rd2405, %rd2402;
	add.s64 	%rd19723, %rd19721, %rd19722;
	setp.lt.u64 	%p8040, %rd19723, %rd19721;
	selp.b64 	%rd19724, 4294967296, 0, %p8040;
	shl.b64 	%rd19725, %rd19723, 32;
	mad.lo.s64 	%rd19726, %rd2405, %rd2401, %rd19725;
	setp.lt.u64 	%p8041, %rd19726, %rd19725;
	shr.u64 	%rd19727, %rd19723, 32;
	mad.lo.s64 	%rd19728, %rd2406, %rd2402, %rd19727;
	add.s64 	%rd19729, %rd19728, %rd19724;
	selp.u64 	%rd19730, 1, 0, %p8041;
	add.s64 	%rd19731, %rd19729, %rd19730;
	add.s64 	%rd19732, %rd19720, %rd19726;
	setp.lt.u64 	%p8042, %rd19732, %rd19720;
	selp.u64 	%rd19734, 1, 0, %p8042;
	add.s64 	%rd19735, %rd19731, %rd19734;
	mul.lo.s64 	%rd19736, %rd2408, %rd2401;
	mul.lo.s64 	%rd19737, %rd2407, %rd2402;
	add.s64 	%rd19738, %rd19736, %rd19737;
	setp.lt.u64 	%p8043, %rd19738, %rd19736;
	selp.b64 	%rd19739, 4294967296, 0, %p8043;
	shl.b64 	%rd19740, %rd19738, 32;
	mad.lo.s64 	%rd19741, %rd2407, %rd2401, %rd19740;
	setp.lt.u64 	%p8044, %rd19741, %rd19740;
	shr.u64 	%rd19742, %rd19738, 32;
	mad.lo.s64 	%rd19743, %rd2408, %rd2402, %rd19742;
	add.s64 	%rd19744, %rd19743, %rd19739;
	selp.u64 	%rd19745, 1, 0, %p8044;
	add.s64 	%rd19746, %rd19744, %rd19745;
	add.s64 	%rd19747, %rd19735, %rd19741;
	setp.lt.u64 	%p8045, %rd19747, %rd19735;
	selp.u64 	%rd19749, 1, 0, %p8045;
	add.s64 	%rd19750, %rd19746, %rd19749;
	setp.lt.u64 	%p8046, %rd19709, %rd19708;
	selp.b64 	%rd19752, 4294967296, 0, %p8046;
	add.s64 	%rd19753, %rd19714, %rd19752;
	add.s64 	%rd19754, %rd19753, %rd19716;
	add.s64 	%rd19755, %rd19718, %rd19712;
	setp.lt.u64 	%p8047, %rd19755, %rd19718;
	selp.u64 	%rd19756, 1, 0, %p8047;
	add.s64 	%rd19757, %rd19754, %rd19756;
	setp.ne.s64 	%p8048, %rd19757, 0;
	add.s64 	%rd19759, %rd19732, %rd19757;
	setp.lt.u64 	%p8049, %rd19759, %rd19732;
	and.pred  	%p8050, %p8048, %p8049;
	selp.u64 	%rd19760, 1, 0, %p8050;
	mul.lo.s64 	%rd19761, %rd2404, %rd2403;
	shr.u64 	%rd19762, %rd19761, 31;
	and.b64  	%rd19763, %rd19762, 4294967296;
	shl.b64 	%rd19764, %rd19761, 33;
	mad.lo.s64 	%rd19765, %rd2403, %rd2403, %rd19764;
	setp.lt.u64 	%p8051, %rd19765, %rd19764;
	and.b64  	%rd19766, %rd19762, 4294967295;
	mad.lo.s64 	%rd19767, %rd2404, %rd2404, %rd19766;
	add.s64 	%rd19768, %rd19767, %rd19763;
	selp.u64 	%rd19769, 1, 0, %p8051;
	add.s64 	%rd19770, %rd19768, %rd19769;
	add.s64 	%rd19771, %rd19759, %rd19760;
	add.s64 	%rd19772, %rd19771, %rd19765;
	max.u64 	%rd19773, %rd19759, %rd19771;
	setp.gt.u64 	%p8052, %rd19773, %rd19772;
	selp.u64 	%rd19774, 1, 0, %p8052;
	add.s64 	%rd19775, %rd19770, %rd19774;
	setp.ne.s64 	%p8053, %rd19775, 0;
	add.s64 	%rd19777, %rd19747, %rd19775;
	setp.lt.u64 	%p8054, %rd19777, %rd19747;
	and.pred  	%p8055, %p8053, %p8054;
	selp.u64 	%rd19778, 1, 0, %p8055;
	mul.lo.s64 	%rd19779, %rd2406, %rd2403;
	mul.lo.s64 	%rd19780, %rd2405, %rd2404;
	add.s64 	%rd19781, %rd19779, %rd19780;
	setp.lt.u64 	%p8056, %rd19781, %rd19779;
	selp.b64 	%rd19782, 4294967296, 0, %p8056;
	shl.b64 	%rd19783, %rd19781, 32;
	mad.lo.s64 	%rd19784, %rd2405, %rd2403, %rd19783;
	setp.lt.u64 	%p8057, %rd19784, %rd19783;
	shr.u64 	%rd19785, %rd19781, 32;
	mad.lo.s64 	%rd19786, %rd2406, %rd2404, %rd19785;
	add.s64 	%rd19787, %rd19786, %rd19782;
	selp.u64 	%rd19788, 1, 0, %p8057;
	add.s64 	%rd19789, %rd19787, %rd19788;
	add.s64 	%rd19790, %rd19777, %rd19778;
	add.s64 	%rd19791, %rd19790, %rd19784;
	max.u64 	%rd19793, %rd19777, %rd19790;
	setp.gt.u64 	%p8058, %rd19793, %rd19791;
	selp.u64 	%rd19794, 1, 0, %p8058;
	add.s64 	%rd19795, %rd19789, %rd19794;
	setp.ne.s64 	%p8059, %rd19795, 0;
	add.s64 	%rd19797, %rd19750, %rd19795;
	setp.lt.u64 	%p8060, %rd19797, %rd19750;
	and.pred  	%p8061, %p8059, %p8060;
	selp.u64 	%rd19798, 1, 0, %p8061;
	mul.lo.s64 	%rd19799, %rd2408, %rd2403;
	mul.lo.s64 	%rd19800, %rd2407, %rd2404;
	add.s64 	%rd19801, %rd19799, %rd19800;
	setp.lt.u64 	%p8062, %rd19801, %rd19799;
	selp.b64 	%rd19802, 4294967296, 0, %p8062;
	shl.b64 	%rd19803, %rd19801, 32;
	mad.lo.s64 	%rd19804, %rd2407, %rd2403, %rd19803;
	setp.lt.u64 	%p8063, %rd19804, %rd19803;
	shr.u64 	%rd19805, %rd19801, 32;
	mad.lo.s64 	%rd19806, %rd2408, %rd2404, %rd19805;
	add.s64 	%rd19807, %rd19806, %rd19802;
	selp.u64 	%rd19808, 1, 0, %p8063;
	add.s64 	%rd19809, %rd19807, %rd19808;
	add.s64 	%rd19810, %rd19797, %rd19798;
	add.s64 	%rd19811, %rd19810, %rd19804;
	max.u64 	%rd19813, %rd19797, %rd19810;
	setp.gt.u64 	%p8064, %rd19813, %rd19811;
	selp.u64 	%rd19814, 1, 0, %p8064;
	add.s64 	%rd19815, %rd19809, %rd19814;
	setp.lt.u64 	%p8065, %rd19723, %rd19722;
	selp.b64 	%rd19817, 4294967296, 0, %p8065;
	add.s64 	%rd19818, %rd19728, %rd19817;
	add.s64 	%rd19819, %rd19818, %rd19730;
	add.s64 	%rd19820, %rd19772, %rd19726;
	setp.lt.u64 	%p8066, %rd19820, %rd19772;
	selp.u64 	%rd19821, 1, 0, %p8066;
	add.s64 	%rd19822, %rd19819, %rd19821;
	setp.ne.s64 	%p8067, %rd19822, 0;
	add.s64 	%rd19824, %rd19791, %rd19822;
	setp.lt.u64 	%p8068, %rd19824, %rd19791;
	and.pred  	%p8069, %p8067, %p8068;
	selp.u64 	%rd19825, 1, 0, %p8069;
	setp.lt.u64 	%p8070, %rd19781, %rd19780;
	selp.b64 	%rd19826, 4294967296, 0, %p8070;
	add.s64 	%rd19827, %rd19786, %rd19826;
	add.s64 	%rd19828, %rd19827, %rd19788;
	add.s64 	%rd19829, %rd19824, %rd19825;
	add.s64 	%rd19830, %rd19829, %rd19784;
	max.u64 	%rd19831, %rd19824, %rd19829;
	setp.gt.u64 	%p8071, %rd19831, %rd19830;
	selp.u64 	%rd19832, 1, 0, %p8071;
	add.s64 	%rd19833, %rd19828, %rd19832;
	setp.ne.s64 	%p8072, %rd19833, 0;
	add.s64 	%rd19835, %rd19811, %rd19833;
	setp.lt.u64 	%p8073, %rd19835, %rd19811;
	and.pred  	%p8074, %p8072, %p8073;
	selp.u64 	%rd19836, 1, 0, %p8074;
	mul.lo.s64 	%rd19837, %rd2406, %rd2405;
	shr.u64 	%rd19838, %rd19837, 31;
	and.b64  	%rd19839, %rd19838, 4294967296;
	shl.b64 	%rd19840, %rd19837, 33;
	mad.lo.s64 	%rd19841, %rd2405, %rd2405, %rd19840;
	setp.lt.u64 	%p8075, %rd19841, %rd19840;
	and.b64  	%rd19842, %rd19838, 4294967295;
	mad.lo.s64 	%rd19843, %rd2406, %rd2406, %rd19842;
	add.s64 	%rd19844, %rd19843, %rd19839;
	selp.u64 	%rd19845, 1, 0, %p8075;
	add.s64 	%rd19846, %rd19844, %rd19845;
	add.s64 	%rd19847, %rd19835, %rd19836;
	add.s64 	%rd19848, %rd19847, %rd19841;
	max.u64 	%rd19850, %rd19835, %rd19847;
	setp.gt.u64 	%p8076, %rd19850, %rd19848;
	selp.u64 	%rd19851, 1, 0, %p8076;
	add.s64 	%rd19852, %rd19846, %rd19851;
	setp.ne.s64 	%p8077, %rd19852, 0;
	add.s64 	%rd19854, %rd19815, %rd19852;
	setp.lt.u64 	%p8078, %rd19854, %rd19815;
	and.pred  	%p8079, %p8077, %p8078;
	selp.u64 	%rd19855, 1, 0, %p8079;
	mul.lo.s64 	%rd19856, %rd2408, %rd2405;
	mul.lo.s64 	%rd19857, %rd2407, %rd2406;
	add.s64 	%rd19858, %rd19856, %rd19857;
	setp.lt.u64 	%p8080, %rd19858, %rd19856;
	selp.b64 	%rd19859, 4294967296, 0, %p8080;
	shl.b64 	%rd19860, %rd19858, 32;
	mad.lo.s64 	%rd19861, %rd2407, %rd2405, %rd19860;
	setp.lt.u64 	%p8081, %rd19861, %rd19860;
	shr.u64 	%rd19862, %rd19858, 32;
	mad.lo.s64 	%rd19863, %rd2408, %rd2406, %rd19862;
	add.s64 	%rd19864, %rd19863, %rd19859;
	selp.u64 	%rd19865, 1, 0, %p8081;
	add.s64 	%rd19866, %rd19864, %rd19865;
	add.s64 	%rd19867, %rd19854, %rd19855;
	add.s64 	%rd19868, %rd19867, %rd19861;
	max.u64 	%rd19870, %rd19854, %rd19867;
	setp.gt.u64 	%p8082, %rd19870, %rd19868;
	selp.u64 	%rd19871, 1, 0, %p8082;
	add.s64 	%rd19872, %rd19866, %rd19871;
	setp.lt.u64 	%p8083, %rd19738, %rd19737;
	selp.b64 	%rd19874, 4294967296, 0, %p8083;
	add.s64 	%rd19875, %rd19743, %rd19874;
	add.s64 	%rd19876, %rd19875, %rd19745;
	add.s64 	%rd19877, %rd19830, %rd19741;
	setp.lt.u64 	%p8084, %rd19877, %rd19830;
	selp.u64 	%rd19878, 1, 0, %p8084;
	add.s64 	%rd19879, %rd19876, %rd19878;
	setp.ne.s64 	%p8085, %rd19879, 0;
	add.s64 	%rd19881, %rd19848, %rd19879;
	setp.lt.u64 	%p8086, %rd19881, %rd19848;
	and.pred  	%p8087, %p8085, %p8086;
	selp.u64 	%rd19882, 1, 0, %p8087;
	setp.lt.u64 	%p8088, %rd19801, %rd19800;
	selp.b64 	%rd19883, 4294967296, 0, %p8088;
	add.s64 	%rd19884, %rd19806, %rd19883;
	add.s64 	%rd19885, %rd19884, %rd19808;
	add.s64 	%rd19886, %rd19881, %rd19882;
	add.s64 	%rd2467, %rd19886, %rd19804;
	max.u64 	%rd19887, %rd19881, %rd19886;
	setp.gt.u64 	%p8089, %rd19887, %rd2467;
	selp.u64 	%rd19888, 1, 0, %p8089;
	add.s64 	%rd19889, %rd19885, %rd19888;
	setp.ne.s64 	%p8090, %rd19889, 0;
	add.s64 	%rd19891, %rd19868, %rd19889;
	setp.lt.u64 	%p8091, %rd19891, %rd19868;
	and.pred  	%p8092, %p8090, %p8091;
	selp.u64 	%rd19892, 1, 0, %p8092;
	setp.lt.u64 	%p8093, %rd19858, %rd19857;
	selp.b64 	%rd19893, 4294967296, 0, %p8093;
	add.s64 	%rd19894, %rd19863, %rd19893;
	add.s64 	%rd19895, %rd19894, %rd19865;
	add.s64 	%rd19896, %rd19891, %rd19892;
	add.s64 	%rd2468, %rd19896, %rd19861;
	max.u64 	%rd19897, %rd19891, %rd19896;
	setp.gt.u64 	%p8094, %rd19897, %rd2468;
	selp.u64 	%rd19898, 1, 0, %p8094;
	add.s64 	%rd19899, %rd19895, %rd19898;
	setp.ne.s64 	%p8095, %rd19899, 0;
	add.s64 	%rd19901, %rd19872, %rd19899;
	setp.lt.u64 	%p8096, %rd19901, %rd19872;
	and.pred  	%p8097, %p8095, %p8096;
	selp.u64 	%rd19902, 1, 0, %p8097;
	mul.lo.s64 	%rd19903, %rd2408, %rd2407;
	shr.u64 	%rd19904, %rd19903, 31;
	and.b64  	%rd19905, %rd19904, 4294967296;
	shl.b64 	%rd19906, %rd19903, 33;
	mad.lo.s64 	%rd19907, %rd2407, %rd2407, %rd19906;
	setp.lt.u64 	%p8098, %rd19907, %rd19906;
	and.b64  	%rd19908, %rd19904, 4294967295;
	mad.lo.s64 	%rd19909, %rd2408, %rd2408, %rd19908;
	add.s64 	%rd19910, %rd19909, %rd19905;
	selp.u64 	%rd19911, 1, 0, %p8098;
	add.s64 	%rd19912, %rd19910, %rd19911;
	add.s64 	%rd19913, %rd19901, %rd19902;
	add.s64 	%rd2469, %rd19913, %rd19907;
	max.u64 	%rd19914, %rd19901, %rd19913;
	setp.gt.u64 	%p8099, %rd19914, %rd2469;
	selp.u64 	%rd19915, 1, 0, %p8099;
	add.s64 	%rd2470, %rd19912, %rd19915;
	mov.b64 	{%r2452, %r2453}, %rd2467;
	mov.b64 	{%r2454, %r2455}, %rd2468;
	mov.b64 	%rd19916, {%r2455, %r2452};
	mov.b64 	{%r2456, %r2457}, %rd2469;
	mov.b64 	%rd19917, {%r2457, %r2454};
	mov.b64 	{%r2458, %r2459}, %rd2470;
	mov.b64 	%rd19918, {%r2459, %r2456};
	shl.b64 	%rd19919, %rd2470, 32;
	add.s64 	%rd2471, %rd19916, %rd19701;
	setp.lt.u64 	%p8100, %rd2471, %rd19916;
	selp.u64 	%rd19920, 1, 0, %p8100;
	add.s64 	%rd19921, %rd19917, %rd19755;
	add.s64 	%rd2472, %rd19921, %rd19920;
	max.u64 	%rd19922, %rd19755, %rd19921;
	setp.gt.u64 	%p8101, %rd19922, %rd2472;
	selp.u64 	%rd19923, 1, 0, %p8101;
	add.s64 	%rd19924, %rd19918, %rd19820;
	add.s64 	%rd2473, %rd19924, %rd19923;
	max.u64 	%rd19925, %rd19820, %rd19924;
	setp.gt.u64 	%p8102, %rd19925, %rd2473;
	selp.u64 	%rd19926, 1, 0, %p8102;
	add.s64 	%rd19927, %rd19919, %rd19877;
	add.s64 	%rd23370, %rd19927, %rd19926;
	setp.gt.u64 	%p8103, %rd23370, %rd2013;
	@%p8103 bra 	$L__BB1_848;
	setp.eq.s64 	%p8104, %rd23370, %rd2013;
	setp.gt.u64 	%p8105, %rd2473, %rd23234;
	and.pred  	%p8106, %p8104, %p8105;
	@%p8106 bra 	$L__BB1_848;
	setp.eq.s64 	%p8107, %rd23370, %rd2013;
	setp.eq.s64 	%p8108, %rd2473, %rd23234;
	and.pred  	%p8109, %p8107, %p8108;
	setp.gt.u64 	%p8110, %rd2472, %rd23233;
	and.pred  	%p8111, %p8109, %p8110;
	@%p8111 bra 	$L__BB1_848;
	setp.ne.s64 	%p8112, %rd23370, %rd2013;
	setp.ne.s64 	%p8113, %rd2473, %rd23234;
	or.pred  	%p8114, %p8112, %p8113;
	setp.ne.s64 	%p8115, %rd2472, %rd23233;
	or.pred  	%p8116, %p8114, %p8115;
	setp.lt.u64 	%p8117, %rd2471, %rd23235;
	or.pred  	%p8118, %p8116, %p8117;
	mov.u64 	%rd23367, %rd2471;
	mov.u64 	%rd23368, %rd2472;
	mov.u64 	%rd23369, %rd2473;
	@%p8118 bra 	$L__BB1_849;
$L__BB1_848:
	sub.s64 	%rd23367, %rd2471, %rd23235;
	setp.lt.u64 	%p8119, %rd2471, %rd23235;
	selp.u64 	%rd19928, 1, 0, %p8119;
	add.s64 	%rd19929, %rd23233, %rd19928;
	sub.s64 	%rd23368, %rd2472, %rd19929;
	setp.ge.u64 	%p8120, %rd2472, %rd19929;
	setp.lt.u64 	%p8121, %rd2472, %rd19929;
	setp.eq.s64 	%p8122, %rd19929, 0;
	selp.u32 	%r2460, -1, 0, %p8121;
	selp.u32 	%r2461, -1, 0, %p8122;
	selp.b32 	%r2462, %r2461, %r2460, %p8120;
	selp.b32 	%r2463, %r2462, %r2460, %p8119;
	and.b32  	%r2464, %r2463, 1;
	setp.eq.b32 	%p8123, %r2464, 1;
	cvt.u64.u32 	%rd19930, %r2463;
	and.b64  	%rd19931, %rd19930, 1;
	add.s64 	%rd19932, %rd23234, %rd19931;
	sub.s64 	%rd23369, %rd2473, %rd19932;
	setp.ge.u64 	%p8124, %rd2473, %rd19932;
	setp.lt.u64 	%p8125, %rd2473, %rd19932;
	setp.eq.s64 	%p8126, %rd19932, 0;
	selp.u32 	%r2465, -1, 0, %p8125;
	selp.u32 	%r2466, -1, 0, %p8126;
	selp.b32 	%r2467, %r2466, %r2465, %p8124;
	selp.b32 	%r2468, %r2467, %r2465, %p8123;
	and.b32  	%r2469, %r2468, 1;
	setp.eq.b32 	%p8127, %r2469, 1;
	selp.s64 	%rd19933, -1, 0, %p8127;
	sub.s64 	%rd19934, %rd23370, %rd2013;
	add.s64 	%rd23370, %rd19934, %rd19933;
$L__BB1_849:
	shr.u64 	%rd19935, %rd2467, 32;
	mul.lo.s64 	%rd19936, %rd19935, 4196183048192;
	and.b64  	%rd19937, %rd2467, 4294967295;
	mad.lo.s64 	%rd19938, %rd19937, 977, %rd19936;
	setp.lt.u64 	%p8128, %rd19938, %rd19936;
	shr.u64 	%rd19939, %rd2468, 32;
	mul.lo.s64 	%rd19940, %rd19939, 4196183048192;
	and.b64  	%rd19941, %rd2468, 4294967295;
	mad.lo.s64 	%rd19942, %rd19941, 977, %rd19940;
	setp.lt.u64 	%p8129, %rd19942, %rd19940;
	selp.u64 	%rd19943, 1, 0, %p8128;
	mul.lo.s64 	%rd19944, %rd19935, 977;
	shr.u64 	%rd19945, %rd19944, 32;
	add.s64 	%rd19946, %rd19945, %rd19943;
	add.s64 	%rd19947, %rd19946, %rd19942;
	setp.lt.u64 	%p8130, %rd19947, %rd19946;
	shr.u64 	%rd19948, %rd2469, 32;
	mul.lo.s64 	%rd19949, %rd19948, 4196183048192;
	and.b64  	%rd19950, %rd2469, 4294967295;
	mad.lo.s64 	%rd19951, %rd19950, 977, %rd19949;
	setp.lt.u64 	%p8131, %rd19951, %rd19949;
	selp.u64 	%rd19952, 1, 0, %p8130;
	selp.u64 	%rd19953, 1, 0, %p8129;
	mul.lo.s64 	%rd19954, %rd19939, 977;
	shr.u64 	%rd19955, %rd19954, 32;
	add.s64 	%rd19956, %rd19955, %rd19953;
	add.s64 	%rd19957, %rd19956, %rd19952;
	add.s64 	%rd19958, %rd19957, %rd19951;
	setp.lt.u64 	%p8132, %rd19958, %rd19957;
	add.s64 	%rd2483, %rd23367, %rd19938;
	setp.lt.u64 	%p8133, %rd2483, %rd23367;
	selp.u64 	%rd19959, 1, 0, %p8133;
	add.s64 	%rd19960, %rd23368, %rd19947;
	add.s64 	%rd2484, %rd19960, %rd19959;
	max.u64 	%rd19961, %rd23368, %rd19960;
	setp.gt.u64 	%p8134, %rd19961, %rd2484;
	selp.u64 	%rd19962, 1, 0, %p8134;
	add.s64 	%rd19963, %rd23369, %rd19958;
	add.s64 	%rd2485, %rd19963, %rd19962;
	max.u64 	%rd19964, %rd23369, %rd19963;
	setp.gt.u64 	%p8135, %rd19964, %rd2485;
	selp.u64 	%rd19965, 1, 0, %p8135;
	shr.u64 	%rd19966, %rd2470, 32;
	and.b64  	%rd19967, %rd2470, 4294967295;
	mul.lo.s64 	%rd19968, %rd19967, 977;
	mad.lo.s64 	%rd19969, %rd19966, 4196183048192, %rd19968;
	selp.u64 	%rd19970, 1, 0, %p8132;
	selp.u64 	%rd19971, 1, 0, %p8131;
	mul.lo.s64 	%rd19972, %rd19948, 977;
	shr.u64 	%rd19973, %rd19972, 32;
	add.s64 	%rd19974, %rd19973, %rd19971;
	add.s64 	%rd19975, %rd19974, %rd19970;
	add.s64 	%rd19976, %rd19975, %rd19969;
	add.s64 	%rd19977, %rd23370, %rd19976;
	add.s64 	%rd23374, %rd19977, %rd19965;
	setp.gt.u64 	%p8136, %rd23374, %rd2013;
	@%p8136 bra 	$L__BB1_853;
	setp.eq.s64 	%p8137, %rd23374, %rd2013;
	setp.gt.u64 	%p8138, %rd2485, %rd23234;
	and.pred  	%p8139, %p8137, %p8138;
	@%p8139 bra 	$L__BB1_853;
	setp.eq.s64 	%p8140, %rd23374, %rd2013;
	setp.eq.s64 	%p8141, %rd2485, %rd23234;
	and.pred  	%p8142, %p8140, %p8141;
	setp.gt.u64 	%p8143, %rd2484, %rd23233;
	and.pred  	%p8144, %p8142, %p8143;
	@%p8144 bra 	$L__BB1_853;
	setp.ne.s64 	%p8145, %rd23374, %rd2013;
	setp.ne.s64 	%p8146, %rd2485, %rd23234;
	or.pred  	%p8147, %p8145, %p8146;
	setp.ne.s64 	%p8148, %rd2484, %rd23233;
	or.pred  	%p8149, %p8147, %p8148;
	setp.lt.u64 	%p8150, %rd2483, %rd23235;
	or.pred  	%p8151, %p8149, %p8150;
	mov.u64 	%rd23371, %rd2483;
	mov.u64 	%rd23372, %rd2484;
	mov.u64 	%rd23373, %rd2485;
	@%p8151 bra 	$L__BB1_854;
$L__BB1_853:
	sub.s64 	%rd23371, %rd2483, %rd23235;
	setp.lt.u64 	%p8152, %rd2483, %rd23235;
	selp.u64 	%rd19978, 1, 0, %p8152;
	add.s64 	%rd19979, %rd23233, %rd19978;
	sub.s64 	%rd23372, %rd2484, %rd19979;
	setp.ge.u64 	%p8153, %rd2484, %rd19979;
	setp.lt.u64 	%p8154, %rd2484, %rd19979;
	setp.eq.s64 	%p8155, %rd19979, 0;
	selp.u32 	%r2470, -1, 0, %p8154;
	selp.u32 	%r2471, -1, 0, %p8155;
	selp.b32 	%r2472, %r2471, %r2470, %p8153;
	selp.b32 	%r2473, %r2472, %r2470, %p8152;
	and.b32  	%r2474, %r2473, 1;
	setp.eq.b32 	%p8156, %r2474, 1;
	cvt.u64.u32 	%rd19980, %r2473;
	and.b64  	%rd19981, %rd19980, 1;
	add.s64 	%rd19982, %rd23234, %rd19981;
	sub.s64 	%rd23373, %rd2485, %rd19982;
	setp.ge.u64 	%p8157, %rd2485, %rd19982;
	setp.lt.u64 	%p8158, %rd2485, %rd19982;
	setp.eq.s64 	%p8159, %rd19982, 0;
	selp.u32 	%r2475, -1, 0, %p8158;
	selp.u32 	%r2476, -1, 0, %p8159;
	selp.b32 	%r2477, %r2476, %r2475, %p8157;
	selp.b32 	%r2478, %r2477, %r2475, %p8156;
	and.b32  	%r2479, %r2478, 1;
	setp.eq.b32 	%p8160, %r2479, 1;
	selp.s64 	%rd19983, -1, 0, %p8160;
	sub.s64 	%rd19984, %rd23374, %rd2013;
	add.s64 	%rd23374, %rd19984, %rd19983;
$L__BB1_854:
	shl.b64 	%rd2495, %rd23371, 1;
	mov.b64 	{%r2480, %r2481}, %rd23372;
	mov.b64 	{%r2482, %r2483}, %rd23371;
	shf.l.wrap.b32 	%r2484, %r2483, %r2480, 1;
	shf.l.wrap.b32 	%r2485, %r2480, %r2481, 1;
	mov.b64 	%rd2496, {%r2484, %r2485};
	setp.lt.u64 	%p8161, %rd2496, %rd23372;
	selp.u64 	%rd19985, 1, 0, %p8161;
	shl.b64 	%rd19986, %rd23373, 1;
	or.b64  	%rd2497, %rd19986, %rd19985;
	setp.lt.u64 	%p8162, %rd2497, %rd23373;
	selp.u64 	%rd19987, 1, 0, %p8162;
	shl.b64 	%rd19988, %rd23374, 1;
	or.b64  	%rd23378, %rd19988, %rd19987;
	setp.gt.u64 	%p8163, %rd23378, %rd2013;
	@%p8163 bra 	$L__BB1_858;
	setp.eq.s64 	%p8164, %rd23378, %rd2013;
	setp.gt.u64 	%p8165, %rd2497, %rd23234;
	and.pred  	%p8166, %p8164, %p8165;
	@%p8166 bra 	$L__BB1_858;
	setp.eq.s64 	%p8167, %rd23378, %rd2013;
	setp.eq.s64 	%p8168, %rd2497, %rd23234;
	and.pred  	%p8169, %p8167, %p8168;
	setp.gt.u64 	%p8170, %rd2496, %rd23233;
	and.pred  	%p8171, %p8169, %p8170;
	@%p8171 bra 	$L__BB1_858;
	setp.ne.s64 	%p8172, %rd23378, %rd2013;
	setp.ne.s64 	%p8173, %rd2497, %rd23234;
	or.pred  	%p8174, %p8172, %p8173;
	setp.ne.s64 	%p8175, %rd2496, %rd23233;
	or.pred  	%p8176, %p8174, %p8175;
	setp.lt.u64 	%p8177, %rd2495, %rd23235;
	or.pred  	%p8178, %p8176, %p8177;
	mov.u64 	%rd23375, %rd2495;
	mov.u64 	%rd23376, %rd2496;
	mov.u64 	%rd23377, %rd2497;
	@%p8178 bra 	$L__BB1_859;
$L__BB1_858:
	sub.s64 	%rd23375, %rd2495, %rd23235;
	setp.lt.u64 	%p8179, %rd2495, %rd23235;
	selp.u64 	%rd19989, 1, 0, %p8179;
	add.s64 	%rd19990, %rd23233, %rd19989;
	sub.s64 	%rd23376, %rd2496, %rd19990;
	setp.ge.u64 	%p8180, %rd2496, %rd19990;
	setp.lt.u64 	%p8181, %rd2496, %rd19990;
	setp.eq.s64 	%p8182, %rd19990, 0;
	selp.u32 	%r2486, -1, 0, %p8181;
	selp.u32 	%r2487, -1, 0, %p8182;
	selp.b32 	%r2488, %r2487, %r2486, %p8180;
	selp.b32 	%r2489, %r2488, %r2486, %p8179;
	and.b32  	%r2490, %r2489, 1;
	setp.eq.b32 	%p8183, %r2490, 1;
	cvt.u64.u32 	%rd19991, %r2489;
	and.b64  	%rd19992, %rd19991, 1;
	add.s64 	%rd19993, %rd23234, %rd19992;
	sub.s64 	%rd23377, %rd2497, %rd19993;
	setp.ge.u64 	%p8184, %rd2497, %rd19993;
	setp.lt.u64 	%p8185, %rd2497, %rd19993;
	setp.eq.s64 	%p8186, %rd19993, 0;
	selp.u32 	%r2491, -1, 0, %p8185;
	selp.u32 	%r2492, -1, 0, %p8186;
	selp.b32 	%r2493, %r2492, %r2491, %p8184;
	selp.b32 	%r2494, %r2493, %r2491, %p8183;
	and.b32  	%r2495, %r2494, 1;
	setp.eq.b32 	%p8187, %r2495, 1;
	selp.s64 	%rd19994, -1, 0, %p8187;
	sub.s64 	%rd19995, %rd23378, %rd2013;
	add.s64 	%rd23378, %rd19995, %rd19994;
$L__BB1_859:
	shl.b64 	%rd2507, %rd23375, 1;
	mov.b64 	{%r2496, %r2497}, %rd23376;
	mov.b64 	{%r2498, %r2499}, %rd23375;
	shf.l.wrap.b32 	%r2500, %r2499, %r2496, 1;
	shf.l.wrap.b32 	%r2501, %r2496, %r2497, 1;
	mov.b64 	%rd2508, {%r2500, %r2501};
	setp.lt.u64 	%p8188, %rd2508, %rd23376;
	selp.u64 	%rd19996, 1, 0, %p8188;
	shl.b64 	%rd19997, %rd23377, 1;
	or.b64  	%rd2509, %rd19997, %rd19996;
	setp.lt.u64 	%p8189, %rd2509, %rd23377;
	selp.u64 	%rd19998, 1, 0, %p8189;
	shl.b64 	%rd19999, %rd23378, 1;
	or.b64  	%rd23382, %rd19999, %rd19998;
	setp.gt.u64 	%p8190, %rd23382, %rd2013;
	@%p8190 bra 	$L__BB1_863;
	setp.eq.s64 	%p8191, %rd23382, %rd2013;
	setp.gt.u64 	%p8192, %rd2509, %rd23234;
	and.pred  	%p8193, %p8191, %p8192;
	@%p8193 bra 	$L__BB1_863;
	setp.eq.s64 	%p8194, %rd23382, %rd2013;
	setp.eq.s64 	%p8195, %rd2509, %rd23234;
	and.pred  	%p8196, %p8194, %p8195;
	setp.gt.u64 	%p8197, %rd2508, %rd23233;
	and.pred  	%p8198, %p8196, %p8197;
	@%p8198 bra 	$L__BB1_863;
	setp.ne.s64 	%p8199, %rd23382, %rd2013;
	setp.ne.s64 	%p8200, %rd2509, %rd23234;
	or.pred  	%p8201, %p8199, %p8200;
	setp.ne.s64 	%p8202, %rd2508, %rd23233;
	or.pred  	%p8203, %p8201, %p8202;
	setp.lt.u64 	%p8204, %rd2507, %rd23235;
	or.pred  	%p8205, %p8203, %p8204;
	mov.u64 	%rd23379, %rd2507;
	mov.u64 	%rd23380, %rd2508;
	mov.u64 	%rd23381, %rd2509;
	@%p8205 bra 	$L__BB1_864;
$L__BB1_863:
	sub.s64 	%rd23379, %rd2507, %rd23235;
	setp.lt.u64 	%p8206, %rd2507, %rd23235;
	selp.u64 	%rd20000, 1, 0, %p8206;
	add.s64 	%rd20001, %rd23233, %rd20000;
	sub.s64 	%rd23380, %rd2508, %rd20001;
	setp.ge.u64 	%p8207, %rd2508, %rd20001;
	setp.lt.u64 	%p8208, %rd2508, %rd20001;
	setp.eq.s64 	%p8209, %rd20001, 0;
	selp.u32 	%r2502, -1, 0, %p8208;
	selp.u32 	%r2503, -1, 0, %p8209;
	selp.b32 	%r2504, %r2503, %r2502, %p8207;
	selp.b32 	%r2505, %r2504, %r2502, %p8206;
	and.b32  	%r2506, %r2505, 1;
	setp.eq.b32 	%p8210, %r2506, 1;
	cvt.u64.u32 	%rd20002, %r2505;
	and.b64  	%rd20003, %rd20002, 1;
	add.s64 	%rd20004, %rd23234, %rd20003;
	sub.s64 	%rd23381, %rd2509, %rd20004;
	setp.ge.u64 	%p8211, %rd2509, %rd20004;
	setp.lt.u64 	%p8212, %rd2509, %rd20004;
	setp.eq.s64 	%p8213, %rd20004, 0;
	selp.u32 	%r2507, -1, 0, %p8212;
	selp.u32 	%r2508, -1, 0, %p8213;
	selp.b32 	%r2509, %r2508, %r2507, %p8211;
	selp.b32 	%r2510, %r2509, %r2507, %p8210;
	and.b32  	%r2511, %r2510, 1;
	setp.eq.b32 	%p8214, %r2511, 1;
	selp.s64 	%rd20005, -1, 0, %p8214;
	sub.s64 	%rd20006, %rd23382, %rd2013;
	add.s64 	%rd23382, %rd20006, %rd20005;
$L__BB1_864:
	shl.b64 	%rd2519, %rd23379, 1;
	mov.b64 	{%r2512, %r2513}, %rd23380;
	mov.b64 	{%r2514, %r2515}, %rd23379;
	shf.l.wrap.b32 	%r2516, %r2515, %r2512, 1;
	shf.l.wrap.b32 	%r2517, %r2512, %r2513, 1;
	mov.b64 	%rd2520, {%r2516, %r2517};
	setp.lt.u64 	%p8215, %rd2520, %rd23380;
	selp.u64 	%rd20007, 1, 0, %p8215;
	shl.b64 	%rd20008, %rd23381, 1;
	or.b64  	%rd2521, %rd20008, %rd20007;
	setp.lt.u64 	%p8216, %rd2521, %rd23381;
	selp.u64 	%rd20009, 1, 0, %p8216;
	shl.b64 	%rd20010, %rd23382, 1;
	or.b64  	%rd23386, %rd20010, %rd20009;
	setp.gt.u64 	%p8217, %rd23386, %rd2013;
	@%p8217 bra 	$L__BB1_868;
	setp.eq.s64 	%p8218, %rd23386, %rd2013;
	setp.gt.u64 	%p8219, %rd2521, %rd23234;
	and.pred  	%p8220, %p8218, %p8219;
	@%p8220 bra 	$L__BB1_868;
	setp.eq.s64 	%p8221, %rd23386, %rd2013;
	setp.eq.s64 	%p8222, %rd2521, %rd23234;
	and.pred  	%p8223, %p8221, %p8222;
	setp.gt.u64 	%p8224, %rd2520, %rd23233;
	and.pred  	%p8225, %p8223, %p8224;
	@%p8225 bra 	$L__BB1_868;
	setp.ne.s64 	%p8226, %rd23386, %rd2013;
	setp.ne.s64 	%p8227, %rd2521, %rd23234;
	or.pred  	%p8228, %p8226, %p8227;
	setp.ne.s64 	%p8229, %rd2520, %rd23233;
	or.pred  	%p8230, %p8228, %p8229;
	setp.lt.u64 	%p8231, %rd2519, %rd23235;
	or.pred  	%p8232, %p8230, %p8231;
	mov.u64 	%rd23383, %rd2519;
	mov.u64 	%rd23384, %rd2520;
	mov.u64 	%rd23385, %rd2521;
	@%p8232 bra 	$L__BB1_869;
$L__BB1_868:
	sub.s64 	%rd23383, %rd2519, %rd23235;
	setp.lt.u64 	%p8233, %rd2519, %rd23235;
	selp.u64 	%rd20011, 1, 0, %p8233;
	add.s64 	%rd20012, %rd23233, %rd20011;
	sub.s64 	%rd23384, %rd2520, %rd20012;
	setp.ge.u64 	%p8234, %rd2520, %rd20012;
	setp.lt.u64 	%p8235, %rd2520, %rd20012;
	setp.eq.s64 	%p8236, %rd20012, 0;
	selp.u32 	%r2518, -1, 0, %p8235;
	selp.u32 	%r2519, -1, 0, %p8236;
	selp.b32 	%r2520, %r2519, %r2518, %p8234;
	selp.b32 	%r2521, %r2520, %r2518, %p8233;
	and.b32  	%r2522, %r2521, 1;
	setp.eq.b32 	%p8237, %r2522, 1;
	cvt.u64.u32 	%rd20013, %r2521;
	and.b64  	%rd20014, %rd20013, 1;
	add.s64 	%rd20015, %rd23234, %rd20014;
	sub.s64 	%rd23385, %rd2521, %rd20015;
	setp.ge.u64 	%p8238, %rd2521, %rd20015;
	setp.lt.u64 	%p8239, %rd2521, %rd20015;
	setp.eq.s64 	%p8240, %rd20015, 0;
	selp.u32 	%r2523, -1, 0, %p8239;
	selp.u32 	%r2524, -1, 0, %p8240;
	selp.b32 	%r2525, %r2524, %r2523, %p8238;
	selp.b32 	%r2526, %r2525, %r2523, %p8237;
	and.b32  	%r2527, %r2526, 1;
	setp.eq.b32 	%p8241, %r2527, 1;
	selp.s64 	%rd20016, -1, 0, %p8241;
	sub.s64 	%rd20017, %rd23386, %rd2013;
	add.s64 	%rd23386, %rd20017, %rd20016;
$L__BB1_869:
	mul.lo.s64 	%rd20018, %rd2400, %rd2399;
	shr.u64 	%rd20019, %rd20018, 31;
	and.b64  	%rd20020, %rd20019, 4294967296;
	shl.b64 	%rd20021, %rd20018, 33;
	mad.lo.s64 	%rd20022, %rd2399, %rd2399, %rd20021;
	setp.lt.u64 	%p8242, %rd20022, %rd20021;
	and.b64  	%rd20023, %rd20019, 4294967295;
	mad.lo.s64 	%rd20024, %rd2400, %rd2400, %rd20023;
	add.s64 	%rd20025, %rd20024, %rd20020;
	selp.u64 	%rd20026, 1, 0, %p8242;
	add.s64 	%rd20027, %rd20025, %rd20026;
	mul.lo.s64 	%rd20028, %rd2410, %rd2399;
	mul.lo.s64 	%rd20029, %rd2409, %rd2400;
	add.s64 	%rd20030, %rd20028, %rd20029;
	setp.lt.u64 	%p8243, %rd20030, %rd20028;
	selp.b64 	%rd20031, 4294967296, 0, %p8243;
	shl.b64 	%rd20032, %rd20030, 32;
	mad.lo.s64 	%rd20033, %rd2409, %rd2399, %rd20032;
	setp.lt.u64 	%p8244, %rd20033, %rd20032;
	shr.u64 	%rd20034, %rd20030, 32;
	mad.lo.s64 	%rd20035, %rd2410, %rd2400, %rd20034;
	add.s64 	%rd20036, %rd20035, %rd20031;
	selp.u64 	%rd20037, 1, 0, %p8244;
	add.s64 	%rd20038, %rd20036, %rd20037;
	add.s64 	%rd20039, %rd20027, %rd20033;
	setp.lt.u64 	%p8245, %rd20039, %rd20027;
	selp.u64 	%rd20040, 1, 0, %p8245;
	add.s64 	%rd20041, %rd20038, %rd20040;
	mul.lo.s64 	%rd20042, %rd2412, %rd2399;
	mul.lo.s64 	%rd20043, %rd2411, %rd2400;
	add.s64 	%rd20044, %rd20042, %rd20043;
	setp.lt.u64 	%p8246, %rd20044, %rd20042;
	selp.b64 	%rd20045, 4294967296, 0, %p8246;
	shl.b64 	%rd20046, %rd20044, 32;
	mad.lo.s64 	%rd20047, %rd2411, %rd2399, %rd20046;
	setp.lt.u64 	%p8247, %rd20047, %rd20046;
	shr.u64 	%rd20048, %rd20044, 32;
	mad.lo.s64 	%rd20049, %rd2412, %rd2400, %rd20048;
	add.s64 	%rd20050, %rd20049, %rd20045;
	selp.u64 	%rd20051, 1, 0, %p8247;
	add.s64 	%rd20052, %rd20050, %rd20051;
	add.s64 	%rd20053, %rd20041, %rd20047;
	setp.lt.u64 	%p8248, %rd20053, %rd20041;
	selp.u64 	%rd20055, 1, 0, %p8248;
	add.s64 	%rd20056, %rd20052, %rd20055;
	mul.lo.s64 	%rd20057, %rd2414, %rd2399;
	mul.lo.s64 	%rd20058, %rd2413, %rd2400;
	add.s64 	%rd20059, %rd20057, %rd20058;
	setp.lt.u64 	%p8249, %rd20059, %rd20057;
	selp.b64 	%rd20060, 4294967296, 0, %p8249;
	shl.b64 	%rd20061, %rd20059, 32;
	mad.lo.s64 	%rd20062, %rd2413, %rd2399, %rd20061;
	setp.lt.u64 	%p8250, %rd20062, %rd20061;
	shr.u64 	%rd20063, %rd20059, 32;
	mad.lo.s64 	%rd20064, %rd2414, %rd2400, %rd20063;
	add.s64 	%rd20065, %rd20064, %rd20060;
	selp.u64 	%rd20066, 1, 0, %p8250;
	add.s64 	%rd20067, %rd20065, %rd20066;
	add.s64 	%rd20068, %rd20056, %rd20062;
	setp.lt.u64 	%p8251, %rd20068, %rd20056;
	selp.u64 	%rd20070, 1, 0, %p8251;
	add.s64 	%rd20071, %rd20067, %rd20070;
	setp.lt.u64 	%p8252, %rd20030, %rd20029;
	selp.b64 	%rd20073, 4294967296, 0, %p8252;
	add.s64 	%rd20074, %rd20035, %rd20073;
	add.s64 	%rd20075, %rd20074, %rd20037;
	add.s64 	%rd20076, %rd20039, %rd20033;
	setp.lt.u64 	%p8253, %rd20076, %rd20039;
	selp.u64 	%rd20077, 1, 0, %p8253;
	add.s64 	%rd20078, %rd20075, %rd20077;
	setp.ne.s64 	%p8254, %rd20078, 0;
	add.s64 	%rd20080, %rd20053, %rd20078;
	setp.lt.u64 	%p8255, %rd20080, %rd20053;
	and.pred  	%p8256, %p8254, %p8255;
	selp.u64 	%rd20081, 1, 0, %p8256;
	mul.lo.s64 	%rd20082, %rd2410, %rd2409;
	shr.u64 	%rd20083, %rd20082, 31;
	and.b64  	%rd20084, %rd20083, 4294967296;
	shl.b64 	%rd20085, %rd20082, 33;
	mad.lo.s64 	%rd20086, %rd2409, %rd2409, %rd20085;
	setp.lt.u64 	%p8257, %rd20086, %rd20085;
	and.b64  	%rd20087, %rd20083, 4294967295;
	mad.lo.s64 	%rd20088, %rd2410, %rd2410, %rd20087;
	add.s64 	%rd20089, %rd20088, %rd20084;
	selp.u64 	%rd20090, 1, 0, %p8257;
	add.s64 	%rd20091, %rd20089, %rd20090;
	add.s64 	%rd20092, %rd20080, %rd20081;
	add.s64 	%rd20093, %rd20092, %rd20086;
	max.u64 	%rd20094, %rd20080, %rd20092;
	setp.gt.u64 	%p8258, %rd20094, %rd20093;
	selp.u64 	%rd20095, 1, 0, %p8258;
	add.s64 	%rd20096, %rd20091, %rd20095;
	setp.ne.s64 	%p8259, %rd20096, 0;
	add.s64 	%rd20098, %rd20068, %rd20096;
	setp.lt.u64 	%p8260, %rd20098, %rd20068;
	and.pred  	%p8261, %p8259, %p8260;
	selp.u64 	%rd20099, 1, 0, %p8261;
	mul.lo.s64 	%rd20100, %rd2412, %rd2409;
	mul.lo.s64 	%rd20101, %rd2411, %rd2410;
	add.s64 	%rd20102, %rd20100, %rd20101;
	setp.lt.u64 	%p8262, %rd20102, %rd20100;
	selp.b64 	%rd20103, 4294967296, 0, %p8262;
	shl.b64 	%rd20104, %rd20102, 32;
	mad.lo.s64 	%rd20105, %rd2411, %rd2409, %rd20104;
	setp.lt.u64 	%p8263, %rd20105, %rd20104;
	shr.u64 	%rd20106, %rd20102, 32;
	mad.lo.s64 	%rd20107, %rd2412, %rd2410, %rd20106;
	add.s64 	%rd20108, %rd20107, %rd20103;
	selp.u64 	%rd20109, 1, 0, %p8263;
	add.s64 	%rd20110, %rd20108, %rd20109;
	add.s64 	%rd20111, %rd20098, %rd20099;
	add.s64 	%rd20112, %rd20111, %rd20105;
	max.u64 	%rd20114, %rd20098, %rd20111;
	setp.gt.u64 	%p8264, %rd20114, %rd20112;
	selp.u64 	%rd20115, 1, 0, %p8264;
	add.s64 	%rd20116, %rd20110, %rd20115;
	setp.ne.s64 	%p8265, %rd20116, 0;
	add.s64 	%rd20118, %rd20071, %rd20116;
	setp.lt.u64 	%p8266, %rd20118, %rd20071;
	and.pred  	%p8267, %p8265, %p8266;
	selp.u64 	%rd20119, 1, 0, %p8267;
	mul.lo.s64 	%rd20120, %rd2414, %rd2409;
	mul.lo.s64 	%rd20121, %rd2413, %rd2410;
	add.s64 	%rd20122, %rd20120, %rd20121;
	setp.lt.u64 	%p8268, %rd20122, %rd20120;
	selp.b64 	%rd20123, 4294967296, 0, %p8268;
	shl.b64 	%rd20124, %rd20122, 32;
	mad.lo.s64 	%rd20125, %rd2413, %rd2409, %rd20124;
	setp.lt.u64 	%p8269, %rd20125, %rd20124;
	shr.u64 	%rd20126, %rd20122, 32;
	mad.lo.s64 	%rd20127, %rd2414, %rd2410, %rd20126;
	add.s64 	%rd20128, %rd20127, %rd20123;
	selp.u64 	%rd20129, 1, 0, %p8269;
	add.s64 	%rd20130, %rd20128, %rd20129;
	add.s64 	%rd20131, %rd20118, %rd20119;
	add.s64 	%rd20132, %rd20131, %rd20125;
	max.u64 	%rd20134, %rd20118, %rd20131;
	setp.gt.u64 	%p8270, %rd20134, %rd20132;
	selp.u64 	%rd20135, 1, 0, %p8270;
	add.s64 	%rd20136, %rd20130, %rd20135;
	setp.lt.u64 	%p8271, %rd20044, %rd20043;
	selp.b64 	%rd20138, 4294967296, 0, %p8271;
	add.s64 	%rd20139, %rd20049, %rd20138;
	add.s64 	%rd20140, %rd20139, %rd20051;
	add.s64 	%rd20141, %rd20093, %rd20047;
	setp.lt.u64 	%p8272, %rd20141, %rd20093;
	selp.u64 	%rd20142, 1, 0, %p8272;
	add.s64 	%rd20143, %rd20140, %rd20142;
	setp.ne.s64 	%p8273, %rd20143, 0;
	add.s64 	%rd20145, %rd20112, %rd20143;
	setp.lt.u64 	%p8274, %rd20145, %rd20112;
	and.pred  	%p8275, %p8273, %p8274;
	selp.u64 	%rd20146, 1, 0, %p8275;
	setp.lt.u64 	%p8276, %rd20102, %rd20101;
	selp.b64 	%rd20147, 4294967296, 0, %p8276;
	add.s64 	%rd20148, %rd20107, %rd20147;
	add.s64 	%rd20149, %rd20148, %rd20109;
	add.s64 	%rd20150, %rd20145, %rd20146;
	add.s64 	%rd20151, %rd20150, %rd20105;
	max.u64 	%rd20152, %rd20145, %rd20150;
	setp.gt.u64 	%p8277, %rd20152, %rd20151;
	selp.u64 	%rd20153, 1, 0, %p8277;
	add.s64 	%rd20154, %rd20149, %rd20153;
	setp.ne.s64 	%p8278, %rd20154, 0;
	add.s64 	%rd20156, %rd20132, %rd20154;
	setp.lt.u64 	%p8279, %rd20156, %rd20132;
	and.pred  	%p8280, %p8278, %p8279;
	selp.u64 	%rd20157, 1, 0, %p8280;
	mul.lo.s64 	%rd20158, %rd2412, %rd2411;
	shr.u64 	%rd20159, %rd20158, 31;
	and.b64  	%rd20160, %rd20159, 4294967296;
	shl.b64 	%rd20161, %rd20158, 33;
	mad.lo.s64 	%rd20162, %rd2411, %rd2411, %rd20161;
	setp.lt.u64 	%p8281, %rd20162, %rd20161;
	and.b64  	%rd20163, %rd20159, 4294967295;
	mad.lo.s64 	%rd20164, %rd2412, %rd2412, %rd20163;
	add.s64 	%rd20165, %rd20164, %rd20160;
	selp.u64 	%rd20166, 1, 0, %p8281;
	add.s64 	%rd20167, %rd20165, %rd20166;
	add.s64 	%rd20168, %rd20156, %rd20157;
	add.s64 	%rd20169, %rd20168, %rd20162;
	max.u64 	%rd20171, %rd20156, %rd20168;
	setp.gt.u64 	%p8282, %rd20171, %rd20169;
	selp.u64 	%rd20172, 1, 0, %p8282;
	add.s64 	%rd20173, %rd20167, %rd20172;
	setp.ne.s64 	%p8283, %rd20173, 0;
	add.s64 	%rd20175, %rd20136, %rd20173;
	setp.lt.u64 	%p8284, %rd20175, %rd20136;
	and.pred  	%p8285, %p8283, %p8284;
	selp.u64 	%rd20176, 1, 0, %p8285;
	mul.lo.s64 	%rd20177, %rd2414, %rd2411;
	mul.lo.s64 	%rd20178, %rd2413, %rd2412;
	add.s64 	%rd20179, %rd20177, %rd20178;
	setp.lt.u64 	%p8286, %rd20179, %rd20177;
	selp.b64 	%rd20180, 4294967296, 0, %p8286;
	shl.b64 	%rd20181, %rd20179, 32;
	mad.lo.s64 	%rd20182, %rd2413, %rd2411, %rd20181;
	setp.lt.u64 	%p8287, %rd20182, %rd20181;
	shr.u64 	%rd20183, %rd20179, 32;
	mad.lo.s64 	%rd20184, %rd2414, %rd2412, %rd20183;
	add.s64 	%rd20185, %rd20184, %rd20180;
	selp.u64 	%rd20186, 1, 0, %p8287;
	add.s64 	%rd20187, %rd20185, %rd20186;
	add.s64 	%rd20188, %rd20175, %rd20176;
	add.s64 	%rd20189, %rd20188, %rd20182;
	max.u64 	%rd20191, %rd20175, %rd20188;
	setp.gt.u64 	%p8288, %rd20191, %rd20189;
	selp.u64 	%rd20192, 1, 0, %p8288;
	add.s64 	%rd20193, %rd20187, %rd20192;
	setp.lt.u64 	%p8289, %rd20059, %rd20058;
	selp.b64 	%rd20195, 4294967296, 0, %p8289;
	add.s64 	%rd20196, %rd20064, %rd20195;
	add.s64 	%rd20197, %rd20196, %rd20066;
	add.s64 	%rd20198, %rd20151, %rd20062;
	setp.lt.u64 	%p8290, %rd20198, %rd20151;
	selp.u64 	%rd20199, 1, 0, %p8290;
	add.s64 	%rd20200, %rd20197, %rd20199;
	setp.ne.s64 	%p8291, %rd20200, 0;
	add.s64 	%rd20202, %rd20169, %rd20200;
	setp.lt.u64 	%p8292, %rd20202, %rd20169;
	and.pred  	%p8293, %p8291, %p8292;
	selp.u64 	%rd20203, 1, 0, %p8293;
	setp.lt.u64 	%p8294, %rd20122, %rd20121;
	selp.b64 	%rd20204, 4294967296, 0, %p8294;
	add.s64 	%rd20205, %rd20127, %rd20204;
	add.s64 	%rd20206, %rd20205, %rd20129;
	add.s64 	%rd20207, %rd20202, %rd20203;
	add.s64 	%rd2531, %rd20207, %rd20125;
	max.u64 	%rd20208, %rd20202, %rd20207;
	setp.gt.u64 	%p8295, %rd20208, %rd2531;
	selp.u64 	%rd20209, 1, 0, %p8295;
	add.s64 	%rd20210, %rd20206, %rd20209;
	setp.ne.s64 	%p8296, %rd20210, 0;
	add.s64 	%rd20212, %rd20189, %rd20210;
	setp.lt.u64 	%p8297, %rd20212, %rd20189;
	and.pred  	%p8298, %p8296, %p8297;
	selp.u64 	%rd20213, 1, 0, %p8298;
	setp.lt.u64 	%p8299, %rd20179, %rd20178;
	selp.b64 	%rd20214, 4294967296, 0, %p8299;
	add.s64 	%rd20215, %rd20184, %rd20214;
	add.s64 	%rd20216, %rd20215, %rd20186;
	add.s64 	%rd20217, %rd20212, %rd20213;
	add.s64 	%rd2532, %rd20217, %rd20182;
	max.u64 	%rd20218, %rd20212, %rd20217;
	setp.gt.u64 	%p8300, %rd20218, %rd2532;
	selp.u64 	%rd20219, 1, 0, %p8300;
	add.s64 	%rd20220, %rd20216, %rd20219;
	setp.ne.s64 	%p8301, %rd20220, 0;
	add.s64 	%rd20222, %rd20193, %rd20220;
	setp.lt.u64 	%p8302, %rd20222, %rd20193;
	and.pred  	%p8303, %p8301, %p8302;
	selp.u64 	%rd20223, 1, 0, %p8303;
	mul.lo.s64 	%rd20224, %rd2414, %rd2413;
	shr.u64 	%rd20225, %rd20224, 31;
	and.b64  	%rd20226, %rd20225, 4294967296;
	shl.b64 	%rd20227, %rd20224, 33;
	mad.lo.s64 	%rd20228, %rd2413, %rd2413, %rd20227;
	setp.lt.u64 	%p8304, %rd20228, %rd20227;
	and.b64  	%rd20229, %rd20225, 4294967295;
	mad.lo.s64 	%rd20230, %rd2414, %rd2414, %rd20229;
	add.s64 	%rd20231, %rd20230, %rd20226;
	selp.u64 	%rd20232, 1, 0, %p8304;
	add.s64 	%rd20233, %rd20231, %rd20232;
	add.s64 	%rd20234, %rd20222, %rd20223;
	add.s64 	%rd2533, %rd20234, %rd20228;
	max.u64 	%rd20235, %rd20222, %rd20234;
	setp.gt.u64 	%p8305, %rd20235, %rd2533;
	selp.u64 	%rd20236, 1, 0, %p8305;
	add.s64 	%rd2534, %rd20233, %rd20236;
	mov.b64 	{%r2528, %r2529}, %rd2531;
	mov.b64 	{%r2530, %r2531}, %rd2532;
	mov.b64 	%rd20237, {%r2531, %r2528};
	mov.b64 	{%r2532, %r2533}, %rd2533;
	mov.b64 	%rd20238, {%r2533, %r2530};
	mov.b64 	{%r2534, %r2535}, %rd2534;
	mov.b64 	%rd20239, {%r2535, %r2532};
	shl.b64 	%rd20240, %rd2534, 32;
	add.s64 	%rd2535, %rd20237, %rd20022;
	setp.lt.u64 	%p8306, %rd2535, %rd20237;
	selp.u64 	%rd20241, 1, 0, %p8306;
	add.s64 	%rd20242, %rd20238, %rd20076;
	add.s64 	%rd2536, %rd20242, %rd20241;
	max.u64 	%rd20243, %rd20076, %rd20242;
	setp.gt.u64 	%p8307, %rd20243, %rd2536;
	selp.u64 	%rd20244, 1, 0, %p8307;
	add.s64 	%rd20245, %rd20239, %rd20141;
	add.s64 	%rd2537, %rd20245, %rd20244;
	max.u64 	%rd20246, %rd20141, %rd20245;
	setp.gt.u64 	%p8308, %rd20246, %rd2537;
	selp.u64 	%rd20247, 1, 0, %p8308;
	add.s64 	%rd20248, %rd20240, %rd20198;
	add.s64 	%rd23387, %rd20248, %rd20247;
	setp.gt.u64 	%p8309, %rd23387, %rd2013;
	@%p8309 bra 	$L__BB1_873;
	setp.eq.s64 	%p8310, %rd23387, %rd2013;
	setp.gt.u64 	%p8311, %rd2537, %rd23234;
	and.pred  	%p8312, %p8310, %p8311;
	@%p8312 bra 	$L__BB1_873;
	setp.eq.s64 	%p8313, %rd23387, %rd2013;
	setp.eq.s64 	%p8314, %rd2537, %rd23234;
	and.pred  	%p8315, %p8313, %p8314;
	setp.gt.u64 	%p8316, %rd2536, %rd23233;
	and.pred  	%p8317, %p8315, %p8316;
	@%p8317 bra 	$L__BB1_873;
	setp.ne.s64 	%p8318, %rd23387, %rd2013;
	setp.ne.s64 	%p8319, %rd2537, %rd23234;
	or.pred  	%p8320, %p8318, %p8319;
	setp.ne.s64 	%p8321, %rd2536, %rd23233;
	or.pred  	%p8322, %p8320, %p8321;
	setp.lt.u64 	%p8323, %rd2535, %rd23235;
	or.pred  	%p8324, %p8322, %p8323;
	mov.u64 	%rd23388, %rd2537;
	mov.u64 	%rd23389, %rd2536;
	mov.u64 	%rd23390, %rd2535;
	@%p8324 bra 	$L__BB1_874;
$L__BB1_873:
	sub.s64 	%rd23390, %rd2535, %rd23235;
	setp.lt.u64 	%p8325, %rd2535, %rd23235;
	selp.u64 	%rd20249, 1, 0, %p8325;
	add.s64 	%rd20250, %rd23233, %rd20249;
	sub.s64 	%rd23389, %rd2536, %rd20250;
	setp.ge.u64 	%p8326, %rd2536, %rd20250;
	setp.lt.u64 	%p8327, %rd2536, %rd20250;
	setp.eq.s64 	%p8328, %rd20250, 0;
	selp.u32 	%r2536, -1, 0, %p8327;
	selp.u32 	%r2537, -1, 0, %p8328;
	selp.b32 	%r2538, %r2537, %r2536, %p8326;
	selp.b32 	%r2539, %r2538, %r2536, %p8325;
	and.b32  	%r2540, %r2539, 1;
	setp.eq.b32 	%p8329, %r2540, 1;
	cvt.u64.u32 	%rd20251, %r2539;
	and.b64  	%rd20252, %rd20251, 1;
	add.s64 	%rd20253, %rd23234, %rd20252;
	sub.s64 	%rd23388, %rd2537, %rd20253;
	setp.ge.u64 	%p8330, %rd2537, %rd20253;
	setp.lt.u64 	%p8331, %rd2537, %rd20253;
	setp.eq.s64 	%p8332, %rd20253, 0;
	selp.u32 	%r2541, -1, 0, %p8331;
	selp.u32 	%r2542, -1, 0, %p8332;
	selp.b32 	%r2543, %r2542, %r2541, %p8330;
	selp.b32 	%r2544, %r2543, %r2541, %p8329;
	and.b32  	%r2545, %r2544, 1;
	setp.eq.b32 	%p8333, %r2545, 1;
	selp.s64 	%rd20254, -1, 0, %p8333;
	sub.s64 	%rd20255, %rd23387, %rd2013;
	add.s64 	%rd23387, %rd20255, %rd20254;
$L__BB1_874:
	shr.u64 	%rd20256, %rd2531, 32;
	mul.lo.s64 	%rd20257, %rd20256, 4196183048192;
	and.b64  	%rd20258, %rd2531, 4294967295;
	mad.lo.s64 	%rd20259, %rd20258, 977, %rd20257;
	setp.lt.u64 	%p8334, %rd20259, %rd20257;
	shr.u64 	%rd20260, %rd2532, 32;
	mul.lo.s64 	%rd20261, %rd20260, 4196183048192;
	and.b64  	%rd20262, %rd2532, 4294967295;
	mad.lo.s64 	%rd20263, %rd20262, 977, %rd20261;
	setp.lt.u64 	%p8335, %rd20263, %rd20261;
	selp.u64 	%rd20264, 1, 0, %p8334;
	mul.lo.s64 	%rd20265, %rd20256, 977;
	shr.u64 	%rd20266, %rd20265, 32;
	add.s64 	%rd20267, %rd20266, %rd20264;
	add.s64 	%rd20268, %rd20267, %rd20263;
	setp.lt.u64 	%p8336, %rd20268, %rd20267;
	shr.u64 	%rd20269, %rd2533, 32;
	mul.lo.s64 	%rd20270, %rd20269, 4196183048192;
	and.b64  	%rd20271, %rd2533, 4294967295;
	mad.lo.s64 	%rd20272, %rd20271, 977, %rd20270;
	setp.lt.u64 	%p8337, %rd20272, %rd20270;
	selp.u64 	%rd20273, 1, 0, %p8336;
	selp.u64 	%rd20274, 1, 0, %p8335;
	mul.lo.s64 	%rd20275, %rd20260, 977;
	shr.u64 	%rd20276, %rd20275, 32;
	add.s64 	%rd20277, %rd20276, %rd20274;
	add.s64 	%rd20278, %rd20277, %rd20273;
	add.s64 	%rd20279, %rd20278, %rd20272;
	setp.lt.u64 	%p8338, %rd20279, %rd20278;
	add.s64 	%rd2547, %rd23390, %rd20259;
	setp.lt.u64 	%p8339, %rd2547, %rd23390;
	selp.u64 	%rd20280, 1, 0, %p8339;
	add.s64 	%rd20281, %rd23389, %rd20268;
	add.s64 	%rd2548, %rd20281, %rd20280;
	max.u64 	%rd20282, %rd23389, %rd20281;
	setp.gt.u64 	%p8340, %rd20282, %rd2548;
	selp.u64 	%rd20283, 1, 0, %p8340;
	add.s64 	%rd20284, %rd23388, %rd20279;
	add.s64 	%rd2549, %rd20284, %rd20283;
	max.u64 	%rd20285, %rd23388, %rd20284;
	setp.gt.u64 	%p8341, %rd20285, %rd2549;
	selp.u64 	%rd20286, 1, 0, %p8341;
	shr.u64 	%rd20287, %rd2534, 32;
	and.b64  	%rd20288, %rd2534, 4294967295;
	mul.lo.s64 	%rd20289, %rd20288, 977;
	mad.lo.s64 	%rd20290, %rd20287, 4196183048192, %rd20289;
	selp.u64 	%rd20291, 1, 0, %p8338;
	selp.u64 	%rd20292, 1, 0, %p8337;
	mul.lo.s64 	%rd20293, %rd20269, 977;
	shr.u64 	%rd20294, %rd20293, 32;
	add.s64 	%rd20295, %rd20294, %rd20292;
	add.s64 	%rd20296, %rd20295, %rd20291;
	add.s64 	%rd20297, %rd20296, %rd20290;
	add.s64 	%rd20298, %rd23387, %rd20297;
	add.s64 	%rd23394, %rd20298, %rd20286;
	setp.gt.u64 	%p8342, %rd23394, %rd2013;
	@%p8342 bra 	$L__BB1_878;
	setp.eq.s64 	%p8343, %rd23394, %rd2013;
	setp.gt.u64 	%p8344, %rd2549, %rd23234;
	and.pred  	%p8345, %p8343, %p8344;
	@%p8345 bra 	$L__BB1_878;
	setp.eq.s64 	%p8346, %rd23394, %rd2013;
	setp.eq.s64 	%p8347, %rd2549, %rd23234;
	and.pred  	%p8348, %p8346, %p8347;
	setp.gt.u64 	%p8349, %rd2548, %rd23233;
	and.pred  	%p8350, %p8348, %p8349;
	@%p8350 bra 	$L__BB1_878;
	setp.ne.s64 	%p8351, %rd23394, %rd2013;
	setp.ne.s64 	%p8352, %rd2549, %rd23234;
	or.pred  	%p8353, %p8351, %p8352;
	setp.ne.s64 	%p8354, %rd2548, %rd23233;
	or.pred  	%p8355, %p8353, %p8354;
	setp.lt.u64 	%p8356, %rd2547, %rd23235;
	or.pred  	%p8357, %p8355, %p8356;
	mov.u64 	%rd23391, %rd2549;
	mov.u64 	%rd23392, %rd2548;
	mov.u64 	%rd23393, %rd2547;
	@%p8357 bra 	$L__BB1_879;
$L__BB1_878:
	sub.s64 	%rd23393, %rd2547, %rd23235;
	setp.lt.u64 	%p8358, %rd2547, %rd23235;
	selp.u64 	%rd20299, 1, 0, %p8358;
	add.s64 	%rd20300, %rd23233, %rd20299;
	sub.s64 	%rd23392, %rd2548, %rd20300;
	setp.ge.u64 	%p8359, %rd2548, %rd20300;
	setp.lt.u64 	%p8360, %rd2548, %rd20300;
	setp.eq.s64 	%p8361, %rd20300, 0;
	selp.u32 	%r2546, -1, 0, %p8360;
	selp.u32 	%r2547, -1, 0, %p8361;
	selp.b32 	%r2548, %r2547, %r2546, %p8359;
	selp.b32 	%r2549, %r2548, %r2546, %p8358;
	and.b32  	%r2550, %r2549, 1;
	setp.eq.b32 	%p8362, %r2550, 1;
	cvt.u64.u32 	%rd20301, %r2549;
	and.b64  	%rd20302, %rd20301, 1;
	add.s64 	%rd20303, %rd23234, %rd20302;
	sub.s64 	%rd23391, %rd2549, %rd20303;
	setp.ge.u64 	%p8363, %rd2549, %rd20303;
	setp.lt.u64 	%p8364, %rd2549, %rd20303;
	setp.eq.s64 	%p8365, %rd20303, 0;
	selp.u32 	%r2551, -1, 0, %p8364;
	selp.u32 	%r2552, -1, 0, %p8365;
	selp.b32 	%r2553, %r2552, %r2551, %p8363;
	selp.b32 	%r2554, %r2553, %r2551, %p8362;
	and.b32  	%r2555, %r2554, 1;
	setp.eq.b32 	%p8366, %r2555, 1;
	selp.s64 	%rd20304, -1, 0, %p8366;
	sub.s64 	%rd20305, %rd23394, %rd2013;
	add.s64 	%rd23394, %rd20305, %rd20304;
$L__BB1_879:
	shl.b64 	%rd2559, %rd23393, 1;
	mov.b64 	{%r2556, %r2557}, %rd23392;
	mov.b64 	{%r2558, %r2559}, %rd23393;
	shf.l.wrap.b32 	%r2560, %r2559, %r2556, 1;
	shf.l.wrap.b32 	%r2561, %r2556, %r2557, 1;
	mov.b64 	%rd2560, {%r2560, %r2561};
	setp.lt.u64 	%p8367, %rd2560, %rd23392;
	selp.u64 	%rd20306, 1, 0, %p8367;
	shl.b64 	%rd20307, %rd23391, 1;
	or.b64  	%rd2561, %rd20307, %rd20306;
	setp.lt.u64 	%p8368, %rd2561, %rd23391;
	selp.u64 	%rd20308, 1, 0, %p8368;
	shl.b64 	%rd20309, %rd23394, 1;
	or.b64  	%rd23398, %rd20309, %rd20308;
	setp.gt.u64 	%p8369, %rd23398, %rd2013;
	@%p8369 bra 	$L__BB1_883;
	setp.eq.s64 	%p8370, %rd23398, %rd2013;
	setp.gt.u64 	%p8371, %rd2561, %rd23234;
	and.pred  	%p8372, %p8370, %p8371;
	@%p8372 bra 	$L__BB1_883;
	setp.eq.s64 	%p8373, %rd23398, %rd2013;
	setp.eq.s64 	%p8374, %rd2561, %rd23234;
	and.pred  	%p8375, %p8373, %p8374;
	setp.gt.u64 	%p8376, %rd2560, %rd23233;
	and.pred  	%p8377, %p8375, %p8376;
	@%p8377 bra 	$L__BB1_883;
	setp.ne.s64 	%p8378, %rd23398, %rd2013;
	setp.ne.s64 	%p8379, %rd2561, %rd23234;
	or.pred  	%p8380, %p8378, %p8379;
	setp.ne.s64 	%p8381, %rd2560, %rd23233;
	or.pred  	%p8382, %p8380, %p8381;
	setp.lt.u64 	%p8383, %rd2559, %rd23235;
	or.pred  	%p8384, %p8382, %p8383;
	mov.u64 	%rd23395, %rd2561;
	mov.u64 	%rd23396, %rd2560;
	mov.u64 	%rd23397, %rd2559;
	@%p8384 bra 	$L__BB1_884;
$L__BB1_883:
	sub.s64 	%rd23397, %rd2559, %rd23235;
	setp.lt.u64 	%p8385, %rd2559, %rd23235;
	selp.u64 	%rd20310, 1, 0, %p8385;
	add.s64 	%rd20311, %rd23233, %rd20310;
	sub.s64 	%rd23396, %rd2560, %rd20311;
	setp.ge.u64 	%p8386, %rd2560, %rd20311;
	setp.lt.u64 	%p8387, %rd2560, %rd20311;
	setp.eq.s64 	%p8388, %rd20311, 0;
	selp.u32 	%r2562, -1, 0, %p8387;
	selp.u32 	%r2563, -1, 0, %p8388;
	selp.b32 	%r2564, %r2563, %r2562, %p8386;
	selp.b32 	%r2565, %r2564, %r2562, %p8385;
	and.b32  	%r2566, %r2565, 1;
	setp.eq.b32 	%p8389, %r2566, 1;
	cvt.u64.u32 	%rd20312, %r2565;
	and.b64  	%rd20313, %rd20312, 1;
	add.s64 	%rd20314, %rd23234, %rd20313;
	sub.s64 	%rd23395, %rd2561, %rd20314;
	setp.ge.u64 	%p8390, %rd2561, %rd20314;
	setp.lt.u64 	%p8391, %rd2561, %rd20314;
	setp.eq.s64 	%p8392, %rd20314, 0;
	selp.u32 	%r2567, -1, 0, %p8391;
	selp.u32 	%r2568, -1, 0, %p8392;
	selp.b32 	%r2569, %r2568, %r2567, %p8390;
	selp.b32 	%r2570, %r2569, %r2567, %p8389;
	and.b32  	%r2571, %r2570, 1;
	setp.eq.b32 	%p8393, %r2571, 1;
	selp.s64 	%rd20315, -1, 0, %p8393;
	sub.s64 	%rd20316, %rd23398, %rd2013;
	add.s64 	%rd23398, %rd20316, %rd20315;
$L__BB1_884:
	shl.b64 	%rd2571, %rd23397, 1;
	mov.b64 	{%r2572, %r2573}, %rd23396;
	mov.b64 	{%r2574, %r2575}, %rd23397;
	shf.l.wrap.b32 	%r2576, %r2575, %r2572, 1;
	shf.l.wrap.b32 	%r2577, %r2572, %r2573, 1;
	mov.b64 	%rd2572, {%r2576, %r2577};
	setp.lt.u64 	%p8394, %rd2572, %rd23396;
	selp.u64 	%rd20317, 1, 0, %p8394;
	shl.b64 	%rd20318, %rd23395, 1;
	or.b64  	%rd2573, %rd20318, %rd20317;
	setp.lt.u64 	%p8395, %rd2573, %rd23395;
	selp.u64 	%rd20319, 1, 0, %p8395;
	shl.b64 	%rd20320, %rd23398, 1;
	or.b64  	%rd23402, %rd20320, %rd20319;
	setp.gt.u64 	%p8396, %rd23402, %rd2013;
	@%p8396 bra 	$L__BB1_888;
	setp.eq.s64 	%p8397, %rd23402, %rd2013;
	setp.gt.u64 	%p8398, %rd2573, %rd23234;
	and.pred  	%p8399, %p8397, %p8398;
	@%p8399 bra 	$L__BB1_888;
	setp.eq.s64 	%p8400, %rd23402, %rd2013;
	setp.eq.s64 	%p8401, %rd2573, %rd23234;
	and.pred  	%p8402, %p8400, %p8401;
	setp.gt.u64 	%p8403, %rd2572, %rd23233;
	and.pred  	%p8404, %p8402, %p8403;
	@%p8404 bra 	$L__BB1_888;
	setp.ne.s64 	%p8405, %rd23402, %rd2013;
	setp.ne.s64 	%p8406, %rd2573, %rd23234;
	or.pred  	%p8407, %p8405, %p8406;
	setp.ne.s64 	%p8408, %rd2572, %rd23233;
	or.pred  	%p8409, %p8407, %p8408;
	setp.lt.u64 	%p8410, %rd2571, %rd23235;
	or.pred  	%p8411, %p8409, %p8410;
	mov.u64 	%rd23399, %rd2573;
	mov.u64 	%rd23400, %rd2572;
	mov.u64 	%rd23401, %rd2571;
	@%p8411 bra 	$L__BB1_889;
$L__BB1_888:
	sub.s64 	%rd23401, %rd2571, %rd23235;
	setp.lt.u64 	%p8412, %rd2571, %rd23235;
	selp.u64 	%rd20321, 1, 0, %p8412;
	add.s64 	%rd20322, %rd23233, %rd20321;
	sub.s64 	%rd23400, %rd2572, %rd20322;
	setp.ge.u64 	%p8413, %rd2572, %rd20322;
	setp.lt.u64 	%p8414, %rd2572, %rd20322;
	setp.eq.s64 	%p8415, %rd20322, 0;
	selp.u32 	%r2578, -1, 0, %p8414;
	selp.u32 	%r2579, -1, 0, %p8415;
	selp.b32 	%r2580, %r2579, %r2578, %p8413;
	selp.b32 	%r2581, %r2580, %r2578, %p8412;
	and.b32  	%r2582, %r2581, 1;
	setp.eq.b32 	%p8416, %r2582, 1;
	cvt.u64.u32 	%rd20323, %r2581;
	and.b64  	%rd20324, %rd20323, 1;
	add.s64 	%rd20325, %rd23234, %rd20324;
	sub.s64 	%rd23399, %rd2573, %rd20325;
	setp.ge.u64 	%p8417, %rd2573, %rd20325;
	setp.lt.u64 	%p8418, %rd2573, %rd20325;
	setp.eq.s64 	%p8419, %rd20325, 0;
	selp.u32 	%r2583, -1, 0, %p8418;
	selp.u32 	%r2584, -1, 0, %p8419;
	selp.b32 	%r2585, %r2584, %r2583, %p8417;
	selp.b32 	%r2586, %r2585, %r2583, %p8416;
	and.b32  	%r2587, %r2586, 1;
	setp.eq.b32 	%p8420, %r2587, 1;
	selp.s64 	%rd20326, -1, 0, %p8420;
	sub.s64 	%rd20327, %rd23402, %rd2013;
	add.s64 	%rd23402, %rd20327, %rd20326;
$L__BB1_889:
	and.b64  	%rd2583, %rd23401, 4294967295;
	shr.u64 	%rd2584, %rd23401, 32;
	mul.lo.s64 	%rd20328, %rd2584, %rd2583;
	shr.u64 	%rd20329, %rd20328, 31;
	and.b64  	%rd20330, %rd20329, 4294967296;
	shl.b64 	%rd20331, %rd20328, 33;
	mad.lo.s64 	%rd20332, %rd2583, %rd2583, %rd20331;
	setp.lt.u64 	%p8421, %rd20332, %rd20331;
	and.b64  	%rd20333, %rd20329, 4294967295;
	mad.lo.s64 	%rd20334, %rd2584, %rd2584, %rd20333;
	add.s64 	%rd20335, %rd20334, %rd20330;
	selp.u64 	%rd20336, 1, 0, %p8421;
	add.s64 	%rd20337, %rd20335, %rd20336;
	and.b64  	%rd2585, %rd23400, 4294967295;
	shr.u64 	%rd2586, %rd23400, 32;
	mul.lo.s64 	%rd20338, %rd2586, %rd2583;
	mul.lo.s64 	%rd20339, %rd2585, %rd2584;
	add.s64 	%rd20340, %rd20338, %rd20339;
	setp.lt.u64 	%p8422, %rd20340, %rd20338;
	selp.b64 	%rd20341, 4294967296, 0, %p8422;
	shl.b64 	%rd20342, %rd20340, 32;
	mad.lo.s64 	%rd20343, %rd2585, %rd2583, %rd20342;
	setp.lt.u64 	%p8423, %rd20343, %rd20342;
	shr.u64 	%rd20344, %rd20340, 32;
	mad.lo.s64 	%rd20345, %rd2586, %rd2584, %rd20344;
	add.s64 	%rd20346, %rd20345, %rd20341;
	selp.u64 	%rd20347, 1, 0, %p8423;
	add.s64 	%rd20348, %rd20346, %rd20347;
	add.s64 	%rd20349, %rd20337, %rd20343;
	setp.lt.u64 	%p8424, %rd20349, %rd20337;
	selp.u64 	%rd20350, 1, 0, %p8424;
	add.s64 	%rd20351, %rd20348, %rd20350;
	and.b64  	%rd2587, %rd23399, 4294967295;
	shr.u64 	%rd2588, %rd23399, 32;
	mul.lo.s64 	%rd20352, %rd2588, %rd2583;
	mul.lo.s64 	%rd20353, %rd2587, %rd2584;
	add.s64 	%rd20354, %rd20352, %rd20353;
	setp.lt.u64 	%p8425, %rd20354, %rd20352;
	selp.b64 	%rd20355, 4294967296, 0, %p8425;
	shl.b64 	%rd20356, %rd20354, 32;
	mad.lo.s64 	%rd20357, %rd2587, %rd2583, %rd20356;
	setp.lt.u64 	%p8426, %rd20357, %rd20356;
	shr.u64 	%rd20358, %rd20354, 32;
	mad.lo.s64 	%rd20359, %rd2588, %rd2584, %rd20358;
	add.s64 	%rd20360, %rd20359, %rd20355;
	selp.u64 	%rd20361, 1, 0, %p8426;
	add.s64 	%rd20362, %rd20360, %rd20361;
	add.s64 	%rd20363, %rd20351, %rd20357;
	setp.lt.u64 	%p8427, %rd20363, %rd20351;
	selp.u64 	%rd20365, 1, 0, %p8427;
	add.s64 	%rd20366, %rd20362, %rd20365;
	and.b64  	%rd2589, %rd23402, 4294967295;
	shr.u64 	%rd2590, %rd23402, 32;
	mul.lo.s64 	%rd20367, %rd2590, %rd2583;
	mul.lo.s64 	%rd20368, %rd2589, %rd2584;
	add.s64 	%rd20369, %rd20367, %rd20368;
	setp.lt.u64 	%p8428, %rd20369, %rd20367;
	selp.b64 	%rd20370, 4294967296, 0, %p8428;
	shl.b64 	%rd20371, %rd20369, 32;
	mad.lo.s64 	%rd20372, %rd2589, %rd2583, %rd20371;
	setp.lt.u64 	%p8429, %rd20372, %rd20371;
	shr.u64 	%rd20373, %rd20369, 32;
	mad.lo.s64 	%rd20374, %rd2590, %rd2584, %rd20373;
	add.s64 	%rd20375, %rd20374, %rd20370;
	selp.u64 	%rd20376, 1, 0, %p8429;
	add.s64 	%rd20377, %rd20375, %rd20376;
	add.s64 	%rd20378, %rd20366, %rd20372;
	setp.lt.u64 	%p8430, %rd20378, %rd20366;
	selp.u64 	%rd20380, 1, 0, %p8430;
	add.s64 	%rd20381, %rd20377, %rd20380;
	setp.lt.u64 	%p8431, %rd20340, %rd20339;
	selp.b64 	%rd20383, 4294967296, 0, %p8431;
	add.s64 	%rd20384, %rd20345, %rd20383;
	add.s64 	%rd20385, %rd20384, %rd20347;
	add.s64 	%rd20386, %rd20349, %rd20343;
	setp.lt.u64 	%p8432, %rd20386, %rd20349;
	selp.u64 	%rd20387, 1, 0, %p8432;
	add.s64 	%rd20388, %rd20385, %rd20387;
	setp.ne.s64 	%p8433, %rd20388, 0;
	add.s64 	%rd20390, %rd20363, %rd20388;
	setp.lt.u64 	%p8434, %rd20390, %rd20363;
	and.pred  	%p8435, %p8433, %p8434;
	selp.u64 	%rd20391, 1, 0, %p8435;
	mul.lo.s64 	%rd20392, %rd2586, %rd2585;
	shr.u64 	%rd20393, %rd20392, 31;
	and.b64  	%rd20394, %rd20393, 4294967296;
	shl.b64 	%rd20395, %rd20392, 33;
	mad.lo.s64 	%rd20396, %rd2585, %rd2585, %rd20395;
	setp.lt.u64 	%p8436, %rd20396, %rd20395;
	and.b64  	%rd20397, %rd20393, 4294967295;
	mad.lo.s64 	%rd20398, %rd2586, %rd2586, %rd20397;
	add.s64 	%rd20399, %rd20398, %rd20394;
	selp.u64 	%rd20400, 1, 0, %p8436;
	add.s64 	%rd20401, %rd20399, %rd20400;
	add.s64 	%rd20402, %rd20390, %rd20391;
	add.s64 	%rd20403, %rd20402, %rd20396;
	max.u64 	%rd20404, %rd20390, %rd20402;
	setp.gt.u64 	%p8437, %rd20404, %rd20403;
	selp.u64 	%rd20405, 1, 0, %p8437;
	add.s64 	%rd20406, %rd20401, %rd20405;
	setp.ne.s64 	%p8438, %rd20406, 0;
	add.s64 	%rd20408, %rd20378, %rd20406;
	setp.lt.u64 	%p8439, %rd20408, %rd20378;
	and.pred  	%p8440, %p8438, %p8439;
	selp.u64 	%rd20409, 1, 0, %p8440;
	mul.lo.s64 	%rd20410, %rd2588, %rd2585;
	mul.lo.s64 	%rd20411, %rd2587, %rd2586;
	add.s64 	%rd20412, %rd20410, %rd20411;
	setp.lt.u64 	%p8441, %rd20412, %rd20410;
	selp.b64 	%rd20413, 4294967296, 0, %p8441;
	shl.b64 	%rd20414, %rd20412, 32;
	mad.lo.s64 	%rd20415, %rd2587, %rd2585, %rd20414;
	setp.lt.u64 	%p8442, %rd20415, %rd20414;
	shr.u64 	%rd20416, %rd20412, 32;
	mad.lo.s64 	%rd20417, %rd2588, %rd2586, %rd20416;
	add.s64 	%rd20418, %rd20417, %rd20413;
	selp.u64 	%rd20419, 1, 0, %p8442;
	add.s64 	%rd20420, %rd20418, %rd20419;
	add.s64 	%rd20421, %rd20408, %rd20409;
	add.s64 	%rd20422, %rd20421, %rd20415;
	max.u64 	%rd20424, %rd20408, %rd20421;
	setp.gt.u64 	%p8443, %rd20424, %rd20422;
	selp.u64 	%rd20425, 1, 0, %p8443;
	add.s64 	%rd20426, %rd20420, %rd20425;
	setp.ne.s64 	%p8444, %rd20426, 0;
	add.s64 	%rd20428, %rd20381, %rd20426;
	setp.lt.u64 	%p8445, %rd20428, %rd20381;
	and.pred  	%p8446, %p8444, %p8445;
	selp.u64 	%rd20429, 1, 0, %p8446;
	mul.lo.s64 	%rd20430, %rd2590, %rd2585;
	mul.lo.s64 	%rd20431, %rd2589, %rd2586;
	add.s64 	%rd20432, %rd20430, %rd20431;
	setp.lt.u64 	%p8447, %rd20432, %rd20430;
	selp.b64 	%rd20433, 4294967296, 0, %p8447;
	shl.b64 	%rd20434, %rd20432, 32;
	mad.lo.s64 	%rd20435, %rd2589, %rd2585, %rd20434;
	setp.lt.u64 	%p8448, %rd20435, %rd20434;
	shr.u64 	%rd20436, %rd20432, 32;
	mad.lo.s64 	%rd20437, %rd2590, %rd2586, %rd20436;
	add.s64 	%rd20438, %rd20437, %rd20433;
	selp.u64 	%rd20439, 1, 0, %p8448;
	add.s64 	%rd20440, %rd20438, %rd20439;
	add.s64 	%rd20441, %rd20428, %rd20429;
	add.s64 	%rd20442, %rd20441, %rd20435;
	max.u64 	%rd20444, %rd20428, %rd20441;
	setp.gt.u64 	%p8449, %rd20444, %rd20442;
	selp.u64 	%rd20445, 1, 0, %p8449;
	add.s64 	%rd20446, %rd20440, %rd20445;
	setp.lt.u64 	%p8450, %rd20354, %rd20353;
	selp.b64 	%rd20448, 4294967296, 0, %p8450;
	add.s64 	%rd20449, %rd20359, %rd20448;
	add.s64 	%rd20450, %rd20449, %rd20361;
	add.s64 	%rd20451, %rd20403, %rd20357;
	setp.lt.u64 	%p8451, %rd20451, %rd20403;
	selp.u64 	%rd20452, 1, 0, %p8451;
	add.s64 	%rd20453, %rd20450, %rd20452;
	setp.ne.s64 	%p8452, %rd20453, 0;
	add.s64 	%rd20455, %rd20422, %rd20453;
	setp.lt.u64 	%p8453, %rd20455, %rd20422;
	and.pred  	%p8454, %p8452, %p8453;
	selp.u64 	%rd20456, 1, 0, %p8454;
	setp.lt.u64 	%p8455, %rd20412, %rd20411;
	selp.b64 	%rd20457, 4294967296, 0, %p8455;
	add.s64 	%rd20458, %rd20417, %rd20457;
	add.s64 	%rd20459, %rd20458, %rd20419;
	add.s64 	%rd20460, %rd20455, %rd20456;
	add.s64 	%rd20461, %rd20460, %rd20415;
	max.u64 	%rd20462, %rd20455, %rd20460;
	setp.gt.u64 	%p8456, %rd20462, %rd20461;
	selp.u64 	%rd20463, 1, 0, %p8456;
	add.s64 	%rd20464, %rd20459, %rd20463;
	setp.ne.s64 	%p8457, %rd20464, 0;
	add.s64 	%rd20466, %rd20442, %rd20464;
	setp.lt.u64 	%p8458, %rd20466, %rd20442;
	and.pred  	%p8459, %p8457, %p8458;
	selp.u64 	%rd20467, 1, 0, %p8459;
	mul.lo.s64 	%rd20468, %rd2588, %rd2587;
	shr.u64 	%rd20469, %rd20468, 31;
	and.b64  	%rd20470, %rd20469, 4294967296;
	shl.b64 	%rd20471, %rd20468, 33;
	mad.lo.s64 	%rd20472, %rd2587, %rd2587, %rd20471;
	setp.lt.u64 	%p8460, %rd20472, %rd20471;
	and.b64  	%rd20473, %rd20469, 4294967295;
	mad.lo.s64 	%rd20474, %rd2588, %rd2588, %rd20473;
	add.s64 	%rd20475, %rd20474, %rd20470;
	selp.u64 	%rd20476, 1, 0, %p8460;
	add.s64 	%rd20477, %rd20475, %rd20476;
	add.s64 	%rd20478, %rd20466, %rd20467;
	add.s64 	%rd20479, %rd20478, %rd20472;
	max.u64 	%rd20481, %rd20466, %rd20478;
	setp.gt.u64 	%p8461, %rd20481, %rd20479;
	selp.u64 	%rd20482, 1, 0, %p8461;
	add.s64 	%rd20483, %rd20477, %rd20482;
	setp.ne.s64 	%p8462, %rd20483, 0;
	add.s64 	%rd20485, %rd20446, %rd20483;
	setp.lt.u64 	%p8463, %rd20485, %rd20446;
	and.pred  	%p8464, %p8462, %p8463;
	selp.u64 	%rd20486, 1, 0, %p8464;
	mul.lo.s64 	%rd20487, %rd2590, %rd2587;
	mul.lo.s64 	%rd20488, %rd2589, %rd2588;
	add.s64 	%rd20489, %rd20487, %rd20488;
	setp.lt.u64 	%p8465, %rd20489, %rd20487;
	selp.b64 	%rd20490, 4294967296, 0, %p8465;
	shl.b64 	%rd20491, %rd20489, 32;
	mad.lo.s64 	%rd20492, %rd2589, %rd2587, %rd20491;
	setp.lt.u64 	%p8466, %rd20492, %rd20491;
	shr.u64 	%rd20493, %rd20489, 32;
	mad.lo.s64 	%rd20494, %rd2590, %rd2588, %rd20493;
	add.s64 	%rd20495, %rd20494, %rd20490;
	selp.u64 	%rd20496, 1, 0, %p8466;
	add.s64 	%rd20497, %rd20495, %rd20496;
	add.s64 	%rd20498, %rd20485, %rd20486;
	add.s64 	%rd20499, %rd20498, %rd20492;
	max.u64 	%rd20501, %rd20485, %rd20498;
	setp.gt.u64 	%p8467, %rd20501, %rd20499;
	selp.u64 	%rd20502, 1, 0, %p8467;
	add.s64 	%rd20503, %rd20497, %rd20502;
	setp.lt.u64 	%p8468, %rd20369, %rd20368;
	selp.b64 	%rd20505, 4294967296, 0, %p8468;
	add.s64 	%rd20506, %rd20374, %rd20505;
	add.s64 	%rd20507, %rd20506, %rd20376;
	add.s64 	%rd20508, %rd20461, %rd20372;
	setp.lt.u64 	%p8469, %rd20508, %rd20461;
	selp.u64 	%rd20509, 1, 0, %p8469;
	add.s64 	%rd20510, %rd20507, %rd20509;
	setp.ne.s64 	%p8470, %rd20510, 0;
	add.s64 	%rd20512, %rd20479, %rd20510;
	setp.lt.u64 	%p8471, %rd20512, %rd20479;
	and.pred  	%p8472, %p8470, %p8471;
	selp.u64 	%rd20513, 1, 0, %p8472;
	setp.lt.u64 	%p8473, %rd20432, %rd20431;
	selp.b64 	%rd20514, 4294967296, 0, %p8473;
	add.s64 	%rd20515, %rd20437, %rd20514;
	add.s64 	%rd20516, %rd20515, %rd20439;
	add.s64 	%rd20517, %rd20512, %rd20513;
	add.s64 	%rd2591, %rd20517, %rd20435;
	max.u64 	%rd20518, %rd20512, %rd20517;
	setp.gt.u64 	%p8474, %rd20518, %rd2591;
	selp.u64 	%rd20519, 1, 0, %p8474;
	add.s64 	%rd20520, %rd20516, %rd20519;
	setp.ne.s64 	%p8475, %rd20520, 0;
	add.s64 	%rd20522, %rd20499, %rd20520;
	setp.lt.u64 	%p8476, %rd20522, %rd20499;
	and.pred  	%p8477, %p8475, %p8476;
	selp.u64 	%rd20523, 1, 0, %p8477;
	setp.lt.u64 	%p8478, %rd20489, %rd20488;
	selp.b64 	%rd20524, 4294967296, 0, %p8478;
	add.s64 	%rd20525, %rd20494, %rd20524;
	add.s64 	%rd20526, %rd20525, %rd20496;
	add.s64 	%rd20527, %rd20522, %rd20523;
	add.s64 	%rd2592, %rd20527, %rd20492;
	max.u64 	%rd20528, %rd20522, %rd20527;
	setp.gt.u64 	%p8479, %rd20528, %rd2592;
	selp.u64 	%rd20529, 1, 0, %p8479;
	add.s64 	%rd20530, %rd20526, %rd20529;
	setp.ne.s64 	%p8480, %rd20530, 0;
	add.s64 	%rd20532, %rd20503, %rd20530;
	setp.lt.u64 	%p8481, %rd20532, %rd20503;
	and.pred  	%p8482, %p8480, %p8481;
	selp.u64 	%rd20533, 1, 0, %p8482;
	mul.lo.s64 	%rd20534, %rd2590, %rd2589;
	shr.u64 	%rd20535, %rd20534, 31;
	and.b64  	%rd20536, %rd20535, 4294967296;
	shl.b64 	%rd20537, %rd20534, 33;
	mad.lo.s64 	%rd20538, %rd2589, %rd2589, %rd20537;
	setp.lt.u64 	%p8483, %rd20538, %rd20537;
	and.b64  	%rd20539, %rd20535, 4294967295;
	mad.lo.s64 	%rd20540, %rd2590, %rd2590, %rd20539;
	add.s64 	%rd20541, %rd20540, %rd20536;
	selp.u64 	%rd20542, 1, 0, %p8483;
	add.s64 	%rd20543, %rd20541, %rd20542;
	add.s64 	%rd20544, %rd20532, %rd20533;
	add.s64 	%rd2593, %rd20544, %rd20538;
	max.u64 	%rd20545, %rd20532, %rd20544;
	setp.gt.u64 	%p8484, %rd20545, %rd2593;
	selp.u64 	%rd20546, 1, 0, %p8484;
	add.s64 	%rd2594, %rd20543, %rd20546;
	mov.b64 	{%r2588, %r2589}, %rd2591;
	mov.b64 	{%r2590, %r2591}, %rd2592;
	mov.b64 	%rd20547, {%r2591, %r2588};
	mov.b64 	{%r2592, %r2593}, %rd2593;
	mov.b64 	%rd20548, {%r2593, %r2590};
	mov.b64 	{%r2594, %r2595}, %rd2594;
	mov.b64 	%rd20549, {%r2595, %r2592};
	shl.b64 	%rd20550, %rd2594, 32;
	add.s64 	%rd2595, %rd20547, %rd20332;
	setp.lt.u64 	%p8485, %rd2595, %rd20547;
	selp.u64 	%rd20551, 1, 0, %p8485;
	add.s64 	%rd20552, %rd20548, %rd20386;
	add.s64 	%rd2596, %rd20552, %rd20551;
	max.u64 	%rd20553, %rd20386, %rd20552;
	setp.gt.u64 	%p8486, %rd20553, %rd2596;
	selp.u64 	%rd20554, 1, 0, %p8486;
	add.s64 	%rd20555, %rd20549, %rd20451;
	add.s64 	%rd2597, %rd20555, %rd20554;
	max.u64 	%rd20556, %rd20451, %rd20555;
	setp.gt.u64 	%p8487, %rd20556, %rd2597;
	selp.u64 	%rd20557, 1, 0, %p8487;
	add.s64 	%rd20558, %rd20550, %rd20508;
	add.s64 	%rd23406, %rd20558, %rd20557;
	setp.gt.u64 	%p8488, %rd23406, %rd2013;
	@%p8488 bra 	$L__BB1_893;
	setp.eq.s64 	%p8489, %rd23406, %rd2013;
	setp.gt.u64 	%p8490, %rd2597, %rd23234;
	and.pred  	%p8491, %p8489, %p8490;
	@%p8491 bra 	$L__BB1_893;
	setp.eq.s64 	%p8492, %rd23406, %rd2013;
	setp.eq.s64 	%p8493, %rd2597, %rd23234;
	and.pred  	%p8494, %p8492, %p8493;
	setp.gt.u64 	%p8495, %rd2596, %rd23233;
	and.pred  	%p8496, %p8494, %p8495;
	@%p8496 bra 	$L__BB1_893;
	setp.ne.s64 	%p8497, %rd23406, %rd2013;
	setp.ne.s64 	%p8498, %rd2597, %rd23234;
	or.pred  	%p8499, %p8497, %p8498;
	setp.ne.s64 	%p8500, %rd2596, %rd23233;
	or.pred  	%p8501, %p8499, %p8500;
	setp.lt.u64 	%p8502, %rd2595, %rd23235;
	or.pred  	%p8503, %p8501, %p8502;
	mov.u64 	%rd23403, %rd2595;
	mov.u64 	%rd23404, %rd2596;
	mov.u64 	%rd23405, %rd2597;
	@%p8503 bra 	$L__BB1_894;
$L__BB1_893:
	sub.s64 	%rd23403, %rd2595, %rd23235;
	setp.lt.u64 	%p8504, %rd2595, %rd23235;
	selp.u64 	%rd20559, 1, 0, %p8504;
	add.s64 	%rd20560, %rd23233, %rd20559;
	sub.s64 	%rd23404, %rd2596, %rd20560;
	setp.ge.u64 	%p8505, %rd2596, %rd20560;
	setp.lt.u64 	%p8506, %rd2596, %rd20560;
	setp.eq.s64 	%p8507, %rd20560, 0;
	selp.u32 	%r2596, -1, 0, %p8506;
	selp.u32 	%r2597, -1, 0, %p8507;
	selp.b32 	%r2598, %r2597, %r2596, %p8505;
	selp.b32 	%r2599, %r2598, %r2596, %p8504;
	and.b32  	%r2600, %r2599, 1;
	setp.eq.b32 	%p8508, %r2600, 1;
	cvt.u64.u32 	%rd20561, %r2599;
	and.b64  	%rd20562, %rd20561, 1;
	add.s64 	%rd20563, %rd23234, %rd20562;
	sub.s64 	%rd23405, %rd2597, %rd20563;
	setp.ge.u64 	%p8509, %rd2597, %rd20563;
	setp.lt.u64 	%p8510, %rd2597, %rd20563;
	setp.eq.s64 	%p8511, %rd20563, 0;
	selp.u32 	%r2601, -1, 0, %p8510;
	selp.u32 	%r2602, -1, 0, %p8511;
	selp.b32 	%r2603, %r2602, %r2601, %p8509;
	selp.b32 	%r2604, %r2603, %r2601, %p8508;
	and.b32  	%r2605, %r2604, 1;
	setp.eq.b32 	%p8512, %r2605, 1;
	selp.s64 	%rd20564, -1, 0, %p8512;
	sub.s64 	%rd20565, %rd23406, %rd2013;
	add.s64 	%rd23406, %rd20565, %rd20564;
$L__BB1_894:
	shr.u64 	%rd20566, %rd2591, 32;
	mul.lo.s64 	%rd20567, %rd20566, 4196183048192;
	and.b64  	%rd20568, %rd2591, 4294967295;
	mad.lo.s64 	%rd20569, %rd20568, 977, %rd20567;
	setp.lt.u64 	%p8513, %rd20569, %rd20567;
	shr.u64 	%rd20570, %rd2592, 32;
	mul.lo.s64 	%rd20571, %rd20570, 4196183048192;
	and.b64  	%rd20572, %rd2592, 4294967295;
	mad.lo.s64 	%rd20573, %rd20572, 977, %rd20571;
	setp.lt.u64 	%p8514, %rd20573, %rd20571;
	selp.u64 	%rd20574, 1, 0, %p8513;
	mul.lo.s64 	%rd20575, %rd20566, 977;
	shr.u64 	%rd20576, %rd20575, 32;
	add.s64 	%rd20577, %rd20576, %rd20574;
	add.s64 	%rd20578, %rd20577, %rd20573;
	setp.lt.u64 	%p8515, %rd20578, %rd20577;
	shr.u64 	%rd20579, %rd2593, 32;
	mul.lo.s64 	%rd20580, %rd20579, 4196183048192;
	and.b64  	%rd20581, %rd2593, 4294967295;
	mad.lo.s64 	%rd20582, %rd20581, 977, %rd20580;
	setp.lt.u64 	%p8516, %rd20582, %rd20580;
	selp.u64 	%rd20583, 1, 0, %p8515;
	selp.u64 	%rd20584, 1, 0, %p8514;
	mul.lo.s64 	%rd20585, %rd20570, 977;
	shr.u64 	%rd20586, %rd20585, 32;
	add.s64 	%rd20587, %rd20586, %rd20584;
	add.s64 	%rd20588, %rd20587, %rd20583;
	add.s64 	%rd20589, %rd20588, %rd20582;
	setp.lt.u64 	%p8517, %rd20589, %rd20588;
	add.s64 	%rd2607, %rd23403, %rd20569;
	setp.lt.u64 	%p8518, %rd2607, %rd23403;
	selp.u64 	%rd20590, 1, 0, %p8518;
	add.s64 	%rd20591, %rd23404, %rd20578;
	add.s64 	%rd2608, %rd20591, %rd20590;
	max.u64 	%rd20592, %rd23404, %rd20591;
	setp.gt.u64 	%p8519, %rd20592, %rd2608;
	selp.u64 	%rd20593, 1, 0, %p8519;
	add.s64 	%rd20594, %rd23405, %rd20589;
	add.s64 	%rd2609, %rd20594, %rd20593;
	max.u64 	%rd20595, %rd23405, %rd20594;
	setp.gt.u64 	%p8520, %rd20595, %rd2609;
	selp.u64 	%rd20596, 1, 0, %p8520;
	shr.u64 	%rd20597, %rd2594, 32;
	and.b64  	%rd20598, %rd2594, 4294967295;
	mul.lo.s64 	%rd20599, %rd20598, 977;
	mad.lo.s64 	%rd20600, %rd20597, 4196183048192, %rd20599;
	selp.u64 	%rd20601, 1, 0, %p8517;
	selp.u64 	%rd20602, 1, 0, %p8516;
	mul.lo.s64 	%rd20603, %rd20579, 977;
	shr.u64 	%rd20604, %rd20603, 32;
	add.s64 	%rd20605, %rd20604, %rd20602;
	add.s64 	%rd20606, %rd20605, %rd20601;
	add.s64 	%rd20607, %rd20606, %rd20600;
	add.s64 	%rd20608, %rd23406, %rd20607;
	add.s64 	%rd23410, %rd20608, %rd20596;
	setp.gt.u64 	%p8521, %rd23410, %rd2013;
	@%p8521 bra 	$L__BB1_898;
	setp.eq.s64 	%p8522, %rd23410, %rd2013;
	setp.gt.u64 	%p8523, %rd2609, %rd23234;
	and.pred  	%p8524, %p8522, %p8523;
	@%p8524 bra 	$L__BB1_898;
	setp.eq.s64 	%p8525, %rd23410, %rd2013;
	setp.eq.s64 	%p8526, %rd2609, %rd23234;
	and.pred  	%p8527, %p8525, %p8526;
	setp.gt.u64 	%p8528, %rd2608, %rd23233;
	and.pred  	%p8529, %p8527, %p8528;
	@%p8529 bra 	$L__BB1_898;
	setp.ne.s64 	%p8530, %rd23410, %rd2013;
	setp.ne.s64 	%p8531, %rd2609, %rd23234;
	or.pred  	%p8532, %p8530, %p8531;
	setp.ne.s64 	%p8533, %rd2608, %rd23233;
	or.pred  	%p8534, %p8532, %p8533;
	setp.lt.u64 	%p8535, %rd2607, %rd23235;
	or.pred  	%p8536, %p8534, %p8535;
	mov.u64 	%rd23407, %rd2607;
	mov.u64 	%rd23408, %rd2608;
	mov.u64 	%rd23409, %rd2609;
	@%p8536 bra 	$L__BB1_899;
$L__BB1_898:
	sub.s64 	%rd23407, %rd2607, %rd23235;
	setp.lt.u64 	%p8537, %rd2607, %rd23235;
	selp.u64 	%rd20609, 1, 0, %p8537;
	add.s64 	%rd20610, %rd23233, %rd20609;
	sub.s64 	%rd23408, %rd2608, %rd20610;
	setp.ge.u64 	%p8538, %rd2608, %rd20610;
	setp.lt.u64 	%p8539, %rd2608, %rd20610;
	setp.eq.s64 	%p8540, %rd20610, 0;
	selp.u32 	%r2606, -1, 0, %p8539;
	selp.u32 	%r2607, -1, 0, %p8540;
	selp.b32 	%r2608, %r2607, %r2606, %p8538;
	selp.b32 	%r2609, %r2608, %r2606, %p8537;
	and.b32  	%r2610, %r2609, 1;
	setp.eq.b32 	%p8541, %r2610, 1;
	cvt.u64.u32 	%rd20611, %r2609;
	and.b64  	%rd20612, %rd20611, 1;
	add.s64 	%rd20613, %rd23234, %rd20612;
	sub.s64 	%rd23409, %rd2609, %rd20613;
	setp.ge.u64 	%p8542, %rd2609, %rd20613;
	setp.lt.u64 	%p8543, %rd2609, %rd20613;
	setp.eq.s64 	%p8544, %rd20613, 0;
	selp.u32 	%r2611, -1, 0, %p8543;
	selp.u32 	%r2612, -1, 0, %p8544;
	selp.b32 	%r2613, %r2612, %r2611, %p8542;
	selp.b32 	%r2614, %r2613, %r2611, %p8541;
	and.b32  	%r2615, %r2614, 1;
	setp.eq.b32 	%p8545, %r2615, 1;
	selp.s64 	%rd20614, -1, 0, %p8545;
	sub.s64 	%rd20615, %rd23410, %rd2013;
	add.s64 	%rd23410, %rd20615, %rd20614;
$L__BB1_899:
	shl.b64 	%rd2619, %rd23363, 1;
	mov.b64 	{%r2616, %r2617}, %rd23364;
	mov.b64 	{%r2618, %r2619}, %rd23363;
	shf.l.wrap.b32 	%r2620, %r2619, %r2616, 1;
	shf.l.wrap.b32 	%r2621, %r2616, %r2617, 1;
	mov.b64 	%rd2620, {%r2620, %r2621};
	setp.lt.u64 	%p8546, %rd2620, %rd23364;
	selp.u64 	%rd20616, 1, 0, %p8546;
	shl.b64 	%rd20617, %rd23365, 1;
	or.b64  	%rd2621, %rd20617, %rd20616;
	setp.lt.u64 	%p8547, %rd2621, %rd23365;
	selp.u64 	%rd20618, 1, 0, %p8547;
	shl.b64 	%rd20619, %rd23366, 1;
	or.b64  	%rd23414, %rd20619, %rd20618;
	setp.gt.u64 	%p8548, %rd23414, %rd2013;
	@%p8548 bra 	$L__BB1_903;
	setp.eq.s64 	%p8549, %rd23414, %rd2013;
	setp.gt.u64 	%p8550, %rd2621, %rd23234;
	and.pred  	%p8551, %p8549, %p8550;
	@%p8551 bra 	$L__BB1_903;
	setp.eq.s64 	%p8552, %rd23414, %rd2013;
	setp.eq.s64 	%p8553, %rd2621, %rd23234;
	and.pred  	%p8554, %p8552, %p8553;
	setp.gt.u64 	%p8555, %rd2620, %rd23233;
	and.pred  	%p8556, %p8554, %p8555;
	@%p8556 bra 	$L__BB1_903;
	setp.ne.s64 	%p8557, %rd23414, %rd2013;
	setp.ne.s64 	%p8558, %rd2621, %rd23234;
	or.pred  	%p8559, %p8557, %p8558;
	setp.ne.s64 	%p8560, %rd2620, %rd23233;
	or.pred  	%p8561, %p8559, %p8560;
	setp.lt.u64 	%p8562, %rd2619, %rd23235;
	or.pred  	%p8563, %p8561, %p8562;
	mov.u64 	%rd23411, %rd2619;
	mov.u64 	%rd23412, %rd2620;
	mov.u64 	%rd23413, %rd2621;
	@%p8563 bra 	$L__BB1_904;
$L__BB1_903:
	sub.s64 	%rd23411, %rd2619, %rd23235;
	setp.lt.u64 	%p8564, %rd2619, %rd23235;
	selp.u64 	%rd20620, 1, 0, %p8564;
	add.s64 	%rd20621, %rd23233, %rd20620;
	sub.s64 	%rd23412, %rd2620, %rd20621;
	setp.ge.u64 	%p8565, %rd2620, %rd20621;
	setp.lt.u64 	%p8566, %rd2620, %rd20621;
	setp.eq.s64 	%p8567, %rd20621, 0;
	selp.u32 	%r2622, -1, 0, %p8566;
	selp.u32 	%r2623, -1, 0, %p8567;
	selp.b32 	%r2624, %r2623, %r2622, %p8565;
	selp.b32 	%r2625, %r2624, %r2622, %p8564;
	and.b32  	%r2626, %r2625, 1;
	setp.eq.b32 	%p8568, %r2626, 1;
	cvt.u64.u32 	%rd20622, %r2625;
	and.b64  	%rd20623, %rd20622, 1;
	add.s64 	%rd20624, %rd23234, %rd20623;
	sub.s64 	%rd23413, %rd2621, %rd20624;
	setp.ge.u64 	%p8569, %rd2621, %rd20624;
	setp.lt.u64 	%p8570, %rd2621, %rd20624;
	setp.eq.s64 	%p8571, %rd20624, 0;
	selp.u32 	%r2627, -1, 0, %p8570;
	selp.u32 	%r2628, -1, 0, %p8571;
	selp.b32 	%r2629, %r2628, %r2627, %p8569;
	selp.b32 	%r2630, %r2629, %r2627, %p8568;
	and.b32  	%r2631, %r2630, 1;
	setp.eq.b32 	%p8572, %r2631, 1;
	selp.s64 	%rd20625, -1, 0, %p8572;
	sub.s64 	%rd20626, %rd23414, %rd2013;
	add.s64 	%rd23414, %rd20626, %rd20625;
$L__BB1_904:
	sub.s64 	%rd23415, %rd23407, %rd23411;
	setp.lt.u64 	%p8573, %rd23407, %rd23411;
	selp.u64 	%rd20627, 1, 0, %p8573;
	add.s64 	%rd20628, %rd23412, %rd20627;
	sub.s64 	%rd23416, %rd23408, %rd20628;
	setp.ge.u64 	%p8574, %rd23408, %rd20628;
	setp.lt.u64 	%p8575, %rd23408, %rd20628;
	setp.eq.s64 	%p8576, %rd20628, 0;
	selp.u32 	%r2632, -1, 0, %p8575;
	selp.u32 	%r2633, -1, 0, %p8576;
	selp.b32 	%r2634, %r2633, %r2632, %p8574;
	selp.b32 	%r2635, %r2634, %r2632, %p8573;
	and.b32  	%r2636, %r2635, 1;
	setp.eq.b32 	%p8577, %r2636, 1;
	cvt.u64.u32 	%rd20629, %r2635;
	and.b64  	%rd20630, %rd20629, 1;
	add.s64 	%rd20631, %rd23413, %rd20630;
	sub.s64 	%rd23417, %rd23409, %rd20631;
	setp.ge.u64 	%p8578, %rd23409, %rd20631;
	setp.lt.u64 	%p8579, %rd23409, %rd20631;
	setp.eq.s64 	%p8580, %rd20631, 0;
	selp.u32 	%r2637, -1, 0, %p8579;
	selp.u32 	%r2638, -1, 0, %p8580;
	selp.b32 	%r2639, %r2638, %r2637, %p8578;
	selp.b32 	%r2640, %r2639, %r2637, %p8577;
	and.b32  	%r2641, %r2640, 1;
	setp.eq.b32 	%p8581, %r2641, 1;
	not.pred 	%p8582, %p8581;
	cvt.u64.u32 	%rd20632, %r2640;
	and.b64  	%rd20633, %rd20632, 1;
	add.s64 	%rd20634, %rd23414, %rd20633;
	sub.s64 	%rd23418, %rd23410, %rd20634;
	setp.ge.u64 	%p8583, %rd23410, %rd20634;
	setp.ne.s64 	%p8584, %rd20634, 0;
	or.pred  	%p8585, %p8582, %p8584;
	and.pred  	%p8586, %p8583, %p8585;
	@%p8586 bra 	$L__BB1_906;
	add.s64 	%rd23415, %rd23235, %rd23415;
	setp.lt.u64 	%p8587, %rd23415, %rd23235;
	selp.u64 	%rd20635, 1, 0, %p8587;
	add.s64 	%rd20636, %rd23233, %rd23416;
	add.s64 	%rd2636, %rd20636, %rd20635;
	max.u64 	%rd20637, %rd23416, %rd20636;
	setp.gt.u64 	%p8588, %rd20637, %rd2636;
	selp.u64 	%rd20638, 1, 0, %p8588;
	add.s64 	%rd20639, %rd23234, %rd23417;
	add.s64 	%rd2637, %rd20639, %rd20638;
	max.u64 	%rd20640, %rd23417, %rd20639;
	setp.gt.u64 	%p8589, %rd20640, %rd2637;
	selp.u64 	%rd20641, 1, 0, %p8589;
	add.s64 	%rd20642, %rd2013, %rd23418;
	add.s64 	%rd23418, %rd20642, %rd20641;
	mov.u64 	%rd23416, %rd2636;
	mov.u64 	%rd23417, %rd2637;
$L__BB1_906:
	st.local.u64 	[%rd2000], %rd23415;
	st.local.u64 	[%rd2000+8], %rd23416;
	st.local.u64 	[%rd2000+16], %rd23417;
	st.local.u64 	[%rd2000+24], %rd23418;
	sub.s64 	%rd23421, %rd23363, %rd23415;
	setp.lt.u64 	%p8590, %rd23363, %rd23415;
	selp.u64 	%rd20643, 1, 0, %p8590;
	add.s64 	%rd20644, %rd23416, %rd20643;
	sub.s64 	%rd23420, %rd23364, %rd20644;
	setp.ge.u64 	%p8591, %rd23364, %rd20644;
	setp.lt.u64 	%p8592, %rd23364, %rd20644;
	setp.eq.s64 	%p8593, %rd20644, 0;
	selp.u32 	%r2642, -1, 0, %p8592;
	selp.u32 	%r2643, -1, 0, %p8593;
	selp.b32 	%r2644, %r2643, %r2642, %p8591;
	selp.b32 	%r2645, %r2644, %r2642, %p8590;
	and.b32  	%r2646, %r2645, 1;
	setp.eq.b32 	%p8594, %r2646, 1;
	cvt.u64.u32 	%rd20645, %r2645;
	and.b64  	%rd20646, %rd20645, 1;
	add.s64 	%rd20647, %rd23417, %rd20646;
	sub.s64 	%rd23419, %rd23365, %rd20647;
	setp.ge.u64 	%p8595, %rd23365, %rd20647;
	setp.lt.u64 	%p8596, %rd23365, %rd20647;
	setp.eq.s64 	%p8597, %rd20647, 0;
	selp.u32 	%r2647, -1, 0, %p8596;
	selp.u32 	%r2648, -1, 0, %p8597;
	selp.b32 	%r2649, %r2648, %r2647, %p8595;
	selp.b32 	%r2650, %r2649, %r2647, %p8594;
	and.b32  	%r2651, %r2650, 1;
	setp.eq.b32 	%p8598, %r2651, 1;
	not.pred 	%p8599, %p8598;
	cvt.u64.u32 	%rd20648, %r2650;
	and.b64  	%rd20649, %rd20648, 1;
	add.s64 	%rd20650, %rd23418, %rd20649;
	sub.s64 	%rd23422, %rd23366, %rd20650;
	setp.ge.u64 	%p8600, %rd23366, %rd20650;
	setp.ne.s64 	%p8601, %rd20650, 0;
	or.pred  	%p8602, %p8599, %p8601;
	and.pred  	%p8603, %p8600, %p8602;
	@%p8603 bra 	$L__BB1_908;
	add.s64 	%rd23421, %rd23235, %rd23421;
	setp.lt.u64 	%p8604, %rd23421, %rd23235;
	selp.u64 	%rd20651, 1, 0, %p8604;
	add.s64 	%rd20652, %rd23233, %rd23420;
	add.s64 	%rd2648, %rd20652, %rd20651;
	max.u64 	%rd20653, %rd23420, %rd20652;
	setp.gt.u64 	%p8605, %rd20653, %rd2648;
	selp.u64 	%rd20654, 1, 0, %p8605;
	add.s64 	%rd20655, %rd23234, %rd23419;
	add.s64 	%rd2649, %rd20655, %rd20654;
	max.u64 	%rd20656, %rd23419, %rd20655;
	setp.gt.u64 	%p8606, %rd20656, %rd2649;
	selp.u64 	%rd20657, 1, 0, %p8606;
	add.s64 	%rd20658, %rd2013, %rd23422;
	add.s64 	%rd23422, %rd20658, %rd20657;
	mov.u64 	%rd23419, %rd2649;
	mov.u64 	%rd23420, %rd2648;
$L__BB1_908:
	st.local.u64 	[%rd2000+56], %rd23422;
	and.b64  	%rd20659, %rd23421, 4294967295;
	shr.u64 	%rd20660, %rd23421, 32;
	mul.lo.s64 	%rd20661, %rd20660, %rd2583;
	mad.lo.s64 	%rd20662, %rd20659, %rd2584, %rd20661;
	setp.lt.u64 	%p8607, %rd20662, %rd20661;
	selp.b64 	%rd20663, 4294967296, 0, %p8607;
	shl.b64 	%rd20664, %rd20662, 32;
	mad.lo.s64 	%rd20665, %rd20659, %rd2583, %rd20664;
	setp.lt.u64 	%p8608, %rd20665, %rd20664;
	shr.u64 	%rd20666, %rd20662, 32;
	mad.lo.s64 	%rd20667, %rd20660, %rd2584, %rd20666;
	add.s64 	%rd20668, %rd20667, %rd20663;
	selp.u64 	%rd20669, 1, 0, %p8608;
	add.s64 	%rd20670, %rd20668, %rd20669;
	and.b64  	%rd20671, %rd23420, 4294967295;
	shr.u64 	%rd20672, %rd23420, 32;
	mul.lo.s64 	%rd20673, %rd20672, %rd2583;
	mad.lo.s64 	%rd20674, %rd20671, %rd2584, %rd20673;
	setp.lt.u64 	%p8609, %rd20674, %rd20673;
	selp.b64 	%rd20675, 4294967296, 0, %p8609;
	shl.b64 	%rd20676, %rd20674, 32;
	mad.lo.s64 	%rd20677, %rd20671, %rd2583, %rd20676;
	setp.lt.u64 	%p8610, %rd20677, %rd20676;
	shr.u64 	%rd20678, %rd20674, 32;
	mad.lo.s64 	%rd20679, %rd20672, %rd2584, %rd20678;
	add.s64 	%rd20680, %rd20679, %rd20675;
	selp.u64 	%rd20681, 1, 0, %p8610;
	add.s64 	%rd20682, %rd20680, %rd20681;
	add.s64 	%rd20683, %rd20670, %rd20677;
	setp.lt.u64 	%p8611, %rd20683, %rd20670;
	selp.u64 	%rd20684, 1, 0, %p8611;
	add.s64 	%rd20685, %rd20682, %rd20684;
	and.b64  	%rd20686, %rd23419, 4294967295;
	shr.u64 	%rd20687, %rd23419, 32;
	mul.lo.s64 	%rd20688, %rd20687, %rd2583;
	mad.lo.s64 	%rd20689, %rd20686, %rd2584, %rd20688;
	setp.lt.u64 	%p8612, %rd20689, %rd20688;
	selp.b64 	%rd20690, 4294967296, 0, %p8612;
	shl.b64 	%rd20691, %rd20689, 32;
	mad.lo.s64 	%rd20692, %rd20686, %rd2583, %rd20691;
	setp.lt.u64 	%p8613, %rd20692, %rd20691;
	shr.u64 	%rd20693, %rd20689, 32;
	mad.lo.s64 	%rd20694, %rd20687, %rd2584, %rd20693;
	add.s64 	%rd20695, %rd20694, %rd20690;
	selp.u64 	%rd20696, 1, 0, %p8613;
	add.s64 	%rd20697, %rd20695, %rd20696;
	add.s64 	%rd20698, %rd20685, %rd20692;
	setp.lt.u64 	%p8614, %rd20698, %rd20685;
	selp.u64 	%rd20700, 1, 0, %p8614;
	add.s64 	%rd20701, %rd20697, %rd20700;
	and.b64  	%rd20702, %rd23422, 4294967295;
	shr.u64 	%rd20703, %rd23422, 32;
	mul.lo.s64 	%rd20704, %rd20703, %rd2583;
	mad.lo.s64 	%rd20705, %rd20702, %rd2584, %rd20704;
	setp.lt.u64 	%p8615, %rd20705, %rd20704;
	selp.b64 	%rd20706, 4294967296, 0, %p8615;
	shl.b64 	%rd20707, %rd20705, 32;
	mad.lo.s64 	%rd20708, %rd20702, %rd2583, %rd20707;
	setp.lt.u64 	%p8616, %rd20708, %rd20707;
	shr.u64 	%rd20709, %rd20705, 32;
	mad.lo.s64 	%rd20710, %rd20703, %rd2584, %rd20709;
	add.s64 	%rd20711, %rd20710, %rd20706;
	selp.u64 	%rd20712, 1, 0, %p8616;
	add.s64 	%rd20713, %rd20711, %rd20712;
	add.s64 	%rd20714, %rd20701, %rd20708;
	setp.lt.u64 	%p8617, %rd20714, %rd20701;
	selp.u64 	%rd20716, 1, 0, %p8617;
	add.s64 	%rd20717, %rd20713, %rd20716;
	mul.lo.s64 	%rd20719, %rd20660, %rd2585;
	mad.lo.s64 	%rd20720, %rd20659, %rd2586, %rd20719;
	setp.lt.u64 	%p8618, %rd20720, %rd20719;
	selp.b64 	%rd20721, 4294967296, 0, %p8618;
	shl.b64 	%rd20722, %rd20720, 32;
	mad.lo.s64 	%rd20723, %rd20659, %rd2585, %rd20722;
	setp.lt.u64 	%p8619, %rd20723, %rd20722;
	shr.u64 	%rd20724, %rd20720, 32;
	mad.lo.s64 	%rd20725, %rd20660, %rd2586, %rd20724;
	add.s64 	%rd20726, %rd20725, %rd20721;
	selp.u64 	%rd20727, 1, 0, %p8619;
	add.s64 	%rd20728, %rd20726, %rd20727;
	add.s64 	%rd20729, %rd20683, %rd20723;
	setp.lt.u64 	%p8620, %rd20729, %rd20683;
	selp.u64 	%rd20730, 1, 0, %p8620;
	add.s64 	%rd20731, %rd20728, %rd20730;
	setp.ne.s64 	%p8621, %rd20731, 0;
	add.s64 	%rd20733, %rd20698, %rd20731;
	setp.lt.u64 	%p8622, %rd20733, %rd20698;
	and.pred  	%p8623, %p8621, %p8622;
	selp.u64 	%rd20734, 1, 0, %p8623;
	mul.lo.s64 	%rd20735, %rd20672, %rd2585;
	mad.lo.s64 	%rd20736, %rd20671, %rd2586, %rd20735;
	setp.lt.u64 	%p8624, %rd20736, %rd20735;
	selp.b64 	%rd20737, 4294967296, 0, %p8624;
	shl.b64 	%rd20738, %rd20736, 32;
	mad.lo.s64 	%rd20739, %rd20671, %rd2585, %rd20738;
	setp.lt.u64 	%p8625, %rd20739, %rd20738;
	shr.u64 	%rd20740, %rd20736, 32;
	mad.lo.s64 	%rd20741, %rd20672, %rd2586, %rd20740;
	add.s64 	%rd20742, %rd20741, %rd20737;
	selp.u64 	%rd20743, 1, 0, %p8625;
	add.s64 	%rd20744, %rd20742, %rd20743;
	add.s64 	%rd20745, %rd20733, %rd20734;
	add.s64 	%rd20746, %rd20745, %rd20739;
	max.u64 	%rd20747, %rd20733, %rd20745;
	setp.gt.u64 	%p8626, %rd20747, %rd20746;
	selp.u64 	%rd20748, 1, 0, %p8626;
	add.s64 	%rd20749, %rd20744, %rd20748;
	setp.ne.s64 	%p8627, %rd20749, 0;
	add.s64 	%rd20751, %rd20714, %rd20749;
	setp.lt.u64 	%p8628, %rd20751, %rd20714;
	and.pred  	%p8629, %p8627, %p8628;
	selp.u64 	%rd20752, 1, 0, %p8629;
	mul.lo.s64 	%rd20753, %rd20687, %rd2585;
	mad.lo.s64 	%rd20754, %rd20686, %rd2586, %rd20753;
	setp.lt.u64 	%p8630, %rd20754, %rd20753;
	selp.b64 	%rd20755, 4294967296, 0, %p8630;
	shl.b64 	%rd20756, %rd20754, 32;
	mad.lo.s64 	%rd20757, %rd20686, %rd2585, %rd20756;
	setp.lt.u64 	%p8631, %rd20757, %rd20756;
	shr.u64 	%rd20758, %rd20754, 32;
	mad.lo.s64 	%rd20759, %rd20687, %rd2586, %rd20758;
	add.s64 	%rd20760, %rd20759, %rd20755;
	selp.u64 	%rd20761, 1, 0, %p8631;
	add.s64 	%rd20762, %rd20760, %rd20761;
	add.s64 	%rd20763, %rd20751, %rd20752;
	add.s64 	%rd20764, %rd20763, %rd20757;
	max.u64 	%rd20766, %rd20751, %rd20763;
	setp.gt.u64 	%p8632, %rd20766, %rd20764;
	selp.u64 	%rd20767, 1, 0, %p8632;
	add.s64 	%rd20768, %rd20762, %rd20767;
	setp.ne.s64 	%p8633, %rd20768, 0;
	add.s64 	%rd20770, %rd20717, %rd20768;
	setp.lt.u64 	%p8634, %rd20770, %rd20717;
	and.pred  	%p8635, %p8633, %p8634;
	selp.u64 	%rd20771, 1, 0, %p8635;
	mul.lo.s64 	%rd20772, %rd20703, %rd2585;
	mad.lo.s64 	%rd20773, %rd20702, %rd2586, %rd20772;
	setp.lt.u64 	%p8636, %rd20773, %rd20772;
	selp.b64 	%rd20774, 4294967296, 0, %p8636;
	shl.b64 	%rd20775, %rd20773, 32;
	mad.lo.s64 	%rd20776, %rd20702, %rd2585, %rd20775;
	setp.lt.u64 	%p8637, %rd20776, %rd20775;
	shr.u64 	%rd20777, %rd20773, 32;
	mad.lo.s64 	%rd20778, %rd20703, %rd2586, %rd20777;
	add.s64 	%rd20779, %rd20778, %rd20774;
	selp.u64 	%rd20780, 1, 0, %p8637;
	add.s64 	%rd20781, %rd20779, %rd20780;
	add.s64 	%rd20782, %rd20770, %rd20771;
	add.s64 	%rd20783, %rd20782, %rd20776;
	max.u64 	%rd20785, %rd20770, %rd20782;
	setp.gt.u64 	%p8638, %rd20785, %rd20783;
	selp.u64 	%rd20786, 1, 0, %p8638;
	add.s64 	%rd20787, %rd20781, %rd20786;
	mul.lo.s64 	%rd20789, %rd20660, %rd2587;
	mad.lo.s64 	%rd20790, %rd20659, %rd2588, %rd20789;
	setp.lt.u64 	%p8639, %rd20790, %rd20789;
	selp.b64 	%rd20791, 4294967296, 0, %p8639;
	shl.b64 	%rd20792, %rd20790, 32;
	mad.lo.s64 	%rd20793, %rd20659, %rd2587, %rd20792;
	setp.lt.u64 	%p8640, %rd20793, %rd20792;
	shr.u64 	%rd20794, %rd20790, 32;
	mad.lo.s64 	%rd20795, %rd20660, %rd2588, %rd20794;
	add.s64 	%rd20796, %rd20795, %rd20791;
	selp.u64 	%rd20797, 1, 0, %p8640;
	add.s64 	%rd20798, %rd20796, %rd20797;
	add.s64 	%rd20799, %rd20746, %rd20793;
	setp.lt.u64 	%p8641, %rd20799, %rd20746;
	selp.u64 	%rd20800, 1, 0, %p8641;
	add.s64 	%rd20801, %rd20798, %rd20800;
	setp.ne.s64 	%p8642, %rd20801, 0;
	add.s64 	%rd20803, %rd20764, %rd20801;
	setp.lt.u64 	%p8643, %rd20803, %rd20764;
	and.pred  	%p8644, %p8642, %p8643;
	selp.u64 	%rd20804, 1, 0, %p8644;
	mul.lo.s64 	%rd20805, %rd20672, %rd2587;
	mad.lo.s64 	%rd20806, %rd20671, %rd2588, %rd20805;
	setp.lt.u64 	%p8645, %rd20806, %rd20805;
	selp.b64 	%rd20807, 4294967296, 0, %p8645;
	shl.b64 	%rd20808, %rd20806, 32;
	mad.lo.s64 	%rd20809, %rd20671, %rd2587, %rd20808;
	setp.lt.u64 	%p8646, %rd20809, %rd20808;
	shr.u64 	%rd20810, %rd20806, 32;
	mad.lo.s64 	%rd20811, %rd20672, %rd2588, %rd20810;
	add.s64 	%rd20812, %rd20811, %rd20807;
	selp.u64 	%rd20813, 1, 0, %p8646;
	add.s64 	%rd20814, %rd20812, %rd20813;
	add.s64 	%rd20815, %rd20803, %rd20804;
	add.s64 	%rd20816, %rd20815, %rd20809;
	max.u64 	%rd20817, %rd20803, %rd20815;
	setp.gt.u64 	%p8647, %rd20817, %rd20816;
	selp.u64 	%rd20818, 1, 0, %p8647;
	add.s64 	%rd20819, %rd20814, %rd20818;
	setp.ne.s64 	%p8648, %rd20819, 0;
	add.s64 	%rd20821, %rd20783, %rd20819;
	setp.lt.u64 	%p8649, %rd20821, %rd20783;
	and.pred  	%p8650, %p8648, %p8649;
	selp.u64 	%rd20822, 1, 0, %p8650;
	mul.lo.s64 	%rd20823, %rd20687, %rd2587;
	mad.lo.s64 	%rd20824, %rd20686, %rd2588, %rd20823;
	setp.lt.u64 	%p8651, %rd20824, %rd20823;
	selp.b64 	%rd20825, 4294967296, 0, %p8651;
	shl.b64 	%rd20826, %rd20824, 32;
	mad.lo.s64 	%rd20827, %rd20686, %rd2587, %rd20826;
	setp.lt.u64 	%p8652, %rd20827, %rd20826;
	shr.u64 	%rd20828, %rd20824, 32;
	mad.lo.s64 	%rd20829, %rd20687, %rd2588, %rd20828;
	add.s64 	%rd20830, %rd20829, %rd20825;
	selp.u64 	%rd20831, 1, 0, %p8652;
	add.s64 	%rd20832, %rd20830, %rd20831;
	add.s64 	%rd20833, %rd20821, %rd20822;
	add.s64 	%rd20834, %rd20833, %rd20827;
	max.u64 	%rd20836, %rd20821, %rd20833;
	setp.gt.u64 	%p8653, %rd20836, %rd20834;
	selp.u64 	%rd20837, 1, 0, %p8653;
	add.s64 	%rd20838, %rd20832, %rd20837;
	setp.ne.s64 	%p8654, %rd20838, 0;
	add.s64 	%rd20840, %rd20787, %rd20838;
	setp.lt.u64 	%p8655, %rd20840, %rd20787;
	and.pred  	%p8656, %p8654, %p8655;
	selp.u64 	%rd20841, 1, 0, %p8656;
	mul.lo.s64 	%rd20842, %rd20703, %rd2587;
	mad.lo.s64 	%rd20843, %rd20702, %rd2588, %rd20842;
	setp.lt.u64 	%p8657, %rd20843, %rd20842;
	selp.b64 	%rd20844, 4294967296, 0, %p8657;
	shl.b64 	%rd20845, %rd20843, 32;
	mad.lo.s64 	%rd20846, %rd20702, %rd2587, %rd20845;
	setp.lt.u64 	%p8658, %rd20846, %rd20845;
	shr.u64 	%rd20847, %rd20843, 32;
	mad.lo.s64 	%rd20848, %rd20703, %rd2588, %rd20847;
	add.s64 	%rd20849, %rd20848, %rd20844;
	selp.u64 	%rd20850, 1, 0, %p8658;
	add.s64 	%rd20851, %rd20849, %rd20850;
	add.s64 	%rd20852, %rd20840, %rd20841;
	add.s64 	%rd20853, %rd20852, %rd20846;
	max.u64 	%rd20855, %rd20840, %rd20852;
	setp.gt.u64 	%p8659, %rd20855, %rd20853;
	selp.u64 	%rd20856, 1, 0, %p8659;
	add.s64 	%rd20857, %rd20851, %rd20856;
	mul.lo.s64 	%rd20859, %rd20660, %rd2589;
	mad.lo.s64 	%rd20860, %rd20659, %rd2590, %rd20859;
	setp.lt.u64 	%p8660, %rd20860, %rd20859;
	selp.b64 	%rd20861, 4294967296, 0, %p8660;
	shl.b64 	%rd20862, %rd20860, 32;
	mad.lo.s64 	%rd20863, %rd20659, %rd2589, %rd20862;
	setp.lt.u64 	%p8661, %rd20863, %rd20862;
	shr.u64 	%rd20864, %rd20860, 32;
	mad.lo.s64 	%rd20865, %rd20660, %rd2590, %rd20864;
	add.s64 	%rd20866, %rd20865, %rd20861;
	selp.u64 	%rd20867, 1, 0, %p8661;
	add.s64 	%rd20868, %rd20866, %rd20867;
	add.s64 	%rd20869, %rd20816, %rd20863;
	setp.lt.u64 	%p8662, %rd20869, %rd20816;
	selp.u64 	%rd20870, 1, 0, %p8662;
	add.s64 	%rd20871, %rd20868, %rd20870;
	setp.ne.s64 	%p8663, %rd20871, 0;
	add.s64 	%rd20873, %rd20834, %rd20871;
	setp.lt.u64 	%p8664, %rd20873, %rd20834;
	and.pred  	%p8665, %p8663, %p8664;
	selp.u64 	%rd20874, 1, 0, %p8665;
	mul.lo.s64 	%rd20875, %rd20672, %rd2589;
	mad.lo.s64 	%rd20876, %rd20671, %rd2590, %rd20875;
	setp.lt.u64 	%p8666, %rd20876, %rd20875;
	selp.b64 	%rd20877, 4294967296, 0, %p8666;
	shl.b64 	%rd20878, %rd20876, 32;
	mad.lo.s64 	%rd20879, %rd20671, %rd2589, %rd20878;
	setp.lt.u64 	%p8667, %rd20879, %rd20878;
	shr.u64 	%rd20880, %rd20876, 32;
	mad.lo.s64 	%rd20881, %rd20672, %rd2590, %rd20880;
	add.s64 	%rd20882, %rd20881, %rd20877;
	selp.u64 	%rd20883, 1, 0, %p8667;
	add.s64 	%rd20884, %rd20882, %rd20883;
	add.s64 	%rd20885, %rd20873, %rd20874;
	add.s64 	%rd2655, %rd20885, %rd20879;
	max.u64 	%rd20886, %rd20873, %rd20885;
	setp.gt.u64 	%p8668, %rd20886, %rd2655;
	selp.u64 	%rd20887, 1, 0, %p8668;
	add.s64 	%rd20888, %rd20884, %rd20887;
	setp.ne.s64 	%p8669, %rd20888, 0;
	add.s64 	%rd20890, %rd20853, %rd20888;
	setp.lt.u64 	%p8670, %rd20890, %rd20853;
	and.pred  	%p8671, %p8669, %p8670;
	selp.u64 	%rd20891, 1, 0, %p8671;
	mul.lo.s64 	%rd20892, %rd20687, %rd2589;
	mad.lo.s64 	%rd20893, %rd20686, %rd2590, %rd20892;
	setp.lt.u64 	%p8672, %rd20893, %rd20892;
	selp.b64 	%rd20894, 4294967296, 0, %p8672;
	shl.b64 	%rd20895, %rd20893, 32;
	mad.lo.s64 	%rd20896, %rd20686, %rd2589, %rd20895;
	setp.lt.u64 	%p8673, %rd20896, %rd20895;
	shr.u64 	%rd20897, %rd20893, 32;
	mad.lo.s64 	%rd20898, %rd20687, %rd2590, %rd20897;
	add.s64 	%rd20899, %rd20898, %rd20894;
	selp.u64 	%rd20900, 1, 0, %p8673;
	add.s64 	%rd20901, %rd20899, %rd20900;
	add.s64 	%rd20902, %rd20890, %rd20891;
	add.s64 	%rd2656, %rd20902, %rd20896;
	max.u64 	%rd20903, %rd20890, %rd20902;
	setp.gt.u64 	%p8674, %rd20903, %rd2656;
	selp.u64 	%rd20904, 1, 0, %p8674;
	add.s64 	%rd20905, %rd20901, %rd20904;
	setp.ne.s64 	%p8675, %rd20905, 0;
	add.s64 	%rd20907, %rd20857, %rd20905;
	setp.lt.u64 	%p8676, %rd20907, %rd20857;
	and.pred  	%p8677, %p8675, %p8676;
	selp.u64 	%rd20908, 1, 0, %p8677;
	mul.lo.s64 	%rd20909, %rd20703, %rd2589;
	mad.lo.s64 	%rd20910, %rd20702, %rd2590, %rd20909;
	setp.lt.u64 	%p8678, %rd20910, %rd20909;
	selp.b64 	%rd20911, 4294967296, 0, %p8678;
	shl.b64 	%rd20912, %rd20910, 32;
	mad.lo.s64 	%rd20913, %rd20702, %rd2589, %rd20912;
	setp.lt.u64 	%p8679, %rd20913, %rd20912;
	shr.u64 	%rd20914, %rd20910, 32;
	mad.lo.s64 	%rd20915, %rd20703, %rd2590, %rd20914;
	add.s64 	%rd20916, %rd20915, %rd20911;
	selp.u64 	%rd20917, 1, 0, %p8679;
	add.s64 	%rd20918, %rd20916, %rd20917;
	add.s64 	%rd20919, %rd20907, %rd20908;
	add.s64 	%rd2657, %rd20919, %rd20913;
	max.u64 	%rd20920, %rd20907, %rd20919;
	setp.gt.u64 	%p8680, %rd20920, %rd2657;
	selp.u64 	%rd20921, 1, 0, %p8680;
	add.s64 	%rd2658, %rd20918, %rd20921;
	mov.b64 	{%r2652, %r2653}, %rd2655;
	mov.b64 	{%r2654, %r2655}, %rd2656;
	mov.b64 	%rd20922, {%r2655, %r2652};
	mov.b64 	{%r2656, %r2657}, %rd2657;
	mov.b64 	%rd20923, {%r2657, %r2654};
	mov.b64 	{%r2658, %r2659}, %rd2658;
	mov.b64 	%rd20924, {%r2659, %r2656};
	shl.b64 	%rd20925, %rd2658, 32;
	add.s64 	%rd2659, %rd20922, %rd20665;
	setp.lt.u64 	%p8681, %rd2659, %rd20922;
	selp.u64 	%rd20926, 1, 0, %p8681;
	add.s64 	%rd20927, %rd20923, %rd20729;
	add.s64 	%rd2660, %rd20927, %rd20926;
	max.u64 	%rd20928, %rd20729, %rd20927;
	setp.gt.u64 	%p8682, %rd20928, %rd2660;
	selp.u64 	%rd20929, 1, 0, %p8682;
	add.s64 	%rd20930, %rd20924, %rd20799;
	add.s64 	%rd2661, %rd20930, %rd20929;
	max.u64 	%rd20931, %rd20799, %rd20930;
	setp.gt.u64 	%p8683, %rd20931, %rd2661;
	selp.u64 	%rd20932, 1, 0, %p8683;
	add.s64 	%rd20933, %rd20925, %rd20869;
	add.s64 	%rd23426, %rd20933, %rd20932;
	setp.gt.u64 	%p8684, %rd23426, %rd2013;
	@%p8684 bra 	$L__BB1_912;
	setp.eq.s64 	%p8685, %rd23426, %rd2013;
	setp.gt.u64 	%p8686, %rd2661, %rd23234;
	and.pred  	%p8687, %p8685, %p8686;
	@%p8687 bra 	$L__BB1_912;
	setp.eq.s64 	%p8688, %rd23426, %rd2013;
	setp.eq.s64 	%p8689, %rd2661, %rd23234;
	and.pred  	%p8690, %p8688, %p8689;
	setp.gt.u64 	%p8691, %rd2660, %rd23233;
	and.pred  	%p8692, %p8690, %p8691;
	@%p8692 bra 	$L__BB1_912;
	setp.ne.s64 	%p8693, %rd23426, %rd2013;
	setp.ne.s64 	%p8694, %rd2661, %rd23234;
	or.pred  	%p8695, %p8693, %p8694;
	setp.ne.s64 	%p8696, %rd2660, %rd23233;
	or.pred  	%p8697, %p8695, %p8696;
	setp.lt.u64 	%p8698, %rd2659, %rd23235;
	or.pred  	%p8699, %p8697, %p8698;
	mov.u64 	%rd23423, %rd2661;
	mov.u64 	%rd23424, %rd2660;
	mov.u64 	%rd23425, %rd2659;
	@%p8699 bra 	$L__BB1_913;
$L__BB1_912:
	sub.s64 	%rd23425, %rd2659, %rd23235;
	setp.lt.u64 	%p8700, %rd2659, %rd23235;
	selp.u64 	%rd20934, 1, 0, %p8700;
	add.s64 	%rd20935, %rd23233, %rd20934;
	sub.s64 	%rd23424, %rd2660, %rd20935;
	setp.ge.u64 	%p8701, %rd2660, %rd20935;
	setp.lt.u64 	%p8702, %rd2660, %rd20935;
	setp.eq.s64 	%p8703, %rd20935, 0;
	selp.u32 	%r2660, -1, 0, %p8702;
	selp.u32 	%r2661, -1, 0, %p8703;
	selp.b32 	%r2662, %r2661, %r2660, %p8701;
	selp.b32 	%r2663, %r2662, %r2660, %p8700;
	and.b32  	%r2664, %r2663, 1;
	setp.eq.b32 	%p8704, %r2664, 1;
	cvt.u64.u32 	%rd20936, %r2663;
	and.b64  	%rd20937, %rd20936, 1;
	add.s64 	%rd20938, %rd23234, %rd20937;
	sub.s64 	%rd23423, %rd2661, %rd20938;
	setp.ge.u64 	%p8705, %rd2661, %rd20938;
	setp.lt.u64 	%p8706, %rd2661, %rd20938;
	setp.eq.s64 	%p8707, %rd20938, 0;
	selp.u32 	%r2665, -1, 0, %p8706;
	selp.u32 	%r2666, -1, 0, %p8707;
	selp.b32 	%r2667, %r2666, %r2665, %p8705;
	selp.b32 	%r2668, %r2667, %r2665, %p8704;
	and.b32  	%r2669, %r2668, 1;
	setp.eq.b32 	%p8708, %r2669, 1;
	selp.s64 	%rd20939, -1, 0, %p8708;
	sub.s64 	%rd20940, %rd23426, %rd2013;
	add.s64 	%rd23426, %rd20940, %rd20939;
$L__BB1_913:
	shr.u64 	%rd20941, %rd2655, 32;
	mul.lo.s64 	%rd20942, %rd20941, 4196183048192;
	and.b64  	%rd20943, %rd2655, 4294967295;
	mad.lo.s64 	%rd20944, %rd20943, 977, %rd20942;
	setp.lt.u64 	%p8709, %rd20944, %rd20942;
	shr.u64 	%rd20945, %rd2656, 32;
	mul.lo.s64 	%rd20946, %rd20945, 4196183048192;
	and.b64  	%rd20947, %rd2656, 4294967295;
	mad.lo.s64 	%rd20948, %rd20947, 977, %rd20946;
	setp.lt.u64 	%p8710, %rd20948, %rd20946;
	selp.u64 	%rd20949, 1, 0, %p8709;
	mul.lo.s64 	%rd20950, %rd20941, 977;
	shr.u64 	%rd20951, %rd20950, 32;
	add.s64 	%rd20952, %rd20951, %rd20949;
	add.s64 	%rd20953, %rd20952, %rd20948;
	setp.lt.u64 	%p8711, %rd20953, %rd20952;
	shr.u64 	%rd20954, %rd2657, 32;
	mul.lo.s64 	%rd20955, %rd20954, 4196183048192;
	and.b64  	%rd20956, %rd2657, 4294967295;
	mad.lo.s64 	%rd20957, %rd20956, 977, %rd20955;
	setp.lt.u64 	%p8712, %rd20957, %rd20955;
	selp.u64 	%rd20958, 1, 0, %p8711;
	selp.u64 	%rd20959, 1, 0, %p8710;
	mul.lo.s64 	%rd20960, %rd20945, 977;
	shr.u64 	%rd20961, %rd20960, 32;
	add.s64 	%rd20962, %rd20961, %rd20959;
	add.s64 	%rd20963, %rd20962, %rd20958;
	add.s64 	%rd20964, %rd20963, %rd20957;
	setp.lt.u64 	%p8713, %rd20964, %rd20963;
	add.s64 	%rd2671, %rd23425, %rd20944;
	setp.lt.u64 	%p8714, %rd2671, %rd23425;
	selp.u64 	%rd20965, 1, 0, %p8714;
	add.s64 	%rd20966, %rd23424, %rd20953;
	add.s64 	%rd2672, %rd20966, %rd20965;
	max.u64 	%rd20967, %rd23424, %rd20966;
	setp.gt.u64 	%p8715, %rd20967, %rd2672;
	selp.u64 	%rd20968, 1, 0, %p8715;
	add.s64 	%rd20969, %rd23423, %rd20964;
	add.s64 	%rd2673, %rd20969, %rd20968;
	max.u64 	%rd20970, %rd23423, %rd20969;
	setp.gt.u64 	%p8716, %rd20970, %rd2673;
	selp.u64 	%rd20971, 1, 0, %p8716;
	shr.u64 	%rd20972, %rd2658, 32;
	and.b64  	%rd20973, %rd2658, 4294967295;
	mul.lo.s64 	%rd20974, %rd20973, 977;
	mad.lo.s64 	%rd20975, %rd20972, 4196183048192, %rd20974;
	selp.u64 	%rd20976, 1, 0, %p8713;
	selp.u64 	%rd20977, 1, 0, %p8712;
	mul.lo.s64 	%rd20978, %rd20954, 977;
	shr.u64 	%rd20979, %rd20978, 32;
	add.s64 	%rd20980, %rd20979, %rd20977;
	add.s64 	%rd20981, %rd20980, %rd20976;
	add.s64 	%rd20982, %rd20981, %rd20975;
	add.s64 	%rd20983, %rd23426, %rd20982;
	add.s64 	%rd23430, %rd20983, %rd20971;
	setp.gt.u64 	%p8717, %rd23430, %rd2013;
	@%p8717 bra 	$L__BB1_917;
	setp.eq.s64 	%p8718, %rd23430, %rd2013;
	setp.gt.u64 	%p8719, %rd2673, %rd23234;
	and.pred  	%p8720, %p8718, %p8719;
	@%p8720 bra 	$L__BB1_917;
	setp.eq.s64 	%p8721, %rd23430, %rd2013;
	setp.eq.s64 	%p8722, %rd2673, %rd23234;
	and.pred  	%p8723, %p8721, %p8722;
	setp.gt.u64 	%p8724, %rd2672, %rd23233;
	and.pred  	%p8725, %p8723, %p8724;
	@%p8725 bra 	$L__BB1_917;
	setp.ne.s64 	%p8726, %rd23430, %rd2013;
	setp.ne.s64 	%p8727, %rd2673, %rd23234;
	or.pred  	%p8728, %p8726, %p8727;
	setp.ne.s64 	%p8729, %rd2672, %rd23233;
	or.pred  	%p8730, %p8728, %p8729;
	setp.lt.u64 	%p8731, %rd2671, %rd23235;
	or.pred  	%p8732, %p8730, %p8731;
	mov.u64 	%rd23427, %rd2673;
	mov.u64 	%rd23428, %rd2672;
	mov.u64 	%rd23429, %rd2671;
	@%p8732 bra 	$L__BB1_918;
$L__BB1_917:
	sub.s64 	%rd23429, %rd2671, %rd23235;
	setp.lt.u64 	%p8733, %rd2671, %rd23235;
	selp.u64 	%rd20984, 1, 0, %p8733;
	add.s64 	%rd20985, %rd23233, %rd20984;
	sub.s64 	%rd23428, %rd2672, %rd20985;
	setp.ge.u64 	%p8734, %rd2672, %rd20985;
	setp.lt.u64 	%p8735, %rd2672, %rd20985;
	setp.eq.s64 	%p8736, %rd20985, 0;
	selp.u32 	%r2670, -1, 0, %p8735;
	selp.u32 	%r2671, -1, 0, %p8736;
	selp.b32 	%r2672, %r2671, %r2670, %p8734;
	selp.b32 	%r2673, %r2672, %r2670, %p8733;
	and.b32  	%r2674, %r2673, 1;
	setp.eq.b32 	%p8737, %r2674, 1;
	cvt.u64.u32 	%rd20986, %r2673;
	and.b64  	%rd20987, %rd20986, 1;
	add.s64 	%rd20988, %rd23234, %rd20987;
	sub.s64 	%rd23427, %rd2673, %rd20988;
	setp.ge.u64 	%p8738, %rd2673, %rd20988;
	setp.lt.u64 	%p8739, %rd2673, %rd20988;
	setp.eq.s64 	%p8740, %rd20988, 0;
	selp.u32 	%r2675, -1, 0, %p8739;
	selp.u32 	%r2676, -1, 0, %p8740;
	selp.b32 	%r2677, %r2676, %r2675, %p8738;
	selp.b32 	%r2678, %r2677, %r2675, %p8737;
	and.b32  	%r2679, %r2678, 1;
	setp.eq.b32 	%p8741, %r2679, 1;
	selp.s64 	%rd20989, -1, 0, %p8741;
	sub.s64 	%rd20990, %rd23430, %rd2013;
	add.s64 	%rd23430, %rd20990, %rd20989;
$L__BB1_918:
	sub.s64 	%rd23433, %rd23429, %rd23383;
	setp.lt.u64 	%p8742, %rd23429, %rd23383;
	selp.u64 	%rd20991, 1, 0, %p8742;
	add.s64 	%rd20992, %rd23384, %rd20991;
	sub.s64 	%rd2684, %rd23428, %rd20992;
	setp.ge.u64 	%p8743, %rd23428, %rd20992;
	setp.lt.u64 	%p8744, %rd23428, %rd20992;
	setp.eq.s64 	%p8745, %rd20992, 0;
	selp.u32 	%r2680, -1, 0, %p8744;
	selp.u32 	%r2681, -1, 0, %p8745;
	selp.b32 	%r2682, %r2681, %r2680, %p8743;
	selp.b32 	%r2683, %r2682, %r2680, %p8742;
	and.b32  	%r2684, %r2683, 1;
	setp.eq.b32 	%p8746, %r2684, 1;
	cvt.u64.u32 	%rd20993, %r2683;
	and.b64  	%rd20994, %rd20993, 1;
	add.s64 	%rd20995, %rd23385, %rd20994;
	sub.s64 	%rd2685, %rd23427, %rd20995;
	setp.ge.u64 	%p8747, %rd23427, %rd20995;
	setp.lt.u64 	%p8748, %rd23427, %rd20995;
	setp.eq.s64 	%p8749, %rd20995, 0;
	selp.u32 	%r2685, -1, 0, %p8748;
	selp.u32 	%r2686, -1, 0, %p8749;
	selp.b32 	%r2687, %r2686, %r2685, %p8747;
	selp.b32 	%r2688, %r2687, %r2685, %p8746;
	and.b32  	%r2689, %r2688, 1;
	setp.eq.b32 	%p8750, %r2689, 1;
	not.pred 	%p8751, %p8750;
	cvt.u64.u32 	%rd20996, %r2688;
	and.b64  	%rd20997, %rd20996, 1;
	add.s64 	%rd20998, %rd23386, %rd20997;
	sub.s64 	%rd23434, %rd23430, %rd20998;
	setp.ge.u64 	%p8752, %rd23430, %rd20998;
	setp.ne.s64 	%p8753, %rd20998, 0;
	or.pred  	%p8754, %p8751, %p8753;
	and.pred  	%p8755, %p8752, %p8754;
	@%p8755 bra 	$L__BB1_920;
	add.s64 	%rd23433, %rd23235, %rd23433;
	setp.lt.u64 	%p8756, %rd23433, %rd23235;
	st.local.u64 	[%rd2000+32], %rd23433;
	selp.u64 	%rd20999, 1, 0, %p8756;
	add.s64 	%rd21000, %rd23233, %rd2684;
	add.s64 	%rd23432, %rd21000, %rd20999;
	st.local.u64 	[%rd2000+40], %rd23432;
	max.u64 	%rd21001, %rd2684, %rd21000;
	setp.gt.u64 	%p8757, %rd21001, %rd23432;
	selp.u64 	%rd21002, 1, 0, %p8757;
	add.s64 	%rd21003, %rd23234, %rd2685;
	add.s64 	%rd23431, %rd21003, %rd21002;
	st.local.u64 	[%rd2000+48], %rd23431;
	max.u64 	%rd21004, %rd2685, %rd21003;
	setp.gt.u64 	%p8758, %rd21004, %rd23431;
	selp.u64 	%rd21005, 1, 0, %p8758;
	add.s64 	%rd21006, %rd2013, %rd23434;
	add.s64 	%rd23434, %rd21006, %rd21005;
	bra.uni 	$L__BB1_921;
$L__BB1_920:
	st.local.u64 	[%rd2000+32], %rd23433;
	st.local.u64 	[%rd2000+40], %rd2684;
	st.local.u64 	[%rd2000+48], %rd2685;
	mov.u64 	%rd23431, %rd2685;
	mov.u64 	%rd23432, %rd2684;
$L__BB1_921:
	st.local.u64 	[%rd2000+56], %rd23434;
	and.b64  	%rd21007, %rd23433, 4294967295;
	shr.u64 	%rd21008, %rd23433, 32;
	and.b64  	%rd21009, %rd2367, 4294967295;
	shr.u64 	%rd21010, %rd2367, 32;
	mul.lo.s64 	%rd21011, %rd21010, %rd21007;
	mad.lo.s64 	%rd21012, %rd21009, %rd21008, %rd21011;
	setp.lt.u64 	%p8759, %rd21012, %rd21011;
	selp.b64 	%rd21013, 4294967296, 0, %p8759;
	shl.b64 	%rd21014, %rd21012, 32;
	mad.lo.s64 	%rd21015, %rd21009, %rd21007, %rd21014;
	setp.lt.u64 	%p8760, %rd21015, %rd21014;
	shr.u64 	%rd21016, %rd21012, 32;
	mad.lo.s64 	%rd21017, %rd21010, %rd21008, %rd21016;
	add.s64 	%rd21018, %rd21017, %rd21013;
	selp.u64 	%rd21019, 1, 0, %p8760;
	add.s64 	%rd21020, %rd21018, %rd21019;
	and.b64  	%rd21021, %rd2368, 4294967295;
	shr.u64 	%rd21022, %rd2368, 32;
	mul.lo.s64 	%rd21023, %rd21022, %rd21007;
	mad.lo.s64 	%rd21024, %rd21021, %rd21008, %rd21023;
	setp.lt.u64 	%p8761, %rd21024, %rd21023;
	selp.b64 	%rd21025, 4294967296, 0, %p8761;
	shl.b64 	%rd21026, %rd21024, 32;
	mad.lo.s64 	%rd21027, %rd21021, %rd21007, %rd21026;
	setp.lt.u64 	%p8762, %rd21027, %rd21026;
	shr.u64 	%rd21028, %rd21024, 32;
	mad.lo.s64 	%rd21029, %rd21022, %rd21008, %rd21028;
	add.s64 	%rd21030, %rd21029, %rd21025;
	selp.u64 	%rd21031, 1, 0, %p8762;
	add.s64 	%rd21032, %rd21030, %rd21031;
	add.s64 	%rd21033, %rd21020, %rd21027;
	setp.lt.u64 	%p8763, %rd21033, %rd21020;
	selp.u64 	%rd21034, 1, 0, %p8763;
	add.s64 	%rd21035, %rd21032, %rd21034;
	and.b64  	%rd21036, %rd2369, 4294967295;
	shr.u64 	%rd21037, %rd2369, 32;
	mul.lo.s64 	%rd21038, %rd21037, %rd21007;
	mad.lo.s64 	%rd21039, %rd21036, %rd21008, %rd21038;
	setp.lt.u64 	%p8764, %rd21039, %rd21038;
	selp.b64 	%rd21040, 4294967296, 0, %p8764;
	shl.b64 	%rd21041, %rd21039, 32;
	mad.lo.s64 	%rd21042, %rd21036, %rd21007, %rd21041;
	setp.lt.u64 	%p8765, %rd21042, %rd21041;
	shr.u64 	%rd21043, %rd21039, 32;
	mad.lo.s64 	%rd21044, %rd21037, %rd21008, %rd21043;
	add.s64 	%rd21045, %rd21044, %rd21040;
	selp.u64 	%rd21046, 1, 0, %p8765;
	add.s64 	%rd21047, %rd21045, %rd21046;
	add.s64 	%rd21048, %rd21035, %rd21042;
	setp.lt.u64 	%p8766, %rd21048, %rd21035;
	selp.u64 	%rd21050, 1, 0, %p8766;
	add.s64 	%rd21051, %rd21047, %rd21050;
	and.b64  	%rd21052, %rd2370, 4294967295;
	shr.u64 	%rd21053, %rd2370, 32;
	mul.lo.s64 	%rd21054, %rd21053, %rd21007;
	mad.lo.s64 	%rd21055, %rd21052, %rd21008, %rd21054;
	setp.lt.u64 	%p8767, %rd21055, %rd21054;
	selp.b64 	%rd21056, 4294967296, 0, %p8767;
	shl.b64 	%rd21057, %rd21055, 32;
	mad.lo.s64 	%rd21058, %rd21052, %rd21007, %rd21057;
	setp.lt.u64 	%p8768, %rd21058, %rd21057;
	shr.u64 	%rd21059, %rd21055, 32;
	mad.lo.s64 	%rd21060, %rd21053, %rd21008, %rd21059;
	add.s64 	%rd21061, %rd21060, %rd21056;
	selp.u64 	%rd21062, 1, 0, %p8768;
	add.s64 	%rd21063, %rd21061, %rd21062;
	add.s64 	%rd21064, %rd21051, %rd21058;
	setp.lt.u64 	%p8769, %rd21064, %rd21051;
	selp.u64 	%rd21066, 1, 0, %p8769;
	add.s64 	%rd21067, %rd21063, %rd21066;
	and.b64  	%rd21069, %rd23432, 4294967295;
	shr.u64 	%rd21070, %rd23432, 32;
	mul.lo.s64 	%rd21071, %rd21010, %rd21069;
	mad.lo.s64 	%rd21072, %rd21009, %rd21070, %rd21071;
	setp.lt.u64 	%p8770, %rd21072, %rd21071;
	selp.b64 	%rd21073, 4294967296, 0, %p8770;
	shl.b64 	%rd21074, %rd21072, 32;
	mad.lo.s64 	%rd21075, %rd21009, %rd21069, %rd21074;
	setp.lt.u64 	%p8771, %rd21075, %rd21074;
	shr.u64 	%rd21076, %rd21072, 32;
	mad.lo.s64 	%rd21077, %rd21010, %rd21070, %rd21076;
	add.s64 	%rd21078, %rd21077, %rd21073;
	selp.u64 	%rd21079, 1, 0, %p8771;
	add.s64 	%rd21080, %rd21078, %rd21079;
	add.s64 	%rd21081, %rd21033, %rd21075;
	setp.lt.u64 	%p8772, %rd21081, %rd21033;
	selp.u64 	%rd21082, 1, 0, %p8772;
	add.s64 	%rd21083, %rd21080, %rd21082;
	setp.ne.s64 	%p8773, %rd21083, 0;
	add.s64 	%rd21085, %rd21048, %rd21083;
	setp.lt.u64 	%p8774, %rd21085, %rd21048;
	and.pred  	%p8775, %p8773, %p8774;
	selp.u64 	%rd21086, 1, 0, %p8775;
	mul.lo.s64 	%rd21087, %rd21022, %rd21069;
	mad.lo.s64 	%rd21088, %rd21021, %rd21070, %rd21087;
	setp.lt.u64 	%p8776, %rd21088, %rd21087;
	selp.b64 	%rd21089, 4294967296, 0, %p8776;
	shl.b64 	%rd21090, %rd21088, 32;
	mad.lo.s64 	%rd21091, %rd21021, %rd21069, %rd21090;
	setp.lt.u64 	%p8777, %rd21091, %rd21090;
	shr.u64 	%rd21092, %rd21088, 32;
	mad.lo.s64 	%rd21093, %rd21022, %rd21070, %rd21092;
	add.s64 	%rd21094, %rd21093, %rd21089;
	selp.u64 	%rd21095, 1, 0, %p8777;
	add.s64 	%rd21096, %rd21094, %rd21095;
	add.s64 	%rd21097, %rd21085, %rd21086;
	add.s64 	%rd21098, %rd21097, %rd21091;
	max.u64 	%rd21099, %rd21085, %rd21097;
	setp.gt.u64 	%p8778, %rd21099, %rd21098;
	selp.u64 	%rd21100, 1, 0, %p8778;
	add.s64 	%rd21101, %rd21096, %rd21100;
	setp.ne.s64 	%p8779, %rd21101, 0;
	add.s64 	%rd21103, %rd21064, %rd21101;
	setp.lt.u64 	%p8780, %rd21103, %rd21064;
	and.pred  	%p8781, %p8779, %p8780;
	selp.u64 	%rd21104, 1, 0, %p8781;
	mul.lo.s64 	%rd21105, %rd21037, %rd21069;
	mad.lo.s64 	%rd21106, %rd21036, %rd21070, %rd21105;
	setp.lt.u64 	%p8782, %rd21106, %rd21105;
	selp.b64 	%rd21107, 4294967296, 0, %p8782;
	shl.b64 	%rd21108, %rd21106, 32;
	mad.lo.s64 	%rd21109, %rd21036, %rd21069, %rd21108;
	setp.lt.u64 	%p8783, %rd21109, %rd21108;
	shr.u64 	%rd21110, %rd21106, 32;
	mad.lo.s64 	%rd21111, %rd21037, %rd21070, %rd21110;
	add.s64 	%rd21112, %rd21111, %rd21107;
	selp.u64 	%rd21113, 1, 0, %p8783;
	add.s64 	%rd21114, %rd21112, %rd21113;
	add.s64 	%rd21115, %rd21103, %rd21104;
	add.s64 	%rd21116, %rd21115, %rd21109;
	max.u64 	%rd21118, %rd21103, %rd21115;
	setp.gt.u64 	%p8784, %rd21118, %rd21116;
	selp.u64 	%rd21119, 1, 0, %p8784;
	add.s64 	%rd21120, %rd21114, %rd21119;
	setp.ne.s64 	%p8785, %rd21120, 0;
	add.s64 	%rd21122, %rd21067, %rd21120;
	setp.lt.u64 	%p8786, %rd21122, %rd21067;
	and.pred  	%p8787, %p8785, %p8786;
	selp.u64 	%rd21123, 1, 0, %p8787;
	mul.lo.s64 	%rd21124, %rd21053, %rd21069;
	mad.lo.s64 	%rd21125, %rd21052, %rd21070, %rd21124;
	setp.lt.u64 	%p8788, %rd21125, %rd21124;
	selp.b64 	%rd21126, 4294967296, 0, %p8788;
	shl.b64 	%rd21127, %rd21125, 32;
	mad.lo.s64 	%rd21128, %rd21052, %rd21069, %rd21127;
	setp.lt.u64 	%p8789, %rd21128, %rd21127;
	shr.u64 	%rd21129, %rd21125, 32;
	mad.lo.s64 	%rd21130, %rd21053, %rd21070, %rd21129;
	add.s64 	%rd21131, %rd21130, %rd21126;
	selp.u64 	%rd21132, 1, 0, %p8789;
	add.s64 	%rd21133, %rd21131, %rd21132;
	add.s64 	%rd21134, %rd21122, %rd21123;
	add.s64 	%rd21135, %rd21134, %rd21128;
	max.u64 	%rd21137, %rd21122, %rd21134;
	setp.gt.u64 	%p8790, %rd21137, %rd21135;
	selp.u64 	%rd21138, 1, 0, %p8790;
	add.s64 	%rd21139, %rd21133, %rd21138;
	and.b64  	%rd21141, %rd23431, 4294967295;
	shr.u64 	%rd21142, %rd23431, 32;
	mul.lo.s64 	%rd21143, %rd21010, %rd21141;
	mad.lo.s64 	%rd21144, %rd21009, %rd21142, %rd21143;
	setp.lt.u64 	%p8791, %rd21144, %rd21143;
	selp.b64 	%rd21145, 4294967296, 0, %p8791;
	shl.b64 	%rd21146, %rd21144, 32;
	mad.lo.s64 	%rd21147, %rd21009, %rd21141, %rd21146;
	setp.lt.u64 	%p8792, %rd21147, %rd21146;
	shr.u64 	%rd21148, %rd21144, 32;
	mad.lo.s64 	%rd21149, %rd21010, %rd21142, %rd21148;
	add.s64 	%rd21150, %rd21149, %rd21145;
	selp.u64 	%rd21151, 1, 0, %p8792;
	add.s64 	%rd21152, %rd21150, %rd21151;
	add.s64 	%rd21153, %rd21098, %rd21147;
	setp.lt.u64 	%p8793, %rd21153, %rd21098;
	selp.u64 	%rd21154, 1, 0, %p8793;
	add.s64 	%rd21155, %rd21152, %rd21154;
	setp.ne.s64 	%p8794, %rd21155, 0;
	add.s64 	%rd21157, %rd21116, %rd21155;
	setp.lt.u64 	%p8795, %rd21157, %rd21116;
	and.pred  	%p8796, %p8794, %p8795;
	selp.u64 	%rd21158, 1, 0, %p8796;
	mul.lo.s64 	%rd21159, %rd21022, %rd21141;
	mad.lo.s64 	%rd21160, %rd21021, %rd21142, %rd21159;
	setp.lt.u64 	%p8797, %rd21160, %rd21159;
	selp.b64 	%rd21161, 4294967296, 0, %p8797;
	shl.b64 	%rd21162, %rd21160, 32;
	mad.lo.s64 	%rd21163, %rd21021, %rd21141, %rd21162;
	setp.lt.u64 	%p8798, %rd21163, %rd21162;
	shr.u64 	%rd21164, %rd21160, 32;
	mad.lo.s64 	%rd21165, %rd21022, %rd21142, %rd21164;
	add.s64 	%rd21166, %rd21165, %rd21161;
	selp.u64 	%rd21167, 1, 0, %p8798;
	add.s64 	%rd21168, %rd21166, %rd21167;
	add.s64 	%rd21169, %rd21157, %rd21158;
	add.s64 	%rd21170, %rd21169, %rd21163;
	max.u64 	%rd21171, %rd21157, %rd21169;
	setp.gt.u64 	%p8799, %rd21171, %rd21170;
	selp.u64 	%rd21172, 1, 0, %p8799;
	add.s64 	%rd21173, %rd21168, %rd21172;
	setp.ne.s64 	%p8800, %rd21173, 0;
	add.s64 	%rd21175, %rd21135, %rd21173;
	setp.lt.u64 	%p8801, %rd21175, %rd21135;
	and.pred  	%p8802, %p8800, %p8801;
	selp.u64 	%rd21176, 1, 0, %p8802;
	mul.lo.s64 	%rd21177, %rd21037, %rd21141;
	mad.lo.s64 	%rd21178, %rd21036, %rd21142, %rd21177;
	setp.lt.u64 	%p8803, %rd21178, %rd21177;
	selp.b64 	%rd21179, 4294967296, 0, %p8803;
	shl.b64 	%rd21180, %rd21178, 32;
	mad.lo.s64 	%rd21181, %rd21036, %rd21141, %rd21180;
	setp.lt.u64 	%p8804, %rd21181, %rd21180;
	shr.u64 	%rd21182, %rd21178, 32;
	mad.lo.s64 	%rd21183, %rd21037, %rd21142, %rd21182;
	add.s64 	%rd21184, %rd21183, %rd21179;
	selp.u64 	%rd21185, 1, 0, %p8804;
	add.s64 	%rd21186, %rd21184, %rd21185;
	add.s64 	%rd21187, %rd21175, %rd21176;
	add.s64 	%rd21188, %rd21187, %rd21181;
	max.u64 	%rd21190, %rd21175, %rd21187;
	setp.gt.u64 	%p8805, %rd21190, %rd21188;
	selp.u64 	%rd21191, 1, 0, %p8805;
	add.s64 	%rd21192, %rd21186, %rd21191;
	setp.ne.s64 	%p8806, %rd21192, 0;
	add.s64 	%rd21194, %rd21139, %rd21192;
	setp.lt.u64 	%p8807, %rd21194, %rd21139;
	and.pred  	%p8808, %p8806, %p8807;
	selp.u64 	%rd21195, 1, 0, %p8808;
	mul.lo.s64 	%rd21196, %rd21053, %rd21141;
	mad.lo.s64 	%rd21197, %rd21052, %rd21142, %rd21196;
	setp.lt.u64 	%p8809, %rd21197, %rd21196;
	selp.b64 	%rd21198, 4294967296, 0, %p8809;
	shl.b64 	%rd21199, %rd21197, 32;
	mad.lo.s64 	%rd21200, %rd21052, %rd21141, %rd21199;
	setp.lt.u64 	%p8810, %rd21200, %rd21199;
	shr.u64 	%rd21201, %rd21197, 32;
	mad.lo.s64 	%rd21202, %rd21053, %rd21142, %rd21201;
	add.s64 	%rd21203, %rd21202, %rd21198;
	selp.u64 	%rd21204, 1, 0, %p8810;
	add.s64 	%rd21205, %rd21203, %rd21204;
	add.s64 	%rd21206, %rd21194, %rd21195;
	add.s64 	%rd21207, %rd21206, %rd21200;
	max.u64 	%rd21209, %rd21194, %rd21206;
	setp.gt.u64 	%p8811, %rd21209, %rd21207;
	selp.u64 	%rd21210, 1, 0, %p8811;
	add.s64 	%rd21211, %rd21205, %rd21210;
	and.b64  	%rd21213, %rd23434, 4294967295;
	shr.u64 	%rd21214, %rd23434, 32;
	mul.lo.s64 	%rd21215, %rd21010, %rd21213;
	mad.lo.s64 	%rd21216, %rd21009, %rd21214, %rd21215;
	setp.lt.u64 	%p8812, %rd21216, %rd21215;
	selp.b64 	%rd21217, 4294967296, 0, %p8812;
	shl.b64 	%rd21218, %rd21216, 32;
	mad.lo.s64 	%rd21219, %rd21009, %rd21213, %rd21218;
	setp.lt.u64 	%p8813, %rd21219, %rd21218;
	shr.u64 	%rd21220, %rd21216, 32;
	mad.lo.s64 	%rd21221, %rd21010, %rd21214, %rd21220;
	add.s64 	%rd21222, %rd21221, %rd21217;
	selp.u64 	%rd21223, 1, 0, %p8813;
	add.s64 	%rd21224, %rd21222, %rd21223;
	add.s64 	%rd21225, %rd21170, %rd21219;
	setp.lt.u64 	%p8814, %rd21225, %rd21170;
	selp.u64 	%rd21226, 1, 0, %p8814;
	add.s64 	%rd21227, %rd21224, %rd21226;
	setp.ne.s64 	%p8815, %rd21227, 0;
	add.s64 	%rd21229, %rd21188, %rd21227;
	setp.lt.u64 	%p8816, %rd21229, %rd21188;
	and.pred  	%p8817, %p8815, %p8816;
	selp.u64 	%rd21230, 1, 0, %p8817;
	mul.lo.s64 	%rd21231, %rd21022, %rd21213;
	mad.lo.s64 	%rd21232, %rd21021, %rd21214, %rd21231;
	setp.lt.u64 	%p8818, %rd21232, %rd21231;
	selp.b64 	%rd21233, 4294967296, 0, %p8818;
	shl.b64 	%rd21234, %rd21232, 32;
	mad.lo.s64 	%rd21235, %rd21021, %rd21213, %rd21234;
	setp.lt.u64 	%p8819, %rd21235, %rd21234;
	shr.u64 	%rd21236, %rd21232, 32;
	mad.lo.s64 	%rd21237, %rd21022, %rd21214, %rd21236;
	add.s64 	%rd21238, %rd21237, %rd21233;
	selp.u64 	%rd21239, 1, 0, %p8819;
	add.s64 	%rd21240, %rd21238, %rd21239;
	add.s64 	%rd21241, %rd21229, %rd21230;
	add.s64 	%rd2695, %rd21241, %rd21235;
	max.u64 	%rd21242, %rd21229, %rd21241;
	setp.gt.u64 	%p8820, %rd21242, %rd2695;
	selp.u64 	%rd21243, 1, 0, %p8820;
	add.s64 	%rd21244, %rd21240, %rd21243;
	setp.ne.s64 	%p8821, %rd21244, 0;
	add.s64 	%rd21246, %rd21207, %rd21244;
	setp.lt.u64 	%p8822, %rd21246, %rd21207;
	and.pred  	%p8823, %p8821, %p8822;
	selp.u64 	%rd21247, 1, 0, %p8823;
	mul.lo.s64 	%rd21248, %rd21037, %rd21213;
	mad.lo.s64 	%rd21249, %rd21036, %rd21214, %rd21248;
	setp.lt.u64 	%p8824, %rd21249, %rd21248;
	selp.b64 	%rd21250, 4294967296, 0, %p8824;
	shl.b64 	%rd21251, %rd21249, 32;
	mad.lo.s64 	%rd21252, %rd21036, %rd21213, %rd21251;
	setp.lt.u64 	%p8825, %rd21252, %rd21251;
	shr.u64 	%rd21253, %rd21249, 32;
	mad.lo.s64 	%rd21254, %rd21037, %rd21214, %rd21253;
	add.s64 	%rd21255, %rd21254, %rd21250;
	selp.u64 	%rd21256, 1, 0, %p8825;
	add.s64 	%rd21257, %rd21255, %rd21256;
	add.s64 	%rd21258, %rd21246, %rd21247;
	add.s64 	%rd2696, %rd21258, %rd21252;
	max.u64 	%rd21259, %rd21246, %rd21258;
	setp.gt.u64 	%p8826, %rd21259, %rd2696;
	selp.u64 	%rd21260, 1, 0, %p8826;
	add.s64 	%rd21261, %rd21257, %rd21260;
	setp.ne.s64 	%p8827, %rd21261, 0;
	add.s64 	%rd21263, %rd21211, %rd21261;
	setp.lt.u64 	%p8828, %rd21263, %rd21211;
	and.pred  	%p8829, %p8827, %p8828;
	selp.u64 	%rd21264, 1, 0, %p8829;
	mul.lo.s64 	%rd21265, %rd21053, %rd21213;
	mad.lo.s64 	%rd21266, %rd21052, %rd21214, %rd21265;
	setp.lt.u64 	%p8830, %rd21266, %rd21265;
	selp.b64 	%rd21267, 4294967296, 0, %p8830;
	shl.b64 	%rd21268, %rd21266, 32;
	mad.lo.s64 	%rd21269, %rd21052, %rd21213, %rd21268;
	setp.lt.u64 	%p8831, %rd21269, %rd21268;
	shr.u64 	%rd21270, %rd21266, 32;
	mad.lo.s64 	%rd21271, %rd21053, %rd21214, %rd21270;
	add.s64 	%rd21272, %rd21271, %rd21267;
	selp.u64 	%rd21273, 1, 0, %p8831;
	add.s64 	%rd21274, %rd21272, %rd21273;
	add.s64 	%rd21275, %rd21263, %rd21264;
	add.s64 	%rd2697, %rd21275, %rd21269;
	max.u64 	%rd21276, %rd21263, %rd21275;
	setp.gt.u64 	%p8832, %rd21276, %rd2697;
	selp.u64 	%rd21277, 1, 0, %p8832;
	add.s64 	%rd2698, %rd21274, %rd21277;
	mov.b64 	{%r2690, %r2691}, %rd2695;
	mov.b64 	{%r2692, %r2693}, %rd2696;
	mov.b64 	%rd21278, {%r2693, %r2690};
	mov.b64 	{%r2694, %r2695}, %rd2697;
	mov.b64 	%rd21279, {%r2695, %r2692};
	mov.b64 	{%r2696, %r2697}, %rd2698;
	mov.b64 	%rd21280, {%r2697, %r2694};
	shl.b64 	%rd21281, %rd2698, 32;
	add.s64 	%rd2699, %rd21278, %rd21015;
	setp.lt.u64 	%p8833, %rd2699, %rd21278;
	selp.u64 	%rd21282, 1, 0, %p8833;
	add.s64 	%rd21283, %rd21279, %rd21081;
	add.s64 	%rd2700, %rd21283, %rd21282;
	max.u64 	%rd21284, %rd21081, %rd21283;
	setp.gt.u64 	%p8834, %rd21284, %rd2700;
	selp.u64 	%rd21285, 1, 0, %p8834;
	add.s64 	%rd21286, %rd21280, %rd21153;
	add.s64 	%rd2701, %rd21286, %rd21285;
	max.u64 	%rd21287, %rd21153, %rd21286;
	setp.gt.u64 	%p8835, %rd21287, %rd2701;
	selp.u64 	%rd21288, 1, 0, %p8835;
	add.s64 	%rd21289, %rd21281, %rd21225;
	add.s64 	%rd23438, %rd21289, %rd21288;
	setp.gt.u64 	%p8836, %rd23438, %rd2013;
	@%p8836 bra 	$L__BB1_925;
	setp.eq.s64 	%p8837, %rd23438, %rd2013;
	setp.gt.u64 	%p8838, %rd2701, %rd23234;
	and.pred  	%p8839, %p8837, %p8838;
	@%p8839 bra 	$L__BB1_925;
	setp.eq.s64 	%p8840, %rd23438, %rd2013;
	setp.eq.s64 	%p8841, %rd2701, %rd23234;
	and.pred  	%p8842, %p8840, %p8841;
	setp.gt.u64 	%p8843, %rd2700, %rd23233;
	and.pred  	%p8844, %p8842, %p8843;
	@%p8844 bra 	$L__BB1_925;
	setp.ne.s64 	%p8845, %rd23438, %rd2013;
	setp.ne.s64 	%p8846, %rd2701, %rd23234;
	or.pred  	%p8847, %p8845, %p8846;
	setp.ne.s64 	%p8848, %rd2700, %rd23233;
	or.pred  	%p8849, %p8847, %p8848;
	setp.lt.u64 	%p8850, %rd2699, %rd23235;
	or.pred  	%p8851, %p8849, %p8850;
	mov.u64 	%rd23435, %rd2701;
	mov.u64 	%rd23436, %rd2700;
	mov.u64 	%rd23437, %rd2699;
	@%p8851 bra 	$L__BB1_926;
$L__BB1_925:
	sub.s64 	%rd23437, %rd2699, %rd23235;
	setp.lt.u64 	%p8852, %rd2699, %rd23235;
	selp.u64 	%rd21290, 1, 0, %p8852;
	add.s64 	%rd21291, %rd23233, %rd21290;
	sub.s64 	%rd23436, %rd2700, %rd21291;
	setp.ge.u64 	%p8853, %rd2700, %rd21291;
	setp.lt.u64 	%p8854, %rd2700, %rd21291;
	setp.eq.s64 	%p8855, %rd21291, 0;
	selp.u32 	%r2698, -1, 0, %p8854;
	selp.u32 	%r2699, -1, 0, %p8855;
	selp.b32 	%r2700, %r2699, %r2698, %p8853;
	selp.b32 	%r2701, %r2700, %r2698, %p8852;
	and.b32  	%r2702, %r2701, 1;
	setp.eq.b32 	%p8856, %r2702, 1;
	cvt.u64.u32 	%rd21292, %r2701;
	and.b64  	%rd21293, %rd21292, 1;
	add.s64 	%rd21294, %rd23234, %rd21293;
	sub.s64 	%rd23435, %rd2701, %rd21294;
	setp.ge.u64 	%p8857, %rd2701, %rd21294;
	setp.lt.u64 	%p8858, %rd2701, %rd21294;
	setp.eq.s64 	%p8859, %rd21294, 0;
	selp.u32 	%r2703, -1, 0, %p8858;
	selp.u32 	%r2704, -1, 0, %p8859;
	selp.b32 	%r2705, %r2704, %r2703, %p8857;
	selp.b32 	%r2706, %r2705, %r2703, %p8856;
	and.b32  	%r2707, %r2706, 1;
	setp.eq.b32 	%p8860, %r2707, 1;
	selp.s64 	%rd21295, -1, 0, %p8860;
	sub.s64 	%rd21296, %rd23438, %rd2013;
	add.s64 	%rd23438, %rd21296, %rd21295;
$L__BB1_926:
	shr.u64 	%rd21297, %rd2695, 32;
	mul.lo.s64 	%rd21298, %rd21297, 4196183048192;
	and.b64  	%rd21299, %rd2695, 4294967295;
	mad.lo.s64 	%rd21300, %rd21299, 977, %rd21298;
	setp.lt.u64 	%p8861, %rd21300, %rd21298;
	shr.u64 	%rd21301, %rd2696, 32;
	mul.lo.s64 	%rd21302, %rd21301, 4196183048192;
	and.b64  	%rd21303, %rd2696, 4294967295;
	mad.lo.s64 	%rd21304, %rd21303, 977, %rd21302;
	setp.lt.u64 	%p8862, %rd21304, %rd21302;
	selp.u64 	%rd21305, 1, 0, %p8861;
	mul.lo.s64 	%rd21306, %rd21297, 977;
	shr.u64 	%rd21307, %rd21306, 32;
	add.s64 	%rd21308, %rd21307, %rd21305;
	add.s64 	%rd21309, %rd21308, %rd21304;
	setp.lt.u64 	%p8863, %rd21309, %rd21308;
	shr.u64 	%rd21310, %rd2697, 32;
	mul.lo.s64 	%rd21311, %rd21310, 4196183048192;
	and.b64  	%rd21312, %rd2697, 4294967295;
	mad.lo.s64 	%rd21313, %rd21312, 977, %rd21311;
	setp.lt.u64 	%p8864, %rd21313, %rd21311;
	selp.u64 	%rd21314, 1, 0, %p8863;
	selp.u64 	%rd21315, 1, 0, %p8862;
	mul.lo.s64 	%rd21316, %rd21301, 977;
	shr.u64 	%rd21317, %rd21316, 32;
	add.s64 	%rd21318, %rd21317, %rd21315;
	add.s64 	%rd21319, %rd21318, %rd21314;
	add.s64 	%rd21320, %rd21319, %rd21313;
	setp.lt.u64 	%p8865, %rd21320, %rd21319;
	add.s64 	%rd2711, %rd23437, %rd21300;
	setp.lt.u64 	%p8866, %rd2711, %rd23437;
	selp.u64 	%rd21321, 1, 0, %p8866;
	add.s64 	%rd21322, %rd23436, %rd21309;
	add.s64 	%rd2712, %rd21322, %rd21321;
	max.u64 	%rd21323, %rd23436, %rd21322;
	setp.gt.u64 	%p8867, %rd21323, %rd2712;
	selp.u64 	%rd21324, 1, 0, %p8867;
	add.s64 	%rd21325, %rd23435, %rd21320;
	add.s64 	%rd2713, %rd21325, %rd21324;
	max.u64 	%rd21326, %rd23435, %rd21325;
	setp.gt.u64 	%p8868, %rd21326, %rd2713;
	selp.u64 	%rd21327, 1, 0, %p8868;
	shr.u64 	%rd21328, %rd2698, 32;
	and.b64  	%rd21329, %rd2698, 4294967295;
	mul.lo.s64 	%rd21330, %rd21329, 977;
	mad.lo.s64 	%rd21331, %rd21328, 4196183048192, %rd21330;
	selp.u64 	%rd21332, 1, 0, %p8865;
	selp.u64 	%rd21333, 1, 0, %p8864;
	mul.lo.s64 	%rd21334, %rd21310, 977;
	shr.u64 	%rd21335, %rd21334, 32;
	add.s64 	%rd21336, %rd21335, %rd21333;
	add.s64 	%rd21337, %rd21336, %rd21332;
	add.s64 	%rd21338, %rd21337, %rd21331;
	add.s64 	%rd21339, %rd23438, %rd21338;
	add.s64 	%rd23442, %rd21339, %rd21327;
	setp.gt.u64 	%p8869, %rd23442, %rd2013;
	@%p8869 bra 	$L__BB1_930;
	setp.eq.s64 	%p8870, %rd23442, %rd2013;
	setp.gt.u64 	%p8871, %rd2713, %rd23234;
	and.pred  	%p8872, %p8870, %p8871;
	@%p8872 bra 	$L__BB1_930;
	setp.eq.s64 	%p8873, %rd23442, %rd2013;
	setp.eq.s64 	%p8874, %rd2713, %rd23234;
	and.pred  	%p8875, %p8873, %p8874;
	setp.gt.u64 	%p8876, %rd2712, %rd23233;
	and.pred  	%p8877, %p8875, %p8876;
	@%p8877 bra 	$L__BB1_930;
	setp.ne.s64 	%p8878, %rd23442, %rd2013;
	setp.ne.s64 	%p8879, %rd2713, %rd23234;
	or.pred  	%p8880, %p8878, %p8879;
	setp.ne.s64 	%p8881, %rd2712, %rd23233;
	or.pred  	%p8882, %p8880, %p8881;
	setp.lt.u64 	%p8883, %rd2711, %rd23235;
	or.pred  	%p8884, %p8882, %p8883;
	mov.u64 	%rd23439, %rd2713;
	mov.u64 	%rd23440, %rd2712;
	mov.u64 	%rd23441, %rd2711;
	@%p8884 bra 	$L__BB1_931;
$L__BB1_930:
	sub.s64 	%rd23441, %rd2711, %rd23235;
	setp.lt.u64 	%p8885, %rd2711, %rd23235;
	selp.u64 	%rd21340, 1, 0, %p8885;
	add.s64 	%rd21341, %rd23233, %rd21340;
	sub.s64 	%rd23440, %rd2712, %rd21341;
	setp.ge.u64 	%p8886, %rd2712, %rd21341;
	setp.lt.u64 	%p8887, %rd2712, %rd21341;
	setp.eq.s64 	%p8888, %rd21341, 0;
	selp.u32 	%r2708, -1, 0, %p8887;
	selp.u32 	%r2709, -1, 0, %p8888;
	selp.b32 	%r2710, %r2709, %r2708, %p8886;
	selp.b32 	%r2711, %r2710, %r2708, %p8885;
	and.b32  	%r2712, %r2711, 1;
	setp.eq.b32 	%p8889, %r2712, 1;
	cvt.u64.u32 	%rd21342, %r2711;
	and.b64  	%rd21343, %rd21342, 1;
	add.s64 	%rd21344, %rd23234, %rd21343;
	sub.s64 	%rd23439, %rd2713, %rd21344;
	setp.ge.u64 	%p8890, %rd2713, %rd21344;
	setp.lt.u64 	%p8891, %rd2713, %rd21344;
	setp.eq.s64 	%p8892, %rd21344, 0;
	selp.u32 	%r2713, -1, 0, %p8891;
	selp.u32 	%r2714, -1, 0, %p8892;
	selp.b32 	%r2715, %r2714, %r2713, %p8890;
	selp.b32 	%r2716, %r2715, %r2713, %p8889;
	and.b32  	%r2717, %r2716, 1;
	setp.eq.b32 	%p8893, %r2717, 1;
	selp.s64 	%rd21345, -1, 0, %p8893;
	sub.s64 	%rd21346, %rd23442, %rd2013;
	add.s64 	%rd23442, %rd21346, %rd21345;
$L__BB1_931:
	shl.b64 	%rd2723, %rd23441, 1;
	mov.b64 	{%r2718, %r2719}, %rd23440;
	mov.b64 	{%r2720, %r2721}, %rd23441;
	shf.l.wrap.b32 	%r2722, %r2721, %r2718, 1;
	shf.l.wrap.b32 	%r2723, %r2718, %r2719, 1;
	mov.b64 	%rd2724, {%r2722, %r2723};
	setp.lt.u64 	%p8894, %rd2724, %rd23440;
	selp.u64 	%rd21347, 1, 0, %p8894;
	shl.b64 	%rd21348, %rd23439, 1;
	or.b64  	%rd2725, %rd21348, %rd21347;
	setp.lt.u64 	%p8895, %rd2725, %rd23439;
	selp.u64 	%rd21349, 1, 0, %p8895;
	shl.b64 	%rd21350, %rd23442, 1;
	or.b64  	%rd2726, %rd21350, %rd21349;
	setp.gt.u64 	%p8896, %rd2726, %rd2013;
	@%p8896 bra 	$L__BB1_935;
	setp.eq.s64 	%p8897, %rd2726, %rd2013;
	setp.gt.u64 	%p8898, %rd2725, %rd23234;
	and.pred  	%p8899, %p8897, %p8898;
	@%p8899 bra 	$L__BB1_935;
	setp.eq.s64 	%p8900, %rd2726, %rd2013;
	setp.eq.s64 	%p8901, %rd2725, %rd23234;
	and.pred  	%p8902, %p8900, %p8901;
	setp.gt.u64 	%p8903, %rd2724, %rd23233;
	and.pred  	%p8904, %p8902, %p8903;
	@%p8904 bra 	$L__BB1_935;
	setp.ne.s64 	%p8905, %rd2726, %rd2013;
	setp.ne.s64 	%p8906, %rd2725, %rd23234;
	or.pred  	%p8907, %p8905, %p8906;
	setp.ne.s64 	%p8908, %rd2724, %rd23233;
	or.pred  	%p8909, %p8907, %p8908;
	setp.lt.u64 	%p8910, %rd2723, %rd23235;
	or.pred  	%p8911, %p8909, %p8910;
	@%p8911 bra 	$L__BB1_936;
$L__BB1_935:
	sub.s64 	%rd21351, %rd2723, %rd23235;
	st.local.u64 	[%rd2000+64], %rd21351;
	setp.lt.u64 	%p8912, %rd2723, %rd23235;
	selp.u64 	%rd21352, 1, 0, %p8912;
	add.s64 	%rd21353, %rd23233, %rd21352;
	sub.s64 	%rd21354, %rd2724, %rd21353;
	st.local.u64 	[%rd2000+72], %rd21354;
	setp.ge.u64 	%p8913, %rd2724, %rd21353;
	setp.lt.u64 	%p8914, %rd2724, %rd21353;
	setp.eq.s64 	%p8915, %rd21353, 0;
	selp.u32 	%r2724, -1, 0, %p8914;
	selp.u32 	%r2725, -1, 0, %p8915;
	selp.b32 	%r2726, %r2725, %r2724, %p8913;
	selp.b32 	%r2727, %r2726, %r2724, %p8912;
	and.b32  	%r2728, %r2727, 1;
	setp.eq.b32 	%p8916, %r2728, 1;
	cvt.u64.u32 	%rd21355, %r2727;
	and.b64  	%rd21356, %rd21355, 1;
	add.s64 	%rd21357, %rd23234, %rd21356;
	sub.s64 	%rd21358, %rd2725, %rd21357;
	st.local.u64 	[%rd2000+80], %rd21358;
	setp.ge.u64 	%p8917, %rd2725, %rd21357;
	setp.lt.u64 	%p8918, %rd2725, %rd21357;
	setp.eq.s64 	%p8919, %rd21357, 0;
	selp.u32 	%r2729, -1, 0, %p8918;
	selp.u32 	%r2730, -1, 0, %p8919;
	selp.b32 	%r2731, %r2730, %r2729, %p8917;
	selp.b32 	%r2732, %r2731, %r2729, %p8916;
	and.b32  	%r2733, %r2732, 1;
	setp.eq.b32 	%p8920, %r2733, 1;
	selp.s64 	%rd21359, -1, 0, %p8920;
	sub.s64 	%rd21360, %rd2726, %rd2013;
	add.s64 	%rd21361, %rd21360, %rd21359;
	st.local.u64 	[%rd2000+88], %rd21361;
	bra.uni 	$L__BB1_937;
$L__BB1_936:
	st.local.u64 	[%rd2000+64], %rd2723;
	st.local.u64 	[%rd2000+72], %rd2724;
	st.local.u64 	[%rd2000+80], %rd2725;
	st.local.u64 	[%rd2000+88], %rd2726;
$L__BB1_937:
	ld.local.u32 	%r22, [%rd2366];
	setp.lt.s32 	%p8921, %r22, 1;
	@%p8921 bra 	$L__BB1_939;
	add.s32 	%r2734, %r22, -1;
	mul.wide.u32 	%rd21363, %r2734, 96;
	add.s64 	%rd21365, %rd17287, %rd21363;
	{ // callseq 8, 0
	.param .b64 param0;
	st.param.b64 	[param0], %rd17288;
	.param .b64 param1;
	st.param.b64 	[param1], %rd17288;
	.param .b64 param2;
	st.param.b64 	[param2], %rd21365;
	call.uni 
	_Z9point_addP7ECPointPKS_S2_, 
	(
	param0, 
	param1, 
	param2
	);
	} // callseq 8
$L__BB1_939:
	setp.gt.s32 	%p8922, %r2879, 1;
	add.s32 	%r2879, %r2879, -1;
	@%p8922 bra 	$L__BB1_812;
$L__BB1_940:
	add.u64 	%rd21369, %SP, 864;
	{ // callseq 9, 0
	.param .b64 param0;
	st.param.b64 	[param0], %rd17287;
	.param .b64 param1;
	st.param.b64 	[param1], %rd21369;
	.param .b64 param2;
	st.param.b64 	[param2], %rd17288;
	call.uni 
	_Z9point_addP7ECPointPKS_S2_, 
	(
	param0, 
	param1, 
	param2
	);
	} // callseq 9
	ld.local.v2.u64 	{%rd23466, %rd23465}, [%rd1999+64];
	or.b64  	%rd21371, %rd23465, %rd23466;
	ld.local.v2.u64 	{%rd23464, %rd23463}, [%rd1999+80];
	or.b64  	%rd21372, %rd21371, %rd23464;
	or.b64  	%rd21373, %rd21372, %rd23463;
	setp.eq.s64 	%p8923, %rd21373, 0;
	ld.const.u64 	%rd2731, [SECP256K1_P];
	ld.const.u64 	%rd2732, [SECP256K1_P+8];
	ld.const.u64 	%rd2733, [SECP256K1_P+16];
	mov.b64 	%rd23486, 0;
	ld.const.u64 	%rd2734, [SECP256K1_P+24];
	mov.u64 	%rd23483, %rd23486;
	mov.u64 	%rd23484, %rd23486;
	mov.u64 	%rd23485, %rd23486;
	@%p8923 bra 	$L__BB1_985;
	mov.b64 	%rd21376, -1;
	mov.b64 	%rd21377, -4294968275;
	st.local.v2.u64 	[%rd2], {%rd21377, %rd21376};
	mov.b64 	%rd21378, -3;
	st.local.v2.u64 	[%rd2+16], {%rd21376, %rd21378};
	mov.b64 	%rd23458, 1;
	mov.b64 	%rd23455, 0;
	mov.b32 	%r2881, 255;
	mov.b32 	%r2880, -256;
	mov.u64 	%rd23456, %rd23455;
	mov.u64 	%rd23457, %rd23455;
$L__BB1_942:
	add.s32 	%r2737, %r2880, 256;
	shr.u32 	%r2738, %r2737, 6;
	and.b32  	%r2739, %r2737, 63;
	mul.wide.u32 	%rd21379, %r2738, 8;
	add.s64 	%rd21380, %rd2, %rd21379;
	ld.local.u64 	%rd21381, [%rd21380];
	shr.u64 	%rd21382, %rd21381, %r2739;
	and.b64  	%rd21383, %rd21382, 1;
	setp.eq.b64 	%p8924, %rd21383, 1;
	not.pred 	%p8925, %p8924;
	@%p8925 bra 	$L__BB1_953;
	and.b64  	%rd21384, %rd23458, 4294967295;
	shr.u64 	%rd21385, %rd23458, 32;
	and.b64  	%rd21386, %rd23466, 4294967295;
	shr.u64 	%rd21387, %rd23466, 32;
	mul.lo.s64 	%rd21388, %rd21387, %rd21384;
	mad.lo.s64 	%rd21389, %rd21386, %rd21385, %rd21388;
	setp.lt.u64 	%p8926, %rd21389, %rd21388;
	selp.b64 	%rd21390, 4294967296, 0, %p8926;
	shl.b64 	%rd21391, %rd21389, 32;
	mad.lo.s64 	%rd21392, %rd21386, %rd21384, %rd21391;
	setp.lt.u64 	%p8927, %rd21392, %rd21391;
	shr.u64 	%rd21393, %rd21389, 32;
	mad.lo.s64 	%rd21394, %rd21387, %rd21385, %rd21393;
	add.s64 	%rd21395, %rd21394, %rd21390;
	selp.u64 	%rd21396, 1, 0, %p8927;
	add.s64 	%rd21397, %rd21395, %rd21396;
	and.b64  	%rd21398, %rd23465, 4294967295;
	shr.u64 	%rd21399, %rd23465, 32;
	mul.lo.s64 	%rd21400, %rd21399, %rd21384;
	mad.lo.s64 	%rd21401, %rd21398, %rd21385, %rd21400;
	setp.lt.u64 	%p8928, %rd21401, %rd21400;
	selp.b64 	%rd21402, 4294967296, 0, %p8928;
	shl.b64 	%rd21403, %rd21401, 32;
	mad.lo.s64 	%rd21404, %rd21398, %rd21384, %rd21403;
	setp.lt.u64 	%p8929, %rd21404, %rd21403;
	shr.u64 	%rd21405, %rd21401, 32;
	mad.lo.s64 	%rd21406, %rd21399, %rd21385, %rd21405;
	add.s64 	%rd21407, %rd21406, %rd21402;
	selp.u64 	%rd21408, 1, 0, %p8929;
	add.s64 	%rd21409, %rd21407, %rd21408;
	add.s64 	%rd21410, %rd21397, %rd21404;
	setp.lt.u64 	%p8930, %rd21410, %rd21397;
	selp.u64 	%rd21411, 1, 0, %p8930;
	add.s64 	%rd21412, %rd21409, %rd21411;
	and.b64  	%rd21413, %rd23464, 4294967295;
	shr.u64 	%rd21414, %rd23464, 32;
	mul.lo.s64 	%rd21415, %rd21414, %rd21384;
	mad.lo.s64 	%rd21416, %rd21413, %rd21385, %rd21415;
	setp.lt.u64 	%p8931, %rd21416, %rd21415;
	selp.b64 	%rd21417, 4294967296, 0, %p8931;
	shl.b64 	%rd21418, %rd21416, 32;
	mad.lo.s64 	%rd21419, %rd21413, %rd21384, %rd21418;
	setp.lt.u64 	%p8932, %rd21419, %rd21418;
	shr.u64 	%rd21420, %rd21416, 32;
	mad.lo.s64 	%rd21421, %rd21414, %rd21385, %rd21420;
	add.s64 	%rd21422, %rd21421, %rd21417;
	selp.u64 	%rd21423, 1, 0, %p8932;
	add.s64 	%rd21424, %rd21422, %rd21423;
	add.s64 	%rd21425, %rd21412, %rd21419;
	setp.lt.u64 	%p8933, %rd21425, %rd21412;
	selp.u64 	%rd21427, 1, 0, %p8933;
	add.s64 	%rd21428, %rd21424, %rd21427;
	and.b64  	%rd21429, %rd23463, 4294967295;
	shr.u64 	%rd21430, %rd23463, 32;
	mul.lo.s64 	%rd21431, %rd21430, %rd21384;
	mad.lo.s64 	%rd21432, %rd21429, %rd21385, %rd21431;
	setp.lt.u64 	%p8934, %rd21432, %rd21431;
	selp.b64 	%rd21433, 4294967296, 0, %p8934;
	shl.b64 	%rd21434, %rd21432, 32;
	mad.lo.s64 	%rd21435, %rd21429, %rd21384, %rd21434;
	setp.lt.u64 	%p8935, %rd21435, %rd21434;
	shr.u64 	%rd21436, %rd21432, 32;
	mad.lo.s64 	%rd21437, %rd21430, %rd21385, %rd21436;
	add.s64 	%rd21438, %rd21437, %rd21433;
	selp.u64 	%rd21439, 1, 0, %p8935;
	add.s64 	%rd21440, %rd21438, %rd21439;
	add.s64 	%rd21441, %rd21428, %rd21435;
	setp.lt.u64 	%p8936, %rd21441, %rd21428;
	selp.u64 	%rd21443, 1, 0, %p8936;
	add.s64 	%rd21444, %rd21440, %rd21443;
	and.b64  	%rd21446, %rd23457, 4294967295;
	shr.u64 	%rd21447, %rd23457, 32;
	mul.lo.s64 	%rd21448, %rd21387, %rd21446;
	mad.lo.s64 	%rd21449, %rd21386, %rd21447, %rd21448;
	setp.lt.u64 	%p8937, %rd21449, %rd21448;
	selp.b64 	%rd21450, 4294967296, 0, %p8937;
	shl.b64 	%rd21451, %rd21449, 32;
	mad.lo.s64 	%rd21452, %rd21386, %rd21446, %rd21451;
	setp.lt.u64 	%p8938, %rd21452, %rd21451;
	shr.u64 	%rd21453, %rd21449, 32;
	mad.lo.s64 	%rd21454, %rd21387, %rd21447, %rd21453;
	add.s64 	%rd21455, %rd21454, %rd21450;
	selp.u64 	%rd21456, 1, 0, %p8938;
	add.s64 	%rd21457, %rd21455, %rd21456;
	add.s64 	%rd21458, %rd21410, %rd21452;
	setp.lt.u64 	%p8939, %rd21458, %rd21410;
	selp.u64 	%rd21459, 1, 0, %p8939;
	add.s64 	%rd21460, %rd21457, %rd21459;
	setp.ne.s64 	%p8940, %rd21460, 0;
	add.s64 	%rd21462, %rd21425, %rd21460;
	setp.lt.u64 	%p8941, %rd21462, %rd21425;
	and.pred  	%p8942, %p8940, %p8941;
	selp.u64 	%rd21463, 1, 0, %p8942;
	mul.lo.s64 	%rd21464, %rd21399, %rd21446;
	mad.lo.s64 	%rd21465, %rd21398, %rd21447, %rd21464;
	setp.lt.u64 	%p8943, %rd21465, %rd21464;
	selp.b64 	%rd21466, 4294967296, 0, %p8943;
	shl.b64 	%rd21467, %rd21465, 32;
	mad.lo.s64 	%rd21468, %rd21398, %rd21446, %rd21467;
	setp.lt.u64 	%p8944, %rd21468, %rd21467;
	shr.u64 	%rd21469, %rd21465, 32;
	mad.lo.s64 	%rd21470, %rd21399, %rd21447, %rd21469;
	add.s64 	%rd21471, %rd21470, %rd21466;
	selp.u64 	%rd21472, 1, 0, %p8944;
	add.s64 	%rd21473, %rd21471, %rd21472;
	add.s64 	%rd21474, %rd21462, %rd21463;
	add.s64 	%rd21475, %rd21474, %rd21468;
	max.u64 	%rd21476, %rd21462, %rd21474;
	setp.gt.u64 	%p8945, %rd21476, %rd21475;
	selp.u64 	%rd21477, 1, 0, %p8945;
	add.s64 	%rd21478, %rd21473, %rd21477;
	setp.ne.s64 	%p8946, %rd21478, 0;
	add.s64 	%rd21480, %rd21441, %rd21478;
	setp.lt.u64 	%p8947, %rd21480, %rd21441;
	and.pred  	%p8948, %p8946, %p8947;
	selp.u64 	%rd21481, 1, 0, %p8948;
	mul.lo.s64 	%rd21482, %rd21414, %rd21446;
	mad.lo.s64 	%rd21483, %rd21413, %rd21447, %rd21482;
	setp.lt.u64 	%p8949, %rd21483, %rd21482;
	selp.b64 	%rd21484, 4294967296, 0, %p8949;
	shl.b64 	%rd21485, %rd21483, 32;
	mad.lo.s64 	%rd21486, %rd21413, %rd21446, %rd21485;
	setp.lt.u64 	%p8950, %rd21486, %rd21485;
	shr.u64 	%rd21487, %rd21483, 32;
	mad.lo.s64 	%rd21488, %rd21414, %rd21447, %rd21487;
	add.s64 	%rd21489, %rd21488, %rd21484;
	selp.u64 	%rd21490, 1, 0, %p8950;
	add.s64 	%rd21491, %rd21489, %rd21490;
	add.s64 	%rd21492, %rd21480, %rd21481;
	add.s64 	%rd21493, %rd21492, %rd21486;
	max.u64 	%rd21495, %rd21480, %rd21492;
	setp.gt.u64 	%p8951, %rd21495, %rd21493;
	selp.u64 	%rd21496, 1, 0, %p8951;
	add.s64 	%rd21497, %rd21491, %rd21496;
	setp.ne.s64 	%p8952, %rd21497, 0;
	add.s64 	%rd21499, %rd21444, %rd21497;
	setp.lt.u64 	%p8953, %rd21499, %rd21444;
	and.pred  	%p8954, %p8952, %p8953;
	selp.u64 	%rd21500, 1, 0, %p8954;
	mul.lo.s64 	%rd21501, %rd21430, %rd21446;
	mad.lo.s64 	%rd21502, %rd21429, %rd21447, %rd21501;
	setp.lt.u64 	%p8955, %rd21502, %rd21501;
	selp.b64 	%rd21503, 4294967296, 0, %p8955;
	shl.b64 	%rd21504, %rd21502, 32;
	mad.lo.s64 	%rd21505, %rd21429, %rd21446, %rd21504;
	setp.lt.u64 	%p8956, %rd21505, %rd21504;
	shr.u64 	%rd21506, %rd21502, 32;
	mad.lo.s64 	%rd21507, %rd21430, %rd21447, %rd21506;
	add.s64 	%rd21508, %rd21507, %rd21503;
	selp.u64 	%rd21509, 1, 0, %p8956;
	add.s64 	%rd21510, %rd21508, %rd21509;
	add.s64 	%rd21511, %rd21499, %rd21500;
	add.s64 	%rd21512, %rd21511, %rd21505;
	max.u64 	%rd21514, %rd21499, %rd21511;
	setp.gt.u64 	%p8957, %rd21514, %rd21512;
	selp.u64 	%rd21515, 1, 0, %p8957;
	add.s64 	%rd21516, %rd21510, %rd21515;
	and.b64  	%rd21518, %rd23456, 4294967295;
	shr.u64 	%rd21519, %rd23456, 32;
	mul.lo.s64 	%rd21520, %rd21387, %rd21518;
	mad.lo.s64 	%rd21521, %rd21386, %rd21519, %rd21520;
	setp.lt.u64 	%p8958, %rd21521, %rd21520;
	selp.b64 	%rd21522, 4294967296, 0, %p8958;
	shl.b64 	%rd21523, %rd21521, 32;
	mad.lo.s64 	%rd21524, %rd21386, %rd21518, %rd21523;
	setp.lt.u64 	%p8959, %rd21524, %rd21523;
	shr.u64 	%rd21525, %rd21521, 32;
	mad.lo.s64 	%rd21526, %rd21387, %rd21519, %rd21525;
	add.s64 	%rd21527, %rd21526, %rd21522;
	selp.u64 	%rd21528, 1, 0, %p8959;
	add.s64 	%rd21529, %rd21527, %rd21528;
	add.s64 	%rd21530, %rd21475, %rd21524;
	setp.lt.u64 	%p8960, %rd21530, %rd21475;
	selp.u64 	%rd21531, 1, 0, %p8960;
	add.s64 	%rd21532, %rd21529, %rd21531;
	setp.ne.s64 	%p8961, %rd21532, 0;
	add.s64 	%rd21534, %rd21493, %rd21532;
	setp.lt.u64 	%p8962, %rd21534, %rd21493;
	and.pred  	%p8963, %p8961, %p8962;
	selp.u64 	%rd21535, 1, 0, %p8963;
	mul.lo.s64 	%rd21536, %rd21399, %rd21518;
	mad.lo.s64 	%rd21537, %rd21398, %rd21519, %rd21536;
	setp.lt.u64 	%p8964, %rd21537, %rd21536;
	selp.b64 	%rd21538, 4294967296, 0, %p8964;
	shl.b64 	%rd21539, %rd21537, 32;
	mad.lo.s64 	%rd21540, %rd21398, %rd21518, %rd21539;
	setp.lt.u64 	%p8965, %rd21540, %rd21539;
	shr.u64 	%rd21541, %rd21537, 32;
	mad.lo.s64 	%rd21542, %rd21399, %rd21519, %rd21541;
	add.s64 	%rd21543, %rd21542, %rd21538;
	selp.u64 	%rd21544, 1, 0, %p8965;
	add.s64 	%rd21545, %rd21543, %rd21544;
	add.s64 	%rd21546, %rd21534, %rd21535;
	add.s64 	%rd21547, %rd21546, %rd21540;
	max.u64 	%rd21548, %rd21534, %rd21546;
	setp.gt.u64 	%p8966, %rd21548, %rd21547;
	selp.u64 	%rd21549, 1, 0, %p8966;
	add.s64 	%rd21550, %rd21545, %rd21549;
	setp.ne.s64 	%p8967, %rd21550, 0;
	add.s64 	%rd21552, %rd21512, %rd21550;
	setp.lt.u64 	%p8968, %rd21552, %rd21512;
	and.pred  	%p8969, %p8967, %p8968;
	selp.u64 	%rd21553, 1, 0, %p8969;
	mul.lo.s64 	%rd21554, %rd21414, %rd21518;
	mad.lo.s64 	%rd21555, %rd21413, %rd21519, %rd21554;
	setp.lt.u64 	%p8970, %rd21555, %rd21554;
	selp.b64 	%rd21556, 4294967296, 0, %p8970;
	shl.b64 	%rd21557, %rd21555, 32;
	mad.lo.s64 	%rd21558, %rd21413, %rd21518, %rd21557;
	setp.lt.u64 	%p8971, %rd21558, %rd21557;
	shr.u64 	%rd21559, %rd21555, 32;
	mad.lo.s64 	%rd21560, %rd21414, %rd21519, %rd21559;
	add.s64 	%rd21561, %rd21560, %rd21556;
	selp.u64 	%rd21562, 1, 0, %p8971;
	add.s64 	%rd21563, %rd21561, %rd21562;
	add.s64 	%rd21564, %rd21552, %rd21553;
	add.s64 	%rd21565, %rd21564, %rd21558;
	max.u64 	%rd21567, %rd21552, %rd21564;
	setp.gt.u64 	%p8972, %rd21567, %rd21565;
	selp.u64 	%rd21568, 1, 0, %p8972;
	add.s64 	%rd21569, %rd21563, %rd21568;
	setp.ne.s64 	%p8973, %rd21569, 0;
	add.s64 	%rd21571, %rd21516, %rd21569;
	setp.lt.u64 	%p8974, %rd21571, %rd21516;
	and.pred  	%p8975, %p8973, %p8974;
	selp.u64 	%rd21572, 1, 0, %p8975;
	mul.lo.s64 	%rd21573, %rd21430, %rd21518;
	mad.lo.s64 	%rd21574, %rd21429, %rd21519, %rd21573;
	setp.lt.u64 	%p8976, %rd21574, %rd21573;
	selp.b64 	%rd21575, 4294967296, 0, %p8976;
	shl.b64 	%rd21576, %rd21574, 32;
	mad.lo.s64 	%rd21577, %rd21429, %rd21518, %rd21576;
	setp.lt.u64 	%p8977, %rd21577, %rd21576;
	shr.u64 	%rd21578, %rd21574, 32;
	mad.lo.s64 	%rd21579, %rd21430, %rd21519, %rd21578;
	add.s64 	%rd21580, %rd21579, %rd21575;
	selp.u64 	%rd21581, 1, 0, %p8977;
	add.s64 	%rd21582, %rd21580, %rd21581;
	add.s64 	%rd21583, %rd21571, %rd21572;
	add.s64 	%rd21584, %rd21583, %rd21577;
	max.u64 	%rd21586, %rd21571, %rd21583;
	setp.gt.u64 	%p8978, %rd21586, %rd21584;
	selp.u64 	%rd21587, 1, 0, %p8978;
	add.s64 	%rd21588, %rd21582, %rd21587;
	and.b64  	%rd21590, %rd23455, 4294967295;
	shr.u64 	%rd21591, %rd23455, 32;
	mul.lo.s64 	%rd21592, %rd21387, %rd21590;
	mad.lo.s64 	%rd21593, %rd21386, %rd21591, %rd21592;
	setp.lt.u64 	%p8979, %rd21593, %rd21592;
	selp.b64 	%rd21594, 4294967296, 0, %p8979;
	shl.b64 	%rd21595, %rd21593, 32;
	mad.lo.s64 	%rd21596, %rd21386, %rd21590, %rd21595;
	setp.lt.u64 	%p8980, %rd21596, %rd21595;
	shr.u64 	%rd21597, %rd21593, 32;
	mad.lo.s64 	%rd21598, %rd21387, %rd21591, %rd21597;
	add.s64 	%rd21599, %rd21598, %rd21594;
	selp.u64 	%rd21600, 1, 0, %p8980;
	add.s64 	%rd21601, %rd21599, %rd21600;
	add.s64 	%rd21602, %rd21547, %rd21596;
	setp.lt.u64 	%p8981, %rd21602, %rd21547;
	selp.u64 	%rd21603, 1, 0, %p8981;
	add.s64 	%rd21604, %rd21601, %rd21603;
	setp.ne.s64 	%p8982, %rd21604, 0;
	add.s64 	%rd21606, %rd21565, %rd21604;
	setp.lt.u64 	%p8983, %rd21606, %rd21565;
	and.pred  	%p8984, %p8982, %p8983;
	selp.u64 	%rd21607, 1, 0, %p8984;
	mul.lo.s64 	%rd21608, %rd21399, %rd21590;
	mad.lo.s64 	%rd21609, %rd21398, %rd21591, %rd21608;
	setp.lt.u64 	%p8985, %rd21609, %rd21608;
	selp.b64 	%rd21610, 4294967296, 0, %p8985;
	shl.b64 	%rd21611, %rd21609, 32;
	mad.lo.s64 	%rd21612, %rd21398, %rd21590, %rd21611;
	setp.lt.u64 	%p8986, %rd21612, %rd21611;
	shr.u64 	%rd21613, %rd21609, 32;
	mad.lo.s64 	%rd21614, %rd21399, %rd21591, %rd21613;
	add.s64 	%rd21615, %rd21614, %rd21610;
	selp.u64 	%rd21616, 1, 0, %p8986;
	add.s64 	%rd21617, %rd21615, %rd21616;
	add.s64 	%rd21618, %rd21606, %rd21607;
	add.s64 	%rd2743, %rd21618, %rd21612;
	max.u64 	%rd21619, %rd21606, %rd21618;
	setp.gt.u64 	%p8987, %rd21619, %rd2743;
	selp.u64 	%rd21620, 1, 0, %p8987;
	add.s64 	%rd21621, %rd21617, %rd21620;
	setp.ne.s64 	%p8988, %rd21621, 0;
	add.s64 	%rd21623, %rd21584, %rd21621;
	setp.lt.u64 	%p8989, %rd21623, %rd21584;
	and.pred  	%p8990, %p8988, %p8989;
	selp.u64 	%rd21624, 1, 0, %p8990;
	mul.lo.s64 	%rd21625, %rd21414, %rd21590;
	mad.lo.s64 	%rd21626, %rd21413, %rd21591, %rd21625;
	setp.lt.u64 	%p8991, %rd21626, %rd21625;
	selp.b64 	%rd21627, 4294967296, 0, %p8991;
	shl.b64 	%rd21628, %rd21626, 32;
	mad.lo.s64 	%rd21629, %rd21413, %rd21590, %rd21628;
	setp.lt.u64 	%p8992, %rd21629, %rd21628;
	shr.u64 	%rd21630, %rd21626, 32;
	mad.lo.s64 	%rd21631, %rd21414, %rd21591, %rd21630;
	add.s64 	%rd21632, %rd21631, %rd21627;
	selp.u64 	%rd21633, 1, 0, %p8992;
	add.s64 	%rd21634, %rd21632, %rd21633;
	add.s64 	%rd21635, %rd21623, %rd21624;
	add.s64 	%rd2744, %rd21635, %rd21629;
	max.u64 	%rd21636, %rd21623, %rd21635;
	setp.gt.u64 	%p8993, %rd21636, %rd2744;
	selp.u64 	%rd21637, 1, 0, %p8993;
	add.s64 	%rd21638, %rd21634, %rd21637;
	setp.ne.s64 	%p8994, %rd21638, 0;
	add.s64 	%rd21640, %rd21588, %rd21638;
	setp.lt.u64 	%p8995, %rd21640, %rd21588;
	and.pred  	%p8996, %p8994, %p8995;
	selp.u64 	%rd21641, 1, 0, %p8996;
	mul.lo.s64 	%rd21642, %rd21430, %rd21590;
	mad.lo.s64 	%rd21643, %rd21429, %rd21591, %rd21642;
	setp.lt.u64 	%p8997, %rd21643, %rd21642;
	selp.b64 	%rd21644, 4294967296, 0, %p8997;
	shl.b64 	%rd21645, %rd21643, 32;
	mad.lo.s64 	%rd21646, %rd21429, %rd21590, %rd21645;
	setp.lt.u64 	%p8998, %rd21646, %rd21645;
	shr.u64 	%rd21647, %rd21643, 32;
	mad.lo.s64 	%rd21648, %rd21430, %rd21591, %rd21647;
	add.s64 	%rd21649, %rd21648, %rd21644;
	selp.u64 	%rd21650, 1, 0, %p8998;
	add.s64 	%rd21651, %rd21649, %rd21650;
	add.s64 	%rd21652, %rd21640, %rd21641;
	add.s64 	%rd2745, %rd21652, %rd21646;
	max.u64 	%rd21653, %rd21640, %rd21652;
	setp.gt.u64 	%p8999, %rd21653, %rd2745;
	selp.u64 	%rd21654, 1, 0, %p8999;
	add.s64 	%rd2746, %rd21651, %rd21654;
	mov.b64 	{%r2740, %r2741}, %rd2743;
	mov.b64 	{%r2742, %r2743}, %rd2744;
	mov.b64 	%rd21655, {%r2743, %r2740};
	mov.b64 	{%r2744, %r2745}, %rd2745;
	mov.b64 	%rd21656, {%r2745, %r2742};
	mov.b64 	{%r2746, %r2747}, %rd2746;
	mov.b64 	%rd21657, {%r2747, %r2744};
	shl.b64 	%rd21658, %rd2746, 32;
	add.s64 	%rd2747, %rd21655, %rd21392;
	setp.lt.u64 	%p9000, %rd2747, %rd21655;
	selp.u64 	%rd21659, 1, 0, %p9000;
	add.s64 	%rd21660, %rd21656, %rd21458;
	add.s64 	%rd2748, %rd21660, %rd21659;
	max.u64 	%rd21661, %rd21458, %rd21660;
	setp.gt.u64 	%p9001, %rd21661, %rd2748;
	selp.u64 	%rd21662, 1, 0, %p9001;
	add.s64 	%rd21663, %rd21657, %rd21530;
	add.s64 	%rd2749, %rd21663, %rd21662;
	max.u64 	%rd21664, %rd21530, %rd21663;
	setp.gt.u64 	%p9002, %rd21664, %rd2749;
	selp.u64 	%rd21665, 1, 0, %p9002;
	add.s64 	%rd21666, %rd21658, %rd21602;
	add.s64 	%rd23454, %rd21666, %rd21665;
	setp.gt.u64 	%p9003, %rd23454, %rd2734;
	@%p9003 bra 	$L__BB1_947;
	setp.eq.s64 	%p9004, %rd23454, %rd2734;
	setp.gt.u64 	%p9005, %rd2749, %rd2733;
	and.pred  	%p9006, %p9004, %p9005;
	@%p9006 bra 	$L__BB1_947;
	setp.eq.s64 	%p9007, %rd23454, %rd2734;
	setp.eq.s64 	%p9008, %rd2749, %rd2733;
	and.pred  	%p9009, %p9007, %p9008;
	setp.gt.u64 	%p9010, %rd2748, %rd2732;
	and.pred  	%p9011, %p9009, %p9010;
	@%p9011 bra 	$L__BB1_947;
	setp.ne.s64 	%p9012, %rd23454, %rd2734;
	setp.ne.s64 	%p9013, %rd2749, %rd2733;
	or.pred  	%p9014, %p9012, %p9013;
	setp.ne.s64 	%p9015, %rd2748, %rd2732;
	or.pred  	%p9016, %p9014, %p9015;
	setp.lt.u64 	%p9017, %rd2747, %rd2731;
	or.pred  	%p9018, %p9016, %p9017;
	mov.u64 	%rd23451, %rd2749;
	mov.u64 	%rd23452, %rd2748;
	mov.u64 	%rd23453, %rd2747;
	@%p9018 bra 	$L__BB1_948;
$L__BB1_947:
	sub.s64 	%rd23453, %rd2747, %rd2731;
	setp.lt.u64 	%p9019, %rd2747, %rd2731;
	selp.u64 	%rd21667, 1, 0, %p9019;
	add.s64 	%rd21668, %rd2732, %rd21667;
	sub.s64 	%rd23452, %rd2748, %rd21668;
	setp.ge.u64 	%p9020, %rd2748, %rd21668;
	setp.lt.u64 	%p9021, %rd2748, %rd21668;
	setp.eq.s64 	%p9022, %rd21668, 0;
	selp.u32 	%r2748, -1, 0, %p9021;
	selp.u32 	%r2749, -1, 0, %p9022;
	selp.b32 	%r2750, %r2749, %r2748, %p9020;
	selp.b32 	%r2751, %r2750, %r2748, %p9019;
	and.b32  	%r2752, %r2751, 1;
	setp.eq.b32 	%p9023, %r2752, 1;
	cvt.u64.u32 	%rd21669, %r2751;
	and.b64  	%rd21670, %rd21669, 1;
	add.s64 	%rd21671, %rd2733, %rd21670;
	sub.s64 	%rd23451, %rd2749, %rd21671;
	setp.ge.u64 	%p9024, %rd2749, %rd21671;
	setp.lt.u64 	%p9025, %rd2749, %rd21671;
	setp.eq.s64 	%p9026, %rd21671, 0;
	selp.u32 	%r2753, -1, 0, %p9025;
	selp.u32 	%r2754, -1, 0, %p9026;
	selp.b32 	%r2755, %r2754, %r2753, %p9024;
	selp.b32 	%r2756, %r2755, %r2753, %p9023;
	and.b32  	%r2757, %r2756, 1;
	setp.eq.b32 	%p9027, %r2757, 1;
	selp.s64 	%rd21672, -1, 0, %p9027;
	sub.s64 	%rd21673, %rd23454, %rd2734;
	add.s64 	%rd23454, %rd21673, %rd21672;
$L__BB1_948:
	shr.u64 	%rd21674, %rd2743, 32;
	mul.lo.s64 	%rd21675, %rd21674, 4196183048192;
	and.b64  	%rd21676, %rd2743, 4294967295;
	mad.lo.s64 	%rd21677, %rd21676, 977, %rd21675;
	setp.lt.u64 	%p9028, %rd21677, %rd21675;
	shr.u64 	%rd21678, %rd2744, 32;
	mul.lo.s64 	%rd21679, %rd21678, 4196183048192;
	and.b64  	%rd21680, %rd2744, 4294967295;
	mad.lo.s64 	%rd21681, %rd21680, 977, %rd21679;
	setp.lt.u64 	%p9029, %rd21681, %rd21679;
	selp.u64 	%rd21682, 1, 0, %p9028;
	mul.lo.s64 	%rd21683, %rd21674, 977;
	shr.u64 	%rd21684, %rd21683, 32;
	add.s64 	%rd21685, %rd21684, %rd21682;
	add.s64 	%rd21686, %rd21685, %rd21681;
	setp.lt.u64 	%p9030, %rd21686, %rd21685;
	shr.u64 	%rd21687, %rd2745, 32;
	mul.lo.s64 	%rd21688, %rd21687, 4196183048192;
	and.b64  	%rd21689, %rd2745, 4294967295;
	mad.lo.s64 	%rd21690, %rd21689, 977, %rd21688;
	setp.lt.u64 	%p9031, %rd21690, %rd21688;
	selp.u64 	%rd21691, 1, 0, %p9030;
	selp.u64 	%rd21692, 1, 0, %p9029;
	mul.lo.s64 	%rd21693, %rd21678, 977;
	shr.u64 	%rd21694, %rd21693, 32;
	add.s64 	%rd21695, %rd21694, %rd21692;
	add.s64 	%rd21696, %rd21695, %rd21691;
	add.s64 	%rd21697, %rd21696, %rd21690;
	setp.lt.u64 	%p9032, %rd21697, %rd21696;
	add.s64 	%rd2759, %rd23453, %rd21677;
	setp.lt.u64 	%p9033, %rd2759, %rd23453;
	selp.u64 	%rd21698, 1, 0, %p9033;
	add.s64 	%rd21699, %rd23452, %rd21686;
	add.s64 	%rd2760, %rd21699, %rd21698;
	max.u64 	%rd21700, %rd23452, %rd21699;
	setp.gt.u64 	%p9034, %rd21700, %rd2760;
	selp.u64 	%rd21701, 1, 0, %p9034;
	add.s64 	%rd21702, %rd23451, %rd21697;
	add.s64 	%rd2761, %rd21702, %rd21701;
	max.u64 	%rd21703, %rd23451, %rd21702;
	setp.gt.u64 	%p9035, %rd21703, %rd2761;
	selp.u64 	%rd21704, 1, 0, %p9035;
	shr.u64 	%rd21705, %rd2746, 32;
	and.b64  	%rd21706, %rd2746, 4294967295;
	mul.lo.s64 	%rd21707, %rd21706, 977;
	mad.lo.s64 	%rd21708, %rd21705, 4196183048192, %rd21707;
	selp.u64 	%rd21709, 1, 0, %p9032;
	selp.u64 	%rd21710, 1, 0, %p9031;
	mul.lo.s64 	%rd21711, %rd21687, 977;
	shr.u64 	%rd21712, %rd21711, 32;
	add.s64 	%rd21713, %rd21712, %rd21710;
	add.s64 	%rd21714, %rd21713, %rd21709;
	add.s64 	%rd21715, %rd21714, %rd21708;
	add.s64 	%rd21716, %rd23454, %rd21715;
	add.s64 	%rd23455, %rd21716, %rd21704;
	setp.gt.u64 	%p9036, %rd23455, %rd2734;
	@%p9036 bra 	$L__BB1_952;
	setp.eq.s64 	%p9037, %rd23455, %rd2734;
	setp.gt.u64 	%p9038, %rd2761, %rd2733;
	and.pred  	%p9039, %p9037, %p9038;
	@%p9039 bra 	$L__BB1_952;
	setp.eq.s64 	%p9040, %rd23455, %rd2734;
	setp.eq.s64 	%p9041, %rd2761, %rd2733;
	and.pred  	%p9042, %p9040, %p9041;
	setp.gt.u64 	%p9043, %rd2760, %rd2732;
	and.pred  	%p9044, %p9042, %p9043;
	@%p9044 bra 	$L__BB1_952;
	setp.ne.s64 	%p9045, %rd23455, %rd2734;
	setp.ne.s64 	%p9046, %rd2761, %rd2733;
	or.pred  	%p9047, %p9045, %p9046;
	setp.ne.s64 	%p9048, %rd2760, %rd2732;
	or.pred  	%p9049, %p9047, %p9048;
	setp.lt.u64 	%p9050, %rd2759, %rd2731;
	or.pred  	%p9051, %p9049, %p9050;
	mov.u64 	%rd23456, %rd2761;
	mov.u64 	%rd23457, %rd2760;
	mov.u64 	%rd23458, %rd2759;
	@%p9051 bra 	$L__BB1_953;
$L__BB1_952:
	sub.s64 	%rd23458, %rd2759, %rd2731;
	setp.lt.u64 	%p9052, %rd2759, %rd2731;
	selp.u64 	%rd21717, 1, 0, %p9052;
	add.s64 	%rd21718, %rd2732, %rd21717;
	sub.s64 	%rd23457, %rd2760, %rd21718;
	setp.ge.u64 	%p9053, %rd2760, %rd21718;
	setp.lt.u64 	%p9054, %rd2760, %rd21718;
	setp.eq.s64 	%p9055, %rd21718, 0;
	selp.u32 	%r2758, -1, 0, %p9054;
	selp.u32 	%r2759, -1, 0, %p9055;
	selp.b32 	%r2760, %r2759, %r2758, %p9053;
	selp.b32 	%r2761, %r2760, %r2758, %p9052;
	and.b32  	%r2762, %r2761, 1;
	setp.eq.b32 	%p9056, %r2762, 1;
	cvt.u64.u32 	%rd21719, %r2761;
	and.b64  	%rd21720, %rd21719, 1;
	add.s64 	%rd21721, %rd2733, %rd21720;
	sub.s64 	%rd23456, %rd2761, %rd21721;
	setp.ge.u64 	%p9057, %rd2761, %rd21721;
	setp.lt.u64 	%p9058, %rd2761, %rd21721;
	setp.eq.s64 	%p9059, %rd21721, 0;
	selp.u32 	%r2763, -1, 0, %p9058;
	selp.u32 	%r2764, -1, 0, %p9059;
	selp.b32 	%r2765, %r2764, %r2763, %p9057;
	selp.b32 	%r2766, %r2765, %r2763, %p9056;
	and.b32  	%r2767, %r2766, 1;
	setp.eq.b32 	%p9060, %r2767, 1;
	selp.s64 	%rd21722, -1, 0, %p9060;
	sub.s64 	%rd21723, %rd23455, %rd2734;
	add.s64 	%rd23455, %rd21723, %rd21722;
$L__BB1_953:
	add.s32 	%r2880, %r2880, 1;
	setp.eq.s32 	%p9061, %r2880, 0;
	@%p9061 bra 	$L__BB1_964;
	and.b64  	%rd21724, %rd23466, 4294967295;
	shr.u64 	%rd21725, %rd23466, 32;
	mul.lo.s64 	%rd21726, %rd21725, %rd21724;
	shr.u64 	%rd21727, %rd21726, 31;
	and.b64  	%rd21728, %rd21727, 4294967296;
	shl.b64 	%rd21729, %rd21726, 33;
	mad.lo.s64 	%rd21730, %rd21724, %rd21724, %rd21729;
	setp.lt.u64 	%p9062, %rd21730, %rd21729;
	and.b64  	%rd21731, %rd21727, 4294967295;
	mad.lo.s64 	%rd21732, %rd21725, %rd21725, %rd21731;
	add.s64 	%rd21733, %rd21732, %rd21728;
	selp.u64 	%rd21734, 1, 0, %p9062;
	add.s64 	%rd21735, %rd21733, %rd21734;
	and.b64  	%rd21736, %rd23465, 4294967295;
	shr.u64 	%rd21737, %rd23465, 32;
	mul.lo.s64 	%rd21738, %rd21737, %rd21724;
	mul.lo.s64 	%rd21739, %rd21736, %rd21725;
	add.s64 	%rd21740, %rd21738, %rd21739;
	setp.lt.u64 	%p9063, %rd21740, %rd21738;
	selp.b64 	%rd21741, 4294967296, 0, %p9063;
	shl.b64 	%rd21742, %rd21740, 32;
	mad.lo.s64 	%rd21743, %rd21736, %rd21724, %rd21742;
	setp.lt.u64 	%p9064, %rd21743, %rd21742;
	shr.u64 	%rd21744, %rd21740, 32;
	mad.lo.s64 	%rd21745, %rd21737, %rd21725, %rd21744;
	add.s64 	%rd21746, %rd21745, %rd21741;
	selp.u64 	%rd21747, 1, 0, %p9064;
	add.s64 	%rd21748, %rd21746, %rd21747;
	add.s64 	%rd21749, %rd21735, %rd21743;
	setp.lt.u64 	%p9065, %rd21749, %rd21735;
	selp.u64 	%rd21750, 1, 0, %p9065;
	add.s64 	%rd21751, %rd21748, %rd21750;
	and.b64  	%rd21752, %rd23464, 4294967295;
	shr.u64 	%rd21753, %rd23464, 32;
	mul.lo.s64 	%rd21754, %rd21753, %rd21724;
	mul.lo.s64 	%rd21755, %rd21752, %rd21725;
	add.s64 	%rd21756, %rd21754, %rd21755;
	setp.lt.u64 	%p9066, %rd21756, %rd21754;
	selp.b64 	%rd21757, 4294967296, 0, %p9066;
	shl.b64 	%rd21758, %rd21756, 32;
	mad.lo.s64 	%rd21759, %rd21752, %rd21724, %rd21758;
	setp.lt.u64 	%p9067, %rd21759, %rd21758;
	shr.u64 	%rd21760, %rd21756, 32;
	mad.lo.s64 	%rd21761, %rd21753, %rd21725, %rd21760;
	add.s64 	%rd21762, %rd21761, %rd21757;
	selp.u64 	%rd21763, 1, 0, %p9067;
	add.s64 	%rd21764, %rd21762, %rd21763;
	add.s64 	%rd21765, %rd21751, %rd21759;
	setp.lt.u64 	%p9068, %rd21765, %rd21751;
	selp.u64 	%rd21767, 1, 0, %p9068;
	add.s64 	%rd21768, %rd21764, %rd21767;
	and.b64  	%rd21769, %rd23463, 4294967295;
	shr.u64 	%rd21770, %rd23463, 32;
	mul.lo.s64 	%rd21771, %rd21770, %rd21724;
	mul.lo.s64 	%rd21772, %rd21769, %rd21725;
	add.s64 	%rd21773, %rd21771, %rd21772;
	setp.lt.u64 	%p9069, %rd21773, %rd21771;
	selp.b64 	%rd21774, 4294967296, 0, %p9069;
	shl.b64 	%rd21775, %rd21773, 32;
	mad.lo.s64 	%rd21776, %rd21769, %rd21724, %rd21775;
	setp.lt.u64 	%p9070, %rd21776, %rd21775;
	shr.u64 	%rd21777, %rd21773, 32;
	mad.lo.s64 	%rd21778, %rd21770, %rd21725, %rd21777;
	add.s64 	%rd21779, %rd21778, %rd21774;
	selp.u64 	%rd21780, 1, 0, %p9070;
	add.s64 	%rd21781, %rd21779, %rd21780;
	add.s64 	%rd21782, %rd21768, %rd21776;
	setp.lt.u64 	%p9071, %rd21782, %rd21768;
	selp.u64 	%rd21784, 1, 0, %p9071;
	add.s64 	%rd21785, %rd21781, %rd21784;
	setp.lt.u64 	%p9072, %rd21740, %rd21739;
	selp.b64 	%rd21787, 4294967296, 0, %p9072;
	add.s64 	%rd21788, %rd21745, %rd21787;
	add.s64 	%rd21789, %rd21788, %rd21747;
	add.s64 	%rd21790, %rd21749, %rd21743;
	setp.lt.u64 	%p9073, %rd21790, %rd21749;
	selp.u64 	%rd21791, 1, 0, %p9073;
	add.s64 	%rd21792, %rd21789, %rd21791;
	setp.ne.s64 	%p9074, %rd21792, 0;
	add.s64 	%rd21794, %rd21765, %rd21792;
	setp.lt.u64 	%p9075, %rd21794, %rd21765;
	and.pred  	%p9076, %p9074, %p9075;
	selp.u64 	%rd21795, 1, 0, %p9076;
	mul.lo.s64 	%rd21796, %rd21737, %rd21736;
	shr.u64 	%rd21797, %rd21796, 31;
	and.b64  	%rd21798, %rd21797, 4294967296;
	shl.b64 	%rd21799, %rd21796, 33;
	mad.lo.s64 	%rd21800, %rd21736, %rd21736, %rd21799;
	setp.lt.u64 	%p9077, %rd21800, %rd21799;
	and.b64  	%rd21801, %rd21797, 4294967295;
	mad.lo.s64 	%rd21802, %rd21737, %rd21737, %rd21801;
	add.s64 	%rd21803, %rd21802, %rd21798;
	selp.u64 	%rd21804, 1, 0, %p9077;
	add.s64 	%rd21805, %rd21803, %rd21804;
	add.s64 	%rd21806, %rd21794, %rd21795;
	add.s64 	%rd21807, %rd21806, %rd21800;
	max.u64 	%rd21808, %rd21794, %rd21806;
	setp.gt.u64 	%p9078, %rd21808, %rd21807;
	selp.u64 	%rd21809, 1, 0, %p9078;
	add.s64 	%rd21810, %rd21805, %rd21809;
	setp.ne.s64 	%p9079, %rd21810, 0;
	add.s64 	%rd21812, %rd21782, %rd21810;
	setp.lt.u64 	%p9080, %rd21812, %rd21782;
	and.pred  	%p9081, %p9079, %p9080;
	selp.u64 	%rd21813, 1, 0, %p9081;
	mul.lo.s64 	%rd21814, %rd21753, %rd21736;
	mul.lo.s64 	%rd21815, %rd21752, %rd21737;
	add.s64 	%rd21816, %rd21814, %rd21815;
	setp.lt.u64 	%p9082, %rd21816, %rd21814;
	selp.b64 	%rd21817, 4294967296, 0, %p9082;
	shl.b64 	%rd21818, %rd21816, 32;
	mad.lo.s64 	%rd21819, %rd21752, %rd21736, %rd21818;
	setp.lt.u64 	%p9083, %rd21819, %rd21818;
	shr.u64 	%rd21820, %rd21816, 32;
	mad.lo.s64 	%rd21821, %rd21753, %rd21737, %rd21820;
	add.s64 	%rd21822, %rd21821, %rd21817;
	selp.u64 	%rd21823, 1, 0, %p9083;
	add.s64 	%rd21824, %rd21822, %rd21823;
	add.s64 	%rd21825, %rd21812, %rd21813;
	add.s64 	%rd21826, %rd21825, %rd21819;
	max.u64 	%rd21828, %rd21812, %rd21825;
	setp.gt.u64 	%p9084, %rd21828, %rd21826;
	selp.u64 	%rd21829, 1, 0, %p9084;
	add.s64 	%rd21830, %rd21824, %rd21829;
	setp.ne.s64 	%p9085, %rd21830, 0;
	add.s64 	%rd21832, %rd21785, %rd21830;
	setp.lt.u64 	%p9086, %rd21832, %rd21785;
	and.pred  	%p9087, %p9085, %p9086;
	selp.u64 	%rd21833, 1, 0, %p9087;
	mul.lo.s64 	%rd21834, %rd21770, %rd21736;
	mul.lo.s64 	%rd21835, %rd21769, %rd21737;
	add.s64 	%rd21836, %rd21834, %rd21835;
	setp.lt.u64 	%p9088, %rd21836, %rd21834;
	selp.b64 	%rd21837, 4294967296, 0, %p9088;
	shl.b64 	%rd21838, %rd21836, 32;
	mad.lo.s64 	%rd21839, %rd21769, %rd21736, %rd21838;
	setp.lt.u64 	%p9089, %rd21839, %rd21838;
	shr.u64 	%rd21840, %rd21836, 32;
	mad.lo.s64 	%rd21841, %rd21770, %rd21737, %rd21840;
	add.s64 	%rd21842, %rd21841, %rd21837;
	selp.u64 	%rd21843, 1, 0, %p9089;
	add.s64 	%rd21844, %rd21842, %rd21843;
	add.s64 	%rd21845, %rd21832, %rd21833;
	add.s64 	%rd21846, %rd21845, %rd21839;
	max.u64 	%rd21848, %rd21832, %rd21845;
	setp.gt.u64 	%p9090, %rd21848, %rd21846;
	selp.u64 	%rd21849, 1, 0, %p9090;
	add.s64 	%rd21850, %rd21844, %rd21849;
	setp.lt.u64 	%p9091, %rd21756, %rd21755;
	selp.b64 	%rd21852, 4294967296, 0, %p9091;
	add.s64 	%rd21853, %rd21761, %rd21852;
	add.s64 	%rd21854, %rd21853, %rd21763;
	add.s64 	%rd21855, %rd21807, %rd21759;
	setp.lt.u64 	%p9092, %rd21855, %rd21807;
	selp.u64 	%rd21856, 1, 0, %p9092;
	add.s64 	%rd21857, %rd21854, %rd21856;
	setp.ne.s64 	%p9093, %rd21857, 0;
	add.s64 	%rd21859, %rd21826, %rd21857;
	setp.lt.u64 	%p9094, %rd21859, %rd21826;
	and.pred  	%p9095, %p9093, %p9094;
	selp.u64 	%rd21860, 1, 0, %p9095;
	setp.lt.u64 	%p9096, %rd21816, %rd21815;
	selp.b64 	%rd21861, 4294967296, 0, %p9096;
	add.s64 	%rd21862, %rd21821, %rd21861;
	add.s64 	%rd21863, %rd21862, %rd21823;
	add.s64 	%rd21864, %rd21859, %rd21860;
	add.s64 	%rd21865, %rd21864, %rd21819;
	max.u64 	%rd21866, %rd21859, %rd21864;
	setp.gt.u64 	%p9097, %rd21866, %rd21865;
	selp.u64 	%rd21867, 1, 0, %p9097;
	add.s64 	%rd21868, %rd21863, %rd21867;
	setp.ne.s64 	%p9098, %rd21868, 0;
	add.s64 	%rd21870, %rd21846, %rd21868;
	setp.lt.u64 	%p9099, %rd21870, %rd21846;
	and.pred  	%p9100, %p9098, %p9099;
	selp.u64 	%rd21871, 1, 0, %p9100;
	mul.lo.s64 	%rd21872, %rd21753, %rd21752;
	shr.u64 	%rd21873, %rd21872, 31;
	and.b64  	%rd21874, %rd21873, 4294967296;
	shl.b64 	%rd21875, %rd21872, 33;
	mad.lo.s64 	%rd21876, %rd21752, %rd21752, %rd21875;
	setp.lt.u64 	%p9101, %rd21876, %rd21875;
	and.b64  	%rd21877, %rd21873, 4294967295;
	mad.lo.s64 	%rd21878, %rd21753, %rd21753, %rd21877;
	add.s64 	%rd21879, %rd21878, %rd21874;
	selp.u64 	%rd21880, 1, 0, %p9101;
	add.s64 	%rd21881, %rd21879, %rd21880;
	add.s64 	%rd21882, %rd21870, %rd21871;
	add.s64 	%rd21883, %rd21882, %rd21876;
	max.u64 	%rd21885, %rd21870, %rd21882;
	setp.gt.u64 	%p9102, %rd21885, %rd21883;
	selp.u64 	%rd21886, 1, 0, %p9102;
	add.s64 	%rd21887, %rd21881, %rd21886;
	setp.ne.s64 	%p9103, %rd21887, 0;
	add.s64 	%rd21889, %rd21850, %rd21887;
	setp.lt.u64 	%p9104, %rd21889, %rd21850;
	and.pred  	%p9105, %p9103, %p9104;
	selp.u64 	%rd21890, 1, 0, %p9105;
	mul.lo.s64 	%rd21891, %rd21770, %rd21752;
	mul.lo.s64 	%rd21892, %rd21769, %rd21753;
	add.s64 	%rd21893, %rd21891, %rd21892;
	setp.lt.u64 	%p9106, %rd21893, %rd21891;
	selp.b64 	%rd21894, 4294967296, 0, %p9106;
	shl.b64 	%rd21895, %rd21893, 32;
	mad.lo.s64 	%rd21896, %rd21769, %rd21752, %rd21895;
	setp.lt.u64 	%p9107, %rd21896, %rd21895;
	shr.u64 	%rd21897, %rd21893, 32;
	mad.lo.s64 	%rd21898, %rd21770, %rd21753, %rd21897;
	add.s64 	%rd21899, %rd21898, %rd21894;
	selp.u64 	%rd21900, 1, 0, %p9107;
	add.s64 	%rd21901, %rd21899, %rd21900;
	add.s64 	%rd21902, %rd21889, %rd21890;
	add.s64 	%rd21903, %rd21902, %rd21896;
	max.u64 	%rd21905, %rd21889, %rd21902;
	setp.gt.u64 	%p9108, %rd21905, %rd21903;
	selp.u64 	%rd21906, 1, 0, %p9108;
	add.s64 	%rd21907, %rd21901, %rd21906;
	setp.lt.u64 	%p9109, %rd21773, %rd21772;
	selp.b64 	%rd21909, 4294967296, 0, %p9109;
	add.s64 	%rd21910, %rd21778, %rd21909;
	add.s64 	%rd21911, %rd21910, %rd21780;
	add.s64 	%rd21912, %rd21865, %rd21776;
	setp.lt.u64 	%p9110, %rd21912, %rd21865;
	selp.u64 	%rd21913, 1, 0, %p9110;
	add.s64 	%rd21914, %rd21911, %rd21913;
	setp.ne.s64 	%p9111, %rd21914, 0;
	add.s64 	%rd21916, %rd21883, %rd21914;
	setp.lt.u64 	%p9112, %rd21916, %rd21883;
	and.pred  	%p9113, %p9111, %p9112;
	selp.u64 	%rd21917, 1, 0, %p9113;
	setp.lt.u64 	%p9114, %rd21836, %rd21835;
	selp.b64 	%rd21918, 4294967296, 0, %p9114;
	add.s64 	%rd21919, %rd21841, %rd21918;
	add.s64 	%rd21920, %rd21919, %rd21843;
	add.s64 	%rd21921, %rd21916, %rd21917;
	add.s64 	%rd2771, %rd21921, %rd21839;
	max.u64 	%rd21922, %rd21916, %rd21921;
	setp.gt.u64 	%p9115, %rd21922, %rd2771;
	selp.u64 	%rd21923, 1, 0, %p9115;
	add.s64 	%rd21924, %rd21920, %rd21923;
	setp.ne.s64 	%p9116, %rd21924, 0;
	add.s64 	%rd21926, %rd21903, %rd21924;
	setp.lt.u64 	%p9117, %rd21926, %rd21903;
	and.pred  	%p9118, %p9116, %p9117;
	selp.u64 	%rd21927, 1, 0, %p9118;
	setp.lt.u64 	%p9119, %rd21893, %rd21892;
	selp.b64 	%rd21928, 4294967296, 0, %p9119;
	add.s64 	%rd21929, %rd21898, %rd21928;
	add.s64 	%rd21930, %rd21929, %rd21900;
	add.s64 	%rd21931, %rd21926, %rd21927;
	add.s64 	%rd2772, %rd21931, %rd21896;
	max.u64 	%rd21932, %rd21926, %rd21931;
	setp.gt.u64 	%p9120, %rd21932, %rd2772;
	selp.u64 	%rd21933, 1, 0, %p9120;
	add.s64 	%rd21934, %rd21930, %rd21933;
	setp.ne.s64 	%p9121, %rd21934, 0;
	add.s64 	%rd21936, %rd21907, %rd21934;
	setp.lt.u64 	%p9122, %rd21936, %rd21907;
	and.pred  	%p9123, %p9121, %p9122;
	selp.u64 	%rd21937, 1, 0, %p9123;
	mul.lo.s64 	%rd21938, %rd21770, %rd21769;
	shr.u64 	%rd21939, %rd21938, 31;
	and.b64  	%rd21940, %rd21939, 4294967296;
	shl.b64 	%rd21941, %rd21938, 33;
	mad.lo.s64 	%rd21942, %rd21769, %rd21769, %rd21941;
	setp.lt.u64 	%p9124, %rd21942, %rd21941;
	and.b64  	%rd21943, %rd21939, 4294967295;
	mad.lo.s64 	%rd21944, %rd21770, %rd21770, %rd21943;
	add.s64 	%rd21945, %rd21944, %rd21940;
	selp.u64 	%rd21946, 1, 0, %p9124;
	add.s64 	%rd21947, %rd21945, %rd21946;
	add.s64 	%rd21948, %rd21936, %rd21937;
	add.s64 	%rd2773, %rd21948, %rd21942;
	max.u64 	%rd21949, %rd21936, %rd21948;
	setp.gt.u64 	%p9125, %rd21949, %rd2773;
	selp.u64 	%rd21950, 1, 0, %p9125;
	add.s64 	%rd2774, %rd21947, %rd21950;
	mov.b64 	{%r2768, %r2769}, %rd2771;
	mov.b64 	{%r2770, %r2771}, %rd2772;
	mov.b64 	%rd21951, {%r2771, %r2768};
	mov.b64 	{%r2772, %r2773}, %rd2773;
	mov.b64 	%rd21952, {%r2773, %r2770};
	mov.b64 	{%r2774, %r2775}, %rd2774;
	mov.b64 	%rd21953, {%r2775, %r2772};
	shl.b64 	%rd21954, %rd2774, 32;
	add.s64 	%rd2775, %rd21951, %rd21730;
	setp.lt.u64 	%p9126, %rd2775, %rd21951;
	selp.u64 	%rd21955, 1, 0, %p9126;
	add.s64 	%rd21956, %rd21952, %rd21790;
	add.s64 	%rd2776, %rd21956, %rd21955;
	max.u64 	%rd21957, %rd21790, %rd21956;
	setp.gt.u64 	%p9127, %rd21957, %rd2776;
	selp.u64 	%rd21958, 1, 0, %p9127;
	add.s64 	%rd21959, %rd21953, %rd21855;
	add.s64 	%rd2777, %rd21959, %rd21958;
	max.u64 	%rd21960, %rd21855, %rd21959;
	setp.gt.u64 	%p9128, %rd21960, %rd2777;
	selp.u64 	%rd21961, 1, 0, %p9128;
	add.s64 	%rd21962, %rd21954, %rd21912;
	add.s64 	%rd23462, %rd21962, %rd21961;
	setp.gt.u64 	%p9129, %rd23462, %rd2734;
	@%p9129 bra 	$L__BB1_958;
	setp.eq.s64 	%p9130, %rd23462, %rd2734;
	setp.gt.u64 	%p9131, %rd2777, %rd2733;
	and.pred  	%p9132, %p9130, %p9131;
	@%p9132 bra 	$L__BB1_958;
	setp.eq.s64 	%p9133, %rd23462, %rd2734;
	setp.eq.s64 	%p9134, %rd2777, %rd2733;
	and.pred  	%p9135, %p9133, %p9134;
	setp.gt.u64 	%p9136, %rd2776, %rd2732;
	and.pred  	%p9137, %p9135, %p9136;
	@%p9137 bra 	$L__BB1_958;
	setp.ne.s64 	%p9138, %rd23462, %rd2734;
	setp.ne.s64 	%p9139, %rd2777, %rd2733;
	or.pred  	%p9140, %p9138, %p9139;
	setp.ne.s64 	%p9141, %rd2776, %rd2732;
	or.pred  	%p9142, %p9140, %p9141;
	setp.lt.u64 	%p9143, %rd2775, %rd2731;
	or.pred  	%p9144, %p9142, %p9143;
	mov.u64 	%rd23459, %rd2777;
	mov.u64 	%rd23460, %rd2776;
	mov.u64 	%rd23461, %rd2775;
	@%p9144 bra 	$L__BB1_959;
$L__BB1_958:
	sub.s64 	%rd23461, %rd2775, %rd2731;
	setp.lt.u64 	%p9145, %rd2775, %rd2731;
	selp.u64 	%rd21963, 1, 0, %p9145;
	add.s64 	%rd21964, %rd2732, %rd21963;
	sub.s64 	%rd23460, %rd2776, %rd21964;
	setp.ge.u64 	%p9146, %rd2776, %rd21964;
	setp.lt.u64 	%p9147, %rd2776, %rd21964;
	setp.eq.s64 	%p9148, %rd21964, 0;
	selp.u32 	%r2776, -1, 0, %p9147;
	selp.u32 	%r2777, -1, 0, %p9148;
	selp.b32 	%r2778, %r2777, %r2776, %p9146;
	selp.b32 	%r2779, %r2778, %r2776, %p9145;
	and.b32  	%r2780, %r2779, 1;
	setp.eq.b32 	%p9149, %r2780, 1;
	cvt.u64.u32 	%rd21965, %r2779;
	and.b64  	%rd21966, %rd21965, 1;
	add.s64 	%rd21967, %rd2733, %rd21966;
	sub.s64 	%rd23459, %rd2777, %rd21967;
	setp.ge.u64 	%p9150, %rd2777, %rd21967;
	setp.lt.u64 	%p9151, %rd2777, %rd21967;
	setp.eq.s64 	%p9152, %rd21967, 0;
	selp.u32 	%r2781, -1, 0, %p9151;
	selp.u32 	%r2782, -1, 0, %p9152;
	selp.b32 	%r2783, %r2782, %r2781, %p9150;
	selp.b32 	%r2784, %r2783, %r2781, %p9149;
	and.b32  	%r2785, %r2784, 1;
	setp.eq.b32 	%p9153, %r2785, 1;
	selp.s64 	%rd21968, -1, 0, %p9153;
	sub.s64 	%rd21969, %rd23462, %rd2734;
	add.s64 	%rd23462, %rd21969, %rd21968;
$L__BB1_959:
	shr.u64 	%rd21970, %rd2771, 32;
	mul.lo.s64 	%rd21971, %rd21970, 4196183048192;
	and.b64  	%rd21972, %rd2771, 4294967295;
	mad.lo.s64 	%rd21973, %rd21972, 977, %rd21971;
	setp.lt.u64 	%p9154, %rd21973, %rd21971;
	shr.u64 	%rd21974, %rd2772, 32;
	mul.lo.s64 	%rd21975, %rd21974, 4196183048192;
	and.b64  	%rd21976, %rd2772, 4294967295;
	mad.lo.s64 	%rd21977, %rd21976, 977, %rd21975;
	setp.lt.u64 	%p9155, %rd21977, %rd21975;
	selp.u64 	%rd21978, 1, 0, %p9154;
	mul.lo.s64 	%rd21979, %rd21970, 977;
	shr.u64 	%rd21980, %rd21979, 32;
	add.s64 	%rd21981, %rd21980, %rd21978;
	add.s64 	%rd21982, %rd21981, %rd21977;
	setp.lt.u64 	%p9156, %rd21982, %rd21981;
	shr.u64 	%rd21983, %rd2773, 32;
	mul.lo.s64 	%rd21984, %rd21983, 4196183048192;
	and.b64  	%rd21985, %rd2773, 4294967295;
	mad.lo.s64 	%rd21986, %rd21985, 977, %rd21984;
	setp.lt.u64 	%p9157, %rd21986, %rd21984;
	selp.u64 	%rd21987, 1, 0, %p9156;
	selp.u64 	%rd21988, 1, 0, %p9155;
	mul.lo.s64 	%rd21989, %rd21974, 977;
	shr.u64 	%rd21990, %rd21989, 32;
	add.s64 	%rd21991, %rd21990, %rd21988;
	add.s64 	%rd21992, %rd21991, %rd21987;
	add.s64 	%rd21993, %rd21992, %rd21986;
	setp.lt.u64 	%p9158, %rd21993, %rd21992;
	add.s64 	%rd2787, %rd23461, %rd21973;
	setp.lt.u64 	%p9159, %rd2787, %rd23461;
	selp.u64 	%rd21994, 1, 0, %p9159;
	add.s64 	%rd21995, %rd23460, %rd21982;
	add.s64 	%rd2788, %rd21995, %rd21994;
	max.u64 	%rd21996, %rd23460, %rd21995;
	setp.gt.u64 	%p9160, %rd21996, %rd2788;
	selp.u64 	%rd21997, 1, 0, %p9160;
	add.s64 	%rd21998, %rd23459, %rd21993;
	add.s64 	%rd2789, %rd21998, %rd21997;
	max.u64 	%rd21999, %rd23459, %rd21998;
	setp.gt.u64 	%p9161, %rd21999, %rd2789;
	selp.u64 	%rd22000, 1, 0, %p9161;
	shr.u64 	%rd22001, %rd2774, 32;
	and.b64  	%rd22002, %rd2774, 4294967295;
	mul.lo.s64 	%rd22003, %rd22002, 977;
	mad.lo.s64 	%rd22004, %rd22001, 4196183048192, %rd22003;
	selp.u64 	%rd22005, 1, 0, %p9158;
	selp.u64 	%rd22006, 1, 0, %p9157;
	mul.lo.s64 	%rd22007, %rd21983, 977;
	shr.u64 	%rd22008, %rd22007, 32;
	add.s64 	%rd22009, %rd22008, %rd22006;
	add.s64 	%rd22010, %rd22009, %rd22005;
	add.s64 	%rd22011, %rd22010, %rd22004;
	add.s64 	%rd22012, %rd23462, %rd22011;
	add.s64 	%rd23463, %rd22012, %rd22000;
	setp.gt.u64 	%p9162, %rd23463, %rd2734;
	@%p9162 bra 	$L__BB1_963;
	setp.eq.s64 	%p9163, %rd23463, %rd2734;
	setp.gt.u64 	%p9164, %rd2789, %rd2733;
	and.pred  	%p9165, %p9163, %p9164;
	@%p9165 bra 	$L__BB1_963;
	setp.eq.s64 	%p9166, %rd23463, %rd2734;
	setp.eq.s64 	%p9167, %rd2789, %rd2733;
	and.pred  	%p9168, %p9166, %p9167;
	setp.gt.u64 	%p9169, %rd2788, %rd2732;
	and.pred  	%p9170, %p9168, %p9169;
	@%p9170 bra 	$L__BB1_963;
	setp.ne.s64 	%p9171, %rd23463, %rd2734;
	setp.ne.s64 	%p9172, %rd2789, %rd2733;
	or.pred  	%p9173, %p9171, %p9172;
	setp.ne.s64 	%p9174, %rd2788, %rd2732;
	or.pred  	%p9175, %p9173, %p9174;
	setp.lt.u64 	%p9176, %rd2787, %rd2731;
	or.pred  	%p9177, %p9175, %p9176;
	mov.u64 	%rd23464, %rd2789;
	mov.u64 	%rd23465, %rd2788;
	mov.u64 	%rd23466, %rd2787;
	@%p9177 bra 	$L__BB1_964;
$L__BB1_963:
	sub.s64 	%rd23466, %rd2787, %rd2731;
	setp.lt.u64 	%p9178, %rd2787, %rd2731;
	selp.u64 	%rd22013, 1, 0, %p9178;
	add.s64 	%rd22014, %rd2732, %rd22013;
	sub.s64 	%rd23465, %rd2788, %rd22014;
	setp.ge.u64 	%p9179, %rd2788, %rd22014;
	setp.lt.u64 	%p9180, %rd2788, %rd22014;
	setp.eq.s64 	%p9181, %rd22014, 0;
	selp.u32 	%r2786, -1, 0, %p9180;
	selp.u32 	%r2787, -1, 0, %p9181;
	selp.b32 	%r2788, %r2787, %r2786, %p9179;
	selp.b32 	%r2789, %r2788, %r2786, %p9178;
	and.b32  	%r2790, %r2789, 1;
	setp.eq.b32 	%p9182, %r2790, 1;
	cvt.u64.u32 	%rd22015, %r2789;
	and.b64  	%rd22016, %rd22015, 1;
	add.s64 	%rd22017, %rd2733, %rd22016;
	sub.s64 	%rd23464, %rd2789, %rd22017;
	setp.ge.u64 	%p9183, %rd2789, %rd22017;
	setp.lt.u64 	%p9184, %rd2789, %rd22017;
	setp.eq.s64 	%p9185, %rd22017, 0;
	selp.u32 	%r2791, -1, 0, %p9184;
	selp.u32 	%r2792, -1, 0, %p9185;
	selp.b32 	%r2793, %r2792, %r2791, %p9183;
	selp.b32 	%r2794, %r2793, %r2791, %p9182;
	and.b32  	%r2795, %r2794, 1;
	setp.eq.b32 	%p9186, %r2795, 1;
	selp.s64 	%rd22018, -1, 0, %p9186;
	sub.s64 	%rd22019, %rd23463, %rd2734;
	add.s64 	%rd23463, %rd22019, %rd22018;
$L__BB1_964:
	add.s32 	%r2881, %r2881, -1;
	setp.ne.s32 	%p9187, %r2881, -1;
	@%p9187 bra 	$L__BB1_942;
	and.b64  	%rd22020, %rd23458, 4294967295;
	shr.u64 	%rd22021, %rd23458, 32;
	mul.lo.s64 	%rd22022, %rd22021, %rd22020;
	shr.u64 	%rd22023, %rd22022, 31;
	and.b64  	%rd22024, %rd22023, 4294967296;
	shl.b64 	%rd22025, %rd22022, 33;
	mad.lo.s64 	%rd22026, %rd22020, %rd22020, %rd22025;
	setp.lt.u64 	%p9188, %rd22026, %rd22025;
	and.b64  	%rd22027, %rd22023, 4294967295;
	mad.lo.s64 	%rd22028, %rd22021, %rd22021, %rd22027;
	add.s64 	%rd22029, %rd22028, %rd22024;
	selp.u64 	%rd22030, 1, 0, %p9188;
	add.s64 	%rd22031, %rd22029, %rd22030;
	and.b64  	%rd22032, %rd23457, 4294967295;
	shr.u64 	%rd22033, %rd23457, 32;
	mul.lo.s64 	%rd22034, %rd22033, %rd22020;
	mul.lo.s64 	%rd22035, %rd22032, %rd22021;
	add.s64 	%rd22036, %rd22034, %rd22035;
	setp.lt.u64 	%p9189, %rd22036, %rd22034;
	selp.b64 	%rd22037, 4294967296, 0, %p9189;
	shl.b64 	%rd22038, %rd22036, 32;
	mad.lo.s64 	%rd22039, %rd22032, %rd22020, %rd22038;
	setp.lt.u64 	%p9190, %rd22039, %rd22038;
	shr.u64 	%rd22040, %rd22036, 32;
	mad.lo.s64 	%rd22041, %rd22033, %rd22021, %rd22040;
	add.s64 	%rd22042, %rd22041, %rd22037;
	selp.u64 	%rd22043, 1, 0, %p9190;
	add.s64 	%rd22044, %rd22042, %rd22043;
	add.s64 	%rd22045, %rd22031, %rd22039;
	setp.lt.u64 	%p9191, %rd22045, %rd22031;
	selp.u64 	%rd22046, 1, 0, %p9191;
	add.s64 	%rd22047, %rd22044, %rd22046;
	and.b64  	%rd22048, %rd23456, 4294967295;
	shr.u64 	%rd22049, %rd23456, 32;
	mul.lo.s64 	%rd22050, %rd22049, %rd22020;
	mul.lo.s64 	%rd22051, %rd22048, %rd22021;
	add.s64 	%rd22052, %rd22050, %rd22051;
	setp.lt.u64 	%p9192, %rd22052, %rd22050;
	selp.b64 	%rd22053, 4294967296, 0, %p9192;
	shl.b64 	%rd22054, %rd22052, 32;
	mad.lo.s64 	%rd22055, %rd22048, %rd22020, %rd22054;
	setp.lt.u64 	%p9193, %rd22055, %rd22054;
	shr.u64 	%rd22056, %rd22052, 32;
	mad.lo.s64 	%rd22057, %rd22049, %rd22021, %rd22056;
	add.s64 	%rd22058, %rd22057, %rd22053;
	selp.u64 	%rd22059, 1, 0, %p9193;
	add.s64 	%rd22060, %rd22058, %rd22059;
	add.s64 	%rd22061, %rd22047, %rd22055;
	setp.lt.u64 	%p9194, %rd22061, %rd22047;
	selp.u64 	%rd22063, 1, 0, %p9194;
	add.s64 	%rd22064, %rd22060, %rd22063;
	and.b64  	%rd22065, %rd23455, 4294967295;
	shr.u64 	%rd22066, %rd23455, 32;
	mul.lo.s64 	%rd22067, %rd22066, %rd22020;
	mul.lo.s64 	%rd22068, %rd22065, %rd22021;
	add.s64 	%rd22069, %rd22067, %rd22068;
	setp.lt.u64 	%p9195, %rd22069, %rd22067;
	selp.b64 	%rd22070, 4294967296, 0, %p9195;
	shl.b64 	%rd22071, %rd22069, 32;
	mad.lo.s64 	%rd22072, %rd22065, %rd22020, %rd22071;
	setp.lt.u64 	%p9196, %rd22072, %rd22071;
	shr.u64 	%rd22073, %rd22069, 32;
	mad.lo.s64 	%rd22074, %rd22066, %rd22021, %rd22073;
	add.s64 	%rd22075, %rd22074, %rd22070;
	selp.u64 	%rd22076, 1, 0, %p9196;
	add.s64 	%rd22077, %rd22075, %rd22076;
	add.s64 	%rd22078, %rd22064, %rd22072;
	setp.lt.u64 	%p9197, %rd22078, %rd22064;
	selp.u64 	%rd22080, 1, 0, %p9197;
	add.s64 	%rd22081, %rd22077, %rd22080;
	setp.lt.u64 	%p9198, %rd22036, %rd22035;
	selp.b64 	%rd22083, 4294967296, 0, %p9198;
	add.s64 	%rd22084, %rd22041, %rd22083;
	add.s64 	%rd22085, %rd22084, %rd22043;
	add.s64 	%rd22086, %rd22045, %rd22039;
	setp.lt.u64 	%p9199, %rd22086, %rd22045;
	selp.u64 	%rd22087, 1, 0, %p9199;
	add.s64 	%rd22088, %rd22085, %rd22087;
	setp.ne.s64 	%p9200, %rd22088, 0;
	add.s64 	%rd22090, %rd22061, %rd22088;
	setp.lt.u64 	%p9201, %rd22090, %rd22061;
	and.pred  	%p9202, %p9200, %p9201;
	selp.u64 	%rd22091, 1, 0, %p9202;
	mul.lo.s64 	%rd22092, %rd22033, %rd22032;
	shr.u64 	%rd22093, %rd22092, 31;
	and.b64  	%rd22094, %rd22093, 4294967296;
	shl.b64 	%rd22095, %rd22092, 33;
	mad.lo.s64 	%rd22096, %rd22032, %rd22032, %rd22095;
	setp.lt.u64 	%p9203, %rd22096, %rd22095;
	and.b64  	%rd22097, %rd22093, 4294967295;
	mad.lo.s64 	%rd22098, %rd22033, %rd22033, %rd22097;
	add.s64 	%rd22099, %rd22098, %rd22094;
	selp.u64 	%rd22100, 1, 0, %p9203;
	add.s64 	%rd22101, %rd22099, %rd22100;
	add.s64 	%rd22102, %rd22090, %rd22091;
	add.s64 	%rd22103, %rd22102, %rd22096;
	max.u64 	%rd22104, %rd22090, %rd22102;
	setp.gt.u64 	%p9204, %rd22104, %rd22103;
	selp.u64 	%rd22105, 1, 0, %p9204;
	add.s64 	%rd22106, %rd22101, %rd22105;
	setp.ne.s64 	%p9205, %rd22106, 0;
	add.s64 	%rd22108, %rd22078, %rd22106;
	setp.lt.u64 	%p9206, %rd22108, %rd22078;
	and.pred  	%p9207, %p9205, %p9206;
	selp.u64 	%rd22109, 1, 0, %p9207;
	mul.lo.s64 	%rd22110, %rd22049, %rd22032;
	mul.lo.s64 	%rd22111, %rd22048, %rd22033;
	add.s64 	%rd22112, %rd22110, %rd22111;
	setp.lt.u64 	%p9208, %rd22112, %rd22110;
	selp.b64 	%rd22113, 4294967296, 0, %p9208;
	shl.b64 	%rd22114, %rd22112, 32;
	mad.lo.s64 	%rd22115, %rd22048, %rd22032, %rd22114;
	setp.lt.u64 	%p9209, %rd22115, %rd22114;
	shr.u64 	%rd22116, %rd22112, 32;
	mad.lo.s64 	%rd22117, %rd22049, %rd22033, %rd22116;
	add.s64 	%rd22118, %rd22117, %rd22113;
	selp.u64 	%rd22119, 1, 0, %p9209;
	add.s64 	%rd22120, %rd22118, %rd22119;
	add.s64 	%rd22121, %rd22108, %rd22109;
	add.s64 	%rd22122, %rd22121, %rd22115;
	max.u64 	%rd22124, %rd22108, %rd22121;
	setp.gt.u64 	%p9210, %rd22124, %rd22122;
	selp.u64 	%rd22125, 1, 0, %p9210;
	add.s64 	%rd22126, %rd22120, %rd22125;
	setp.ne.s64 	%p9211, %rd22126, 0;
	add.s64 	%rd22128, %rd22081, %rd22126;
	setp.lt.u64 	%p9212, %rd22128, %rd22081;
	and.pred  	%p9213, %p9211, %p9212;
	selp.u64 	%rd22129, 1, 0, %p9213;
	mul.lo.s64 	%rd22130, %rd22066, %rd22032;
	mul.lo.s64 	%rd22131, %rd22065, %rd22033;
	add.s64 	%rd22132, %rd22130, %rd22131;
	setp.lt.u64 	%p9214, %rd22132, %rd22130;
	selp.b64 	%rd22133, 4294967296, 0, %p9214;
	shl.b64 	%rd22134, %rd22132, 32;
	mad.lo.s64 	%rd22135, %rd22065, %rd22032, %rd22134;
	setp.lt.u64 	%p9215, %rd22135, %rd22134;
	shr.u64 	%rd22136, %rd22132, 32;
	mad.lo.s64 	%rd22137, %rd22066, %rd22033, %rd22136;
	add.s64 	%rd22138, %rd22137, %rd22133;
	selp.u64 	%rd22139, 1, 0, %p9215;
	add.s64 	%rd22140, %rd22138, %rd22139;
	add.s64 	%rd22141, %rd22128, %rd22129;
	add.s64 	%rd22142, %rd22141, %rd22135;
	max.u64 	%rd22144, %rd22128, %rd22141;
	setp.gt.u64 	%p9216, %rd22144, %rd22142;
	selp.u64 	%rd22145, 1, 0, %p9216;
	add.s64 	%rd22146, %rd22140, %rd22145;
	setp.lt.u64 	%p9217, %rd22052, %rd22051;
	selp.b64 	%rd22148, 4294967296, 0, %p9217;
	add.s64 	%rd22149, %rd22057, %rd22148;
	add.s64 	%rd22150, %rd22149, %rd22059;
	add.s64 	%rd22151, %rd22103, %rd22055;
	setp.lt.u64 	%p9218, %rd22151, %rd22103;
	selp.u64 	%rd22152, 1, 0, %p9218;
	add.s64 	%rd22153, %rd22150, %rd22152;
	setp.ne.s64 	%p9219, %rd22153, 0;
	add.s64 	%rd22155, %rd22122, %rd22153;
	setp.lt.u64 	%p9220, %rd22155, %rd22122;
	and.pred  	%p9221, %p9219, %p9220;
	selp.u64 	%rd22156, 1, 0, %p9221;
	setp.lt.u64 	%p9222, %rd22112, %rd22111;
	selp.b64 	%rd22157, 4294967296, 0, %p9222;
	add.s64 	%rd22158, %rd22117, %rd22157;
	add.s64 	%rd22159, %rd22158, %rd22119;
	add.s64 	%rd22160, %rd22155, %rd22156;
	add.s64 	%rd22161, %rd22160, %rd22115;
	max.u64 	%rd22162, %rd22155, %rd22160;
	setp.gt.u64 	%p9223, %rd22162, %rd22161;
	selp.u64 	%rd22163, 1, 0, %p9223;
	add.s64 	%rd22164, %rd22159, %rd22163;
	setp.ne.s64 	%p9224, %rd22164, 0;
	add.s64 	%rd22166, %rd22142, %rd22164;
	setp.lt.u64 	%p9225, %rd22166, %rd22142;
	and.pred  	%p9226, %p9224, %p9225;
	selp.u64 	%rd22167, 1, 0, %p9226;
	mul.lo.s64 	%rd22168, %rd22049, %rd22048;
	shr.u64 	%rd22169, %rd22168, 31;
	and.b64  	%rd22170, %rd22169, 4294967296;
	shl.b64 	%rd22171, %rd22168, 33;
	mad.lo.s64 	%rd22172, %rd22048, %rd22048, %rd22171;
	setp.lt.u64 	%p9227, %rd22172, %rd22171;
	and.b64  	%rd22173, %rd22169, 4294967295;
	mad.lo.s64 	%rd22174, %rd22049, %rd22049, %rd22173;
	add.s64 	%rd22175, %rd22174, %rd22170;
	selp.u64 	%rd22176, 1, 0, %p9227;
	add.s64 	%rd22177, %rd22175, %rd22176;
	add.s64 	%rd22178, %rd22166, %rd22167;
	add.s64 	%rd22179, %rd22178, %rd22172;
	max.u64 	%rd22181, %rd22166, %rd22178;
	setp.gt.u64 	%p9228, %rd22181, %rd22179;
	selp.u64 	%rd22182, 1, 0, %p9228;
	add.s64 	%rd22183, %rd22177, %rd22182;
	setp.ne.s64 	%p9229, %rd22183, 0;
	add.s64 	%rd22185, %rd22146, %rd22183;
	setp.lt.u64 	%p9230, %rd22185, %rd22146;
	and.pred  	%p9231, %p9229, %p9230;
	selp.u64 	%rd22186, 1, 0, %p9231;
	mul.lo.s64 	%rd22187, %rd22066, %rd22048;
	mul.lo.s64 	%rd22188, %rd22065, %rd22049;
	add.s64 	%rd22189, %rd22187, %rd22188;
	setp.lt.u64 	%p9232, %rd22189, %rd22187;
	selp.b64 	%rd22190, 4294967296, 0, %p9232;
	shl.b64 	%rd22191, %rd22189, 32;
	mad.lo.s64 	%rd22192, %rd22065, %rd22048, %rd22191;
	setp.lt.u64 	%p9233, %rd22192, %rd22191;
	shr.u64 	%rd22193, %rd22189, 32;
	mad.lo.s64 	%rd22194, %rd22066, %rd22049, %rd22193;
	add.s64 	%rd22195, %rd22194, %rd22190;
	selp.u64 	%rd22196, 1, 0, %p9233;
	add.s64 	%rd22197, %rd22195, %rd22196;
	add.s64 	%rd22198, %rd22185, %rd22186;
	add.s64 	%rd22199, %rd22198, %rd22192;
	max.u64 	%rd22201, %rd22185, %rd22198;
	setp.gt.u64 	%p9234, %rd22201, %rd22199;
	selp.u64 	%rd22202, 1, 0, %p9234;
	add.s64 	%rd22203, %rd22197, %rd22202;
	setp.lt.u64 	%p9235, %rd22069, %rd22068;
	selp.b64 	%rd22205, 4294967296, 0, %p9235;
	add.s64 	%rd22206, %rd22074, %rd22205;
	add.s64 	%rd22207, %rd22206, %rd22076;
	add.s64 	%rd22208, %rd22161, %rd22072;
	setp.lt.u64 	%p9236, %rd22208, %rd22161;
	selp.u64 	%rd22209, 1, 0, %p9236;
	add.s64 	%rd22210, %rd22207, %rd22209;
	setp.ne.s64 	%p9237, %rd22210, 0;
	add.s64 	%rd22212, %rd22179, %rd22210;
	setp.lt.u64 	%p9238, %rd22212, %rd22179;
	and.pred  	%p9239, %p9237, %p9238;
	selp.u64 	%rd22213, 1, 0, %p9239;
	setp.lt.u64 	%p9240, %rd22132, %rd22131;
	selp.b64 	%rd22214, 4294967296, 0, %p9240;
	add.s64 	%rd22215, %rd22137, %rd22214;
	add.s64 	%rd22216, %rd22215, %rd22139;
	add.s64 	%rd22217, %rd22212, %rd22213;
	add.s64 	%rd2799, %rd22217, %rd22135;
	max.u64 	%rd22218, %rd22212, %rd22217;
	setp.gt.u64 	%p9241, %rd22218, %rd2799;
	selp.u64 	%rd22219, 1, 0, %p9241;
	add.s64 	%rd22220, %rd22216, %rd22219;
	setp.ne.s64 	%p9242, %rd22220, 0;
	add.s64 	%rd22222, %rd22199, %rd22220;
	setp.lt.u64 	%p9243, %rd22222, %rd22199;
	and.pred  	%p9244, %p9242, %p9243;
	selp.u64 	%rd22223, 1, 0, %p9244;
	setp.lt.u64 	%p9245, %rd22189, %rd22188;
	selp.b64 	%rd22224, 4294967296, 0, %p9245;
	add.s64 	%rd22225, %rd22194, %rd22224;
	add.s64 	%rd22226, %rd22225, %rd22196;
	add.s64 	%rd22227, %rd22222, %rd22223;
	add.s64 	%rd2800, %rd22227, %rd22192;
	max.u64 	%rd22228, %rd22222, %rd22227;
	setp.gt.u64 	%p9246, %rd22228, %rd2800;
	selp.u64 	%rd22229, 1, 0, %p9246;
	add.s64 	%rd22230, %rd22226, %rd22229;
	setp.ne.s64 	%p9247, %rd22230, 0;
	add.s64 	%rd22232, %rd22203, %rd22230;
	setp.lt.u64 	%p9248, %rd22232, %rd22203;
	and.pred  	%p9249, %p9247, %p9248;
	selp.u64 	%rd22233, 1, 0, %p9249;
	mul.lo.s64 	%rd22234, %rd22066, %rd22065;
	shr.u64 	%rd22235, %rd22234, 31;
	and.b64  	%rd22236, %rd22235, 4294967296;
	shl.b64 	%rd22237, %rd22234, 33;
	mad.lo.s64 	%rd22238, %rd22065, %rd22065, %rd22237;
	setp.lt.u64 	%p9250, %rd22238, %rd22237;
	and.b64  	%rd22239, %rd22235, 4294967295;
	mad.lo.s64 	%rd22240, %rd22066, %rd22066, %rd22239;
	add.s64 	%rd22241, %rd22240, %rd22236;
	selp.u64 	%rd22242, 1, 0, %p9250;
	add.s64 	%rd22243, %rd22241, %rd22242;
	add.s64 	%rd22244, %rd22232, %rd22233;
	add.s64 	%rd2801, %rd22244, %rd22238;
	max.u64 	%rd22245, %rd22232, %rd22244;
	setp.gt.u64 	%p9251, %rd22245, %rd2801;
	selp.u64 	%rd22246, 1, 0, %p9251;
	add.s64 	%rd2802, %rd22243, %rd22246;
	mov.b64 	{%r2796, %r2797}, %rd2799;
	mov.b64 	{%r2798, %r2799}, %rd2800;
	mov.b64 	%rd22247, {%r2799, %r2796};
	mov.b64 	{%r2800, %r2801}, %rd2801;
	mov.b64 	%rd22248, {%r2801, %r2798};
	mov.b64 	{%r2802, %r2803}, %rd2802;
	mov.b64 	%rd22249, {%r2803, %r2800};
	shl.b64 	%rd22250, %rd2802, 32;
	add.s64 	%rd2803, %rd22247, %rd22026;
	setp.lt.u64 	%p9252, %rd2803, %rd22247;
	selp.u64 	%rd22251, 1, 0, %p9252;
	add.s64 	%rd22252, %rd22248, %rd22086;
	add.s64 	%rd2804, %rd22252, %rd22251;
	max.u64 	%rd22253, %rd22086, %rd22252;
	setp.gt.u64 	%p9253, %rd22253, %rd2804;
	selp.u64 	%rd22254, 1, 0, %p9253;
	add.s64 	%rd22255, %rd22249, %rd22151;
	add.s64 	%rd2805, %rd22255, %rd22254;
	max.u64 	%rd22256, %rd22151, %rd22255;
	setp.gt.u64 	%p9254, %rd22256, %rd2805;
	selp.u64 	%rd22257, 1, 0, %p9254;
	add.s64 	%rd22258, %rd22250, %rd22208;
	add.s64 	%rd23467, %rd22258, %rd22257;
	setp.gt.u64 	%p9255, %rd23467, %rd2734;
	@%p9255 bra 	$L__BB1_969;
	setp.eq.s64 	%p9256, %rd23467, %rd2734;
	setp.gt.u64 	%p9257, %rd2805, %rd2733;
	and.pred  	%p9258, %p9256, %p9257;
	@%p9258 bra 	$L__BB1_969;
	setp.eq.s64 	%p9259, %rd23467, %rd2734;
	setp.eq.s64 	%p9260, %rd2805, %rd2733;
	and.pred  	%p9261, %p9259, %p9260;
	setp.gt.u64 	%p9262, %rd2804, %rd2732;
	and.pred  	%p9263, %p9261, %p9262;
	@%p9263 bra 	$L__BB1_969;
	setp.ne.s64 	%p9264, %rd23467, %rd2734;
	setp.ne.s64 	%p9265, %rd2805, %rd2733;
	or.pred  	%p9266, %p9264, %p9265;
	setp.ne.s64 	%p9267, %rd2804, %rd2732;
	or.pred  	%p9268, %p9266, %p9267;
	setp.lt.u64 	%p9269, %rd2803, %rd2731;
	or.pred  	%p9270, %p9268, %p9269;
	mov.u64 	%rd23468, %rd2805;
	mov.u64 	%rd23469, %rd2804;
	mov.u64 	%rd23470, %rd2803;
	@%p9270 bra 	$L__BB1_970;
$L__BB1_969:
	sub.s64 	%rd23470, %rd2803, %rd2731;
	setp.lt.u64 	%p9271, %rd2803, %rd2731;
	selp.u64 	%rd22259, 1, 0, %p9271;
	add.s64 	%rd22260, %rd2732, %rd22259;
	sub.s64 	%rd23469, %rd2804, %rd22260;
	setp.ge.u64 	%p9272, %rd2804, %rd22260;
	setp.lt.u64 	%p9273, %rd2804, %rd22260;
	setp.eq.s64 	%p9274, %rd22260, 0;
	selp.u32 	%r2804, -1, 0, %p9273;
	selp.u32 	%r2805, -1, 0, %p9274;
	selp.b32 	%r2806, %r2805, %r2804, %p9272;
	selp.b32 	%r2807, %r2806, %r2804, %p9271;
	and.b32  	%r2808, %r2807, 1;
	setp.eq.b32 	%p9275, %r2808, 1;
	cvt.u64.u32 	%rd22261, %r2807;
	and.b64  	%rd22262, %rd22261, 1;
	add.s64 	%rd22263, %rd2733, %rd22262;
	sub.s64 	%rd23468, %rd2805, %rd22263;
	setp.ge.u64 	%p9276, %rd2805, %rd22263;
	setp.lt.u64 	%p9277, %rd2805, %rd22263;
	setp.eq.s64 	%p9278, %rd22263, 0;
	selp.u32 	%r2809, -1, 0, %p9277;
	selp.u32 	%r2810, -1, 0, %p9278;
	selp.b32 	%r2811, %r2810, %r2809, %p9276;
	selp.b32 	%r2812, %r2811, %r2809, %p9275;
	and.b32  	%r2813, %r2812, 1;
	setp.eq.b32 	%p9279, %r2813, 1;
	selp.s64 	%rd22264, -1, 0, %p9279;
	sub.s64 	%rd22265, %rd23467, %rd2734;
	add.s64 	%rd23467, %rd22265, %rd22264;
$L__BB1_970:
	shr.u64 	%rd22266, %rd2799, 32;
	mul.lo.s64 	%rd22267, %rd22266, 4196183048192;
	and.b64  	%rd22268, %rd2799, 4294967295;
	mad.lo.s64 	%rd22269, %rd22268, 977, %rd22267;
	setp.lt.u64 	%p9280, %rd22269, %rd22267;
	shr.u64 	%rd22270, %rd2800, 32;
	mul.lo.s64 	%rd22271, %rd22270, 4196183048192;
	and.b64  	%rd22272, %rd2800, 4294967295;
	mad.lo.s64 	%rd22273, %rd22272, 977, %rd22271;
	setp.lt.u64 	%p9281, %rd22273, %rd22271;
	selp.u64 	%rd22274, 1, 0, %p9280;
	mul.lo.s64 	%rd22275, %rd22266, 977;
	shr.u64 	%rd22276, %rd22275, 32;
	add.s64 	%rd22277, %rd22276, %rd22274;
	add.s64 	%rd22278, %rd22277, %rd22273;
	setp.lt.u64 	%p9282, %rd22278, %rd22277;
	shr.u64 	%rd22279, %rd2801, 32;
	mul.lo.s64 	%rd22280, %rd22279, 4196183048192;
	and.b64  	%rd22281, %rd2801, 4294967295;
	mad.lo.s64 	%rd22282, %rd22281, 977, %rd22280;
	setp.lt.u64 	%p9283, %rd22282, %rd22280;
	selp.u64 	%rd22283, 1, 0, %p9282;
	selp.u64 	%rd22284, 1, 0, %p9281;
	mul.lo.s64 	%rd22285, %rd22270, 977;
	shr.u64 	%rd22286, %rd22285, 32;
	add.s64 	%rd22287, %rd22286, %rd22284;
	add.s64 	%rd22288, %rd22287, %rd22283;
	add.s64 	%rd22289, %rd22288, %rd22282;
	setp.lt.u64 	%p9284, %rd22289, %rd22288;
	add.s64 	%rd2815, %rd23470, %rd22269;
	setp.lt.u64 	%p9285, %rd2815, %rd23470;
	selp.u64 	%rd22290, 1, 0, %p9285;
	add.s64 	%rd22291, %rd23469, %rd22278;
	add.s64 	%rd2816, %rd22291, %rd22290;
	max.u64 	%rd22292, %rd23469, %rd22291;
	setp.gt.u64 	%p9286, %rd22292, %rd2816;
	selp.u64 	%rd22293, 1, 0, %p9286;
	add.s64 	%rd22294, %rd23468, %rd22289;
	add.s64 	%rd2817, %rd22294, %rd22293;
	max.u64 	%rd22295, %rd23468, %rd22294;
	setp.gt.u64 	%p9287, %rd22295, %rd2817;
	selp.u64 	%rd22296, 1, 0, %p9287;
	shr.u64 	%rd22297, %rd2802, 32;
	and.b64  	%rd22298, %rd2802, 4294967295;
	mul.lo.s64 	%rd22299, %rd22298, 977;
	mad.lo.s64 	%rd22300, %rd22297, 4196183048192, %rd22299;
	selp.u64 	%rd22301, 1, 0, %p9284;
	selp.u64 	%rd22302, 1, 0, %p9283;
	mul.lo.s64 	%rd22303, %rd22279, 977;
	shr.u64 	%rd22304, %rd22303, 32;
	add.s64 	%rd22305, %rd22304, %rd22302;
	add.s64 	%rd22306, %rd22305, %rd22301;
	add.s64 	%rd22307, %rd22306, %rd22300;
	add.s64 	%rd22308, %rd23467, %rd22307;
	add.s64 	%rd23474, %rd22308, %rd22296;
	setp.gt.u64 	%p9288, %rd23474, %rd2734;
	@%p9288 bra 	$L__BB1_974;
	setp.eq.s64 	%p9289, %rd23474, %rd2734;
	setp.gt.u64 	%p9290, %rd2817, %rd2733;
	and.pred  	%p9291, %p9289, %p9290;
	@%p9291 bra 	$L__BB1_974;
	setp.eq.s64 	%p9292, %rd23474, %rd2734;
	setp.eq.s64 	%p9293, %rd2817, %rd2733;
	and.pred  	%p9294, %p9292, %p9293;
	setp.gt.u64 	%p9295, %rd2816, %rd2732;
	and.pred  	%p9296, %p9294, %p9295;
	@%p9296 bra 	$L__BB1_974;
	setp.ne.s64 	%p9297, %rd23474, %rd2734;
	setp.ne.s64 	%p9298, %rd2817, %rd2733;
	or.pred  	%p9299, %p9297, %p9298;
	setp.ne.s64 	%p9300, %rd2816, %rd2732;
	or.pred  	%p9301, %p9299, %p9300;
	setp.lt.u64 	%p9302, %rd2815, %rd2731;
	or.pred  	%p9303, %p9301, %p9302;
	mov.u64 	%rd23471, %rd2817;
	mov.u64 	%rd23472, %rd2816;
	mov.u64 	%rd23473, %rd2815;
	@%p9303 bra 	$L__BB1_975;
$L__BB1_974:
	sub.s64 	%rd23473, %rd2815, %rd2731;
	setp.lt.u64 	%p9304, %rd2815, %rd2731;
	selp.u64 	%rd22309, 1, 0, %p9304;
	add.s64 	%rd22310, %rd2732, %rd22309;
	sub.s64 	%rd23472, %rd2816, %rd22310;
	setp.ge.u64 	%p9305, %rd2816, %rd22310;
	setp.lt.u64 	%p9306, %rd2816, %rd22310;
	setp.eq.s64 	%p9307, %rd22310, 0;
	selp.u32 	%r2814, -1, 0, %p9306;
	selp.u32 	%r2815, -1, 0, %p9307;
	selp.b32 	%r2816, %r2815, %r2814, %p9305;
	selp.b32 	%r2817, %r2816, %r2814, %p9304;
	and.b32  	%r2818, %r2817, 1;
	setp.eq.b32 	%p9308, %r2818, 1;
	cvt.u64.u32 	%rd22311, %r2817;
	and.b64  	%rd22312, %rd22311, 1;
	add.s64 	%rd22313, %rd2733, %rd22312;
	sub.s64 	%rd23471, %rd2817, %rd22313;
	setp.ge.u64 	%p9309, %rd2817, %rd22313;
	setp.lt.u64 	%p9310, %rd2817, %rd22313;
	setp.eq.s64 	%p9311, %rd22313, 0;
	selp.u32 	%r2819, -1, 0, %p9310;
	selp.u32 	%r2820, -1, 0, %p9311;
	selp.b32 	%r2821, %r2820, %r2819, %p9309;
	selp.b32 	%r2822, %r2821, %r2819, %p9308;
	and.b32  	%r2823, %r2822, 1;
	setp.eq.b32 	%p9312, %r2823, 1;
	selp.s64 	%rd22314, -1, 0, %p9312;
	sub.s64 	%rd22315, %rd23474, %rd2734;
	add.s64 	%rd23474, %rd22315, %rd22314;
$L__BB1_975:
	and.b64  	%rd22316, %rd23473, 4294967295;
	shr.u64 	%rd22317, %rd23473, 32;
	and.b64  	%rd22318, %rd23472, 4294967295;
	shr.u64 	%rd22319, %rd23472, 32;
	and.b64  	%rd22320, %rd23471, 4294967295;
	shr.u64 	%rd22321, %rd23471, 32;
	and.b64  	%rd22322, %rd23474, 4294967295;
	shr.u64 	%rd22323, %rd23474, 32;
	ld.local.v2.u64 	{%rd22324, %rd22325}, [%rd1999];
	and.b64  	%rd22326, %rd22324, 4294967295;
	shr.u64 	%rd22327, %rd22324, 32;
	mul.lo.s64 	%rd22328, %rd22317, %rd22326;
	mad.lo.s64 	%rd22329, %rd22316, %rd22327, %rd22328;
	setp.lt.u64 	%p9313, %rd22329, %rd22328;
	selp.b64 	%rd22330, 4294967296, 0, %p9313;
	shl.b64 	%rd22331, %rd22329, 32;
	mad.lo.s64 	%rd22332, %rd22316, %rd22326, %rd22331;
	setp.lt.u64 	%p9314, %rd22332, %rd22331;
	shr.u64 	%rd22333, %rd22329, 32;
	mad.lo.s64 	%rd22334, %rd22317, %rd22327, %rd22333;
	add.s64 	%rd22335, %rd22334, %rd22330;
	selp.u64 	%rd22336, 1, 0, %p9314;
	add.s64 	%rd22337, %rd22335, %rd22336;
	mul.lo.s64 	%rd22338, %rd22319, %rd22326;
	mad.lo.s64 	%rd22339, %rd22318, %rd22327, %rd22338;
	setp.lt.u64 	%p9315, %rd22339, %rd22338;
	selp.b64 	%rd22340, 4294967296, 0, %p9315;
	shl.b64 	%rd22341, %rd22339, 32;
	mad.lo.s64 	%rd22342, %rd22318, %rd22326, %rd22341;
	setp.lt.u64 	%p9316, %rd22342, %rd22341;
	shr.u64 	%rd22343, %rd22339, 32;
	mad.lo.s64 	%rd22344, %rd22319, %rd22327, %rd22343;
	add.s64 	%rd22345, %rd22344, %rd22340;
	selp.u64 	%rd22346, 1, 0, %p9316;
	add.s64 	%rd22347, %rd22345, %rd22346;
	add.s64 	%rd22348, %rd22337, %rd22342;
	setp.lt.u64 	%p9317, %rd22348, %rd22337;
	selp.u64 	%rd22349, 1, 0, %p9317;
	add.s64 	%rd22350, %rd22347, %rd22349;
	mul.lo.s64 	%rd22351, %rd22321, %rd22326;
	mad.lo.s64 	%rd22352, %rd22320, %rd22327, %rd22351;
	setp.lt.u64 	%p9318, %rd22352, %rd22351;
	selp.b64 	%rd22353, 4294967296, 0, %p9318;
	shl.b64 	%rd22354, %rd22352, 32;
	mad.lo.s64 	%rd22355, %rd22320, %rd22326, %rd22354;
	setp.lt.u64 	%p9319, %rd22355, %rd22354;
	shr.u64 	%rd22356, %rd22352, 32;
	mad.lo.s64 	%rd22357, %rd22321, %rd22327, %rd22356;
	add.s64 	%rd22358, %rd22357, %rd22353;
	selp.u64 	%rd22359, 1, 0, %p9319;
	add.s64 	%rd22360, %rd22358, %rd22359;
	add.s64 	%rd22361, %rd22350, %rd22355;
	setp.lt.u64 	%p9320, %rd22361, %rd22350;
	selp.u64 	%rd22363, 1, 0, %p9320;
	add.s64 	%rd22364, %rd22360, %rd22363;
	mul.lo.s64 	%rd22365, %rd22323, %rd22326;
	mad.lo.s64 	%rd22366, %rd22322, %rd22327, %rd22365;
	setp.lt.u64 	%p9321, %rd22366, %rd22365;
	selp.b64 	%rd22367, 4294967296, 0, %p9321;
	shl.b64 	%rd22368, %rd22366, 32;
	mad.lo.s64 	%rd22369, %rd22322, %rd22326, %rd22368;
	setp.lt.u64 	%p9322, %rd22369, %rd22368;
	shr.u64 	%rd22370, %rd22366, 32;
	mad.lo.s64 	%rd22371, %rd22323, %rd22327, %rd22370;
	add.s64 	%rd22372, %rd22371, %rd22367;
	selp.u64 	%rd22373, 1, 0, %p9322;
	add.s64 	%rd22374, %rd22372, %rd22373;
	add.s64 	%rd22375, %rd22364, %rd22369;
	setp.lt.u64 	%p9323, %rd22375, %rd22364;
	selp.u64 	%rd22377, 1, 0, %p9323;
	add.s64 	%rd22378, %rd22374, %rd22377;
	and.b64  	%rd22380, %rd22325, 4294967295;
	shr.u64 	%rd22381, %rd22325, 32;
	mul.lo.s64 	%rd22382, %rd22317, %rd22380;
	mad.lo.s64 	%rd22383, %rd22316, %rd22381, %rd22382;
	setp.lt.u64 	%p9324, %rd22383, %rd22382;
	selp.b64 	%rd22384, 4294967296, 0, %p9324;
	shl.b64 	%rd22385, %rd22383, 32;
	mad.lo.s64 	%rd22386, %rd22316, %rd22380, %rd22385;
	setp.lt.u64 	%p9325, %rd22386, %rd22385;
	shr.u64 	%rd22387, %rd22383, 32;
	mad.lo.s64 	%rd22388, %rd22317, %rd22381, %rd22387;
	add.s64 	%rd22389, %rd22388, %rd22384;
	selp.u64 	%rd22390, 1, 0, %p9325;
	add.s64 	%rd22391, %rd22389, %rd22390;
	add.s64 	%rd22392, %rd22348, %rd22386;
	setp.lt.u64 	%p9326, %rd22392, %rd22348;
	selp.u64 	%rd22393, 1, 0, %p9326;
	add.s64 	%rd22394, %rd22391, %rd22393;
	setp.ne.s64 	%p9327, %rd22394, 0;
	add.s64 	%rd22396, %rd22361, %rd22394;
	setp.lt.u64 	%p9328, %rd22396, %rd22361;
	and.pred  	%p9329, %p9327, %p9328;
	selp.u64 	%rd22397, 1, 0, %p9329;
	mul.lo.s64 	%rd22398, %rd22319, %rd22380;
	mad.lo.s64 	%rd22399, %rd22318, %rd22381, %rd22398;
	setp.lt.u64 	%p9330, %rd22399, %rd22398;
	selp.b64 	%rd22400, 4294967296, 0, %p9330;
	shl.b64 	%rd22401, %rd22399, 32;
	mad.lo.s64 	%rd22402, %rd22318, %rd22380, %rd22401;
	setp.lt.u64 	%p9331, %rd22402, %rd22401;
	shr.u64 	%rd22403, %rd22399, 32;
	mad.lo.s64 	%rd22404, %rd22319, %rd22381, %rd22403;
	add.s64 	%rd22405, %rd22404, %rd22400;
	selp.u64 	%rd22406, 1, 0, %p9331;
	add.s64 	%rd22407, %rd22405, %rd22406;
	add.s64 	%rd22408, %rd22396, %rd22397;
	add.s64 	%rd22409, %rd22408, %rd22402;
	max.u64 	%rd22410, %rd22396, %rd22408;
	setp.gt.u64 	%p9332, %rd22410, %rd22409;
	selp.u64 	%rd22411, 1, 0, %p9332;
	add.s64 	%rd22412, %rd22407, %rd22411;
	setp.ne.s64 	%p9333, %rd22412, 0;
	add.s64 	%rd22414, %rd22375, %rd22412;
	setp.lt.u64 	%p9334, %rd22414, %rd22375;
	and.pred  	%p9335, %p9333, %p9334;
	selp.u64 	%rd22415, 1, 0, %p9335;
	mul.lo.s64 	%rd22416, %rd22321, %rd22380;
	mad.lo.s64 	%rd22417, %rd22320, %rd22381, %rd22416;
	setp.lt.u64 	%p9336, %rd22417, %rd22416;
	selp.b64 	%rd22418, 4294967296, 0, %p9336;
	shl.b64 	%rd22419, %rd22417, 32;
	mad.lo.s64 	%rd22420, %rd22320, %rd22380, %rd22419;
	setp.lt.u64 	%p9337, %rd22420, %rd22419;
	shr.u64 	%rd22421, %rd22417, 32;
	mad.lo.s64 	%rd22422, %rd22321, %rd22381, %rd22421;
	add.s64 	%rd22423, %rd22422, %rd22418;
	selp.u64 	%rd22424, 1, 0, %p9337;
	add.s64 	%rd22425, %rd22423, %rd22424;
	add.s64 	%rd22426, %rd22414, %rd22415;
	add.s64 	%rd22427, %rd22426, %rd22420;
	max.u64 	%rd22429, %rd22414, %rd22426;
	setp.gt.u64 	%p9338, %rd22429, %rd22427;
	selp.u64 	%rd22430, 1, 0, %p9338;
	add.s64 	%rd22431, %rd22425, %rd22430;
	setp.ne.s64 	%p9339, %rd22431, 0;
	add.s64 	%rd22433, %rd22378, %rd22431;
	setp.lt.u64 	%p9340, %rd22433, %rd22378;
	and.pred  	%p9341, %p9339, %p9340;
	selp.u64 	%rd22434, 1, 0, %p9341;
	mul.lo.s64 	%rd22435, %rd22323, %rd22380;
	mad.lo.s64 	%rd22436, %rd22322, %rd22381, %rd22435;
	setp.lt.u64 	%p9342, %rd22436, %rd22435;
	selp.b64 	%rd22437, 4294967296, 0, %p9342;
	shl.b64 	%rd22438, %rd22436, 32;
	mad.lo.s64 	%rd22439, %rd22322, %rd22380, %rd22438;
	setp.lt.u64 	%p9343, %rd22439, %rd22438;
	shr.u64 	%rd22440, %rd22436, 32;
	mad.lo.s64 	%rd22441, %rd22323, %rd22381, %rd22440;
	add.s64 	%rd22442, %rd22441, %rd22437;
	selp.u64 	%rd22443, 1, 0, %p9343;
	add.s64 	%rd22444, %rd22442, %rd22443;
	add.s64 	%rd22445, %rd22433, %rd22434;
	add.s64 	%rd22446, %rd22445, %rd22439;
	max.u64 	%rd22448, %rd22433, %rd22445;
	setp.gt.u64 	%p9344, %rd22448, %rd22446;
	selp.u64 	%rd22449, 1, 0, %p9344;
	add.s64 	%rd22450, %rd22444, %rd22449;
	ld.local.v2.u64 	{%rd22452, %rd22453}, [%rd1999+16];
	and.b64  	%rd22454, %rd22452, 4294967295;
	shr.u64 	%rd22455, %rd22452, 32;
	mul.lo.s64 	%rd22456, %rd22317, %rd22454;
	mad.lo.s64 	%rd22457, %rd22316, %rd22455, %rd22456;
	setp.lt.u64 	%p9345, %rd22457, %rd22456;
	selp.b64 	%rd22458, 4294967296, 0, %p9345;
	shl.b64 	%rd22459, %rd22457, 32;
	mad.lo.s64 	%rd22460, %rd22316, %rd22454, %rd22459;
	setp.lt.u64 	%p9346, %rd22460, %rd22459;
	shr.u64 	%rd22461, %rd22457, 32;
	mad.lo.s64 	%rd22462, %rd22317, %rd22455, %rd22461;
	add.s64 	%rd22463, %rd22462, %rd22458;
	selp.u64 	%rd22464, 1, 0, %p9346;
	add.s64 	%rd22465, %rd22463, %rd22464;
	add.s64 	%rd22466, %rd22409, %rd22460;
	setp.lt.u64 	%p9347, %rd22466, %rd22409;
	selp.u64 	%rd22467, 1, 0, %p9347;
	add.s64 	%rd22468, %rd22465, %rd22467;
	setp.ne.s64 	%p9348, %rd22468, 0;
	add.s64 	%rd22470, %rd22427, %rd22468;
	setp.lt.u64 	%p9349, %rd22470, %rd22427;
	and.pred  	%p9350, %p9348, %p9349;
	selp.u64 	%rd22471, 1, 0, %p9350;
	mul.lo.s64 	%rd22472, %rd22319, %rd22454;
	mad.lo.s64 	%rd22473, %rd22318, %rd22455, %rd22472;
	setp.lt.u64 	%p9351, %rd22473, %rd22472;
	selp.b64 	%rd22474, 4294967296, 0, %p9351;
	shl.b64 	%rd22475, %rd22473, 32;
	mad.lo.s64 	%rd22476, %rd22318, %rd22454, %rd22475;
	setp.lt.u64 	%p9352, %rd22476, %rd22475;
	shr.u64 	%rd22477, %rd22473, 32;
	mad.lo.s64 	%rd22478, %rd22319, %rd22455, %rd22477;
	add.s64 	%rd22479, %rd22478, %rd22474;
	selp.u64 	%rd22480, 1, 0, %p9352;
	add.s64 	%rd22481, %rd22479, %rd22480;
	add.s64 	%rd22482, %rd22470, %rd22471;
	add.s64 	%rd22483, %rd22482, %rd22476;
	max.u64 	%rd22484, %rd22470, %rd22482;
	setp.gt.u64 	%p9353, %rd22484, %rd22483;
	selp.u64 	%rd22485, 1, 0, %p9353;
	add.s64 	%rd22486, %rd22481, %rd22485;
	setp.ne.s64 	%p9354, %rd22486, 0;
	add.s64 	%rd22488, %rd22446, %rd22486;
	setp.lt.u64 	%p9355, %rd22488, %rd22446;
	and.pred  	%p9356, %p9354, %p9355;
	selp.u64 	%rd22489, 1, 0, %p9356;
	mul.lo.s64 	%rd22490, %rd22321, %rd22454;
	mad.lo.s64 	%rd22491, %rd22320, %rd22455, %rd22490;
	setp.lt.u64 	%p9357, %rd22491, %rd22490;
	selp.b64 	%rd22492, 4294967296, 0, %p9357;
	shl.b64 	%rd22493, %rd22491, 32;
	mad.lo.s64 	%rd22494, %rd22320, %rd22454, %rd22493;
	setp.lt.u64 	%p9358, %rd22494, %rd22493;
	shr.u64 	%rd22495, %rd22491, 32;
	mad.lo.s64 	%rd22496, %rd22321, %rd22455, %rd22495;
	add.s64 	%rd22497, %rd22496, %rd22492;
	selp.u64 	%rd22498, 1, 0, %p9358;
	add.s64 	%rd22499, %rd22497, %rd22498;
	add.s64 	%rd22500, %rd22488, %rd22489;
	add.s64 	%rd22501, %rd22500, %rd22494;
	max.u64 	%rd22503, %rd22488, %rd22500;
	setp.gt.u64 	%p9359, %rd22503, %rd22501;
	selp.u64 	%rd22504, 1, 0, %p9359;
	add.s64 	%rd22505, %rd22499, %rd22504;
	setp.ne.s64 	%p9360, %rd22505, 0;
	add.s64 	%rd22507, %rd22450, %rd22505;
	setp.lt.u64 	%p9361, %rd22507, %rd22450;
	and.pred  	%p9362, %p9360, %p9361;
	selp.u64 	%rd22508, 1, 0, %p9362;
	mul.lo.s64 	%rd22509, %rd22323, %rd22454;
	mad.lo.s64 	%rd22510, %rd22322, %rd22455, %rd22509;
	setp.lt.u64 	%p9363, %rd22510, %rd22509;
	selp.b64 	%rd22511, 4294967296, 0, %p9363;
	shl.b64 	%rd22512, %rd22510, 32;
	mad.lo.s64 	%rd22513, %rd22322, %rd22454, %rd22512;
	setp.lt.u64 	%p9364, %rd22513, %rd22512;
	shr.u64 	%rd22514, %rd22510, 32;
	mad.lo.s64 	%rd22515, %rd22323, %rd22455, %rd22514;
	add.s64 	%rd22516, %rd22515, %rd22511;
	selp.u64 	%rd22517, 1, 0, %p9364;
	add.s64 	%rd22518, %rd22516, %rd22517;
	add.s64 	%rd22519, %rd22507, %rd22508;
	add.s64 	%rd22520, %rd22519, %rd22513;
	max.u64 	%rd22522, %rd22507, %rd22519;
	setp.gt.u64 	%p9365, %rd22522, %rd22520;
	selp.u64 	%rd22523, 1, 0, %p9365;
	add.s64 	%rd22524, %rd22518, %rd22523;
	and.b64  	%rd22526, %rd22453, 4294967295;
	shr.u64 	%rd22527, %rd22453, 32;
	mul.lo.s64 	%rd22528, %rd22317, %rd22526;
	mad.lo.s64 	%rd22529, %rd22316, %rd22527, %rd22528;
	setp.lt.u64 	%p9366, %rd22529, %rd22528;
	selp.b64 	%rd22530, 4294967296, 0, %p9366;
	shl.b64 	%rd22531, %rd22529, 32;
	mad.lo.s64 	%rd22532, %rd22316, %rd22526, %rd22531;
	setp.lt.u64 	%p9367, %rd22532, %rd22531;
	shr.u64 	%rd22533, %rd22529, 32;
	mad.lo.s64 	%rd22534, %rd22317, %rd22527, %rd22533;
	add.s64 	%rd22535, %rd22534, %rd22530;
	selp.u64 	%rd22536, 1, 0, %p9367;
	add.s64 	%rd22537, %rd22535, %rd22536;
	add.s64 	%rd22538, %rd22483, %rd22532;
	setp.lt.u64 	%p9368, %rd22538, %rd22483;
	selp.u64 	%rd22539, 1, 0, %p9368;
	add.s64 	%rd22540, %rd22537, %rd22539;
	setp.ne.s64 	%p9369, %rd22540, 0;
	add.s64 	%rd22542, %rd22501, %rd22540;
	setp.lt.u64 	%p9370, %rd22542, %rd22501;
	and.pred  	%p9371, %p9369, %p9370;
	selp.u64 	%rd22543, 1, 0, %p9371;
	mul.lo.s64 	%rd22544, %rd22319, %rd22526;
	mad.lo.s64 	%rd22545, %rd22318, %rd22527, %rd22544;
	setp.lt.u64 	%p9372, %rd22545, %rd22544;
	selp.b64 	%rd22546, 4294967296, 0, %p9372;
	shl.b64 	%rd22547, %rd22545, 32;
	mad.lo.s64 	%rd22548, %rd22318, %rd22526, %rd22547;
	setp.lt.u64 	%p9373, %rd22548, %rd22547;
	shr.u64 	%rd22549, %rd22545, 32;
	mad.lo.s64 	%rd22550, %rd22319, %rd22527, %rd22549;
	add.s64 	%rd22551, %rd22550, %rd22546;
	selp.u64 	%rd22552, 1, 0, %p9373;
	add.s64 	%rd22553, %rd22551, %rd22552;
	add.s64 	%rd22554, %rd22542, %rd22543;
	add.s64 	%rd2827, %rd22554, %rd22548;
	max.u64 	%rd22555, %rd22542, %rd22554;
	setp.gt.u64 	%p9374, %rd22555, %rd2827;
	selp.u64 	%rd22556, 1, 0, %p9374;
	add.s64 	%rd22557, %rd22553, %rd22556;
	setp.ne.s64 	%p9375, %rd22557, 0;
	add.s64 	%rd22559, %rd22520, %rd22557;
	setp.lt.u64 	%p9376, %rd22559, %rd22520;
	and.pred  	%p9377, %p9375, %p9376;
	selp.u64 	%rd22560, 1, 0, %p9377;
	mul.lo.s64 	%rd22561, %rd22321, %rd22526;
	mad.lo.s64 	%rd22562, %rd22320, %rd22527, %rd22561;
	setp.lt.u64 	%p9378, %rd22562, %rd22561;
	selp.b64 	%rd22563, 4294967296, 0, %p9378;
	shl.b64 	%rd22564, %rd22562, 32;
	mad.lo.s64 	%rd22565, %rd22320, %rd22526, %rd22564;
	setp.lt.u64 	%p9379, %rd22565, %rd22564;
	shr.u64 	%rd22566, %rd22562, 32;
	mad.lo.s64 	%rd22567, %rd22321, %rd22527, %rd22566;
	add.s64 	%rd22568, %rd22567, %rd22563;
	selp.u64 	%rd22569, 1, 0, %p9379;
	add.s64 	%rd22570, %rd22568, %rd22569;
	add.s64 	%rd22571, %rd22559, %rd22560;
	add.s64 	%rd2828, %rd22571, %rd22565;
	max.u64 	%rd22572, %rd22559, %rd22571;
	setp.gt.u64 	%p9380, %rd22572, %rd2828;
	selp.u64 	%rd22573, 1, 0, %p9380;
	add.s64 	%rd22574, %rd22570, %rd22573;
	setp.ne.s64 	%p9381, %rd22574, 0;
	add.s64 	%rd22576, %rd22524, %rd22574;
	setp.lt.u64 	%p9382, %rd22576, %rd22524;
	and.pred  	%p9383, %p9381, %p9382;
	selp.u64 	%rd22577, 1, 0, %p9383;
	mul.lo.s64 	%rd22578, %rd22323, %rd22526;
	mad.lo.s64 	%rd22579, %rd22322, %rd22527, %rd22578;
	setp.lt.u64 	%p9384, %rd22579, %rd22578;
	selp.b64 	%rd22580, 4294967296, 0, %p9384;
	shl.b64 	%rd22581, %rd22579, 32;
	mad.lo.s64 	%rd22582, %rd22322, %rd22526, %rd22581;
	setp.lt.u64 	%p9385, %rd22582, %rd22581;
	shr.u64 	%rd22583, %rd22579, 32;
	mad.lo.s64 	%rd22584, %rd22323, %rd22527, %rd22583;
	add.s64 	%rd22585, %rd22584, %rd22580;
	selp.u64 	%rd22586, 1, 0, %p9385;
	add.s64 	%rd22587, %rd22585, %rd22586;
	add.s64 	%rd22588, %rd22576, %rd22577;
	add.s64 	%rd2829, %rd22588, %rd22582;
	max.u64 	%rd22589, %rd22576, %rd22588;
	setp.gt.u64 	%p9386, %rd22589, %rd2829;
	selp.u64 	%rd22590, 1, 0, %p9386;
	add.s64 	%rd2830, %rd22587, %rd22590;
	mov.b64 	{%r2824, %r2825}, %rd2827;
	mov.b64 	{%r2826, %r2827}, %rd2828;
	mov.b64 	%rd22591, {%r2827, %r2824};
	mov.b64 	{%r2828, %r2829}, %rd2829;
	mov.b64 	%rd22592, {%r2829, %r2826};
	mov.b64 	{%r2830, %r2831}, %rd2830;
	mov.b64 	%rd22593, {%r2831, %r2828};
	shl.b64 	%rd22594, %rd2830, 32;
	add.s64 	%rd2831, %rd22591, %rd22332;
	setp.lt.u64 	%p9387, %rd2831, %rd22591;
	selp.u64 	%rd22595, 1, 0, %p9387;
	add.s64 	%rd22596, %rd22592, %rd22392;
	add.s64 	%rd2832, %rd22596, %rd22595;
	max.u64 	%rd22597, %rd22392, %rd22596;
	setp.gt.u64 	%p9388, %rd22597, %rd2832;
	selp.u64 	%rd22598, 1, 0, %p9388;
	add.s64 	%rd22599, %rd22593, %rd22466;
	add.s64 	%rd2833, %rd22599, %rd22598;
	max.u64 	%rd22600, %rd22466, %rd22599;
	setp.gt.u64 	%p9389, %rd22600, %rd2833;
	selp.u64 	%rd22601, 1, 0, %p9389;
	add.s64 	%rd22602, %rd22594, %rd22538;
	add.s64 	%rd23475, %rd22602, %rd22601;
	setp.gt.u64 	%p9390, %rd23475, %rd2734;
	@%p9390 bra 	$L__BB1_979;
	setp.eq.s64 	%p9391, %rd23475, %rd2734;
	setp.gt.u64 	%p9392, %rd2833, %rd2733;
	and.pred  	%p9393, %p9391, %p9392;
	@%p9393 bra 	$L__BB1_979;
	setp.eq.s64 	%p9394, %rd23475, %rd2734;
	setp.eq.s64 	%p9395, %rd2833, %rd2733;
	and.pred  	%p9396, %p9394, %p9395;
	setp.gt.u64 	%p9397, %rd2832, %rd2732;
	and.pred  	%p9398, %p9396, %p9397;
	@%p9398 bra 	$L__BB1_979;
	setp.ne.s64 	%p9399, %rd23475, %rd2734;
	setp.ne.s64 	%p9400, %rd2833, %rd2733;
	or.pred  	%p9401, %p9399, %p9400;
	setp.ne.s64 	%p9402, %rd2832, %rd2732;
	or.pred  	%p9403, %p9401, %p9402;
	setp.lt.u64 	%p9404, %rd2831, %rd2731;
	or.pred  	%p9405, %p9403, %p9404;
	mov.u64 	%rd23476, %rd2833;
	mov.u64 	%rd23477, %rd2832;
	mov.u64 	%rd23478, %rd2831;
	@%p9405 bra 	$L__BB1_980;
$L__BB1_979:
	sub.s64 	%rd23478, %rd2831, %rd2731;
	setp.lt.u64 	%p9406, %rd2831, %rd2731;
	selp.u64 	%rd22603, 1, 0, %p9406;
	add.s64 	%rd22604, %rd2732, %rd22603;
	sub.s64 	%rd23477, %rd2832, %rd22604;
	setp.ge.u64 	%p9407, %rd2832, %rd22604;
	setp.lt.u64 	%p9408, %rd2832, %rd22604;
	setp.eq.s64 	%p9409, %rd22604, 0;
	selp.u32 	%r2832, -1, 0, %p9408;
	selp.u32 	%r2833, -1, 0, %p9409;
	selp.b32 	%r2834, %r2833, %r2832, %p9407;
	selp.b32 	%r2835, %r2834, %r2832, %p9406;
	and.b32  	%r2836, %r2835, 1;
	setp.eq.b32 	%p9410, %r2836, 1;
	cvt.u64.u32 	%rd22605, %r2835;
	and.b64  	%rd22606, %rd22605, 1;
	add.s64 	%rd22607, %rd2733, %rd22606;
	sub.s64 	%rd23476, %rd2833, %rd22607;
	setp.ge.u64 	%p9411, %rd2833, %rd22607;
	setp.lt.u64 	%p9412, %rd2833, %rd22607;
	setp.eq.s64 	%p9413, %rd22607, 0;
	selp.u32 	%r2837, -1, 0, %p9412;
	selp.u32 	%r2838, -1, 0, %p9413;
	selp.b32 	%r2839, %r2838, %r2837, %p9411;
	selp.b32 	%r2840, %r2839, %r2837, %p9410;
	and.b32  	%r2841, %r2840, 1;
	setp.eq.b32 	%p9414, %r2841, 1;
	selp.s64 	%rd22608, -1, 0, %p9414;
	sub.s64 	%rd22609, %rd23475, %rd2734;
	add.s64 	%rd23475, %rd22609, %rd22608;
$L__BB1_980:
	shr.u64 	%rd22610, %rd2827, 32;
	mul.lo.s64 	%rd22611, %rd22610, 4196183048192;
	and.b64  	%rd22612, %rd2827, 4294967295;
	mad.lo.s64 	%rd22613, %rd22612, 977, %rd22611;
	setp.lt.u64 	%p9415, %rd22613, %rd22611;
	shr.u64 	%rd22614, %rd2828, 32;
	mul.lo.s64 	%rd22615, %rd22614, 4196183048192;
	and.b64  	%rd22616, %rd2828, 4294967295;
	mad.lo.s64 	%rd22617, %rd22616, 977, %rd22615;
	setp.lt.u64 	%p9416, %rd22617, %rd22615;
	selp.u64 	%rd22618, 1, 0, %p9415;
	mul.lo.s64 	%rd22619, %rd22610, 977;
	shr.u64 	%rd22620, %rd22619, 32;
	add.s64 	%rd22621, %rd22620, %rd22618;
	add.s64 	%rd22622, %rd22621, %rd22617;
	setp.lt.u64 	%p9417, %rd22622, %rd22621;
	shr.u64 	%rd22623, %rd2829, 32;
	mul.lo.s64 	%rd22624, %rd22623, 4196183048192;
	and.b64  	%rd22625, %rd2829, 4294967295;
	mad.lo.s64 	%rd22626, %rd22625, 977, %rd22624;
	setp.lt.u64 	%p9418, %rd22626, %rd22624;
	selp.u64 	%rd22627, 1, 0, %p9417;
	selp.u64 	%rd22628, 1, 0, %p9416;
	mul.lo.s64 	%rd22629, %rd22614, 977;
	shr.u64 	%rd22630, %rd22629, 32;
	add.s64 	%rd22631, %rd22630, %rd22628;
	add.s64 	%rd22632, %rd22631, %rd22627;
	add.s64 	%rd22633, %rd22632, %rd22626;
	setp.lt.u64 	%p9419, %rd22633, %rd22632;
	add.s64 	%rd2843, %rd23478, %rd22613;
	setp.lt.u64 	%p9420, %rd2843, %rd23478;
	selp.u64 	%rd22634, 1, 0, %p9420;
	add.s64 	%rd22635, %rd23477, %rd22622;
	add.s64 	%rd2844, %rd22635, %rd22634;
	max.u64 	%rd22636, %rd23477, %rd22635;
	setp.gt.u64 	%p9421, %rd22636, %rd2844;
	selp.u64 	%rd22637, 1, 0, %p9421;
	add.s64 	%rd22638, %rd23476, %rd22633;
	add.s64 	%rd2845, %rd22638, %rd22637;
	max.u64 	%rd22639, %rd23476, %rd22638;
	setp.gt.u64 	%p9422, %rd22639, %rd2845;
	selp.u64 	%rd22640, 1, 0, %p9422;
	shr.u64 	%rd22641, %rd2830, 32;
	and.b64  	%rd22642, %rd2830, 4294967295;
	mul.lo.s64 	%rd22643, %rd22642, 977;
	mad.lo.s64 	%rd22644, %rd22641, 4196183048192, %rd22643;
	selp.u64 	%rd22645, 1, 0, %p9419;
	selp.u64 	%rd22646, 1, 0, %p9418;
	mul.lo.s64 	%rd22647, %rd22623, 977;
	shr.u64 	%rd22648, %rd22647, 32;
	add.s64 	%rd22649, %rd22648, %rd22646;
	add.s64 	%rd22650, %rd22649, %rd22645;
	add.s64 	%rd22651, %rd22650, %rd22644;
	add.s64 	%rd22652, %rd23475, %rd22651;
	add.s64 	%rd23486, %rd22652, %rd22640;
	setp.gt.u64 	%p9423, %rd23486, %rd2734;
	@%p9423 bra 	$L__BB1_984;
	setp.eq.s64 	%p9424, %rd23486, %rd2734;
	setp.gt.u64 	%p9425, %rd2845, %rd2733;
	and.pred  	%p9426, %p9424, %p9425;
	@%p9426 bra 	$L__BB1_984;
	setp.eq.s64 	%p9427, %rd23486, %rd2734;
	setp.eq.s64 	%p9428, %rd2845, %rd2733;
	and.pred  	%p9429, %p9427, %p9428;
	setp.gt.u64 	%p9430, %rd2844, %rd2732;
	and.pred  	%p9431, %p9429, %p9430;
	@%p9431 bra 	$L__BB1_984;
	setp.ne.s64 	%p9432, %rd23486, %rd2734;
	setp.ne.s64 	%p9433, %rd2845, %rd2733;
	or.pred  	%p9434, %p9432, %p9433;
	setp.ne.s64 	%p9435, %rd2844, %rd2732;
	or.pred  	%p9436, %p9434, %p9435;
	setp.lt.u64 	%p9437, %rd2843, %rd2731;
	or.pred  	%p9438, %p9436, %p9437;
	mov.u64 	%rd23483, %rd2845;
	mov.u64 	%rd23484, %rd2844;
	mov.u64 	%rd23485, %rd2843;
	@%p9438 bra 	$L__BB1_985;
$L__BB1_984:
	sub.s64 	%rd23485, %rd2843, %rd2731;
	setp.lt.u64 	%p9439, %rd2843, %rd2731;
	selp.u64 	%rd22653, 1, 0, %p9439;
	add.s64 	%rd22654, %rd2732, %rd22653;
	sub.s64 	%rd23484, %rd2844, %rd22654;
	setp.ge.u64 	%p9440, %rd2844, %rd22654;
	setp.lt.u64 	%p9441, %rd2844, %rd22654;
	setp.eq.s64 	%p9442, %rd22654, 0;
	selp.u32 	%r2842, -1, 0, %p9441;
	selp.u32 	%r2843, -1, 0, %p9442;
	selp.b32 	%r2844, %r2843, %r2842, %p9440;
	selp.b32 	%r2845, %r2844, %r2842, %p9439;
	and.b32  	%r2846, %r2845, 1;
	setp.eq.b32 	%p9443, %r2846, 1;
	cvt.u64.u32 	%rd22655, %r2845;
	and.b64  	%rd22656, %rd22655, 1;
	add.s64 	%rd22657, %rd2733, %rd22656;
	sub.s64 	%rd23483, %rd2845, %rd22657;
	setp.ge.u64 	%p9444, %rd2845, %rd22657;
	setp.lt.u64 	%p9445, %rd2845, %rd22657;
	setp.eq.s64 	%p9446, %rd22657, 0;
	selp.u32 	%r2847, -1, 0, %p9445;
	selp.u32 	%r2848, -1, 0, %p9446;
	selp.b32 	%r2849, %r2848, %r2847, %p9444;
	selp.b32 	%r2850, %r2849, %r2847, %p9443;
	and.b32  	%r2851, %r2850, 1;
	setp.eq.b32 	%p9447, %r2851, 1;
	selp.s64 	%rd22658, -1, 0, %p9447;
	sub.s64 	%rd22659, %rd23486, %rd2734;
	add.s64 	%rd23486, %rd22659, %rd22658;
$L__BB1_985:
	ld.const.u64 	%rd2855, [SECP256K1_N];
	ld.const.u64 	%rd2856, [SECP256K1_N+8];
	ld.const.u64 	%rd2857, [SECP256K1_N+16];
	ld.const.u64 	%rd2858, [SECP256K1_N+24];
$L__BB1_986:
	mov.u64 	%rd2862, %rd23486;
	mov.u64 	%rd2861, %rd23485;
	mov.u64 	%rd2860, %rd23484;
	mov.u64 	%rd2859, %rd23483;
	setp.gt.u64 	%p9448, %rd2862, %rd2858;
	@%p9448 bra 	$L__BB1_992;
	setp.lt.u64 	%p9449, %rd2862, %rd2858;
	@%p9449 bra 	$L__BB1_994;
	setp.gt.u64 	%p9450, %rd2859, %rd2857;
	@%p9450 bra 	$L__BB1_992;
	setp.lt.u64 	%p9451, %rd2859, %rd2857;
	@%p9451 bra 	$L__BB1_994;
	setp.gt.u64 	%p9452, %rd2860, %rd2856;
	@%p9452 bra 	$L__BB1_992;
	setp.lt.u64 	%p9453, %rd2860, %rd2856;
	setp.lt.u64 	%p9454, %rd2861, %rd2855;
	or.pred  	%p9455, %p9453, %p9454;
	@%p9455 bra 	$L__BB1_994;
$L__BB1_992:
	sub.s64 	%rd23485, %rd2861, %rd2855;
	setp.lt.u64 	%p9463, %rd2861, %rd2855;
	selp.u64 	%rd22664, 1, 0, %p9463;
	add.s64 	%rd22665, %rd2856, %rd22664;
	sub.s64 	%rd23484, %rd2860, %rd22665;
	setp.ge.u64 	%p9464, %rd2860, %rd22665;
	setp.lt.u64 	%p9465, %rd2860, %rd22665;
	setp.eq.s64 	%p9466, %rd22665, 0;
	selp.u32 	%r2857, -1, 0, %p9465;
	selp.u32 	%r2858, -1, 0, %p9466;
	selp.b32 	%r2859, %r2858, %r2857, %p9464;
	selp.b32 	%r2860, %r2859, %r2857, %p9463;
	and.b32  	%r2861, %r2860, 1;
	setp.eq.b32 	%p9467, %r2861, 1;
	cvt.u64.u32 	%rd22666, %r2860;
	and.b64  	%rd22667, %rd22666, 1;
	add.s64 	%rd22668, %rd2857, %rd22667;
	sub.s64 	%rd23483, %rd2859, %rd22668;
	setp.ge.u64 	%p9468, %rd2859, %rd22668;
	setp.lt.u64 	%p9469, %rd2859, %rd22668;
	setp.eq.s64 	%p9470, %rd22668, 0;
	selp.u32 	%r2862, -1, 0, %p9469;
	selp.u32 	%r2863, -1, 0, %p9470;
	selp.b32 	%r2864, %r2863, %r2862, %p9468;
	selp.b32 	%r2865, %r2864, %r2862, %p9467;
	and.b32  	%r2866, %r2865, 1;
	setp.eq.b32 	%p9471, %r2866, 1;
	not.pred 	%p9472, %p9471;
	cvt.u64.u32 	%rd22669, %r2865;
	and.b64  	%rd22670, %rd22669, 1;
	add.s64 	%rd22671, %rd2858, %rd22670;
	sub.s64 	%rd23486, %rd2862, %rd22671;
	setp.ge.u64 	%p9473, %rd2862, %rd22671;
	setp.ne.s64 	%p9474, %rd22671, 0;
	or.pred  	%p9475, %p9472, %p9474;
	and.pred  	%p9476, %p9473, %p9475;
	@%p9476 bra 	$L__BB1_986;
	add.s64 	%rd23485, %rd2731, %rd23485;
	setp.lt.u64 	%p9477, %rd23485, %rd2731;
	selp.u64 	%rd22672, 1, 0, %p9477;
	add.s64 	%rd22673, %rd2732, %rd23484;
	add.s64 	%rd2868, %rd22673, %rd22672;
	max.u64 	%rd22674, %rd23484, %rd22673;
	setp.gt.u64 	%p9478, %rd22674, %rd2868;
	selp.u64 	%rd22675, 1, 0, %p9478;
	add.s64 	%rd22676, %rd2733, %rd23483;
	add.s64 	%rd2869, %rd22676, %rd22675;
	max.u64 	%rd22677, %rd23483, %rd22676;
	setp.gt.u64 	%p9479, %rd22677, %rd2869;
	selp.u64 	%rd22678, 1, 0, %p9479;
	add.s64 	%rd22679, %rd2734, %rd23486;
	add.s64 	%rd23486, %rd22679, %rd22678;
	mov.u64 	%rd23483, %rd2869;
	mov.u64 	%rd23484, %rd2868;
	bra.uni 	$L__BB1_986;
$L__BB1_994:
	ld.param.u64 	%rd22684, [_Z18ecdsa_verify_batchPKhS0_S0_Pii_param_3];
	mov.u32 	%r2852, %ctaid.x;
	mov.u32 	%r2853, %ntid.x;
	mov.u32 	%r2854, %tid.x;
	mad.lo.s32 	%r28, %r2852, %r2853, %r2854;
	cvta.to.global.u64 	%rd2871, %rd22684;
	setp.ne.s64 	%p9456, %rd2861, %rd7;
	setp.ne.s64 	%p9457, %rd2860, %rd9;
	or.pred  	%p9458, %p9456, %p9457;
	setp.ne.s64 	%p9459, %rd2859, %rd11;
	or.pred  	%p9460, %p9458, %p9459;
	setp.ne.s64 	%p9461, %rd2862, %rd13;
	or.pred  	%p9462, %p9460, %p9461;
	@%p9462 bra 	$L__BB1_996;
	mul.wide.s32 	%rd22662, %r28, 4;
	add.s64 	%rd22663, %rd2871, %rd22662;
	mov.b32 	%r2856, 1;
	st.global.u32 	[%rd22663], %r2856;
	bra.uni 	$L__BB1_997;
$L__BB1_996:
	mul.wide.s32 	%rd22660, %r28, 4;
	add.s64 	%rd22661, %rd2871, %rd22660;
	mov.b32 	%r2855, 0;
	st.global.u32 	[%rd22661], %r2855;
$L__BB1_997:
	ret;

}


// ===== COMPILED SASS (sm_100) =====

	.target	sm_100

	.elftype	@"ET_EXEC"


//--------------------- .note.nv.tkinfo           --------------------------
	.section	.note.nv.tkinfo,"",@"SHT_NOTE"
	.sectionflags	@"SHF_NOTE_NV_TKINFO"
	.tkinfo
        /*0018*/ 	.word	0x00000002
        /*0030*/ 	.string	""
        /*0030*/ 	.string	"ptxas"
        /*0030*/ 	.string	"Cuda compilation tools, release 13.0, V13.0.88"
        /*0030*/ 	.string	"Build cuda_13.0.r13.0/compiler.36424714_0"
        /*0030*/ 	.string	"-arch sm_100 -m 64 "



//--------------------- .note.nv.cuinfo           --------------------------
	.section	.note.nv.cuinfo,"",@"SHT_NOTE"
	.sectionflags	@"SHF_NOTE_NV_CUINFO"
        /*0018*/ 	.short	0x0002
        /*001a*/ 	.short	0x0064
        /*001c*/ 	.short	0x0082
	.zero		2


//--------------------- .nv.info                  --------------------------
	.section	.nv.info,"",@"SHT_CUDA_INFO"
	.align	4


	//----- nvinfo : EIATTR_REGCOUNT
	.align		4
        /*0000*/ 	.byte	0x04, 0x2f
        /*0002*/ 	.short	(.L_5 - .L_4)
	.align		4
.L_4:
        /*0004*/ 	.word	index@(_Z18ecdsa_verify_batchPKhS0_S0_Pii)
        /*0008*/ 	.word	0x000000ed


	//----- nvinfo : EIATTR_FRAME_SIZE
	.align		4
.L_5:
        /*000c*/ 	.byte	0x04, 0x11
        /*000e*/ 	.short	(.L_7 - .L_6)
	.align		4
.L_6:
        /*0010*/ 	.word	index@($_Z18ecdsa_verify_batchPKhS0_S0_Pii$_Z9point_addP7ECPointPKS_S2_)
        /*0014*/ 	.word	0x00000820


	//----- nvinfo : EIATTR_FRAME_SIZE
	.align		4
.L_7:
        /*0018*/ 	.byte	0x04, 0x11
        /*001a*/ 	.short	(.L_9 - .L_8)
	.align		4
.L_8:
        /*001c*/ 	.word	index@(_Z18ecdsa_verify_batchPKhS0_S0_Pii)
        /*0020*/ 	.word	0x00000820


	//----- nvinfo : EIATTR_MIN_STACK_SIZE
	.align		4
.L_9:
        /*0024*/ 	.byte	0x04, 0x12
        /*0026*/ 	.short	(.L_11 - .L_10)
	.align		4
.L_10:
        /*0028*/ 	.word	index@(_Z18ecdsa_verify_batchPKhS0_S0_Pii)
        /*002c*/ 	.word	0x00000820
.L_11:


//--------------------- .nv.compat                --------------------------
	.section	.nv.compat,"",@"SHT_CUDA_COMPAT_INFO"
	.align	4
        /*0000*/ 	.byte	0x02, 0x09, 0x00, 0x00, 0x02, 0x02, 0x01, 0x00, 0x02, 0x05, 0x05, 0x00, 0x03, 0x07, 0x01, 0x01
        /*0010*/ 	.byte	0x02, 0x03, 0x00, 0x00, 0x02, 0x06, 0x01, 0x00, 0x04, 0x0b, 0x08, 0x00, 0x09, 0x00, 0x00, 0x00
        /*0020*/ 	.byte	0x00, 0x00, 0x00, 0x00


//--------------------- .nv.info._Z18ecdsa_verify_batchPKhS0_S0_Pii --------------------------
	.section	.nv.info._Z18ecdsa_verify_batchPKhS0_S0_Pii,"",@"SHT_CUDA_INFO"
	.sectionflags	@""
	.align	4


	//----- nvinfo : EIATTR_CUDA_API_VERSION
	.align		4
        /*0000*/ 	.byte	0x04, 0x37
        /*0002*/ 	.short	(.L_13 - .L_12)
.L_12:
        /*0004*/ 	.word	0x00000082


	//----- nvinfo : EIATTR_KPARAM_INFO
	.align		4
.L_13:
        /*0008*/ 	.byte	0x04, 0x17
        /*000a*/ 	.short	(.L_15 - .L_14)
.L_14:
        /*000c*/ 	.word	0x00000000
        /*0010*/ 	.short	0x0004
        /*0012*/ 	.short	0x0020
        /*0014*/ 	.byte	0x00, 0xf0, 0x11, 0x00


	//----- nvinfo : EIATTR_KPARAM_INFO
	.align		4
.L_15:
        /*0018*/ 	.byte	0x04, 0x17
        /*001a*/ 	.short	(.L_17 - .L_16)
.L_16:
        /*001c*/ 	.word	0x00000000
        /*0020*/ 	.short	0x0003
        /*0022*/ 	.short	0x0018
        /*0024*/ 	.byte	0x00, 0xf5, 0x21, 0x00


	//----- nvinfo : EIATTR_KPARAM_INFO
	.align		4
.L_17:
        /*0028*/ 	.byte	0x04, 0x17
        /*002a*/ 	.short	(.L_19 - .L_18)
.L_18:
        /*002c*/ 	.word	0x00000000
        /*0030*/ 	.short	0x0002
        /*0032*/ 	.short	0x0010
        /*0034*/ 	.byte	0x00, 0xf5, 0x21, 0x00


	//----- nvinfo : EIATTR_KPARAM_INFO
	.align		4
.L_19:
        /*0038*/ 	.byte	0x04, 0x17
        /*003a*/ 	.short	(.L_21 - .L_20)
.L_20:
        /*003c*/ 	.word	0x00000000
        /*0040*/ 	.short	0x0001
        /*0042*/ 	.short	0x0008
        /*0044*/ 	.byte	0x00, 0xf5, 0x21, 0x00


	//----- nvinfo : EIATTR_KPARAM_INFO
	.align		4
.L_21:
        /*0048*/ 	.byte	0x04, 0x17
        /*004a*/ 	.short	(.L_23 - .L_22)
.L_22:
        /*004c*/ 	.word	0x00000000
        /*0050*/ 	.short	0x0000
        /*0052*/ 	.short	0x0000
        /*0054*/ 	.byte	0x00, 0xf5, 0x21, 0x00


	//----- nvinfo : EIATTR_SPARSE_MMA_MASK
	.align		4
.L_23:
        /*0058*/ 	.byte	0x03, 0x50
        /*005a*/ 	.short	0x0000


	//----- nvinfo : EIATTR_MAXREG_COUNT
	.align		4
        /*005c*/ 	.byte	0x03, 0x1b
        /*005e*/ 	.short	0x00ff


	//----- nvinfo : EIATTR_MERCURY_ISA_VERSION
	.align		4
        /*0060*/ 	.byte	0x03, 0x5f
        /*0062*/ 	.short	0x0101


	//----- nvinfo : EIATTR_VRC_CTA_INIT_COUNT
	.align		4
        /*0064*/ 	.byte	0x02, 0x4a
	.zero		1
	.zero		1


	//----- nvinfo : EIATTR_EXIT_INSTR_OFFSETS
	.align		4
        /*0068*/ 	.byte	0x04, 0x1c
        /*006a*/ 	.short	(.L_25 - .L_24)


	//   ....[0]....
.L_24:
        /*006c*/ 	.word	0x00000080


	//   ....[1]....
        /*0070*/ 	.word	0x000016e0


	//   ....[2]....
        /*0074*/ 	.word	0x00001790


	//   ....[3]....
        /*0078*/ 	.word	0x00010a60


	//   ....[4]....
        /*007c*/ 	.word	0x000c5ab0


	//   ....[5]....
        /*0080*/ 	.word	0x000c5af0


	//----- nvinfo : EIATTR_CRS_STACK_SIZE
	.align		4
.L_25:
        /*0084*/ 	.byte	0x04, 0x1e
        /*0086*/ 	.short	(.L_27 - .L_26)
.L_26:
        /*0088*/ 	.word	0x00000000


	//----- nvinfo : EIATTR_CBANK_PARAM_SIZE
	.align		4
.L_27:
        /*008c*/ 	.byte	0x03, 0x19
        /*008e*/ 	.short	0x0024


	//----- nvinfo : EIATTR_PARAM_CBANK
	.align		4
        /*0090*/ 	.byte	0x04, 0x0a
        /*0092*/ 	.short	(.L_29 - .L_28)
	.align		4
.L_28:
        /*0094*/ 	.word	index@(.nv.constant0._Z18ecdsa_verify_batchPKhS0_S0_Pii)
        /*0098*/ 	.short	0x0380
        /*009a*/ 	.short	0x0024


	//----- nvinfo : EIATTR_SW_WAR
	.align		4
.L_29:
        /*009c*/ 	.byte	0x04, 0x36
        /*009e*/ 	.short	(.L_31 - .L_30)
.L_30:
        /*00a0*/ 	.word	0x00000008
.L_31:


//--------------------- .nv.callgraph             --------------------------
	.section	.nv.callgraph,"",@"SHT_CUDA_CALLGRAPH"
	.align	4
	.sectionentsize	8
	.align		4
        /*0000*/ 	.word	0x00000000
	.align		4
        /*0004*/ 	.word	0xffffffff
	.align		4
        /*0008*/ 	.word	0x00000000
	.align		4
        /*000c*/ 	.word	0xfffffffe
	.align		4
        /*0010*/ 	.word	0x00000000
	.align		4
        /*0014*/ 	.word	0xfffffffd
	.align		4
        /*0018*/ 	.word	0x00000000
	.align		4
        /*001c*/ 	.word	0xfffffffc


//--------------------- .nv.constant3             --------------------------
	.section	.nv.constant3,"a",@progbits
	.align	8
.nv.constant3:
	.type		SECP256K1_P,@object
	.size		SECP256K1_P,(SECP256K1_N - SECP256K1_P)
SECP256K1_P:
        /*0000*/ 	.byte	0x2f, 0xfc, 0xff, 0xff, 0xfe, 0xff, 0xff, 0xff, 0xff, 0xff, 0xff, 0xff, 0xff, 0xff, 0xff, 0xff
        /*0010*/ 	.byte	0xff, 0xff, 0xff, 0xff, 0xff, 0xff, 0xff, 0xff, 0xff, 0xff, 0xff, 0xff, 0xff, 0xff, 0xff, 0xff
	.type		SECP256K1_N,@object
	.size		SECP256K1_N,(SECP256K1_GX - SECP256K1_N)
SECP256K1_N:
        /*0020*/ 	.byte	0x41, 0x41, 0x36, 0xd0, 0x8c, 0x5e, 0xd2, 0xbf, 0x3b, 0xa0, 0x48, 0xaf, 0xe6, 0xdc, 0xae, 0xba
        /*0030*/ 	.byte	0xfe, 0xff, 0xff, 0xff, 0xff, 0xff, 0xff, 0xff, 0xff, 0xff, 0xff, 0xff, 0xff, 0xff, 0xff, 0xff
	.type		SECP256K1_GX,@object
	.size		SECP256K1_GX,(SECP256K1_GY - SECP256K1_GX)
SECP256K1_GX:
        /*0040*/ 	.byte	0x98, 0x17, 0xf8, 0x16, 0x5b, 0x81, 0xf2, 0x59, 0xd9, 0x28, 0xce, 0x2d, 0xdb, 0xfc, 0x9b, 0x02
        /*0050*/ 	.byte	0x07, 0x0b, 0x87, 0xce, 0x95, 0x62, 0xa0, 0x55, 0xac, 0xbb, 0xdc, 0xf9, 0x7e, 0x66, 0xbe, 0x79
	.type		SECP256K1_GY,@object
	.size		SECP256K1_GY,(.L_3 - SECP256K1_GY)
SECP256K1_GY:
        /*0060*/ 	.byte	0xb8, 0xd4, 0x10, 0xfb, 0x8f, 0xd0, 0x47, 0x9c, 0x19, 0x54, 0x85, 0xa6, 0x48, 0xb4, 0x17, 0xfd
        /*0070*/ 	.byte	0xa8, 0x08, 0x11, 0x0e, 0xfc, 0xfb, 0xa4, 0x5d, 0x65, 0xc4, 0xa3, 0x26, 0x77, 0xda, 0x3a, 0x48
.L_3:


//--------------------- .text._Z18ecdsa_verify_batchPKhS0_S0_Pii --------------------------
	.section	.text._Z18ecdsa_verify_batchPKhS0_S0_Pii,"ax",@progbits
	.align	128
        .global         _Z18ecdsa_verify_batchPKhS0_S0_Pii
        .type           _Z18ecdsa_verify_batchPKhS0_S0_Pii,@function
        .size           _Z18ecdsa_verify_batchPKhS0_S0_Pii,(.L_x_1051 - _Z18ecdsa_verify_batchPKhS0_S0_Pii)
        .other          _Z18ecdsa_verify_batchPKhS0_S0_Pii,@"STO_CUDA_ENTRY STV_DEFAULT"
_Z18ecdsa_verify_batchPKhS0_S0_Pii:
.text._Z18ecdsa_verify_batchPKhS0_S0_Pii:
[----:B------:R-:W0:Y:S01]  /*0000*/  LDC R1, c[0x0][0x37c] ;  /* 0x0000df00ff017b82 */ /* 0x000e220000000800 */
[----:B------:R-:W1:Y:S07]  /*0010*/  S2R R3, SR_TID.X ;  /* 0x0000000000037919 */ /* 0x000e6e0000002100 */
[----:B------:R-:W1:Y:S01]  /*0020*/  S2UR UR4, SR_CTAID.X ;  /* 0x00000000000479c3 */ /* 0x000e620000002500 */
[----:B------:R-:W2:Y:S01]  /*0030*/  LDCU UR5, c[0x0][0x3a0] ;  /* 0x00007400ff0577ac */ /* 0x000ea20008000800 */
[----:B0-----:R-:W-:-:S06]  /*0040*/  VIADD R1, R1, 0xfffff7e0 ;  /* 0xfffff7e001017836 */ /* 0x001fcc0000000000 */
[----:B------:R-:W1:Y:S02]  /*0050*/  LDC R132, c[0x0][0x360] ;  /* 0x0000d800ff847b82 */ /* 0x000e640000000800 */
[----:B-1----:R-:W-:-:S05]  /*0060*/  IMAD R132, R132, UR4, R3 ;  /* 0x0000000484847c24 */ /* 0x002fca000f8e0203 */
[----:B--2---:R-:W-:-:S13]  /*0070*/  ISETP.GE.AND P0, PT, R132, UR5, PT ;  /* 0x0000000584007c0c */ /* 0x004fda000bf06270 */
[----:B------:R-:W-:Y:S05]  /*0080*/  @P0 EXIT ;  /* 0x000000000000094d */ /* 0x000fea0003800000 */
[----:B------:R-:W0:Y:S01]  /*0090*/  LDCU.128 UR4, c[0x0][0x380] ;  /* 0x00007000ff0477ac */ /* 0x000e220008000c00 */
[----:B------:R-:W-:Y:S01]  /*00a0*/  IMAD.SHL.U32 R0, R132, 0x40, RZ ;  /* 0x0000004084007824 */ /* 0x000fe200078e00ff */
[----:B------:R-:W1:Y:S04]  /*00b0*/  LDCU.64 UR12, c[0x0][0x358] ;  /* 0x00006b00ff0c77ac */ /* 0x000e680008000a00 */
[----:B0-----:R-:W-:-:S04]  /*00c0*/  IADD3 R2, P0, PT, R0, UR6, RZ ;  /* 0x0000000600027c10 */ /* 0x001fc8000ff1e0ff */
[----:B------:R-:W-:Y:S01]  /*00d0*/  LEA.HI.X.SX32 R3, R0, UR7, 0x1, P0 ;  /* 0x0000000700037c11 */ /* 0x000fe200080f0eff */
[----:B------:R-:W0:Y:S04]  /*00e0*/  LDCU.64 UR6, c[0x0][0x390] ;  /* 0x00007200ff0677ac */ /* 0x000e280008000a00 */
[----:B-1----:R-:W2:Y:S04]  /*00f0*/  LDG.E.U8 R14, desc[UR12][R2.64] ;  /* 0x0000000c020e7981 */ /* 0x002ea8000c1e1100 */
[----:B------:R-:W3:Y:S04]  /*0100*/  LDG.E.U8 R40, desc[UR12][R2.64+0x1] ;  /* 0x0000010c02287981 */ /* 0x000ee8000c1e1100 */
[----:B------:R-:W4:Y:S04]  /*0110*/  LDG.E.U8 R43, desc[UR12][R2.64+0x2] ;  /* 0x0000020c022b7981 */ /* 0x000f28000c1e1100 */
[----:B------:R-:W5:Y:S04]  /*0120*/  LDG.E.U8 R130, desc[UR12][R2.64+0x3] ;  /* 0x0000030c02827981 */ /* 0x000f68000c1e1100 */
        /* <DEDUP_REMOVED lines=39> */
[----:B------:R-:W5:Y:S01]  /*03a0*/  LDG.E.U8 R79, desc[UR12][R2.64+0x26] ;  /* 0x0000260c024f7981 */ /* 0x000f62000c1e1100 */
[----:B------:R-:W-:-:S03]  /*03b0*/  IMAD.SHL.U32 R92, R132, 0x20, RZ ;  /* 0x00000020845c7824 */ /* 0x000fc600078e00ff */
[----:B------:R-:W5:Y:S04]  /*03c0*/  LDG.E.U8 R85, desc[UR12][R2.64+0x2e] ;  /* 0x00002e0c02557981 */ /* 0x000f68000c1e1100 */
[----:B------:R-:W5:Y:S04]  /*03d0*/  LDG.E.U8 R96, desc[UR12][R2.64+0x33] ;  /* 0x0000330c02607981 */ /* 0x000f68000c1e1100 */
[----:B------:R-:W5:Y:S04]  /*03e0*/  LDG.E.U8 R100, desc[UR12][R2.64+0x38] ;  /* 0x0000380c02647981 */ /* 0x000f68000c1e1100 */
[----:B------:R-:W5:Y:S04]  /*03f0*/  LDG.E.U8 R101, desc[UR12][R2.64+0x39] ;  /* 0x0000390c02657981 */ /* 0x000f68000c1e1100 */
[----:B------:R-:W5:Y:S04]  /*0400*/  LDG.E.U8 R91, desc[UR12][R2.64+0x7] ;  /* 0x0000070c025b7981 */ /* 0x000f68000c1e1100 */
[----:B------:R-:W5:Y:S04]  /*0410*/  LDG.E.U8 R90, desc[UR12][R2.64+0xf] ;  /* 0x00000f0c025a7981 */ /* 0x000f68000c1e1100 */
[----:B------:R-:W5:Y:S01]  /*0420*/  LDG.E.U8 R87, desc[UR12][R2.64+0x17] ;  /* 0x0000170c02577981 */ /* 0x000f62000c1e1100 */
[----:B------:R-:W-:-:S03]  /*0430*/  SHF.R.S32.HI R93, RZ, 0x1f, R92 ;  /* 0x0000001fff5d7819 */ /* 0x000fc6000001145c */
[----:B------:R-:W5:Y:S01]  /*0440*/  LDG.E.U8 R99, desc[UR12][R2.64+0x34] ;  /* 0x0000340c02637981 */ /* 0x000f62000c1e1100 */
[----:B0-----:R-:W-:-:S03]  /*0450*/  IADD3 R44, P0, PT, R92, UR6, RZ ;  /* 0x000000065c2c7c10 */ /* 0x001fc6000ff1e0ff */
[----:B------:R-:W5:Y:S04]  /*0460*/  LDG.E.U8 R86, desc[UR12][R2.64+0x1f] ;  /* 0x00001f0c02567981 */ /* 0x000f68000c1e1100 */
[----:B------:R-:W5:Y:S01]  /*0470*/  LDG.E.U8 R103, desc[UR12][R2.64+0x3a] ;  /* 0x00003a0c02677981 */ /* 0x000f62000c1e1100 */
[----:B------:R-:W-:-:S03]  /*0480*/  IADD3.X R45, PT, PT, R93, UR7, RZ, P0, !PT ;  /* 0x000000075d2d7c10 */ /* 0x000fc600087fe4ff */
        /* <DEDUP_REMOVED lines=17> */
[----:B------:R2:W5:Y:S04]  /*05a0*/  LDG.E.U8 R26, desc[UR12][R2.64+0x3f] ;  /* 0x00003f0c021a7981 */ /* 0x000568000c1e1100 */
        /* <DEDUP_REMOVED lines=23> */
[----:B------:R0:W5:Y:S01]  /*0720*/  LDG.E.U8 R66, desc[UR12][R44.64+0x1f] ;  /* 0x00001f0c2c427981 */ /* 0x000162000c1e1100 */
[----:B--2---:R-:W-:-:S04]  /*0730*/  IMAD.WIDE.U32 R2, R14, 0x10000, RZ ;  /* 0x000100000e027825 */ /* 0x004fc800078e00ff */
[----:B---3--:R-:W-:-:S03]  /*0740*/  IMAD.WIDE.U32 R40, R40, 0x100, RZ ;  /* 0x0000010028287825 */ /* 0x008fc600078e00ff */
[----:B----4-:R-:W-:Y:S02]  /*0750*/  LOP3.LUT R43, R43, R2, R40, 0xfe, !PT ;  /* 0x000000022b2b7212 */ /* 0x010fe400078efe28 */
[----:B------:R-:W-:Y:S01]  /*0760*/  LOP3.LUT R14, R3, R41, RZ, 0xfc, !PT ;  /* 0x00000029030e7212 */ /* 0x000fe200078efcff */
[----:B-----5:R-:W-:-:S03]  /*0770*/  IMAD.WIDE.U32 R130, R130, 0x100, RZ ;  /* 0x0000010082827825 */ /* 0x020fc600078e00ff */
[C---:B------:R-:W-:Y:S01]  /*0780*/  SHF.L.U64.HI R95, R43.reuse, 0x10, R14 ;  /* 0x000000102b5f7819 */ /* 0x040fe2000001020e */
[----:B------:R-:W-:Y:S02]  /*0790*/  IMAD.U32 R133, R43, 0x10000, RZ ;  /* 0x000100002b857824 */ /* 0x000fe400078e00ff */
[----:B------:R-:W-:-:S04]  /*07a0*/  IMAD.WIDE.U32 R40, R42, 0x10000, RZ ;  /* 0x000100002a287825 */ /* 0x000fc800078e00ff */
[----:B------:R-:W-:Y:S01]  /*07b0*/  IMAD.WIDE.U32 R42, R49, 0x100, RZ ;  /* 0x00000100312a7825 */ /* 0x000fe200078e00ff */
[----:B------:R-:W-:Y:S02]  /*07c0*/  LOP3.LUT R133, R133, R130, RZ, 0xfc, !PT ;  /* 0x0000008285857212 */ /* 0x000fe400078efcff */
[----:B------:R-:W-:Y:S02]  /*07d0*/  LOP3.LUT R130, R95, R131, RZ, 0xfc, !PT ;  /* 0x000000835f827212 */ /* 0x000fe400078efcff */
[----:B------:R-:W-:Y:S02]  /*07e0*/  LOP3.LUT R51, R51, R40, R42, 0xfe, !PT ;  /* 0x0000002833337212 */ /* 0x000fe400078efe2a */
[----:B------:R-:W-:Y:S01]  /*07f0*/  LOP3.LUT R14, R41, R43, RZ, 0xfc, !PT ;  /* 0x0000002b290e7212 */ /* 0x000fe200078efcff */
[----:B------:R-:W-:Y:S01]  /*0800*/  IMAD.WIDE.U32 R40, R47, 0x10000, RZ ;  /* 0x000100002f287825 */ /* 0x000fe200078e00ff */
[----:B------:R-:W-:-:S03]  /*0810*/  LOP3.LUT R95, R133, R46, RZ, 0xfc, !PT ;  /* 0x0000002e855f7212 */ /* 0x000fc600078efcff */
[----:B0-----:R-:W-:-:S04]  /*0820*/  IMAD.WIDE.U32 R44, R54, 0x10000, RZ ;  /* 0x00010000362c7825 */ /* 0x001fc800078e00ff */
[----:B------:R-:W-:Y:S01]  /*0830*/  IMAD.WIDE.U32 R46, R55, 0x100, RZ ;  /* 0x00000100372e7825 */ /* 0x000fe200078e00ff */
[----:B------:R-:W-:-:S03]  /*0840*/  SHF.L.U64.HI R49, R51, 0x10, R14 ;  /* 0x0000001033317819 */ /* 0x000fc6000001020e */
[----:B------:R-:W-:Y:S01]  /*0850*/  IMAD.WIDE.U32 R128, R128, 0x100, RZ ;  /* 0x0000010080807825 */ /* 0x000fe200078e00ff */
[----:B------:R-:W-:-:S03]  /*0860*/  LOP3.LUT R57, R57, R44, R46, 0xfe, !PT ;  /* 0x0000002c39397212 */ /* 0x000fc600078efe2e */
[----:B------:R-:W-:Y:S01]  /*0870*/  IMAD.U32 R131, R51, 0x10000, RZ ;  /* 0x0001000033837824 */ /* 0x000fe200078e00ff */
[----:B------:R-:W-:Y:S01]  /*0880*/  IADD3 R2, P0, PT, R92, UR4, RZ ;  /* 0x000000045c027c10 */ /* 0x000fe2000ff1e0ff */
[----:B------:R-:W-:Y:S01]  /*0890*/  IMAD.WIDE.U32 R42, R48, 0x100, RZ ;  /* 0x00000100302a7825 */ /* 0x000fe200078e00ff */
[----:B------:R-:W-:Y:S02]  /*08a0*/  LOP3.LUT R14, R45, R47, RZ, 0xfc, !PT ;  /* 0x0000002f2d0e7212 */ /* 0x000fe400078efcff */
[----:B------:R-:W-:Y:S01]  /*08b0*/  LOP3.LUT R131, R131, R128, RZ, 0xfc, !PT ;  /* 0x0000008083837212 */ /* 0x000fe200078efcff */
[----:B------:R-:W-:Y:S01]  /*08c0*/  IMAD.WIDE.U32 R46, R61, 0x10000, RZ ;  /* 0x000100003d2e7825 */ /* 0x000fe200078e00ff */
[----:B------:R-:W-:Y:S02]  /*08d0*/  LOP3.LUT R128, R49, R129, RZ, 0xfc, !PT ;  /* 0x0000008131807212 */ /* 0x000fe400078efcff */
[----:B------:R-:W-:Y:S01]  /*08e0*/  IADD3.X R3, PT, PT, R93, UR5, RZ, P0, !PT ;  /* 0x000000055d037c10 */ /* 0x000fe200087fe4ff */
[----:B------:R-:W-:Y:S01]  /*08f0*/  IMAD.WIDE.U32 R48, R62, 0x100, RZ ;  /* 0x000001003e307825 */ /* 0x000fe200078e00ff */
[----:B------:R-:W-:-:S03]  /*0900*/  LOP3.LUT R55, R131, R50, RZ, 0xfc, !PT ;  /* 0x0000003283377212 */ /* 0x000fc600078efcff */
[----:B------:R-:W-:-:S04]  /*0910*/  IMAD.WIDE.U32 R44, R56, 0x100, RZ ;  /* 0x00000100382c7825 */ /* 0x000fc800078e00ff */
[----:B------:R-:W-:Y:S02]  /*0920*/  IMAD.U32 R129, R57, 0x10000, RZ ;  /* 0x0001000039817824 */ /* 0x000fe400078e00ff */
[C---:B------:R-:W-:Y:S01]  /*0930*/  IMAD.SHL.U32 R93, R95.reuse, 0x1000000, RZ ;  /* 0x010000005f5d7824 */ /* 0x040fe200078e00ff */
[----:B------:R-:W-:Y:S02]  /*0940*/  SHF.L.U64.HI R95, R95, 0x18, R130 ;  /* 0x000000185f5f7819 */ /* 0x000fe40000010282 */
[----:B------:R-:W-:Y:S02]  /*0950*/  LOP3.LUT R50, R47, R49, RZ, 0xfc, !PT ;  /* 0x000000312f327212 */ /* 0x000fe400078efcff */
[----:B------:R-:W-:Y:S02]  /*0960*/  SHF.L.U64.HI R51, R57, 0x10, R14 ;  /* 0x0000001039337819 */ /* 0x000fe4000001020e */
[----:B------:R-:W-:Y:S02]  /*0970*/  LOP3.LUT R129, R129, R44, RZ, 0xfc, !PT ;  /* 0x0000002c81817212 */ /* 0x000fe400078efcff */
[----:B------:R-:W-:-:S02]  /*0980*/  LOP3.LUT R47, R63, R46, R48, 0xfe, !PT ;  /* 0x0000002e3f2f7212 */ /* 0x000fc400078efe30 */
[----:B------:R-:W-:Y:S02]  /*0990*/  LOP3.LUT R54, R93, R40, R42, 0xfe, !PT ;  /* 0x000000285d367212 */ /* 0x000fe400078efe2a */
[----:B------:R-:W-:Y:S01]  /*09a0*/  LOP3.LUT R95, R95, R41, R43, 0xfe, !PT ;  /* 0x000000295f5f7212 */ /* 0x000fe200078efe2b */
[----:B------:R-:W-:Y:S01]  /*09b0*/  IMAD.WIDE.U32 R42, R53, 0x100, RZ ;  /* 0x00000100352a7825 */ /* 0x000fe200078e00ff */
[----:B------:R-:W-:Y:S02]  /*09c0*/  LOP3.LUT R14, R51, R45, RZ, 0xfc, !PT ;  /* 0x0000002d330e7212 */ /* 0x000fe400078efcff */
[----:B------:R-:W-:Y:S01]  /*09d0*/  LOP3.LUT R93, R129, R58, RZ, 0xfc, !PT ;  /* 0x0000003a815d7212 */ /* 0x000fe200078efcff */
[----:B------:R-:W-:-:S04]  /*09e0*/  IMAD.WIDE.U32 R40, R52, 0x10000, RZ ;  /* 0x0001000034287825 */ /* 0x000fc800078e00ff */
[C---:B------:R-:W-:Y:S01]  /*09f0*/  IMAD.SHL.U32 R53, R55.reuse, 0x1000000, RZ ;  /* 0x0100000037357824 */ /* 0x040fe200078e00ff */
[----:B------:R-:W-:Y:S01]  /*0a00*/  SHF.L.U64.HI R55, R55, 0x18, R128 ;  /* 0x0000001837377819 */ /* 0x000fe20000010280 */
[----:B------:R-:W-:-:S04]  /*0a10*/  IMAD.WIDE.U32 R44, R64, 0x100, RZ ;  /* 0x00000100402c7825 */ /* 0x000fc800078e00ff */
[----:B------:R-:W-:Y:S01]  /*0a20*/  IMAD.U32 R127, R47, 0x10000, RZ ;  /* 0x000100002f7f7824 */ /* 0x000fe200078e00ff */
[----:B------:R-:W-:Y:S01]  /*0a30*/  LOP3.LUT R57, R53, R40, R42, 0xfe, !PT ;  /* 0x0000002835397212 */ /* 0x000fe200078efe2a */
[----:B------:R-:W-:Y:S01]  /*0a40*/  IMAD.SHL.U32 R49, R93, 0x1000000, RZ ;  /* 0x010000005d317824 */ /* 0x000fe200078e00ff */
[----:B------:R-:W-:Y:S01]  /*0a50*/  LOP3.LUT R94, R55, R41, R43, 0xfe, !PT ;  /* 0x00000029375e7212 */ /* 0x000fe200078efe2b */
[----:B------:R-:W-:Y:S01]  /*0a60*/  IMAD.WIDE.U32 R40, R59, 0x10000, RZ ;  /* 0x000100003b287825 */ /* 0x000fe200078e00ff */
[----:B------:R-:W-:Y:S02]  /*0a70*/  SHF.L.U64.HI R47, R47, 0x10, R50 ;  /* 0x000000102f2f7819 */ /* 0x000fe40000010232 */
[----:B------:R-:W-:Y:S01]  /*0a80*/  LOP3.LUT R127, R127, R44, RZ, 0xfc, !PT ;  /* 0x0000002c7f7f7212 */ /* 0x000fe200078efcff */
[----:B------:R-:W-:Y:S01]  /*0a90*/  IMAD.WIDE.U32 R42, R60, 0x100, RZ ;  /* 0x000001003c2a7825 */ /* 0x000fe200078e00ff */
[----:B------:R-:W-:Y:S02]  /*0aa0*/  LOP3.LUT R126, R47, R45, RZ, 0xfc, !PT ;  /* 0x0000002d2f7e7212 */ /* 0x000fe400078efcff */
[----:B------:R-:W-:Y:S01]  /*0ab0*/  SHF.L.U64.HI R93, R93, 0x18, R14 ;  /* 0x000000185d5d7819 */ /* 0x000fe2000001020e */
[----:B------:R-:W-:Y:S01]  /*0ac0*/  IMAD.WIDE.U32 R44, R71, 0x10000, RZ ;  /* 0x00010000472c7825 */ /* 0x000fe200078e00ff */
[----:B------:R-:W-:-:S02]  /*0ad0*/  LOP3.LUT R52, R49, R40, R42, 0xfe, !PT ;  /* 0x0000002831347212 */ /* 0x000fc400078efe2a */
[----:B------:R-:W-:Y:S01]  /*0ae0*/  LOP3.LUT R55, R127, R72, RZ, 0xfc, !PT ;  /* 0x000000487f377212 */ /* 0x000fe200078efcff */
[----:B------:R-:W-:Y:S01]  /*0af0*/  IMAD.WIDE.U32 R46, R73, 0x100, RZ ;  /* 0x00000100492e7825 */ /* 0x000fe200078e00ff */
[----:B------:R-:W-:-:S03]  /*0b00*/  LOP3.LUT R93, R93, R41, R43, 0xfe, !PT ;  /* 0x000000295d5d7212 */ /* 0x000fc600078efe2b */
[----:B------:R-:W-:-:S04]  /*0b10*/  IMAD.WIDE.U32 R48, R78, 0x10000, RZ ;  /* 0x000100004e307825 */ /* 0x000fc800078e00ff */
[----:B------:R-:W-:Y:S01]  /*0b20*/  IMAD.WIDE.U32 R50, R80, 0x100, RZ ;  /* 0x0000010050327825 */ /* 0x000fe200078e00ff */
[----:B------:R-:W-:Y:S02]  /*0b30*/  LOP3.LUT R46, R75, R44, R46, 0xfe, !PT ;  /* 0x0000002c4b2e7212 */ /* 0x000fe400078efe2e */
[----:B------:R-:W-:Y:S01]  /*0b40*/  LOP3.LUT R47, R45, R47, RZ, 0xfc, !PT ;  /* 0x0000002f2d2f7212 */ /* 0x000fe200078efcff */
[----:B------:R-:W-:Y:S01]  /*0b50*/  IMAD.WIDE.U32 R40, R65, 0x10000, RZ ;  /* 0x0001000041287825 */ /* 0x000fe200078e00ff */
[----:B------:R-:W-:Y:S02]  /*0b60*/  LOP3.LUT R44, R49, R51, RZ, 0xfc, !PT ;  /* 0x00000033312c7212 */ /* 0x000fe400078efcff */
[----:B------:R-:W-:Y:S01]  /*0b70*/  LOP3.LUT R81, R81, R48, R50, 0xfe, !PT ;  /* 0x0000003051517212 */ /* 0x000fe200078efe32 */
[----:B------:R-:W-:-:S04]  /*0b80*/  IMAD.WIDE.U32 R42, R67, 0x100, RZ ;  /* 0x00000100432a7825 */ /* 0x000fc800078e00ff */
[C---:B------:R-:W-:Y:S01]  /*0b90*/  IMAD.SHL.U32 R53, R55.reuse, 0x1000000, RZ ;  /* 0x0100000037357824 */ /* 0x040fe200078e00ff */
[----:B------:R-:W-:Y:S02]  /*0ba0*/  SHF.L.U64.HI R55, R55, 0x18, R126 ;  /* 0x0000001837377819 */ /* 0x000fe4000001027e */
[C---:B------:R-:W-:Y:S01]  /*0bb0*/  SHF.L.U64.HI R47, R46.reuse, 0x10, R47 ;  /* 0x000000102e2f7819 */ /* 0x040fe2000001022f */
[----:B------:R-:W-:Y:S01]  /*0bc0*/  IMAD.U32 R46, R46, 0x10000, RZ ;  /* 0x000100002e2e7824 */ /* 0x000fe200078e00ff */
[----:B------:R-:W-:Y:S02]  /*0bd0*/  LOP3.LUT R53, R53, R40, R42, 0xfe, !PT ;  /* 0x0000002835357212 */ /* 0x000fe400078efe2a */
[----:B------:R-:W-:Y:S01]  /*0be0*/  LOP3.LUT R92, R55, R41, R43, 0xfe, !PT ;  /* 0x00000029375c7212 */ /* 0x000fe200078efe2b */
[----:B------:R-:W-:Y:S01]  /*0bf0*/  IMAD.WIDE.U32 R40, R74, 0x100, RZ ;  /* 0x000001004a287825 */ /* 0x000fe200078e00ff */
[----:B------:R-:W-:-:S03]  /*0c00*/  SHF.L.U64.HI R45, R81, 0x10, R44 ;  /* 0x00000010512d7819 */ /* 0x000fc6000001022c */
[----:B------:R-:W-:-:S04]  /*0c10*/  IMAD.WIDE.U32 R42, R82, 0x100, RZ ;  /* 0x00000100522a7825 */ /* 0x000fc800078e00ff */
[----:B------:R-:W-:Y:S01]  /*0c20*/  IMAD.U32 R44, R81, 0x10000, RZ ;  /* 0x00010000512c7824 */ /* 0x000fe200078e00ff */
[----:B------:R-:W-:Y:S02]  /*0c30*/  LOP3.LUT R50, R47, R41, RZ, 0xfc, !PT ;  /* 0x000000292f327212 */ /* 0x000fe400078efcff */
[----:B------:R-:W-:Y:S01]  /*0c40*/  LOP3.LUT R77, R77, R46, R40, 0xfe, !PT ;  /* 0x0000002e4d4d7212 */ /* 0x000fe200078efe28 */
[----:B------:R-:W-:Y:S01]  /*0c50*/  IMAD.WIDE.U32 R46, R89, 0x100, RZ ;  /* 0x00000100592e7825 */ /* 0x000fe200078e00ff */
[----:B------:R-:W-:Y:S02]  /*0c60*/  LOP3.LUT R48, R45, R43, RZ, 0xfc, !PT ;  /* 0x0000002b2d307212 */ /* 0x000fe400078efcff */
[----:B------:R-:W-:Y:S01]  /*0c70*/  LOP3.LUT R83, R83, R44, R42, 0xfe, !PT ;  /* 0x0000002c53537212 */ /* 0x000fe200078efe2a */
[----:B------:R-:W-:Y:S01]  /*0c80*/  IMAD.WIDE.U32 R44, R88, 0x10000, RZ ;  /* 0x00010000582c7825 */ /* 0x000fe200078e00ff */
[----:B------:R-:W-:Y:S02]  /*0c90*/  SHF.L.U64.HI R51, R77, 0x10, R50 ;  /* 0x000000104d337819 */ /* 0x000fe40000010232 */
[----:B------:R-:W-:Y:S01]  /*0ca0*/  SHF.L.U64.HI R49, R83, 0x10, R48 ;  /* 0x0000001053317819 */ /* 0x000fe20000010230 */
[----:B------:R-:W-:Y:S01]  /*0cb0*/  IMAD.WIDE.U32 R40, R76, 0x100, RZ ;  /* 0x000001004c287825 */ /* 0x000fe200078e00ff */
[----:B------:R-:W-:-:S02]  /*0cc0*/  LOP3.LUT R47, R45, R47, RZ, 0xfc, !PT ;  /* 0x0000002f2d2f7212 */ /* 0x000fc400078efcff */
[----:B------:R-:W-:Y:S01]  /*0cd0*/  LOP3.LUT R46, R97, R44, R46, 0xfe, !PT ;  /* 0x0000002c612e7212 */ /* 0x000fe200078efe2e */
[----:B------:R-:W-:Y:S02]  /*0ce0*/  IMAD.U32 R80, R77, 0x10000, RZ ;  /* 0x000100004d507824 */ /* 0x000fe400078e00ff */
[----:B------:R-:W-:-:S04]  /*0cf0*/  IMAD.WIDE.U32 R42, R84, 0x100, RZ ;  /* 0x00000100542a7825 */ /* 0x000fc800078e00ff */
[----:B------:R-:W-:Y:S01]  /*0d00*/  IMAD.U32 R48, R83, 0x10000, RZ ;  /* 0x0001000053307824 */ /* 0x000fe200078e00ff */
[----:B------:R-:W-:Y:S02]  /*0d10*/  LOP3.LUT R51, R51, R41, RZ, 0xfc, !PT ;  /* 0x0000002933337212 */ /* 0x000fe400078efcff */
[----:B------:R-:W-:Y:S01]  /*0d20*/  LOP3.LUT R80, R79, R80, R40, 0xfe, !PT ;  /* 0x000000504f507212 */ /* 0x000fe200078efe28 */
[----:B------:R-:W-:Y:S01]  /*0d30*/  IMAD.WIDE.U32 R40, R96, 0x100, RZ ;  /* 0x0000010060287825 */ /* 0x000fe200078e00ff */
[C---:B------:R-:W-:Y:S02]  /*0d40*/  SHF.L.U64.HI R47, R46.reuse, 0x10, R47 ;  /* 0x000000102e2f7819 */ /* 0x040fe4000001022f */
[----:B------:R-:W-:Y:S01]  /*0d50*/  LOP3.LUT R50, R49, R43, RZ, 0xfc, !PT ;  /* 0x0000002b31327212 */ /* 0x000fe200078efcff */
[----:B------:R-:W-:Y:S01]  /*0d60*/  IMAD.U32 R46, R46, 0x10000, RZ ;  /* 0x000100002e2e7824 */ /* 0x000fe200078e00ff */
[----:B------:R-:W-:Y:S01]  /*0d70*/  LOP3.LUT R85, R85, R48, R42, 0xfe, !PT ;  /* 0x0000003055557212 */ /* 0x000fe200078efe2a */
[----:B------:R-:W-:Y:S01]  /*0d80*/  IMAD.WIDE.U32 R42, R100, 0x10000, RZ ;  /* 0x00010000642a7825 */ /* 0x000fe200078e00ff */
[----:B------:R-:W-:-:S03]  /*0d90*/  LOP3.LUT R91, R54, R91, RZ, 0xfc, !PT ;  /* 0x0000005b365b7212 */ /* 0x000fc600078efcff */
[----:B------:R-:W-:Y:S01]  /*0da0*/  IMAD.WIDE.U32 R44, R101, 0x100, RZ ;  /* 0x00000100652c7825 */ /* 0x000fe200078e00ff */
[----:B------:R-:W-:Y:S02]  /*0db0*/  LOP3.LUT R90, R57, R90, RZ, 0xfc, !PT ;  /* 0x0000005a395a7212 */ /* 0x000fe400078efcff */
[----:B------:R-:W-:Y:S02]  /*0dc0*/  LOP3.LUT R87, R52, R87, RZ, 0xfc, !PT ;  /* 0x0000005734577212 */ /* 0x000fe400078efcff */
[----:B------:R-:W-:Y:S02]  /*0dd0*/  LOP3.LUT R99, R99, R46, R40, 0xfe, !PT ;  /* 0x0000002e63637212 */ /* 0x000fe400078efe28 */
[----:B------:R-:W-:Y:S02]  /*0de0*/  LOP3.LUT R48, R47, R41, RZ, 0xfc, !PT ;  /* 0x000000292f307212 */ /* 0x000fe400078efcff */
[----:B------:R-:W-:Y:S02]  /*0df0*/  LOP3.LUT R46, R43, R45, RZ, 0xfc, !PT ;  /* 0x0000002d2b2e7212 */ /* 0x000fe400078efcff */
[----:B------:R-:W-:-:S02]  /*0e00*/  LOP3.LUT R86, R53, R86, RZ, 0xfc, !PT ;  /* 0x0000005635567212 */ /* 0x000fc400078efcff */
[----:B------:R-:W-:Y:S02]  /*0e10*/  LOP3.LUT R41, R87, R90, R91, 0xfe, !PT ;  /* 0x0000005a57297212 */ /* 0x000fe400078efe5b */
[----:B------:R-:W-:Y:S01]  /*0e20*/  LOP3.LUT R45, R103, R42, R44, 0xfe, !PT ;  /* 0x0000002a672d7212 */ /* 0x000fe200078efe2c */
[----:B------:R-:W-:Y:S01]  /*0e30*/  IMAD.WIDE.U32 R42, R102, 0x100, RZ ;  /* 0x00000100662a7825 */ /* 0x000fe200078e00ff */
[----:B------:R-:W-:Y:S02]  /*0e40*/  LOP3.LUT P0, RZ, R41, R86, RZ, 0xfc, !PT ;  /* 0x0000005629ff7212 */ /* 0x000fe4000780fcff */
[----:B------:R-:W-:Y:S01]  /*0e50*/  SHF.L.U64.HI R47, R45, 0x10, R46 ;  /* 0x000000102d2f7819 */ /* 0x000fe2000001022e */
[----:B------:R-:W-:Y:S01]  /*0e60*/  IMAD.WIDE.U32 R40, R98, 0x100, RZ ;  /* 0x0000010062287825 */ /* 0x000fe200078e00ff */
[----:B------:R-:W-:-:S03]  /*0e70*/  SHF.L.U64.HI R76, R80, 0x8, R51 ;  /* 0x00000008504c7819 */ /* 0x000fc60000010233 */
[----:B------:R-:W-:Y:S02]  /*0e80*/  IMAD.U32 R44, R99, 0x10000, RZ ;  /* 0x00010000632c7824 */ /* 0x000fe400078e00ff */
[----:B------:R-:W-:Y:S01]  /*0e90*/  IMAD.U32 R45, R45, 0x10000, RZ ;  /* 0x000100002d2d7824 */ /* 0x000fe200078e00ff */
[----:B------:R-:W-:Y:S02]  /*0ea0*/  PRMT R80, R37, 0x6540, R80 ;  /* 0x0000654025507816 */ /* 0x000fe40000000050 */
[----:B------:R-:W-:Y:S01]  /*0eb0*/  PRMT R81, R36, 0x6540, R85 ;  /* 0x0000654024517816 */ /* 0x000fe20000000055 */
[----:B------:R-:W-:Y:S01]  /*0ec0*/  IMAD.WIDE.U32 R36, R35, 0x10000, RZ ;  /* 0x0001000023247825 */ /* 0x000fe200078e00ff */
[----:B------:R-:W-:Y:S02]  /*0ed0*/  LOP3.LUT R40, R39, R44, R40, 0xfe, !PT ;  /* 0x0000002c27287212 */ /* 0x000fe400078efe28 */
[----:B------:R-:W-:Y:S01]  /*0ee0*/  LOP3.LUT R38, R38, R45, R42, 0xfe, !PT ;  /* 0x0000002d26267212 */ /* 0x000fe200078efe2a */
[----:B------:R-:W-:Y:S01]  /*0ef0*/  IMAD.WIDE.U32 R34, R34, 0x100, RZ ;  /* 0x0000010022227825 */ /* 0x000fe200078e00ff */
[----:B------:R-:W-:-:S02]  /*0f00*/  LOP3.LUT R39, R47, R43, RZ, 0xfc, !PT ;  /* 0x0000002b2f277212 */ /* 0x000fc400078efcff */
[----:B------:R-:W-:Y:S01]  /*0f10*/  PRMT R78, R33, 0x6540, R40 ;  /* 0x00006540214e7816 */ /* 0x000fe20000000028 */
[C---:B------:R-:W-:Y:S01]  /*0f20*/  IMAD.U32 R79, R38.reuse, 0x10000, RZ ;  /* 0x00010000264f7824 */ /* 0x040fe200078e00ff */
[----:B------:R-:W-:Y:S01]  /*0f30*/  SHF.L.U64.HI R39, R38, 0x10, R39 ;  /* 0x0000001026277819 */ /* 0x000fe20000010227 */
[----:B------:R-:W-:Y:S01]  /*0f40*/  IMAD.WIDE.U32 R32, R32, 0x100, RZ ;  /* 0x0000010020207825 */ /* 0x000fe200078e00ff */
[----:B------:R-:W-:Y:S02]  /*0f50*/  LOP3.LUT R38, R37, R35, RZ, 0xfc, !PT ;  /* 0x0000002325267212 */ /* 0x000fe400078efcff */
[----:B------:R-:W-:Y:S02]  /*0f60*/  LOP3.LUT R35, R31, R36, R34, 0xfe, !PT ;  /* 0x000000241f237212 */ /* 0x000fe400078efe22 */
[----:B------:R-:W-:Y:S01]  /*0f70*/  LOP3.LUT R79, R30, R79, R32, 0xfe, !PT ;  /* 0x0000004f1e4f7212 */ /* 0x000fe200078efe20 */
[----:B------:R-:W-:Y:S01]  /*0f80*/  IMAD.WIDE.U32 R30, R29, 0x100, RZ ;  /* 0x000001001d1e7825 */ /* 0x000fe200078e00ff */
[----:B------:R-:W-:-:S02]  /*0f90*/  SHF.L.U64.HI R37, R35, 0x10, R38 ;  /* 0x0000001023257819 */ /* 0x000fc40000010226 */
[----:B------:R-:W-:Y:S01]  /*0fa0*/  LOP3.LUT R34, R39, R33, RZ, 0xfc, !PT ;  /* 0x0000002127227212 */ /* 0x000fe200078efcff */
[----:B------:R-:W-:Y:S02]  /*0fb0*/  IMAD.U32 R35, R35, 0x10000, RZ ;  /* 0x0001000023237824 */ /* 0x000fe400078e00ff */
[----:B------:R-:W-:-:S04]  /*0fc0*/  IMAD.WIDE.U32 R28, R28, 0x10000, RZ ;  /* 0x000100001c1c7825 */ /* 0x000fc800078e00ff */
[----:B------:R-:W-:Y:S01]  /*0fd0*/  IMAD.WIDE.U32 R32, R27, 0x100, RZ ;  /* 0x000001001b207825 */ /* 0x000fe200078e00ff */
[----:B------:R-:W-:Y:S02]  /*0fe0*/  LOP3.LUT R62, R35, R30, RZ, 0xfc, !PT ;  /* 0x0000001e233e7212 */ /* 0x000fe400078efcff */
[----:B------:R-:W-:Y:S02]  /*0ff0*/  SHF.L.U64.HI R77, R85, 0x8, R50 ;  /* 0x00000008554d7819 */ /* 0x000fe40000010232 */
[----:B------:R-:W-:Y:S02]  /*1000*/  LOP3.LUT R28, R25, R28, R32, 0xfe, !PT ;  /* 0x0000001c191c7212 */ /* 0x000fe400078efe20 */
[----:B------:R-:W-:Y:S02]  /*1010*/  SHF.L.U64.HI R75, R79, 0x8, R34 ;  /* 0x000000084f4b7819 */ /* 0x000fe40000010222 */
[----:B------:R-:W-:Y:S02]  /*1020*/  LOP3.LUT R85, R62, R23, RZ, 0xfc, !PT ;  /* 0x000000173e557212 */ /* 0x000fe400078efcff */
[----:B------:R-:W-:Y:S01]  /*1030*/  PRMT R79, R26, 0x6540, R79 ;  /* 0x000065401a4f7816 */ /* 0x000fe2000000004f */
[----:B------:R-:W-:Y:S01]  /*1040*/  IMAD.WIDE.U32 R26, R21, 0x100, RZ ;  /* 0x00000100151a7825 */ /* 0x000fe200078e00ff */
[----:B------:R-:W-:-:S02]  /*1050*/  LOP3.LUT R30, R37, R31, RZ, 0xfc, !PT ;  /* 0x0000001f251e7212 */ /* 0x000fc400078efcff */
[----:B------:R-:W-:Y:S01]  /*1060*/  LOP3.LUT R63, R29, R33, RZ, 0xfc, !PT ;  /* 0x000000211d3f7212 */ /* 0x000fe200078efcff */
[----:B------:R-:W-:Y:S02]  /*1070*/  IMAD.U32 R21, R28, 0x10000, RZ ;  /* 0x000100001c157824 */ /* 0x000fe400078e00ff */
[----:B------:R-:W-:Y:S01]  /*1080*/  IMAD.WIDE.U32 R24, R24, 0x10000, RZ ;  /* 0x0001000018187825 */ /* 0x000fe200078e00ff */
[----:B------:R-:W-:-:S03]  /*1090*/  SHF.L.U64.HI R63, R28, 0x10, R63 ;  /* 0x000000101c3f7819 */ /* 0x000fc6000001023f */
[----:B------:R-:W-:Y:S01]  /*10a0*/  IMAD.WIDE.U32 R22, R22, 0x100, RZ ;  /* 0x0000010016167825 */ /* 0x000fe200078e00ff */
[----:B------:R-:W-:-:S03]  /*10b0*/  LOP3.LUT R64, R21, R26, RZ, 0xfc, !PT ;  /* 0x0000001a15407212 */ /* 0x000fc600078efcff */
[C---:B------:R-:W-:Y:S01]  /*10c0*/  IMAD.SHL.U32 R33, R85.reuse, 0x1000000, RZ ;  /* 0x0100000055217824 */ /* 0x040fe200078e00ff */
[----:B------:R-:W-:Y:S02]  /*10d0*/  SHF.L.U64.HI R85, R85, 0x18, R30 ;  /* 0x0000001855557819 */ /* 0x000fe4000001021e */
[----:B------:R-:W-:Y:S02]  /*10e0*/  LOP3.LUT R63, R63, R27, RZ, 0xfc, !PT ;  /* 0x0000001b3f3f7212 */ /* 0x000fe400078efcff */
[----:B------:R-:W-:Y:S02]  /*10f0*/  LOP3.LUT R33, R33, R24, R22, 0xfe, !PT ;  /* 0x0000001821217212 */ /* 0x000fe400078efe16 */
[----:B------:R-:W-:Y:S01]  /*1100*/  LOP3.LUT R85, R85, R25, R23, 0xfe, !PT ;  /* 0x0000001955557212 */ /* 0x000fe200078efe17 */
[----:B------:R-:W-:Y:S01]  /*1110*/  IMAD.WIDE.U32 R22, R17, 0x10000, RZ ;  /* 0x0001000011167825 */ /* 0x000fe200078e00ff */
[----:B------:R-:W-:-:S03]  /*1120*/  LOP3.LUT R31, R64, R19, RZ, 0xfc, !PT ;  /* 0x00000013401f7212 */ /* 0x000fc600078efcff */
[----:B------:R-:W-:-:S04]  /*1130*/  IMAD.WIDE.U32 R16, R16, 0x100, RZ ;  /* 0x0000010010107825 */ /* 0x000fc800078e00ff */
[----:B------:R-:W-:-:S04]  /*1140*/  IMAD.WIDE.U32 R24, R15, 0x10000, RZ ;  /* 0x000100000f187825 */ /* 0x000fc800078e00ff */
[----:B------:R-:W-:Y:S01]  /*1150*/  IMAD.WIDE.U32 R26, R13, 0x100, RZ ;  /* 0x000001000d1a7825 */ /* 0x000fe200078e00ff */
[----:B------:R-:W-:Y:S02]  /*1160*/  LOP3.LUT R12, R12, R22, R16, 0xfe, !PT ;  /* 0x000000160c0c7212 */ /* 0x000fe400078efe10 */
[----:B------:R-:W-:Y:S01]  /*1170*/  LOP3.LUT R59, R23, R17, RZ, 0xfc, !PT ;  /* 0x00000011173b7212 */ /* 0x000fe200078efcff */
[----:B------:R-:W-:Y:S01]  /*1180*/  IMAD.WIDE.U32 R20, R20, 0x10000, RZ ;  /* 0x0001000014147825 */ /* 0x000fe200078e00ff */
[----:B------:R-:W-:-:S03]  /*1190*/  LOP3.LUT R24, R11, R24, R26, 0xfe, !PT ;  /* 0x000000180b187212 */ /* 0x000fc600078efe1a */
[----:B------:R-:W-:-:S04]  /*11a0*/  IMAD.WIDE.U32 R18, R18, 0x100, RZ ;  /* 0x0000010012127825 */ /* 0x000fc800078e00ff */
[C---:B------:R-:W-:Y:S01]  /*11b0*/  IMAD.SHL.U32 R29, R31.reuse, 0x1000000, RZ ;  /* 0x010000001f1d7824 */ /* 0x040fe200078e00ff */
[----:B------:R-:W-:Y:S01]  /*11c0*/  SHF.L.U64.HI R31, R31, 0x18, R63 ;  /* 0x000000181f1f7819 */ /* 0x000fe2000001023f */
[----:B------:R-:W-:Y:S01]  /*11d0*/  IMAD.WIDE.U32 R10, R10, 0x100, RZ ;  /* 0x000001000a0a7825 */ /* 0x000fe200078e00ff */
[----:B------:R-:W-:Y:S02]  /*11e0*/  SHF.L.U64.HI R49, R99, 0x10, R48 ;  /* 0x0000001063317819 */ /* 0x000fe40000010230 */
[----:B------:R-:W-:Y:S01]  /*11f0*/  LOP3.LUT R84, R31, R21, R19, 0xfe, !PT ;  /* 0x000000151f547212 */ /* 0x000fe200078efe13 */
[C---:B------:R-:W-:Y:S01]  /*1200*/  IMAD.U32 R17, R12.reuse, 0x10000, RZ ;  /* 0x000100000c117824 */ /* 0x040fe200078e00ff */
[----:B------:R-:W-:Y:S01]  /*1210*/  SHF.L.U64.HI R59, R12, 0x10, R59 ;  /* 0x000000100c3b7819 */ /* 0x000fe2000001023b */
[----:B------:R-:W-:Y:S01]  /*1220*/  IMAD.WIDE.U32 R12, R9, 0x100, RZ ;  /* 0x00000100090c7825 */ /* 0x000fe200078e00ff */
[----:B------:R-:W-:-:S03]  /*1230*/  LOP3.LUT R49, R49, R41, RZ, 0xfc, !PT ;  /* 0x0000002931317212 */ /* 0x000fc600078efcff */
[C---:B------:R-:W-:Y:S01]  /*1240*/  IMAD.U32 R31, R24.reuse, 0x10000, RZ ;  /* 0x00010000181f7824 */ /* 0x040fe200078e00ff */
[----:B------:R-:W-:Y:S02]  /*1250*/  LOP3.LUT R41, R93, R94, R95, 0xfe, !PT ;  /* 0x0000005e5d297212 */ /* 0x000fe400078efe5f */
[----:B------:R-:W-:Y:S02]  /*1260*/  LOP3.LUT R15, R25, R27, RZ, 0xfc, !PT ;  /* 0x0000001b190f7212 */ /* 0x000fe400078efcff */
[----:B------:R-:W-:Y:S02]  /*1270*/  LOP3.LUT R60, R17, R10, RZ, 0xfc, !PT ;  /* 0x0000000a113c7212 */ /* 0x000fe400078efcff */
[----:B------:R-:W-:Y:S02]  /*1280*/  LOP3.LUT R31, R31, R12, RZ, 0xfc, !PT ;  /* 0x0000000c1f1f7212 */ /* 0x000fe400078efcff */
[----:B------:R-:W-:Y:S02]  /*1290*/  LOP3.LUT P0, RZ, R41, R92, RZ, 0xfc, P0 ;  /* 0x0000005c29ff7212 */ /* 0x000fe4000000fcff */
[----:B------:R-:W-:-:S02]  /*12a0*/  SHF.L.U64.HI R9, R24, 0x10, R15 ;  /* 0x0000001018097819 */ /* 0x000fc4000001020f */
[----:B------:R-:W-:Y:S02]  /*12b0*/  LOP3.LUT R71, R60, R7, RZ, 0xfc, !PT ;  /* 0x000000073c477212 */ /* 0x000fe400078efcff */
[----:B------:R-:W-:Y:S02]  /*12c0*/  LOP3.LUT R67, R31, R4, RZ, 0xfc, !PT ;  /* 0x000000041f437212 */ /* 0x000fe400078efcff */
[----:B------:R-:W-:Y:S01]  /*12d0*/  LOP3.LUT R59, R59, R11, RZ, 0xfc, !PT ;  /* 0x0000000b3b3b7212 */ /* 0x000fe200078efcff */
[----:B------:R-:W-:Y:S01]  /*12e0*/  IMAD.WIDE.U32 R6, R6, 0x100, RZ ;  /* 0x0000010006067825 */ /* 0x000fe200078e00ff */
[----:B------:R-:W-:-:S03]  /*12f0*/  LOP3.LUT R10, R9, R13, RZ, 0xfc, !PT ;  /* 0x0000000d090a7212 */ /* 0x000fc600078efcff */
[----:B------:R-:W-:-:S04]  /*1300*/  IMAD.WIDE.U32 R8, R8, 0x10000, RZ ;  /* 0x0001000008087825 */ /* 0x000fc800078e00ff */
[----:B------:R-:W-:-:S04]  /*1310*/  IMAD.WIDE.U32 R12, R5, 0x10000, RZ ;  /* 0x00010000050c7825 */ /* 0x000fc800078e00ff */
[C---:B------:R-:W-:Y:S01]  /*1320*/  IMAD.SHL.U32 R15, R71.reuse, 0x1000000, RZ ;  /* 0x01000000470f7824 */ /* 0x040fe200078e00ff */
[----:B------:R-:W-:Y:S01]  /*1330*/  SHF.L.U64.HI R71, R71, 0x18, R59 ;  /* 0x0000001847477819 */ /* 0x000fe2000001023b */
[----:B------:R-:W-:-:S04]  /*1340*/  IMAD.WIDE.U32 R4, R0, 0x100, RZ ;  /* 0x0000010000047825 */ /* 0x000fc800078e00ff */
[----:B------:R-:W-:Y:S01]  /*1350*/  IMAD.SHL.U32 R11, R67, 0x1000000, RZ ;  /* 0x01000000430b7824 */ /* 0x000fe200078e00ff */
[----:B------:R-:W-:Y:S01]  /*1360*/  LOP3.LUT R71, R71, R9, R7, 0xfe, !PT ;  /* 0x0000000947477212 */ /* 0x000fe200078efe07 */
[----:B------:R-:W-:Y:S01]  /*1370*/  BSSY.RECONVERGENT B10, `(.L_x_0) ;  /* 0x00000330000a7945 */ /* 0x000fe20003800200 */
[----:B------:R-:W-:Y:S02]  /*1380*/  LOP3.LUT R18, R29, R20, R18, 0xfe, !PT ;  /* 0x000000141d127212 */ /* 0x000fe400078efe12 */
[----:B------:R-:W-:Y:S02]  /*1390*/  LOP3.LUT R15, R15, R8, R6, 0xfe, !PT ;  /* 0x000000080f0f7212 */ /* 0x000fe400078efe06 */
[----:B------:R-:W-:Y:S02]  /*13a0*/  SHF.L.U64.HI R67, R67, 0x18, R10 ;  /* 0x0000001843437819 */ /* 0x000fe4000001020a */
[----:B------:R-:W-:Y:S02]  /*13b0*/  LOP3.LUT R7, R11, R12, R4, 0xfe, !PT ;  /* 0x0000000c0b077212 */ /* 0x000fe400078efe04 */
[----:B------:R-:W-:-:S02]  /*13c0*/  SHF.L.U64.HI R74, R40, 0x8, R49 ;  /* 0x00000008284a7819 */ /* 0x000fc40000010231 */
[----:B------:R-:W-:Y:S02]  /*13d0*/  LOP3.LUT R70, R33, R70, RZ, 0xfc, !PT ;  /* 0x0000004621467212 */ /* 0x000fe400078efcff */
[----:B------:R-:W-:Y:S02]  /*13e0*/  LOP3.LUT R69, R18, R69, RZ, 0xfc, !PT ;  /* 0x0000004512457212 */ /* 0x000fe400078efcff */
[----:B------:R-:W-:Y:S02]  /*13f0*/  LOP3.LUT R68, R15, R68, RZ, 0xfc, !PT ;  /* 0x000000440f447212 */ /* 0x000fe400078efcff */
[----:B------:R-:W-:Y:S02]  /*1400*/  LOP3.LUT R67, R67, R13, R5, 0xfe, !PT ;  /* 0x0000000d43437212 */ /* 0x000fe400078efe05 */
[----:B------:R-:W-:Y:S01]  /*1410*/  LOP3.LUT R66, R7, R66, RZ, 0xfc, !PT ;  /* 0x0000004207427212 */ /* 0x000fe200078efcff */
[----:B------:R-:W-:Y:S06]  /*1420*/  @!P0 BRA `(.L_x_1) ;  /* 0x00000000009c8947 */ /* 0x000fec0003800000 */
[----:B------:R0:W5:Y:S04]  /*1430*/  LDG.E.U8 R125, desc[UR12][R2.64] ;  /* 0x0000000c027d7981 */ /* 0x000168000c1e1100 */
        /* <DEDUP_REMOVED lines=30> */
[----:B------:R0:W5:Y:S01]  /*1620*/  LDG.E.U8 R82, desc[UR12][R2.64+0x1f] ;  /* 0x00001f0c02527981 */ /* 0x000162000c1e1100 */
[----:B------:R-:W-:Y:S01]  /*1630*/  LOP3.LUT R0, R78, R81, R80, 0xfe, !PT ;  /* 0x000000514e007212 */ /* 0x000fe200078efe50 */
[----:B------:R-:W1:Y:S03]  /*1640*/  LDCU UR4, c[0x0][0x2f8] ;  /* 0x00005f00ff0477ac */ /* 0x000e660008000800 */
[----:B------:R-:W-:-:S02]  /*1650*/  LOP3.LUT P0, RZ, R0, R79, RZ, 0xfc, !PT ;  /* 0x0000004f00ff7212 */ /* 0x000fc4000780fcff */
[----:B------:R-:W-:-:S04]  /*1660*/  LOP3.LUT R0, R74, R77, R76, 0xfe, !PT ;  /* 0x0000004d4a007212 */ /* 0x000fc800078efe4c */
[----:B------:R-:W-:Y:S01]  /*1670*/  LOP3.LUT P0, RZ, R0, R75, RZ, 0xfc, P0 ;  /* 0x0000004b00ff7212 */ /* 0x000fe2000000fcff */
[----:B-1----:R-:W-:-:S12]  /*1680*/  VIADD R65, R1, UR4 ;  /* 0x0000000401417c36 */ /* 0x002fd80008000000 */
[----:B0-----:R-:W-:Y:S05]  /*1690*/  @P0 BRA `(.L_x_2) ;  /* 0x0000000000140947 */ /* 0x001fea0003800000 */
.L_x_1:
[----:B------:R-:W-:Y:S05]  /*16a0*/  BSYNC.RECONVERGENT B10 ;  /* 0x00000000000a7941 */ /* 0x000fea0003800200 */
.L_x_0:
[----:B------:R-:W0:Y:S02]  /*16b0*/  LDC.64 R2, c[0x0][0x398] ;  /* 0x0000e600ff027b82 */ /* 0x000e240000000a00 */
[----:B0-----:R-:W-:-:S05]  /*16c0*/  IMAD.WIDE R132, R132, 0x4, R2 ;  /* 0x0000000484847825 */ /* 0x001fca00078e0202 */
[----:B------:R-:W-:Y:S01]  /*16d0*/  STG.E desc[UR12][R132.64], RZ ;  /* 0x000000ff84007986 */ /* 0x000fe2000c10190c */
[----:B------:R-:W-:Y:S05]  /*16e0*/  EXIT ;  /* 0x000000000000794d */ /* 0x000fea0003800000 */
.L_x_2:
[----:B------:R-:W0:Y:S01]  /*16f0*/  LDCU.64 UR4, c[0x3][0x38] ;  /* 0x00c00700ff0477ac */ /* 0x000e220008000a00 */
[----:B------:R-:W-:-:S04]  /*1700*/  ISETP.GT.U32.AND P0, PT, R86, R79, PT ;  /* 0x0000004f5600720c */ /* 0x000fc80003f04070 */
[----:B------:R-:W-:-:S04]  /*1710*/  ISETP.GT.U32.AND.EX P0, PT, R92, R75, PT, P0 ;  /* 0x0000004b5c00720c */ /* 0x000fc80003f04100 */
[----:B------:R-:W-:Y:S02]  /*1720*/  SEL R0, R86, R79, P0 ;  /* 0x0000004f56007207 */ /* 0x000fe40000000000 */
[----:B------:R-:W-:Y:S02]  /*1730*/  SEL R2, R92, R75, P0 ;  /* 0x0000004b5c027207 */ /* 0x000fe40000000000 */
[----:B0-----:R-:W-:-:S04]  /*1740*/  ISETP.GE.U32.AND P0, PT, R0, UR4, PT ;  /* 0x0000000400007c0c */ /* 0x001fc8000bf06070 */
[----:B------:R-:W-:-:S13]  /*1750*/  ISETP.GE.U32.AND.EX P0, PT, R2, UR5, PT, P0 ;  /* 0x0000000502007c0c */ /* 0x000fda000bf06100 */
[----:B------:R-:W0:Y:S02]  /*1760*/  @P0 LDC.64 R2, c[0x0][0x398] ;  /* 0x0000e600ff020b82 */ /* 0x000e240000000a00 */
[----:B0-----:R-:W-:-:S05]  /*1770*/  @P0 IMAD.WIDE R2, R132, 0x4, R2 ;  /* 0x0000000484020825 */ /* 0x001fca00078e0202 */
[----:B------:R0:W-:Y:S01]  /*1780*/  @P0 STG.E desc[UR12][R2.64], RZ ;  /* 0x000000ff02000986 */ /* 0x0001e2000c10190c */
[----:B------:R-:W-:Y:S05]  /*1790*/  @P0 EXIT ;  /* 0x000000000000094d */ /* 0x000fea0003800000 */
[--C-:B------:R-:W-:Y:S01]  /*17a0*/  SHF.R.U64 R64, R64, 0x8, R63.reuse ;  /* 0x0000000840407819 */ /* 0x100fe2000000123f */
[----:B------:R-:W-:Y:S01]  /*17b0*/  IMAD.MOV.U32 R141, RZ, RZ, RZ ;  /* 0x000000ffff8d7224 */ /* 0x000fe200078e00ff */
[--C-:B------:R-:W-:Y:S01]  /*17c0*/  SHF.R.U64 R62, R62, 0x8, R30.reuse ;  /* 0x000000083e3e7819 */ /* 0x100fe2000000121e */
[----:B------:R-:W-:Y:S01]  /*17d0*/  IMAD.MOV.U32 R12, RZ, RZ, RZ ;  /* 0x000000ffff0c7224 */ /* 0x000fe200078e00ff */
[----:B------:R-:W-:Y:S01]  /*17e0*/  SHF.R.U32.HI R63, RZ, 0x8, R63 ;  /* 0x00000008ff3f7819 */ /* 0x000fe2000001163f */
[----:B------:R-:W-:Y:S01]  /*17f0*/  IMAD.WIDE.U32 R4, R64, R70, RZ ;  /* 0x0000004640047225 */ /* 0x000fe200078e00ff */
[----:B------:R-:W-:Y:S01]  /*1800*/  SHF.R.U32.HI R61, RZ, 0x8, R30 ;  /* 0x00000008ff3d7819 */ /* 0x000fe2000001161e */
[----:B------:R-:W-:Y:S01]  /*1810*/  UMOV UR4, URZ ;  /* 0x000000ff00047c82 */ /* 0x000fe20008000000 */
[--C-:B------:R-:W-:Y:S01]  /*1820*/  SHF.R.U64 R60, R60, 0x8, R59.reuse ;  /* 0x000000083c3c7819 */ /* 0x100fe2000000123b */
[----:B------:R-:W-:Y:S01]  /*1830*/  IMAD.WIDE.U32 R6, R69, R62, RZ ;  /* 0x0000003e45067225 */ /* 0x000fe200078e00ff */
[----:B------:R-:W-:Y:S01]  /*1840*/  SHF.R.U32.HI R59, RZ, 0x8, R59 ;  /* 0x00000008ff3b7819 */ /* 0x000fe2000001163b */
[----:B------:R-:W-:Y:S01]  /*1850*/  UMOV UR5, URZ ;  /* 0x000000ff00057c82 */ /* 0x000fe20008000000 */
[----:B------:R-:W-:Y:S01]  /*1860*/  SHF.R.U64 R58, R31, 0x8, R10 ;  /* 0x000000081f3a7819 */ /* 0x000fe2000000120a */
[----:B------:R-:W-:Y:S01]  /*1870*/  IMAD R9, R63, R70, RZ ;  /* 0x000000463f097224 */ /* 0x000fe200078e02ff */
[----:B------:R-:W-:Y:S01]  /*1880*/  IADD3 R13, P6, PT, R4, R6, RZ ;  /* 0x00000006040d7210 */ /* 0x000fe20007fde0ff */
[----:B0-----:R-:W-:Y:S01]  /*1890*/  IMAD.WIDE.U32 R2, R62, R70, RZ ;  /* 0x000000463e027225 */ /* 0x001fe200078e00ff */
[----:B------:R-:W-:Y:S04]  /*18a0*/  BSSY.RECONVERGENT B0, `(.L_x_3) ;  /* 0x0000285000007945 */ /* 0x000fe80003800200 */
[----:B------:R-:W-:Y:S01]  /*18b0*/  BSSY.RELIABLE B6, `(.L_x_4) ;  /* 0x0000256000067945 */ /* 0x000fe20003800100 */
[----:B------:R-:W-:Y:S01]  /*18c0*/  ISETP.GE.U32.AND P4, PT, R13, R4, PT ;  /* 0x000000040d00720c */ /* 0x000fe20003f86070 */
[----:B------:R-:W-:Y:S01]  /*18d0*/  IMAD.IADD R0, R5, 0x1, R9 ;  /* 0x0000000105007824 */ /* 0x000fe200078e0209 */
[----:B------:R-:W-:Y:S01]  /*18e0*/  ISETP.GE.U32.AND P0, PT, R13, R6, PT ;  /* 0x000000060d00720c */ /* 0x000fe20003f06070 */
[----:B------:R-:W-:-:S02]  /*18f0*/  IMAD.SHL.U32 R5, R2, 0x2, RZ ;  /* 0x0000000202057824 */ /* 0x000fc400078e00ff */
[----:B------:R-:W-:Y:S02]  /*1900*/  IMAD.MOV.U32 R4, RZ, RZ, RZ ;  /* 0x000000ffff047224 */ /* 0x000fe400078e00ff */
[-C--:B------:R-:W-:Y:S02]  /*1910*/  IMAD R17, R61, R70.reuse, RZ ;  /* 0x000000463d117224 */ /* 0x080fe400078e02ff */
[----:B------:R-:W-:-:S04]  /*1920*/  IMAD.WIDE.U32 R56, R70, R70, R4 ;  /* 0x0000004646387225 */ /* 0x000fc800078e0004 */
[----:B------:R-:W-:Y:S01]  /*1930*/  IMAD.IADD R17, R3, 0x1, R17 ;  /* 0x0000000103117824 */ /* 0x000fe200078e0211 */
[----:B------:R-:W-:Y:S01]  /*1940*/  ISETP.GE.U32.AND P1, PT, R56, RZ, PT ;  /* 0x000000ff3800720c */ /* 0x000fe20003f26070 */
[----:B------:R-:W-:Y:S02]  /*1950*/  IMAD R3, R61, R62, RZ ;  /* 0x0000003e3d037224 */ /* 0x000fe400078e02ff */
[----:B------:R-:W-:Y:S01]  /*1960*/  IMAD.IADD R55, R57, 0x1, R141 ;  /* 0x0000000139377824 */ /* 0x000fe200078e028d */
[----:B------:R-:W-:Y:S01]  /*1970*/  SHF.R.U64 R2, R2, 0x1f, R17 ;  /* 0x0000001f02027819 */ /* 0x000fe20000001211 */
[----:B------:R-:W-:Y:S01]  /*1980*/  IMAD R15, R61, R69, R7 ;  /* 0x000000453d0f7224 */ /* 0x000fe200078e0207 */
[----:B------:R-:W-:Y:S01]  /*1990*/  SHF.R.U32.HI R17, RZ, 0x1f, R17 ;  /* 0x0000001fff117819 */ /* 0x000fe20000011611 */
[----:B------:R-:W-:Y:S01]  /*19a0*/  IMAD R21, R62, R61, R3 ;  /* 0x0000003d3e157224 */ /* 0x000fe200078e0203 */
[----:B------:R-:W-:Y:S01]  /*19b0*/  ISETP.GE.U32.AND.EX P1, PT, R55, R5, PT, P1 ;  /* 0x000000053700720c */ /* 0x000fe20003f26110 */
[----:B------:R-:W-:Y:S01]  /*19c0*/  IMAD.WIDE.U32 R8, R60, R70, RZ ;  /* 0x000000463c087225 */ /* 0x000fe200078e00ff */
[----:B------:R-:W-:-:S02]  /*19d0*/  LOP3.LUT R17, R17, 0x1, RZ, 0xc0, !PT ;  /* 0x0000000111117812 */ /* 0x000fc400078ec0ff */
[----:B------:R-:W-:Y:S01]  /*19e0*/  SEL R11, RZ, 0x1, P1 ;  /* 0x00000001ff0b7807 */ /* 0x000fe20000800000 */
[----:B------:R-:W-:Y:S01]  /*19f0*/  IMAD.WIDE.U32 R6, R68, R62, RZ ;  /* 0x0000003e44067225 */ /* 0x000fe200078e00ff */
[----:B------:R-:W-:-:S03]  /*1a00*/  SHF.R.U32.HI R57, RZ, 0x8, R10 ;  /* 0x00000008ff397819 */ /* 0x000fc6000001160a */
[----:B------:R-:W-:Y:S01]  /*1a10*/  IMAD.MOV.U32 R3, RZ, RZ, RZ ;  /* 0x000000ffff037224 */ /* 0x000fe200078e00ff */
[----:B------:R-:W-:Y:S01]  /*1a20*/  IADD3 R5, P3, PT, R8, R6, RZ ;  /* 0x0000000608057210 */ /* 0x000fe20007f7e0ff */
[----:B------:R-:W-:Y:S02]  /*1a30*/  IMAD R25, R63, R69, RZ ;  /* 0x000000453f197224 */ /* 0x000fe400078e02ff */
[----:B------:R-:W-:Y:S01]  /*1a40*/  IMAD.WIDE.U32 R2, R62, R62, R2 ;  /* 0x0000003e3e027225 */ /* 0x000fe200078e0002 */
[----:B------:R-:W-:-:S03]  /*1a50*/  ISETP.GE.U32.AND P2, PT, R5, R8, PT ;  /* 0x000000080500720c */ /* 0x000fc60003f46070 */
[----:B------:R-:W-:Y:S01]  /*1a60*/  IMAD.WIDE.U32 R18, R64, R69, RZ ;  /* 0x0000004540127225 */ /* 0x000fe200078e00ff */
[----:B------:R-:W-:-:S03]  /*1a70*/  IADD3 R4, P1, P5, R11, R2, RZ ;  /* 0x000000020b047210 */ /* 0x000fc60007d3e0ff */
[----:B------:R-:W-:Y:S02]  /*1a80*/  IMAD.X R16, R15, 0x1, R0, P6 ;  /* 0x000000010f107824 */ /* 0x000fe400030e0600 */
[----:B------:R-:W-:Y:S02]  /*1a90*/  IMAD R23, R59, R70, RZ ;  /* 0x000000463b177224 */ /* 0x000fe400078e02ff */
[----:B------:R-:W-:Y:S01]  /*1aa0*/  IMAD.IADD R8, R3, 0x1, R21 ;  /* 0x0000000103087824 */ /* 0x000fe200078e0215 */
[C---:B------:R-:W-:Y:S01]  /*1ab0*/  ISETP.GE.U32.AND.EX P4, PT, R16.reuse, R0, PT, P4 ;  /* 0x000000001000720c */ /* 0x040fe20003f86140 */
[----:B------:R-:W-:Y:S01]  /*1ac0*/  IMAD.IADD R11, R19, 0x1, R25 ;  /* 0x00000001130b7824 */ /* 0x000fe200078e0219 */
[----:B------:R-:W-:Y:S01]  /*1ad0*/  ISETP.GE.U32.AND.EX P0, PT, R16, R15, PT, P0 ;  /* 0x0000000f1000720c */ /* 0x000fe20003f06100 */
[----:B------:R-:W-:Y:S01]  /*1ae0*/  IMAD.WIDE.U32 R2, R69, R70, R12 ;  /* 0x0000004645027225 */ /* 0x000fe200078e000c */
[----:B------:R-:W-:Y:S02]  /*1af0*/  SEL R30, RZ, 0x1, P4 ;  /* 0x00000001ff1e7807 */ /* 0x000fe40002000000 */
[----:B------:R-:W-:Y:S01]  /*1b00*/  SHF.R.U64 R20, R18, 0x1f, R11 ;  /* 0x0000001f12147819 */ /* 0x000fe2000000120b */
[----:B------:R-:W-:-:S02]  /*1b10*/  IMAD.MOV.U32 R139, RZ, RZ, RZ ;  /* 0x000000ffff8b7224 */ /* 0x000fc400078e00ff */
[----:B------:R-:W-:Y:S02]  /*1b20*/  IMAD.IADD R26, R9, 0x1, R23 ;  /* 0x00000001091a7824 */ /* 0x000fe400078e0217 */
[----:B------:R-:W-:Y:S01]  /*1b30*/  IMAD.SHL.U32 R9, R18, 0x2, RZ ;  /* 0x0000000212097824 */ /* 0x000fe200078e00ff */
[----:B------:R-:W-:Y:S01]  /*1b40*/  IADD3.X R18, PT, PT, RZ, R8, R17, P1, P5 ;  /* 0x00000008ff127210 */ /* 0x000fe20000fea411 */
[----:B------:R-:W-:Y:S01]  /*1b50*/  IMAD.IADD R0, R3, 0x1, R139 ;  /* 0x0000000103007824 */ /* 0x000fe200078e028b */
[----:B------:R-:W-:Y:S01]  /*1b60*/  IADD3 R3, P6, PT, R4, R2, RZ ;  /* 0x0000000204037210 */ /* 0x000fe20007fde0ff */
[----:B------:R-:W-:Y:S01]  /*1b70*/  IMAD.MOV.U32 R17, RZ, RZ, RZ ;  /* 0x000000ffff117224 */ /* 0x000fe200078e00ff */
[----:B------:R-:W-:Y:S01]  /*1b80*/  ISETP.GE.U32.AND P1, PT, R2, RZ, PT ;  /* 0x000000ff0200720c */ /* 0x000fe20003f26070 */
[----:B------:R-:W-:Y:S01]  /*1b90*/  IMAD R8, R63, R62, RZ ;  /* 0x0000003e3f087224 */ /* 0x000fe200078e02ff */
[C---:B------:R-:W-:Y:S01]  /*1ba0*/  IADD3 R2, P5, PT, R3.reuse, R2, RZ ;  /* 0x0000000203027210 */ /* 0x040fe20007fbe0ff */
[C---:B------:R-:W-:Y:S01]  /*1bb0*/  IMAD.X R15, R0.reuse, 0x1, R18, P6 ;  /* 0x00000001000f7824 */ /* 0x040fe200030e0612 */
[----:B------:R-:W-:Y:S01]  /*1bc0*/  ISETP.GE.U32.AND.EX P1, PT, R0, R13, PT, P1 ;  /* 0x0000000d0000720c */ /* 0x000fe20003f26110 */
[----:B------:R-:W-:Y:S01]  /*1bd0*/  IMAD.WIDE.U32 R12, R64, R62, R16 ;  /* 0x0000003e400c7225 */ /* 0x000fe200078e0010 */
[----:B------:R-:W-:-:S02]  /*1be0*/  ISETP.GE.U32.AND P4, PT, R3, R4, PT ;  /* 0x000000040300720c */ /* 0x000fc40003f86070 */
[----:B------:R-:W-:Y:S01]  /*1bf0*/  SEL R17, RZ, 0x1, P1 ;  /* 0x00000001ff117807 */ /* 0x000fe20000800000 */
[----:B------:R-:W-:Y:S01]  /*1c00*/  IMAD R19, R64, R61, R8 ;  /* 0x0000003d40137224 */ /* 0x000fe200078e0208 */
[----:B------:R-:W-:Y:S01]  /*1c10*/  ISETP.GE.U32.AND P1, PT, R2, R3, PT ;  /* 0x000000030200720c */ /* 0x000fe20003f26070 */
[C---:B------:R-:W-:Y:S01]  /*1c20*/  IMAD.X R0, R15.reuse, 0x1, R0, P5 ;  /* 0x000000010f007824 */ /* 0x040fe200028e0600 */
[----:B------:R-:W-:Y:S01]  /*1c30*/  ISETP.GE.U32.AND.EX P4, PT, R15, R18, PT, P4 ;  /* 0x000000120f00720c */ /* 0x000fe20003f86140 */
[----:B------:R-:W-:Y:S01]  /*1c40*/  IMAD.MOV.U32 R4, RZ, RZ, RZ ;  /* 0x000000ffff047224 */ /* 0x000fe200078e00ff */
[----:B------:R-:W-:Y:S01]  /*1c50*/  IADD3 R8, P6, P5, R17, R12, RZ ;  /* 0x0000000c11087210 */ /* 0x000fe20007dde0ff */
[----:B------:R-:W-:Y:S01]  /*1c60*/  IMAD.IADD R19, R13, 0x1, R19 ;  /* 0x000000010d137824 */ /* 0x000fe200078e0213 */
[----:B------:R-:W-:Y:S01]  /*1c70*/  ISETP.GE.U32.AND.EX P1, PT, R0, R15, PT, P1 ;  /* 0x0000000f0000720c */ /* 0x000fe20003f26110 */
[----:B------:R-:W-:Y:S01]  /*1c80*/  IMAD.WIDE.U32 R12, R68, R70, R4 ;  /* 0x00000046440c7225 */ /* 0x000fe200078e0004 */
[----:B------:R-:W-:-:S02]  /*1c90*/  SEL R28, RZ, 0x1, P4 ;  /* 0x00000001ff1c7807 */ /* 0x000fc40002000000 */
[----:B------:R-:W-:Y:S01]  /*1ca0*/  SEL R4, RZ, 0x1, P0 ;  /* 0x00000001ff047807 */ /* 0x000fe20000000000 */
[----:B------:R-:W-:Y:S01]  /*1cb0*/  IMAD.MOV.U32 R37, RZ, RZ, RZ ;  /* 0x000000ffff257224 */ /* 0x000fe200078e00ff */
[----:B------:R-:W-:Y:S01]  /*1cc0*/  SEL R3, RZ, 0x1, P1 ;  /* 0x00000001ff037807 */ /* 0x000fe20000800000 */
[----:B------:R-:W-:Y:S01]  /*1cd0*/  IMAD.MOV.U32 R21, RZ, RZ, RZ ;  /* 0x000000ffff157224 */ /* 0x000fe200078e00ff */
[-C--:B------:R-:W-:Y:S01]  /*1ce0*/  IADD3.X R30, PT, PT, RZ, R19.reuse, R30, P6, P5 ;  /* 0x00000013ff1e7210 */ /* 0x080fe200037ea41e */
[----:B------:R-:W-:Y:S01]  /*1cf0*/  IMAD.IADD R33, R13, 0x1, R37 ;  /* 0x000000010d217824 */ /* 0x000fe200078e0225 */
[----:B------:R-:W-:Y:S01]  /*1d00*/  IADD3 R28, P0, PT, R28, R8, RZ ;  /* 0x000000081c1c7210 */ /* 0x000fe20007f1e0ff */
[----:B------:R-:W-:Y:S01]  /*1d10*/  IMAD R29, R61, R68, R7 ;  /* 0x000000443d1d7224 */ /* 0x000fe200078e0207 */
[----:B------:R-:W-:Y:S01]  /*1d20*/  IADD3.X R4, PT, PT, RZ, R19, R4, P6, P5 ;  /* 0x00000013ff047210 */ /* 0x000fe200037ea404 */
[----:B------:R-:W-:Y:S01]  /*1d30*/  IMAD.WIDE.U32 R16, R68, R64, RZ ;  /* 0x0000004044107225 */ /* 0x000fe200078e00ff */
[----:B------:R-:W-:-:S02]  /*1d40*/  IADD3 R3, P4, PT, R3, R8, RZ ;  /* 0x0000000803037210 */ /* 0x000fc40007f9e0ff */
[----:B------:R-:W-:Y:S01]  /*1d50*/  IADD3 R23, P1, PT, R28, R12, RZ ;  /* 0x0000000c1c177210 */ /* 0x000fe20007f3e0ff */
[----:B------:R-:W-:Y:S02]  /*1d60*/  IMAD.X R30, RZ, RZ, R30, P0 ;  /* 0x000000ffff1e7224 */ /* 0x000fe400000e061e */
[----:B------:R-:W-:Y:S01]  /*1d70*/  IMAD.MOV.U32 R8, RZ, RZ, RZ ;  /* 0x000000ffff087224 */ /* 0x000fe200078e00ff */
[-C--:B------:R-:W-:Y:S01]  /*1d80*/  IADD3 R24, P0, PT, R3, R23.reuse, RZ ;  /* 0x0000001703187210 */ /* 0x080fe20007f1e0ff */
[----:B------:R-:W-:Y:S02]  /*1d90*/  IMAD.X R4, RZ, RZ, R4, P4 ;  /* 0x000000ffff047224 */ /* 0x000fe400020e0604 */
[----:B------:R-:W-:Y:S01]  /*1da0*/  IMAD.X R27, R33, 0x1, R30, P1 ;  /* 0x00000001211b7824 */ /* 0x000fe200008e061e */
[----:B------:R-:W-:Y:S01]  /*1db0*/  ISETP.GE.U32.AND P4, PT, R24, R23, PT ;  /* 0x000000171800720c */ /* 0x000fe20003f86070 */
[----:B------:R-:W-:Y:S01]  /*1dc0*/  IMAD.WIDE.U32 R18, R69, R69, R8 ;  /* 0x0000004545127225 */ /* 0x000fe200078e0008 */
[----:B------:R-:W-:-:S03]  /*1dd0*/  ISETP.NE.U32.AND P1, PT, R3, RZ, PT ;  /* 0x000000ff0300720c */ /* 0x000fc60003f25070 */
[----:B------:R-:W-:Y:S01]  /*1de0*/  IMAD.X R15, R4, 0x1, R27, P0 ;  /* 0x00000001040f7824 */ /* 0x000fe200000e061b */
[----:B------:R-:W-:Y:S01]  /*1df0*/  ISETP.GE.U32.AND P5, PT, R18, RZ, PT ;  /* 0x000000ff1200720c */ /* 0x000fe20003fa6070 */
[----:B------:R-:W-:Y:S01]  /*1e00*/  IMAD.IADD R25, R139, 0x1, R19 ;  /* 0x000000018b197824 */ /* 0x000fe200078e0213 */
[----:B------:R-:W-:Y:S01]  /*1e10*/  ISETP.GE.U32.AND P0, PT, R5, R6, PT ;  /* 0x000000060500720c */ /* 0x000fe20003f06070 */
[-C--:B------:R-:W-:Y:S01]  /*1e20*/  IMAD R3, R63, R64.reuse, RZ ;  /* 0x000000403f037224 */ /* 0x080fe200078e02ff */
[----:B------:R-:W-:Y:S01]  /*1e30*/  ISETP.GE.U32.AND.EX P4, PT, R15, R27, PT, P4 ;  /* 0x0000001b0f00720c */ /* 0x000fe20003f86140 */
[----:B------:R-:W-:Y:S01]  /*1e40*/  IMAD.WIDE.U32 R6, R64, R64, R20 ;  /* 0x0000004040067225 */ /* 0x000fe200078e0014 */
[----:B------:R-:W-:Y:S02]  /*1e50*/  ISETP.GE.U32.AND.EX P5, PT, R25, R9, PT, P5 ;  /* 0x000000091900720c */ /* 0x000fe40003fa6150 */
[----:B------:R-:W-:Y:S01]  /*1e60*/  ISETP.NE.AND.EX P1, PT, R4, RZ, !P4, P1 ;  /* 0x000000ff0400720c */ /* 0x000fe20006725310 */
[----:B------:R-:W-:Y:S01]  /*1e70*/  IMAD R13, R64, R63, R3 ;  /* 0x0000003f400d7224 */ /* 0x000fe200078e0203 */
[----:B------:R-:W-:Y:S01]  /*1e80*/  SEL R3, RZ, 0x1, P5 ;  /* 0x00000001ff037807 */ /* 0x000fe20002800000 */
[-C--:B------:R-:W-:Y:S01]  /*1e90*/  IMAD R19, R59, R69.reuse, RZ ;  /* 0x000000453b137224 */ /* 0x080fe200078e02ff */
[----:B------:R-:W-:Y:S01]  /*1ea0*/  SEL R4, RZ, 0x1, !P1 ;  /* 0x00000001ff047807 */ /* 0x000fe20004800000 */
[----:B------:R-:W-:Y:S01]  /*1eb0*/  IMAD.IADD R13, R7, 0x1, R13 ;  /* 0x00000001070d7824 */ /* 0x000fe200078e020d */
[----:B------:R-:W-:Y:S01]  /*1ec0*/  IADD3 R7, P4, P6, R3, R6, RZ ;  /* 0x0000000603077210 */ /* 0x000fe20007e9e0ff */
[----:B------:R-:W-:Y:S01]  /*1ed0*/  IMAD.WIDE.U32 R8, R60, R69, RZ ;  /* 0x000000453c087225 */ /* 0x000fe200078e00ff */
[----:B------:R-:W-:-:S02]  /*1ee0*/  IADD3 R3, P5, PT, R4, R24, RZ ;  /* 0x0000001804037210 */ /* 0x000fc40007fbe0ff */
[----:B------:R-:W-:Y:S01]  /*1ef0*/  SHF.R.U32.HI R20, RZ, 0x1f, R11 ;  /* 0x0000001fff147819 */ /* 0x000fe2000001160b */
[----:B------:R-:W-:Y:S02]  /*1f00*/  IMAD.X R4, R29, 0x1, R26, P3 ;  /* 0x000000011d047824 */ /* 0x000fe400018e061a */
[----:B------:R-:W-:Y:S01]  /*1f10*/  IMAD.X R6, RZ, RZ, R15, P5 ;  /* 0x000000ffff067224 */ /* 0x000fe200028e060f */
[----:B------:R-:W-:Y:S01]  /*1f20*/  ISETP.GT.U32.AND P5, PT, R24, R3, PT ;  /* 0x000000031800720c */ /* 0x000fe20003fa4070 */
[----:B------:R-:W-:Y:S01]  /*1f30*/  IMAD.IADD R22, R9, 0x1, R19 ;  /* 0x0000000109167824 */ /* 0x000fe200078e0213 */
[----:B------:R-:W-:Y:S01]  /*1f40*/  LOP3.LUT R20, R20, 0x1, RZ, 0xc0, !PT ;  /* 0x0000000114147812 */ /* 0x000fe200078ec0ff */
[----:B------:R-:W-:Y:S01]  /*1f50*/  IMAD.MOV.U32 R35, RZ, RZ, RZ ;  /* 0x000000ffff237224 */ /* 0x000fe200078e00ff */
[----:B------:R-:W-:Y:S02]  /*1f60*/  ISETP.GT.U32.AND.EX P5, PT, R15, R6, PT, P5 ;  /* 0x000000060f00720c */ /* 0x000fe40003fa4150 */
[----:B------:R-:W-:-:S02]  /*1f70*/  ISETP.GE.U32.AND.EX P2, PT, R4, R26, PT, P2 ;  /* 0x0000001a0400720c */ /* 0x000fc40003f46120 */
[----:B------:R-:W-:Y:S01]  /*1f80*/  IADD3.X R13, PT, PT, RZ, R13, R20, P4, P6 ;  /* 0x0000000dff0d7210 */ /* 0x000fe200027ec414 */
[----:B------:R-:W-:Y:S01]  /*1f90*/  IMAD.WIDE.U32 R20, R58, R70, RZ ;  /* 0x000000463a147225 */ /* 0x000fe200078e00ff */
[----:B------:R-:W-:Y:S02]  /*1fa0*/  ISETP.GE.U32.AND P4, PT, R12, RZ, PT ;  /* 0x000000ff0c00720c */ /* 0x000fe40003f86070 */
[----:B------:R-:W-:Y:S01]  /*1fb0*/  IADD3 R26, P6, PT, R3, R18, RZ ;  /* 0x00000012031a7210 */ /* 0x000fe20007fde0ff */
[----:B------:R-:W-:Y:S01]  /*1fc0*/  IMAD.MOV.U32 R18, RZ, RZ, RZ ;  /* 0x000000ffff127224 */ /* 0x000fe200078e00ff */
[----:B------:R-:W-:Y:S02]  /*1fd0*/  SEL R3, R24, R3, P5 ;  /* 0x0000000318037207 */ /* 0x000fe40002800000 */
[----:B------:R-:W-:Y:S01]  /*1fe0*/  ISETP.GE.U32.AND.EX P4, PT, R33, R5, PT, P4 ;  /* 0x000000052100720c */ /* 0x000fe20003f86140 */
[----:B------:R-:W-:Y:S01]  /*1ff0*/  IMAD.X R25, R6, 0x1, R25, P6 ;  /* 0x0000000106197824 */ /* 0x000fe200030e0619 */
[----:B------:R-:W-:Y:S01]  /*2000*/  SEL R5, R15, R6, P5 ;  /* 0x000000060f057207 */ /* 0x000fe20002800000 */
[----:B------:R-:W-:Y:S01]  /*2010*/  IMAD R15, R63, R68, R17 ;  /* 0x000000443f0f7224 */ /* 0x000fe200078e0211 */
[----:B------:R-:W-:Y:S01]  /*2020*/  ISETP.GT.U32.AND P5, PT, R3, R26, PT ;  /* 0x0000001a0300720c */ /* 0x000fe20003fa4070 */
[----:B------:R-:W-:Y:S01]  /*2030*/  IMAD R3, R59, R62, RZ ;  /* 0x0000003e3b037224 */ /* 0x000fe200078e02ff */
[----:B------:R-:W-:-:S02]  /*2040*/  ISETP.GE.U32.AND P6, PT, R23, R28, PT ;  /* 0x0000001c1700720c */ /* 0x000fc40003fc6070 */
[----:B------:R-:W-:Y:S01]  /*2050*/  ISETP.GT.U32.AND.EX P5, PT, R5, R25, PT, P5 ;  /* 0x000000190500720c */ /* 0x000fe20003fa4150 */
[----:B------:R-:W-:Y:S01]  /*2060*/  IMAD.MOV.U32 R5, RZ, RZ, RZ ;  /* 0x000000ffff057224 */ /* 0x000fe200078e00ff */
[----:B------:R-:W-:Y:S01]  /*2070*/  IADD3 R19, P1, PT, R8, R16, RZ ;  /* 0x0000001008137210 */ /* 0x000fe20007f3e0ff */
[----:B------:R-:W-:Y:S01]  /*2080*/  IMAD R11, R60, R61, R3 ;  /* 0x0000003d3c0b7224 */ /* 0x000fe200078e0203 */
[----:B------:R-:W-:Y:S01]  /*2090*/  ISETP.GE.U32.AND.EX P0, PT, R4, R29, PT, P0 ;  /* 0x0000001d0400720c */ /* 0x000fe20003f06100 */
[----:B------:R-:W-:Y:S01]  /*20a0*/  IMAD.WIDE.U32 R4, R60, R62, R4 ;  /* 0x0000003e3c047225 */ /* 0x000fe200078e0004 */
[----:B------:R-:W-:Y:S02]  /*20b0*/  ISETP.GE.U32.AND.EX P6, PT, R27, R30, PT, P6 ;  /* 0x0000001e1b00720c */ /* 0x000fe40003fc6160 */
[----:B------:R-:W-:Y:S01]  /*20c0*/  ISETP.GE.U32.AND P3, PT, R19, R8, PT ;  /* 0x000000081300720c */ /* 0x000fe20003f66070 */
[----:B------:R-:W-:Y:S01]  /*20d0*/  IMAD.WIDE.U32 R8, R66, R62, RZ ;  /* 0x0000003e42087225 */ /* 0x000fe200078e00ff */
[----:B------:R-:W-:-:S02]  /*20e0*/  SEL R3, RZ, 0x1, P4 ;  /* 0x00000001ff037807 */ /* 0x000fc40002000000 */
[----:B------:R-:W-:Y:S01]  /*20f0*/  SEL R24, RZ, 0x1, !P5 ;  /* 0x00000001ff187807 */ /* 0x000fe20006800000 */
[----:B------:R-:W-:Y:S01]  /*2100*/  IMAD.IADD R38, R5, 0x1, R11 ;  /* 0x0000000105267824 */ /* 0x000fe200078e020b */
[----:B------:R-:W-:Y:S01]  /*2110*/  SEL R31, RZ, 0x1, P6 ;  /* 0x00000001ff1f7807 */ /* 0x000fe20003000000 */
[----:B------:R-:W-:Y:S01]  /*2120*/  IMAD.WIDE.U32 R10, R68, R69, R18 ;  /* 0x00000045440a7225 */ /* 0x000fe200078e0012 */
[----:B------:R-:W-:Y:S02]  /*2130*/  IADD3 R36, P6, P5, R3, R4, RZ ;  /* 0x0000000403247210 */ /* 0x000fe40007dde0ff */
[----:B------:R-:W-:Y:S01]  /*2140*/  IADD3 R24, P4, PT, R24, R7, RZ ;  /* 0x0000000718187210 */ /* 0x000fe20007f9e0ff */
[----:B------:R-:W-:Y:S01]  /*2150*/  IMAD.MOV.U32 R4, RZ, RZ, RZ ;  /* 0x000000ffff047224 */ /* 0x000fe200078e00ff */
[----:B------:R-:W-:Y:S01]  /*2160*/  SEL R3, RZ, 0x1, P2 ;  /* 0x00000001ff037807 */ /* 0x000fe20001000000 */
[----:B------:R-:W-:Y:S01]  /*2170*/  IMAD.IADD R28, R37, 0x1, R11 ;  /* 0x00000001251c7824 */ /* 0x000fe200078e020b */
[----:B------:R-:W-:Y:S01]  /*2180*/  IADD3 R5, P2, PT, R20, R8, RZ ;  /* 0x0000000814057210 */ /* 0x000fe20007f5e0ff */
[----:B------:R-:W-:Y:S01]  /*2190*/  IMAD.X R17, RZ, RZ, R13, P4 ;  /* 0x000000ffff117224 */ /* 0x000fe200020e060d */
[----:B------:R-:W-:Y:S01]  /*21a0*/  IADD3.X R34, PT, PT, RZ, R38, R3, P6, P5 ;  /* 0x00000026ff227210 */ /* 0x000fe200037ea403 */
[----:B------:R-:W-:Y:S01]  /*21b0*/  IMAD.X R18, R15, 0x1, R22, P1 ;  /* 0x000000010f127824 */ /* 0x000fe200008e0616 */
[----:B------:R-:W-:Y:S01]  /*21c0*/  IADD3 R31, P4, PT, R31, R36, RZ ;  /* 0x000000241f1f7210 */ /* 0x000fe20007f9e0ff */
[----:B------:R-:W-:Y:S01]  /*21d0*/  IMAD.WIDE.U32 R6, R66, R70, R4 ;  /* 0x0000004642067225 */ /* 0x000fe200078e0004 */
[----:B------:R-:W-:-:S02]  /*21e0*/  SEL R13, RZ, 0x1, P0 ;  /* 0x00000001ff0d7807 */ /* 0x000fc40000000000 */
[----:B------:R-:W-:Y:S01]  /*21f0*/  ISETP.GE.U32.AND P0, PT, R10, RZ, PT ;  /* 0x000000ff0a00720c */ /* 0x000fe20003f06070 */
[----:B------:R-:W-:Y:S01]  /*2200*/  IMAD.X R34, RZ, RZ, R34, P4 ;  /* 0x000000ffff227224 */ /* 0x000fe200020e0622 */
[----:B------:R-:W-:Y:S01]  /*2210*/  IADD3 R27, P4, PT, R31, R6, RZ ;  /* 0x000000061f1b7210 */ /* 0x000fe20007f9e0ff */
[----:B------:R-:W-:Y:S01]  /*2220*/  IMAD.IADD R46, R7, 0x1, R35 ;  /* 0x00000001072e7824 */ /* 0x000fe200078e0223 */
[----:B------:R-:W-:Y:S01]  /*2230*/  ISETP.GE.U32.AND.EX P0, PT, R28, R19, PT, P0 ;  /* 0x000000131c00720c */ /* 0x000fe20003f06100 */
[----:B------:R-:W-:Y:S01]  /*2240*/  IMAD R7, R57, R70, RZ ;  /* 0x0000004639077224 */ /* 0x000fe200078e02ff */
[-C--:B------:R-:W-:Y:S01]  /*2250*/  IADD3 R30, P1, PT, R24, R27.reuse, RZ ;  /* 0x0000001b181e7210 */ /* 0x080fe20007f3e0ff */
[----:B------:R-:W-:Y:S01]  /*2260*/  IMAD.X R29, R46, 0x1, R34, P4 ;  /* 0x000000012e1d7824 */ /* 0x000fe200020e0622 */
[----:B------:R-:W-:Y:S01]  /*2270*/  SEL R23, RZ, 0x1, P0 ;  /* 0x00000001ff177807 */ /* 0x000fe20000000000 */
[----:B------:R-:W-:Y:S01]  /*2280*/  IMAD.IADD R7, R21, 0x1, R7 ;  /* 0x0000000115077824 */ /* 0x000fe200078e0207 */
[----:B------:R-:W-:Y:S01]  /*2290*/  IADD3 R3, P0, PT, R26, R12, RZ ;  /* 0x0000000c1a037210 */ /* 0x000fe20007f1e0ff */
[----:B------:R-:W-:Y:S01]  /*22a0*/  IMAD.X R32, R17, 0x1, R29, P1 ;  /* 0x0000000111207824 */ /* 0x000fe200008e061d */
[----:B------:R-:W-:-:S02]  /*22b0*/  ISETP.GE.U32.AND P4, PT, R30, R27, PT ;  /* 0x0000001b1e00720c */ /* 0x000fc40003f86070 */
[----:B------:R-:W-:Y:S01]  /*22c0*/  ISETP.GE.U32.AND.EX P3, PT, R18, R22, PT, P3 ;  /* 0x000000161200720c */ /* 0x000fe20003f66130 */
[----:B------:R-:W-:Y:S01]  /*22d0*/  IMAD.X R4, R25, 0x1, R33, P0 ;  /* 0x0000000119047824 */ /* 0x000fe200000e0621 */
[----:B------:R-:W-:Y:S01]  /*22e0*/  ISETP.NE.U32.AND P0, PT, R24, RZ, PT ;  /* 0x000000ff1800720c */ /* 0x000fe20003f05070 */
[----:B------:R-:W-:Y:S01]  /*22f0*/  IMAD R33, R61, R66, R9 ;  /* 0x000000423d217224 */ /* 0x000fe200078e0209 */
[----:B------:R-:W-:Y:S01]  /*2300*/  ISETP.GE.U32.AND.EX P1, PT, R32, R29, PT, P4 ;  /* 0x0000001d2000720c */ /* 0x000fe20003f26140 */
[----:B------:R-:W-:Y:S01]  /*2310*/  IMAD R9, R59, R64, RZ ;  /* 0x000000403b097224 */ /* 0x000fe200078e02ff */
[----:B------:R-:W-:Y:S01]  /*2320*/  ISETP.GE.U32.AND P4, PT, R19, R16, PT ;  /* 0x000000101300720c */ /* 0x000fe20003f86070 */
[----:B------:R-:W-:Y:S01]  /*2330*/  IMAD.MOV.U32 R19, RZ, RZ, RZ ;  /* 0x000000ffff137224 */ /* 0x000fe200078e00ff */
[----:B------:R-:W-:Y:S01]  /*2340*/  ISETP.NE.AND.EX P0, PT, R17, RZ, !P1, P0 ;  /* 0x000000ff1100720c */ /* 0x000fe20004f05300 */
[----:B------:R-:W-:Y:S01]  /*2350*/  IMAD.X R12, R33, 0x1, R7, P2 ;  /* 0x00000001210c7824 */ /* 0x000fe200010e0607 */
[----:B------:R-:W-:Y:S01]  /*2360*/  ISETP.GE.U32.AND P2, PT, R3, R26, PT ;  /* 0x0000001a0300720c */ /* 0x000fe20003f46070 */
[C---:B------:R-:W-:Y:S01]  /*2370*/  IMAD R9, R60.reuse, R63, R9 ;  /* 0x0000003f3c097224 */ /* 0x040fe200078e0209 */
[----:B------:R-:W-:Y:S01]  /*2380*/  ISETP.GE.U32.AND P1, PT, R5, R20, PT ;  /* 0x000000140500720c */ /* 0x000fe20003f26070 */
[----:B------:R-:W-:Y:S01]  /*2390*/  IMAD.WIDE.U32 R16, R60, R64, R18 ;  /* 0x000000403c107225 */ /* 0x000fe200078e0012 */
[----:B------:R-:W-:-:S02]  /*23a0*/  ISETP.GE.U32.AND.EX P2, PT, R4, R25, PT, P2 ;  /* 0x000000190400720c */ /* 0x000fc40003f46120 */
[----:B------:R-:W-:Y:S01]  /*23b0*/  SEL R11, RZ, 0x1, !P0 ;  /* 0x00000001ff0b7807 */ /* 0x000fe20004000000 */
[----:B------:R-:W-:Y:S01]  /*23c0*/  IMAD.IADD R17, R17, 0x1, R9 ;  /* 0x0000000111117824 */ /* 0x000fe200078e0209 */
[----:B------:R-:W-:Y:S02]  /*23d0*/  ISETP.GE.U32.AND.EX P1, PT, R12, R7, PT, P1 ;  /* 0x000000070c00720c */ /* 0x000fe40003f26110 */
[----:B------:R-:W-:Y:S01]  /*23e0*/  IADD3.X R9, PT, PT, RZ, R38, R13, P6, P5 ;  /* 0x00000026ff097210 */ /* 0x000fe200037ea40d */
[----:B------:R-:W-:Y:S01]  /*23f0*/  IMAD.MOV.U32 R13, RZ, RZ, RZ ;  /* 0x000000ffff0d7224 */ /* 0x000fe200078e00ff */
[----:B------:R-:W-:Y:S02]  /*2400*/  SEL R7, RZ, 0x1, P2 ;  /* 0x00000001ff077807 */ /* 0x000fe40001000000 */
[----:B------:R-:W-:Y:S02]  /*2410*/  IADD3 R11, P6, PT, R11, R30, RZ ;  /* 0x0000001e0b0b7210 */ /* 0x000fe40007fde0ff */
[----:B------:R-:W-:-:S02]  /*2420*/  IADD3 R23, P0, P2, R23, R16, RZ ;  /* 0x0000001017177210 */ /* 0x000fc40007a1e0ff */
[----:B------:R-:W-:Y:S01]  /*2430*/  ISETP.GE.U32.AND.EX P4, PT, R18, R15, PT, P4 ;  /* 0x0000000f1200720c */ /* 0x000fe20003f86140 */
[----:B------:R-:W-:Y:S01]  /*2440*/  IMAD.X R15, RZ, RZ, R32, P6 ;  /* 0x000000ffff0f7224 */ /* 0x000fe200030e0620 */
[----:B------:R-:W-:Y:S02]  /*2450*/  SEL R16, RZ, 0x1, P3 ;  /* 0x00000001ff107807 */ /* 0x000fe40001800000 */
[----:B------:R-:W-:Y:S02]  /*2460*/  IADD3 R7, P5, PT, R7, R36, RZ ;  /* 0x0000002407077210 */ /* 0x000fe40007fbe0ff */
[----:B------:R-:W-:Y:S02]  /*2470*/  IADD3 R24, P3, PT, R11, R10, RZ ;  /* 0x0000000a0b187210 */ /* 0x000fe40007f7e0ff */
[----:B------:R-:W-:Y:S01]  /*2480*/  SEL R20, RZ, 0x1, P4 ;  /* 0x00000001ff147807 */ /* 0x000fe20002000000 */
[----:B------:R-:W-:Y:S01]  /*2490*/  IMAD.X R9, RZ, RZ, R9, P5 ;  /* 0x000000ffff097224 */ /* 0x000fe200028e0609 */
[----:B------:R-:W-:Y:S01]  /*24a0*/  IADD3 R18, P4, PT, R7, R24, RZ ;  /* 0x0000001807127210 */ /* 0x000fe20007f9e0ff */
[----:B------:R-:W-:Y:S01]  /*24b0*/  IMAD.X R26, R15, 0x1, R28, P3 ;  /* 0x000000010f1a7824 */ /* 0x000fe200018e061c */
[----:B------:R-:W-:-:S02]  /*24c0*/  IADD3.X R19, PT, PT, RZ, R17, R16, P0, P2 ;  /* 0x00000011ff137210 */ /* 0x000fc400007e4410 */
[----:B------:R-:W-:Y:S01]  /*24d0*/  IADD3.X R20, PT, PT, RZ, R17, R20, P0, P2 ;  /* 0x00000011ff147210 */ /* 0x000fe200007e4414 */
[----:B------:R-:W-:Y:S01]  /*24e0*/  IMAD.X R22, R9, 0x1, R26, P4 ;  /* 0x0000000109167824 */ /* 0x000fe200020e061a */
[----:B------:R-:W-:Y:S01]  /*24f0*/  ISETP.GT.U32.AND P2, PT, R30, R11, PT ;  /* 0x0000000b1e00720c */ /* 0x000fe20003f44070 */
[----:B------:R-:W-:Y:S01]  /*2500*/  IMAD.WIDE.U32 R16, R58, R62, R12 ;  /* 0x0000003e3a107225 */ /* 0x000fe200078e000c */
[----:B------:R-:W-:Y:S02]  /*2510*/  ISETP.GE.U32.AND P3, PT, R18, R24, PT ;  /* 0x000000181200720c */ /* 0x000fe40003f66070 */
[----:B------:R-:W-:Y:S02]  /*2520*/  ISETP.GT.U32.AND.EX P2, PT, R32, R15, PT, P2 ;  /* 0x0000000f2000720c */ /* 0x000fe40003f44120 */
[----:B------:R-:W-:Y:S01]  /*2530*/  ISETP.NE.U32.AND P5, PT, R7, RZ, PT ;  /* 0x000000ff0700720c */ /* 0x000fe20003fa5070 */
[----:B------:R-:W-:Y:S01]  /*2540*/  IMAD R7, R57, R62, RZ ;  /* 0x0000003e39077224 */ /* 0x000fe200078e02ff */
[----:B------:R-:W-:-:S02]  /*2550*/  ISETP.GE.U32.AND.EX P3, PT, R22, R26, PT, P3 ;  /* 0x0000001a1600720c */ /* 0x000fc40003f66130 */
[----:B------:R-:W-:Y:S01]  /*2560*/  SEL R11, R30, R11, P2 ;  /* 0x0000000b1e0b7207 */ /* 0x000fe20001000000 */
[----:B------:R-:W-:Y:S01]  /*2570*/  IMAD R21, R58, R61, R7 ;  /* 0x0000003d3a157224 */ /* 0x000fe200078e0207 */
[----:B------:R-:W-:Y:S02]  /*2580*/  ISETP.GE.U32.AND P4, PT, R6, RZ, PT ;  /* 0x000000ff0600720c */ /* 0x000fe40003f86070 */
[----:B------:R-:W-:Y:S01]  /*2590*/  ISETP.NE.AND.EX P3, PT, R9, RZ, !P3, P5 ;  /* 0x000000ff0900720c */ /* 0x000fe20005f65350 */
[----:B------:R-:W-:Y:S01]  /*25a0*/  IMAD.IADD R38, R17, 0x1, R21 ;  /* 0x0000000111267824 */ /* 0x000fe200078e0215 */
[----:B------:R-:W-:Y:S01]  /*25b0*/  SEL R9, R32, R15, P2 ;  /* 0x0000000f20097207 */ /* 0x000fe20001000000 */
[----:B------:R-:W-:Y:S01]  /*25c0*/  IMAD R15, R59, R68, RZ ;  /* 0x000000443b0f7224 */ /* 0x000fe200078e02ff */
[----:B------:R-:W-:Y:S02]  /*25d0*/  ISETP.GT.U32.AND P2, PT, R11, R24, PT ;  /* 0x000000180b00720c */ /* 0x000fe40003f44070 */
[----:B------:R-:W-:-:S02]  /*25e0*/  ISETP.GE.U32.AND.EX P4, PT, R46, R5, PT, P4 ;  /* 0x000000052e00720c */ /* 0x000fc40003f86140 */
[----:B------:R-:W-:Y:S01]  /*25f0*/  ISETP.GE.U32.AND P0, PT, R27, R31, PT ;  /* 0x0000001f1b00720c */ /* 0x000fe20003f06070 */
[----:B------:R-:W-:Y:S01]  /*2600*/  IMAD R31, R57, R69, RZ ;  /* 0x00000045391f7224 */ /* 0x000fe200078e02ff */
[----:B------:R-:W-:Y:S02]  /*2610*/  SEL R7, RZ, 0x1, !P3 ;  /* 0x00000001ff077807 */ /* 0x000fe40005800000 */
[----:B------:R-:W-:Y:S02]  /*2620*/  ISETP.GT.U32.AND.EX P2, PT, R9, R26, PT, P2 ;  /* 0x0000001a0900720c */ /* 0x000fe40003f44120 */
[----:B------:R-:W-:Y:S02]  /*2630*/  SEL R13, RZ, 0x1, P4 ;  /* 0x00000001ff0d7807 */ /* 0x000fe40002000000 */
[----:B------:R-:W-:Y:S02]  /*2640*/  IADD3 R7, P6, PT, R7, R18, RZ ;  /* 0x0000001207077210 */ /* 0x000fe40007fde0ff */
[----:B------:R-:W-:-:S02]  /*2650*/  ISETP.GE.U32.AND.EX P0, PT, R29, R34, PT, P0 ;  /* 0x000000221d00720c */ /* 0x000fc40003f06100 */
[----:B------:R-:W-:Y:S01]  /*2660*/  SEL R32, RZ, 0x1, !P2 ;  /* 0x00000001ff207807 */ /* 0x000fe20005000000 */
[----:B------:R-:W-:Y:S01]  /*2670*/  IMAD.X R9, RZ, RZ, R22, P6 ;  /* 0x000000ffff097224 */ /* 0x000fe200030e0616 */
[----:B------:R-:W-:Y:S01]  /*2680*/  IADD3 R36, P5, P4, R13, R16, RZ ;  /* 0x000000100d247210 */ /* 0x000fe20007cbe0ff */
[----:B------:R-:W-:Y:S01]  /*2690*/  IMAD.WIDE.U32 R16, R58, R69, RZ ;  /* 0x000000453a107225 */ /* 0x000fe200078e00ff */
[----:B------:R-:W-:Y:S02]  /*26a0*/  SEL R13, RZ, 0x1, P1 ;  /* 0x00000001ff0d7807 */ /* 0x000fe40000800000 */
[----:B------:R-:W-:Y:S01]  /*26b0*/  SEL R11, RZ, 0x1, P0 ;  /* 0x00000001ff0b7807 */ /* 0x000fe20000000000 */
[----:B------:R-:W-:Y:S01]  /*26c0*/  IMAD.IADD R31, R17, 0x1, R31 ;  /* 0x00000001111f7824 */ /* 0x000fe200078e021f */
[----:B------:R-:W-:Y:S02]  /*26d0*/  IADD3 R32, P0, PT, R32, R23, RZ ;  /* 0x0000001720207210 */ /* 0x000fe40007f1e0ff */
[----:B------:R-:W-:-:S02]  /*26e0*/  ISETP.GT.U32.AND P1, PT, R18, R7, PT ;  /* 0x000000071200720c */ /* 0x000fc40003f24070 */
[----:B------:R-:W-:Y:S02]  /*26f0*/  IADD3.X R13, PT, PT, RZ, R38, R13, P5, P4 ;  /* 0x00000026ff0d7210 */ /* 0x000fe40002fe840d */
[----:B------:R-:W-:Y:S02]  /*2700*/  IADD3 R11, P2, PT, R11, R36, RZ ;  /* 0x000000240b0b7210 */ /* 0x000fe40007f5e0ff */
[----:B------:R-:W-:Y:S01]  /*2710*/  IADD3 R26, P3, PT, R7, R10, RZ ;  /* 0x0000000a071a7210 */ /* 0x000fe20007f7e0ff */
[----:B------:R-:W-:Y:S01]  /*2720*/  IMAD.X R10, RZ, RZ, R19, P0 ;  /* 0x000000ffff0a7224 */ /* 0x000fe200000e0613 */
[----:B------:R-:W-:Y:S01]  /*2730*/  ISETP.GT.U32.AND.EX P1, PT, R22, R9, PT, P1 ;  /* 0x000000091600720c */ /* 0x000fe20003f24110 */
[----:B------:R-:W-:Y:S01]  /*2740*/  IMAD.X R13, RZ, RZ, R13, P2 ;  /* 0x000000ffff0d7224 */ /* 0x000fe200010e060d */
[C---:B------:R-:W-:Y:S01]  /*2750*/  ISETP.NE.U32.AND P0, PT, R32.reuse, RZ, PT ;  /* 0x000000ff2000720c */ /* 0x040fe20003f05070 */
[----:B------:R-:W-:Y:S01]  /*2760*/  IMAD.X R21, R9, 0x1, R28, P3 ;  /* 0x0000000109157824 */ /* 0x000fe200018e061c */
[----:B------:R-:W-:-:S02]  /*2770*/  IADD3 R32, P6, PT, R32, R11, RZ ;  /* 0x0000000b20207210 */ /* 0x000fc40007fde0ff */
[----:B------:R-:W-:Y:S01]  /*2780*/  SEL R7, R18, R7, P1 ;  /* 0x0000000712077207 */ /* 0x000fe20000800000 */
[----:B------:R-:W-:Y:S01]  /*2790*/  IMAD.WIDE.U32 R18, R66, R64, RZ ;  /* 0x0000004042127225 */ /* 0x000fe200078e00ff */
[----:B------:R-:W-:Y:S02]  /*27a0*/  SEL R9, R22, R9, P1 ;  /* 0x0000000916097207 */ /* 0x000fe40000800000 */
[----:B------:R-:W-:Y:S01]  /*27b0*/  ISETP.GE.U32.AND P2, PT, R32, R11, PT ;  /* 0x0000000b2000720c */ /* 0x000fe20003f46070 */
[----:B------:R-:W-:Y:S01]  /*27c0*/  IMAD.X R34, R10, 0x1, R13, P6 ;  /* 0x000000010a227824 */ /* 0x000fe200030e060d */
[----:B------:R-:W-:Y:S01]  /*27d0*/  ISETP.GT.U32.AND P6, PT, R7, R26, PT ;  /* 0x0000001a0700720c */ /* 0x000fe20003fc4070 */
[----:B------:R-:W-:Y:S01]  /*27e0*/  IMAD R29, R63, R66, R19 ;  /* 0x000000423f1d7224 */ /* 0x000fe200078e0213 */
[----:B------:R-:W-:Y:S02]  /*27f0*/  ISETP.GE.U32.AND P1, PT, R5, R8, PT ;  /* 0x000000080500720c */ /* 0x000fe40003f26070 */
[----:B------:R-:W-:-:S02]  /*2800*/  ISETP.GT.U32.AND.EX P6, PT, R9, R21, PT, P6 ;  /* 0x000000150900720c */ /* 0x000fc40003fc4160 */
[----:B------:R-:W-:Y:S02]  /*2810*/  ISETP.GE.U32.AND.EX P2, PT, R34, R13, PT, P2 ;  /* 0x0000000d2200720c */ /* 0x000fe40003f46120 */
[----:B------:R-:W-:Y:S02]  /*2820*/  SEL R5, RZ, 0x1, !P6 ;  /* 0x00000001ff057807 */ /* 0x000fe40007000000 */
[----:B------:R-:W-:Y:S01]  /*2830*/  ISETP.NE.AND.EX P6, PT, R10, RZ, !P2, P0 ;  /* 0x000000ff0a00720c */ /* 0x000fe200057c5300 */
[----:B------:R-:W-:Y:S01]  /*2840*/  IMAD.MOV.U32 R10, RZ, RZ, RZ ;  /* 0x000000ffff0a7224 */ /* 0x000fe200078e00ff */
[----:B------:R-:W-:Y:S02]  /*2850*/  IADD3 R11, P3, PT, R16, R18, RZ ;  /* 0x00000012100b7210 */ /* 0x000fe40007f7e0ff */
[----:B------:R-:W-:Y:S02]  /*2860*/  SEL R25, RZ, 0x1, !P6 ;  /* 0x00000001ff197807 */ /* 0x000fe40007000000 */
[----:B------:R-:W-:Y:S01]  /*2870*/  IADD3 R5, P0, PT, R5, R23, RZ ;  /* 0x0000001705057210 */ /* 0x000fe20007f1e0ff */
[----:B------:R-:W-:Y:S01]  /*2880*/  IMAD.WIDE.U32 R8, R66, R69, R10 ;  /* 0x0000004542087225 */ /* 0x000fe200078e000a */
[----:B------:R-:W-:-:S02]  /*2890*/  IADD3 R25, P6, PT, R25, R32, RZ ;  /* 0x0000002019197210 */ /* 0x000fc40007fde0ff */
[----:B------:R-:W-:Y:S01]  /*28a0*/  ISETP.GE.U32.AND.EX P1, PT, R12, R33, PT, P1 ;  /* 0x000000210c00720c */ /* 0x000fe20003f26110 */
[----:B------:R-:W-:Y:S01]  /*28b0*/  IMAD.IADD R30, R35, 0x1, R9 ;  /* 0x00000001231e7824 */ /* 0x000fe200078e0209 */
[----:B------:R-:W-:Y:S01]  /*28c0*/  ISETP.GE.U32.AND P2, PT, R11, R16, PT ;  /* 0x000000100b00720c */ /* 0x000fe20003f46070 */
[----:B------:R-:W-:Y:S01]  /*28d0*/  IMAD.X R27, RZ, RZ, R34, P6 ;  /* 0x000000ffff1b7224 */ /* 0x000fe200030e0622 */
[----:B------:R-:W-:Y:S01]  /*28e0*/  IADD3 R28, P6, PT, R25, R8, RZ ;  /* 0x00000008191c7210 */ /* 0x000fe20007fde0ff */
[----:B------:R-:W-:Y:S01]  /*28f0*/  IMAD.X R20, RZ, RZ, R20, P0 ;  /* 0x000000ffff147224 */ /* 0x000fe200000e0614 */
[----:B------:R-:W-:Y:S01]  /*2900*/  SEL R7, RZ, 0x1, P1 ;  /* 0x00000001ff077807 */ /* 0x000fe20000800000 */
[----:B------:R-:W-:Y:S01]  /*2910*/  IMAD.WIDE.U32 R12, R60, R68, RZ ;  /* 0x000000443c0c7225 */ /* 0x000fe200078e00ff */
[----:B------:R-:W-:Y:S02]  /*2920*/  IADD3 R47, P1, PT, R26, R6, RZ ;  /* 0x000000061a2f7210 */ /* 0x000fe40007f3e0ff */
[----:B------:R-:W-:Y:S01]  /*2930*/  ISETP.GE.U32.AND P0, PT, R11, R18, PT ;  /* 0x000000120b00720c */ /* 0x000fe20003f06070 */
[----:B------:R-:W-:Y:S01]  /*2940*/  IMAD.X R23, R27, 0x1, R30, P6 ;  /* 0x000000011b177824 */ /* 0x000fe200030e061e */
[----:B------:R-:W-:Y:S01]  /*2950*/  IADD3 R22, P6, PT, R5, R28, RZ ;  /* 0x0000001c05167210 */ /* 0x000fe20007fde0ff */
[----:B------:R-:W-:Y:S01]  /*2960*/  IMAD.X R6, R29, 0x1, R31, P3 ;  /* 0x000000011d067824 */ /* 0x000fe200018e061f */
[----:B------:R-:W-:Y:S01]  /*2970*/  ISETP.NE.U32.AND P3, PT, R5, RZ, PT ;  /* 0x000000ff0500720c */ /* 0x000fe20003f65070 */
[----:B------:R-:W-:Y:S01]  /*2980*/  IMAD.X R46, R21, 0x1, R46, P1 ;  /* 0x00000001152e7824 */ /* 0x000fe200008e062e */
[----:B------:R-:W-:Y:S01]  /*2990*/  IADD3.X R7, PT, PT, RZ, R38, R7, P5, P4 ;  /* 0x00000026ff077210 */ /* 0x000fe20002fe8407 */
[----:B------:R-:W-:Y:S01]  /*29a0*/  IMAD.X R24, R20, 0x1, R23, P6 ;  /* 0x0000000114187824 */ /* 0x000fe200030e0617 */
[----:B------:R-:W-:Y:S01]  /*29b0*/  ISETP.GE.U32.AND P6, PT, R22, R28, PT ;  /* 0x0000001c1600720c */ /* 0x000fe20003fc6070 */
[----:B------:R-:W-:Y:S01]  /*29c0*/  IMAD.SHL.U32 R19, R12, 0x2, RZ ;  /* 0x000000020c137824 */ /* 0x000fe200078e00ff */
[----:B------:R-:W-:Y:S01]  /*29d0*/  ISETP.GT.U32.AND P1, PT, R32, R25, PT ;  /* 0x000000192000720c */ /* 0x000fe20003f24070 */
[----:B------:R-:W-:Y:S01]  /*29e0*/  IMAD.MOV.U32 R18, RZ, RZ, RZ ;  /* 0x000000ffff127224 */ /* 0x000fe200078e00ff */
[----:B------:R-:W-:Y:S01]  /*29f0*/  ISETP.GE.U32.AND.EX P6, PT, R24, R23, PT, P6 ;  /* 0x000000171800720c */ /* 0x000fe20003fc6160 */
[----:B------:R-:W-:Y:S01]  /*2a00*/  IMAD.IADD R15, R13, 0x1, R15 ;  /* 0x000000010d0f7824 */ /* 0x000fe200078e020f */
[----:B------:R-:W-:Y:S01]  /*2a10*/  ISETP.GT.U32.AND.EX P1, PT, R34, R27, PT, P1 ;  /* 0x0000001b2200720c */ /* 0x000fe20003f24110 */
[----:B------:R-:W-:Y:S01]  /*2a20*/  IMAD.WIDE.U32 R16, R68, R68, R18 ;  /* 0x0000004444107225 */ /* 0x000fe200078e0012 */
[----:B------:R-:W-:-:S02]  /*2a30*/  ISETP.NE.AND.EX P3, PT, R20, RZ, !P6, P3 ;  /* 0x000000ff1400720c */ /* 0x000fc40007765330 */
[----:B------:R-:W-:Y:S01]  /*2a40*/  SHF.R.U64 R10, R12, 0x1f, R15 ;  /* 0x0000001f0c0a7819 */ /* 0x000fe2000000120f */
[----:B------:R-:W-:Y:S01]  /*2a50*/  IMAD.IADD R18, R37, 0x1, R17 ;  /* 0x0000000125127824 */ /* 0x000fe200078e0211 */
[----:B------:R-:W-:Y:S02]  /*2a60*/  SEL R9, RZ, 0x1, !P3 ;  /* 0x00000001ff097807 */ /* 0x000fe40005800000 */
[----:B------:R-:W-:Y:S02]  /*2a70*/  ISETP.GE.U32.AND P3, PT, R47, R26, PT ;  /* 0x0000001a2f00720c */ /* 0x000fe40003f66070 */
[----:B------:R-:W-:Y:S02]  /*2a80*/  IADD3 R9, P4, PT, R9, R22, RZ ;  /* 0x0000001609097210 */ /* 0x000fe40007f9e0ff */
[----:B------:R-:W-:Y:S02]  /*2a90*/  ISETP.GE.U32.AND.EX P3, PT, R46, R21, PT, P3 ;  /* 0x000000152e00720c */ /* 0x000fe40003f66130 */
[----:B------:R-:W-:Y:S01]  /*2aa0*/  ISETP.GE.U32.AND P6, PT, R16, RZ, PT ;  /* 0x000000ff1000720c */ /* 0x000fe20003fc6070 */
[----:B------:R-:W-:Y:S01]  /*2ab0*/  IMAD.X R13, RZ, RZ, R24, P4 ;  /* 0x000000ffff0d7224 */ /* 0x000fe200020e0618 */
[----:B------:R-:W-:-:S02]  /*2ac0*/  SEL R5, RZ, 0x1, P3 ;  /* 0x00000001ff057807 */ /* 0x000fc40001800000 */
[----:B------:R-:W-:Y:S02]  /*2ad0*/  IADD3 R12, P4, PT, R9, R16, RZ ;  /* 0x00000010090c7210 */ /* 0x000fe40007f9e0ff */
[----:B------:R-:W-:Y:S02]  /*2ae0*/  IADD3 R5, P5, PT, R5, R36, RZ ;  /* 0x0000002405057210 */ /* 0x000fe40007fbe0ff */
[----:B------:R-:W-:Y:S01]  /*2af0*/  ISETP.GT.U32.AND P3, PT, R22, R9, PT ;  /* 0x000000091600720c */ /* 0x000fe20003f64070 */
[----:B------:R-:W-:Y:S01]  /*2b00*/  IMAD.X R20, R13, 0x1, R18, P4 ;  /* 0x000000010d147824 */ /* 0x000fe200020e0612 */
[----:B------:R-:W-:Y:S01]  /*2b10*/  ISETP.GE.U32.AND.EX P6, PT, R18, R19, PT, P6 ;  /* 0x000000131200720c */ /* 0x000fe20003fc6160 */
[----:B------:R-:W-:Y:S01]  /*2b20*/  IMAD.X R7, RZ, RZ, R7, P5 ;  /* 0x000000ffff077224 */ /* 0x000fe200028e0607 */
[----:B------:R-:W-:Y:S02]  /*2b30*/  IADD3 R16, P5, PT, R5, R12, RZ ;  /* 0x0000000c05107210 */ /* 0x000fe40007fbe0ff */
[----:B------:R-:W-:-:S02]  /*2b40*/  SEL R17, R32, R25, P1 ;  /* 0x0000001920117207 */ /* 0x000fc40000800000 */
[----:B------:R-:W-:Y:S01]  /*2b50*/  SEL R19, R34, R27, P1 ;  /* 0x0000001b22137207 */ /* 0x000fe20000800000 */
[----:B------:R-:W-:Y:S01]  /*2b60*/  IMAD.X R18, R7, 0x1, R20, P5 ;  /* 0x0000000107127824 */ /* 0x000fe200028e0614 */
[----:B------:R-:W-:Y:S02]  /*2b70*/  ISETP.GE.U32.AND P1, PT, R8, RZ, PT ;  /* 0x000000ff0800720c */ /* 0x000fe40003f26070 */
[----:B------:R-:W-:Y:S02]  /*2b80*/  ISETP.GT.U32.AND.EX P3, PT, R24, R13, PT, P3 ;  /* 0x0000000d1800720c */ /* 0x000fe40003f64130 */
[----:B------:R-:W-:Y:S02]  /*2b90*/  ISETP.GE.U32.AND.EX P1, PT, R30, R11, PT, P1 ;  /* 0x0000000b1e00720c */ /* 0x000fe40003f26110 */
[----:B------:R-:W-:Y:S02]  /*2ba0*/  ISETP.GE.U32.AND P4, PT, R16, R12, PT ;  /* 0x0000000c1000720c */ /* 0x000fe40003f86070 */
[----:B------:R-:W-:-:S02]  /*2bb0*/  SEL R9, R22, R9, P3 ;  /* 0x0000000916097207 */ /* 0x000fc40001800000 */
[----:B------:R-:W-:Y:S02]  /*2bc0*/  SEL R11, R24, R13, P3 ;  /* 0x0000000d180b7207 */ /* 0x000fe40001800000 */
[----:B------:R-:W-:Y:S02]  /*2bd0*/  ISETP.NE.U32.AND P3, PT, R5, RZ, PT ;  /* 0x000000ff0500720c */ /* 0x000fe40003f65070 */
[----:B------:R-:W-:Y:S02]  /*2be0*/  SEL R5, RZ, 0x1, P6 ;  /* 0x00000001ff057807 */ /* 0x000fe40003000000 */
[----:B------:R-:W-:Y:S02]  /*2bf0*/  ISETP.GE.U32.AND.EX P6, PT, R18, R20, PT, P4 ;  /* 0x000000141200720c */ /* 0x000fe40003fc6140 */
[----:B------:R-:W-:Y:S01]  /*2c00*/  ISETP.GT.U32.AND P5, PT, R9, R12, PT ;  /* 0x0000000c0900720c */ /* 0x000fe20003fa4070 */
[----:B------:R-:W-:Y:S01]  /*2c10*/  IMAD R9, R59, R60, RZ ;  /* 0x0000003c3b097224 */ /* 0x000fe200078e02ff */
[----:B------:R-:W-:Y:S01]  /*2c20*/  ISETP.NE.AND.EX P3, PT, R7, RZ, !P6, P3 ;  /* 0x000000ff0700720c */ /* 0x000fe20007765330 */
[----:B------:R-:W-:Y:S01]  /*2c30*/  IMAD R7, R57, R64, RZ ;  /* 0x0000004039077224 */ /* 0x000fe200078e02ff */
[----:B------:R-:W-:Y:S01]  /*2c40*/  ISETP.GT.U32.AND.EX P5, PT, R11, R20, PT, P5 ;  /* 0x000000140b00720c */ /* 0x000fe20003fa4150 */
[----:B------:R-:W-:Y:S01]  /*2c50*/  IMAD.MOV.U32 R11, RZ, RZ, RZ ;  /* 0x000000ffff0b7224 */ /* 0x000fe200078e00ff */
[----:B------:R-:W-:Y:S01]  /*2c60*/  ISETP.GT.U32.AND P4, PT, R17, R28, PT ;  /* 0x0000001c1100720c */ /* 0x000fe20003f84070 */
[----:B------:R-:W-:Y:S01]  /*2c70*/  IMAD R17, R58, R63, R7 ;  /* 0x0000003f3a117224 */ /* 0x000fe200078e0207 */
[----:B------:R-:W-:Y:S01]  /*2c80*/  SHF.R.U32.HI R20, RZ, 0x1f, R15 ;  /* 0x0000001fff147819 */ /* 0x000fe2000001160f */
[----:B------:R-:W-:Y:S01]  /*2c90*/  IMAD R9, R60, R59, R9 ;  /* 0x0000003b3c097224 */ /* 0x000fe200078e0209 */
[----:B------:R-:W-:Y:S01]  /*2ca0*/  ISETP.GE.U32.AND.EX P2, PT, R6, R31, PT, P2 ;  /* 0x0000001f0600720c */ /* 0x000fe20003f46120 */
[----:B------:R-:W-:Y:S01]  /*2cb0*/  IMAD.WIDE.U32 R12, R60, R60, R10 ;  /* 0x0000003c3c0c7225 */ /* 0x000fe200078e000a */
[----:B------:R-:W-:-:S02]  /*2cc0*/  ISETP.GT.U32.AND.EX P4, PT, R19, R23, PT, P4 ;  /* 0x000000171300720c */ /* 0x000fc40003f84140 */
[----:B------:R-:W-:Y:S01]  /*2cd0*/  LOP3.LUT R20, R20, 0x1, RZ, 0xc0, !PT ;  /* 0x0000000114147812 */ /* 0x000fe200078ec0ff */
[----:B------:R-:W-:Y:S01]  /*2ce0*/  IMAD.MOV.U32 R7, RZ, RZ, RZ ;  /* 0x000000ffff077224 */ /* 0x000fe200078e00ff */
[----:B------:R-:W-:Y:S01]  /*2cf0*/  ISETP.GE.U32.AND.EX P0, PT, R6, R29, PT, P0 ;  /* 0x0000001d0600720c */ /* 0x000fe20003f06100 */
[----:B------:R-:W-:Y:S01]  /*2d00*/  IMAD.IADD R15, R13, 0x1, R9 ;  /* 0x000000010d0f7824 */ /* 0x000fe200078e0209 */
[----:B------:R-:W-:Y:S01]  /*2d10*/  SEL R9, RZ, 0x1, P1 ;  /* 0x00000001ff097807 */ /* 0x000fe20000800000 */
[----:B------:R-:W-:Y:S01]  /*2d20*/  IMAD.WIDE.U32 R10, R58, R64, R6 ;  /* 0x000000403a0a7225 */ /* 0x000fe200078e0006 */
[----:B------:R-:W-:Y:S02]  /*2d30*/  SEL R7, RZ, 0x1, !P5 ;  /* 0x00000001ff077807 */ /* 0x000fe40006800000 */
[----:B------:R-:W-:Y:S01]  /*2d40*/  IADD3 R12, P5, P6, R5, R12, RZ ;  /* 0x0000000c050c7210 */ /* 0x000fe20007ebe0ff */
[----:B------:R-:W-:Y:S01]  /*2d50*/  IMAD.IADD R19, R11, 0x1, R17 ;  /* 0x000000010b137824 */ /* 0x000fe200078e0211 */
[----:B------:R-:W-:Y:S01]  /*2d60*/  SEL R5, RZ, 0x1, !P3 ;  /* 0x00000001ff057807 */ /* 0x000fe20005800000 */
[----:B------:R-:W-:Y:S01]  /*2d70*/  IMAD R23, R57, R68, RZ ;  /* 0x0000004439177224 */ /* 0x000fe200078e02ff */
[----:B------:R-:W-:-:S02]  /*2d80*/  IADD3 R28, P3, P1, R9, R10, RZ ;  /* 0x0000000a091c7210 */ /* 0x000fc4000797e0ff */
[----:B------:R-:W-:Y:S02]  /*2d90*/  SEL R9, RZ, 0x1, !P4 ;  /* 0x00000001ff097807 */ /* 0x000fe40006000000 */
[----:B------:R-:W-:Y:S02]  /*2da0*/  SEL R10, RZ, 0x1, P2 ;  /* 0x00000001ff0a7807 */ /* 0x000fe40001000000 */
[----:B------:R-:W-:Y:S02]  /*2db0*/  IADD3 R5, P4, PT, R5, R16, RZ ;  /* 0x0000001005057210 */ /* 0x000fe40007f9e0ff */
[----:B------:R-:W-:Y:S02]  /*2dc0*/  IADD3.X R15, PT, PT, RZ, R15, R20, P5, P6 ;  /* 0x0000000fff0f7210 */ /* 0x000fe40002fec414 */
[----:B------:R-:W-:Y:S01]  /*2dd0*/  IADD3 R12, P5, PT, R7, R12, RZ ;  /* 0x0000000c070c7210 */ /* 0x000fe20007fbe0ff */
[----:B------:R-:W-:Y:S01]  /*2de0*/  IMAD.X R7, RZ, RZ, R18, P4 ;  /* 0x000000ffff077224 */ /* 0x000fe200020e0612 */
[----:B------:R-:W-:-:S02]  /*2df0*/  IADD3 R9, P6, PT, R9, R28, RZ ;  /* 0x0000001c09097210 */ /* 0x000fc40007fde0ff */
[----:B------:R-:W-:Y:S01]  /*2e00*/  IADD3.X R13, PT, PT, RZ, R19, R10, P3, P1 ;  /* 0x00000013ff0d7210 */ /* 0x000fe20001fe240a */
[----:B------:R-:W-:Y:S01]  /*2e10*/  IMAD.X R15, RZ, RZ, R15, P5 ;  /* 0x000000ffff0f7224 */ /* 0x000fe200028e060f */
[----:B------:R-:W-:Y:S01]  /*2e20*/  ISETP.GT.U32.AND P2, PT, R16, R5, PT ;  /* 0x000000051000720c */ /* 0x000fe20003f44070 */
[----:B------:R-:W-:Y:S01]  /*2e30*/  IMAD.WIDE.U32 R10, R66, R60, RZ ;  /* 0x0000003c420a7225 */ /* 0x000fe200078e00ff */
[----:B------:R-:W-:Y:S02]  /*2e40*/  IADD3 R24, P4, PT, R12, R9, RZ ;  /* 0x000000090c187210 */ /* 0x000fe40007f9e0ff */
[----:B------:R-:W-:Y:S01]  /*2e50*/  ISETP.GT.U32.AND.EX P2, PT, R18, R7, PT, P2 ;  /* 0x000000071200720c */ /* 0x000fe20003f44120 */
[----:B------:R-:W-:Y:S01]  /*2e60*/  IMAD.X R13, RZ, RZ, R13, P6 ;  /* 0x000000ffff0d7224 */ /* 0x000fe200030e060d */
[----:B------:R-:W-:Y:S01]  /*2e70*/  IADD3 R20, P5, PT, R5, R8, RZ ;  /* 0x0000000805147210 */ /* 0x000fe20007fbe0ff */
[----:B------:R-:W-:Y:S01]  /*2e80*/  IMAD R11, R59, R66, R11 ;  /* 0x000000423b0b7224 */ /* 0x000fe200078e020b */
[----:B------:R-:W-:Y:S01]  /*2e90*/  ISETP.GE.U32.AND P6, PT, R24, R9, PT ;  /* 0x000000091800720c */ /* 0x000fe20003fc6070 */
[----:B------:R-:W-:Y:S01]  /*2ea0*/  IMAD.X R26, R15, 0x1, R13, P4 ;  /* 0x000000010f1a7824 */ /* 0x000fe200020e060d */
[----:B------:R-:W-:Y:S01]  /*2eb0*/  SEL R5, R16, R5, P2 ;  /* 0x0000000510057207 */ /* 0x000fe20001000000 */
[----:B------:R-:W-:Y:S01]  /*2ec0*/  IMAD.WIDE.U32 R8, R58, R68, RZ ;  /* 0x000000443a087225 */ /* 0x000fe200078e00ff */
[----:B------:R-:W-:-:S02]  /*2ed0*/  ISETP.NE.U32.AND P4, PT, R12, RZ, PT ;  /* 0x000000ff0c00720c */ /* 0x000fc40003f85070 */
[----:B------:R-:W-:Y:S01]  /*2ee0*/  ISETP.GE.U32.AND.EX P6, PT, R26, R13, PT, P6 ;  /* 0x0000000d1a00720c */ /* 0x000fe20003fc6160 */
[----:B------:R-:W-:Y:S01]  /*2ef0*/  IMAD.X R22, R7, 0x1, R30, P5 ;  /* 0x0000000107167824 */ /* 0x000fe200028e061e */
[----:B------:R-:W-:Y:S01]  /*2f00*/  SEL R7, R18, R7, P2 ;  /* 0x0000000712077207 */ /* 0x000fe20001000000 */
[----:B------:R-:W-:Y:S01]  /*2f10*/  IMAD.MOV.U32 R12, RZ, RZ, RZ ;  /* 0x000000ffff0c7224 */ /* 0x000fe200078e00ff */
[----:B------:R-:W-:Y:S01]  /*2f20*/  ISETP.GT.U32.AND P2, PT, R5, R20, PT ;  /* 0x000000140500720c */ /* 0x000fe20003f44070 */
[----:B------:R-:W-:Y:S01]  /*2f30*/  IMAD.IADD R9, R9, 0x1, R23 ;  /* 0x0000000109097824 */ /* 0x000fe200078e0217 */
[----:B------:R-:W-:Y:S02]  /*2f40*/  IADD3 R13, P5, PT, R8, R10, RZ ;  /* 0x0000000a080d7210 */ /* 0x000fe40007fbe0ff */
[----:B------:R-:W-:Y:S02]  /*2f50*/  ISETP.NE.AND.EX P4, PT, R15, RZ, !P6, P4 ;  /* 0x000000ff0f00720c */ /* 0x000fe40007785340 */
[----:B------:R-:W-:Y:S01]  /*2f60*/  ISETP.GT.U32.AND.EX P2, PT, R7, R22, PT, P2 ;  /* 0x000000160700720c */ /* 0x000fe20003f44120 */
[----:B------:R-:W-:Y:S01]  /*2f70*/  IMAD.WIDE.U32 R6, R66, R68, R12 ;  /* 0x0000004442067225 */ /* 0x000fe200078e000c */
[----:B------:R-:W-:-:S02]  /*2f80*/  SEL R17, RZ, 0x1, !P4 ;  /* 0x00000001ff117807 */ /* 0x000fc40006000000 */
[----:B------:R-:W-:Y:S01]  /*2f90*/  SEL R12, RZ, 0x1, P0 ;  /* 0x00000001ff0c7807 */ /* 0x000fe20000000000 */
[----:B------:R-:W-:Y:S01]  /*2fa0*/  IMAD.IADD R21, R35, 0x1, R7 ;  /* 0x0000000123157824 */ /* 0x000fe200078e0207 */
[----:B------:R-:W-:Y:S02]  /*2fb0*/  SEL R5, RZ, 0x1, !P2 ;  /* 0x00000001ff057807 */ /* 0x000fe40005000000 */
[----:B------:R-:W-:Y:S02]  /*2fc0*/  IADD3 R17, P0, PT, R17, R24, RZ ;  /* 0x0000001811117210 */ /* 0x000fe40007f1e0ff */
[----:B------:R-:W-:Y:S02]  /*2fd0*/  IADD3.X R12, PT, PT, RZ, R19, R12, P3, P1 ;  /* 0x00000013ff0c7210 */ /* 0x000fe40001fe240c */
[----:B------:R-:W-:Y:S01]  /*2fe0*/  IADD3 R5, P2, PT, R5, R28, RZ ;  /* 0x0000001c05057210 */ /* 0x000fe20007f5e0ff */
[----:B------:R-:W-:Y:S01]  /*2ff0*/  IMAD.X R19, RZ, RZ, R26, P0 ;  /* 0x000000ffff137224 */ /* 0x000fe200000e061a */
[----:B------:R-:W-:-:S02]  /*3000*/  IADD3 R16, P1, PT, R17, R6, RZ ;  /* 0x0000000611107210 */ /* 0x000fc40007f3e0ff */
[----:B------:R-:W-:Y:S01]  /*3010*/  ISETP.GE.U32.AND P3, PT, R6, RZ, PT ;  /* 0x000000ff0600720c */ /* 0x000fe20003f66070 */
[----:B------:R-:W-:Y:S01]  /*3020*/  IMAD.X R7, RZ, RZ, R12, P2 ;  /* 0x000000ffff077224 */ /* 0x000fe200010e060c */
[-C--:B------:R-:W-:Y:S01]  /*3030*/  IADD3 R12, P2, PT, R5, R16.reuse, RZ ;  /* 0x00000010050c7210 */ /* 0x080fe20007f5e0ff */
[----:B------:R-:W-:Y:S01]  /*3040*/  IMAD.X R18, R19, 0x1, R21, P1 ;  /* 0x0000000113127824 */ /* 0x000fe200008e0615 */
[----:B------:R-:W-:Y:S02]  /*3050*/  ISETP.NE.U32.AND P1, PT, R5, RZ, PT ;  /* 0x000000ff0500720c */ /* 0x000fe40003f25070 */
[----:B------:R-:W-:Y:S01]  /*3060*/  ISETP.GE.U32.AND P0, PT, R12, R16, PT ;  /* 0x000000100c00720c */ /* 0x000fe20003f06070 */
[----:B------:R-:W-:Y:S01]  /*3070*/  IMAD.X R15, R7, 0x1, R18, P2 ;  /* 0x00000001070f7824 */ /* 0x000fe200010e0612 */
[----:B------:R-:W-:Y:S02]  /*3080*/  ISETP.GT.U32.AND P2, PT, R24, R17, PT ;  /* 0x000000111800720c */ /* 0x000fe40003f44070 */
[----:B------:R-:W-:-:S02]  /*3090*/  ISETP.GE.U32.AND.EX P3, PT, R21, R13, PT, P3 ;  /* 0x0000000d1500720c */ /* 0x000fc40003f66130 */
[----:B------:R-:W-:Y:S02]  /*30a0*/  ISETP.GE.U32.AND.EX P0, PT, R15, R18, PT, P0 ;  /* 0x000000120f00720c */ /* 0x000fe40003f06100 */
[----:B------:R-:W-:Y:S02]  /*30b0*/  ISETP.GT.U32.AND.EX P2, PT, R26, R19, PT, P2 ;  /* 0x000000131a00720c */ /* 0x000fe40003f44120 */
[----:B------:R-:W-:Y:S02]  /*30c0*/  ISETP.NE.AND.EX P0, PT, R7, RZ, !P0, P1 ;  /* 0x000000ff0700720c */ /* 0x000fe40004705310 */
[----:B------:R-:W-:Y:S01]  /*30d0*/  ISETP.GE.U32.AND P1, PT, R13, R8, PT ;  /* 0x000000080d00720c */ /* 0x000fe20003f26070 */
[----:B------:R-:W-:Y:S01]  /*30e0*/  IMAD.X R8, R11, 0x1, R9, P5 ;  /* 0x000000010b087824 */ /* 0x000fe200028e0609 */
[----:B------:R-:W-:Y:S02]  /*30f0*/  SEL R5, RZ, 0x1, !P0 ;  /* 0x00000001ff057807 */ /* 0x000fe40004000000 */
[----:B------:R-:W-:-:S02]  /*3100*/  ISETP.GE.U32.AND P0, PT, R13, R10, PT ;  /* 0x0000000a0d00720c */ /* 0x000fc40003f06070 */
[----:B------:R-:W-:Y:S02]  /*3110*/  IADD3 R5, P4, PT, R5, R12, RZ ;  /* 0x0000000c05057210 */ /* 0x000fe40007f9e0ff */
[----:B------:R-:W-:Y:S01]  /*3120*/  ISETP.GE.U32.AND.EX P1, PT, R8, R9, PT, P1 ;  /* 0x000000090800720c */ /* 0x000fe20003f26110 */
[----:B------:R-:W-:Y:S01]  /*3130*/  IMAD R9, R57, R60, RZ ;  /* 0x0000003c39097224 */ /* 0x000fe200078e02ff */
[----:B------:R-:W-:Y:S01]  /*3140*/  ISETP.GT.U32.AND P5, PT, R12, R5, PT ;  /* 0x000000050c00720c */ /* 0x000fe20003fa4070 */
[----:B------:R-:W-:Y:S01]  /*3150*/  IMAD.X R10, RZ, RZ, R15, P4 ;  /* 0x000000ffff0a7224 */ /* 0x000fe200020e060f */
[----:B------:R-:W-:Y:S01]  /*3160*/  SEL R7, R24, R17, P2 ;  /* 0x0000001118077207 */ /* 0x000fe20001000000 */
[----:B------:R-:W-:Y:S01]  /*3170*/  IMAD R17, R58, R59, R9 ;  /* 0x0000003b3a117224 */ /* 0x000fe200078e0209 */
[----:B------:R-:W-:Y:S01]  /*3180*/  ISETP.GE.U32.AND.EX P0, PT, R8, R11, PT, P0 ;  /* 0x0000000b0800720c */ /* 0x000fe20003f06100 */
[----:B------:R-:W-:Y:S01]  /*3190*/  IMAD.MOV.U32 R9, RZ, RZ, RZ ;  /* 0x000000ffff097224 */ /* 0x000fe200078e00ff */
[----:B------:R-:W-:-:S02]  /*31a0*/  ISETP.GT.U32.AND.EX P4, PT, R15, R10, PT, P5 ;  /* 0x0000000a0f00720c */ /* 0x000fc40003f84150 */
[----:B------:R-:W-:Y:S02]  /*31b0*/  IADD3 R51, P5, PT, R5, R6, RZ ;  /* 0x0000000605337210 */ /* 0x000fe40007fbe0ff */
[----:B------:R-:W-:Y:S02]  /*31c0*/  SEL R5, R12, R5, P4 ;  /* 0x000000050c057207 */ /* 0x000fe40002000000 */
[----:B------:R-:W-:Y:S01]  /*31d0*/  SEL R11, R26, R19, P2 ;  /* 0x000000131a0b7207 */ /* 0x000fe20001000000 */
[----:B------:R-:W-:Y:S01]  /*31e0*/  IMAD.X R21, R10, 0x1, R21, P5 ;  /* 0x000000010a157824 */ /* 0x000fe200028e0615 */
[----:B------:R-:W-:Y:S02]  /*31f0*/  SEL R13, RZ, 0x1, P3 ;  /* 0x00000001ff0d7807 */ /* 0x000fe40001800000 */
[----:B------:R-:W-:Y:S01]  /*3200*/  ISETP.GT.U32.AND P2, PT, R7, R16, PT ;  /* 0x000000100700720c */ /* 0x000fe20003f44070 */
[----:B------:R-:W-:Y:S01]  /*3210*/  IMAD.WIDE.U32 R6, R58, R60, R8 ;  /* 0x0000003c3a067225 */ /* 0x000fe200078e0008 */
[----:B------:R-:W-:-:S02]  /*3220*/  SEL R10, R15, R10, P4 ;  /* 0x0000000a0f0a7207 */ /* 0x000fc40002000000 */
[----:B------:R-:W-:Y:S01]  /*3230*/  ISETP.GT.U32.AND P3, PT, R5, R51, PT ;  /* 0x000000330500720c */ /* 0x000fe20003f64070 */
[----:B------:R-:W-:Y:S01]  /*3240*/  IMAD.IADD R5, R7, 0x1, R17 ;  /* 0x0000000107057824 */ /* 0x000fe200078e0211 */
[----:B------:R-:W-:Y:S01]  /*3250*/  ISETP.GT.U32.AND.EX P2, PT, R11, R18, PT, P2 ;  /* 0x000000120b00720c */ /* 0x000fe20003f44120 */
[----:B------:R-:W-:Y:S01]  /*3260*/  IMAD.WIDE.U32 R8, R58, R66, RZ ;  /* 0x000000423a087225 */ /* 0x000fe200078e00ff */
[----:B------:R-:W-:Y:S02]  /*3270*/  ISETP.GT.U32.AND.EX P3, PT, R10, R21, PT, P3 ;  /* 0x000000150a00720c */ /* 0x000fe40003f64130 */
[----:B------:R-:W-:Y:S01]  /*3280*/  IADD3 R7, P4, P5, R13, R6, RZ ;  /* 0x000000060d077210 */ /* 0x000fe20007d9e0ff */
[----:B------:R-:W-:Y:S01]  /*3290*/  IMAD R15, R57, R66, RZ ;  /* 0x00000042390f7224 */ /* 0x000fe200078e02ff */
[----:B------:R-:W-:Y:S01]  /*32a0*/  SEL R16, RZ, 0x1, P1 ;  /* 0x00000001ff107807 */ /* 0x000fe20000800000 */
[----:B------:R-:W-:Y:S01]  /*32b0*/  IMAD.SHL.U32 R11, R8, 0x2, RZ ;  /* 0x00000002080b7824 */ /* 0x000fe200078e00ff */
[----:B------:R-:W-:Y:S01]  /*32c0*/  SEL R6, RZ, 0x1, P0 ;  /* 0x00000001ff067807 */ /* 0x000fe20000000000 */
[----:B------:R-:W-:Y:S01]  /*32d0*/  IMAD.MOV.U32 R10, RZ, RZ, RZ ;  /* 0x000000ffff0a7224 */ /* 0x000fe200078e00ff */
[----:B------:R-:W-:-:S02]  /*32e0*/  SEL R13, RZ, 0x1, !P2 ;  /* 0x00000001ff0d7807 */ /* 0x000fc40005000000 */
[----:B------:R-:W-:Y:S02]  /*32f0*/  SEL R12, RZ, 0x1, !P3 ;  /* 0x00000001ff0c7807 */ /* 0x000fe40005800000 */
[-C--:B------:R-:W-:Y:S02]  /*3300*/  IADD3.X R16, PT, PT, RZ, R5.reuse, R16, P4, P5 ;  /* 0x00000005ff107210 */ /* 0x080fe400027ea410 */
[----:B------:R-:W-:Y:S01]  /*3310*/  IADD3.X R6, PT, PT, RZ, R5, R6, P4, P5 ;  /* 0x00000005ff067210 */ /* 0x000fe200027ea406 */
[----:B------:R-:W-:Y:S01]  /*3320*/  IMAD.IADD R5, R9, 0x1, R15 ;  /* 0x0000000109057824 */ /* 0x000fe200078e020f */
[-C--:B------:R-:W-:Y:S02]  /*3330*/  IADD3 R13, P0, PT, R13, R7.reuse, RZ ;  /* 0x000000070d0d7210 */ /* 0x080fe40007f1e0ff */
[----:B------:R-:W-:Y:S02]  /*3340*/  IADD3 R12, P1, PT, R12, R7, RZ ;  /* 0x000000070c0c7210 */ /* 0x000fe40007f3e0ff */
[----:B------:R-:W-:Y:S01]  /*3350*/  SHF.R.U64 R8, R8, 0x1f, R5 ;  /* 0x0000001f08087819 */ /* 0x000fe20000001205 */
[----:B------:R-:W-:Y:S01]  /*3360*/  IMAD.X R16, RZ, RZ, R16, P0 ;  /* 0x000000ffff107224 */ /* 0x000fe200000e0610 */
[----:B------:R-:W-:Y:S01]  /*3370*/  IADD3 R18, P2, PT, R12, R13, RZ ;  /* 0x0000000d0c127210 */ /* 0x000fe20007f5e0ff */
[----:B------:R-:W-:-:S02]  /*3380*/  IMAD.X R9, RZ, RZ, R6, P1 ;  /* 0x000000ffff097224 */ /* 0x000fc400008e0606 */
[----:B------:R-:W-:Y:S01]  /*3390*/  IMAD.WIDE.U32 R6, R66, R66, R10 ;  /* 0x0000004242067225 */ /* 0x000fe200078e000a */
[----:B------:R-:W-:-:S03]  /*33a0*/  ISETP.GE.U32.AND P0, PT, R18, R13, PT ;  /* 0x0000000d1200720c */ /* 0x000fc60003f06070 */
[----:B------:R-:W-:Y:S01]  /*33b0*/  IMAD.X R13, R9, 0x1, R16, P2 ;  /* 0x00000001090d7824 */ /* 0x000fe200010e0610 */
[----:B------:R-:W-:Y:S01]  /*33c0*/  ISETP.NE.U32.AND P2, PT, R12, RZ, PT ;  /* 0x000000ff0c00720c */ /* 0x000fe20003f45070 */
[----:B------:R-:W-:Y:S01]  /*33d0*/  IMAD.IADD R19, R35, 0x1, R7 ;  /* 0x0000000123137824 */ /* 0x000fe200078e0207 */
[----:B------:R-:W-:Y:S01]  /*33e0*/  ISETP.GE.U32.AND P1, PT, R6, RZ, PT ;  /* 0x000000ff0600720c */ /* 0x000fe20003f26070 */
[----:B------:R-:W-:Y:S01]  /*33f0*/  IMAD R7, R57, R58, RZ ;  /* 0x0000003a39077224 */ /* 0x000fe200078e02ff */
[----:B------:R-:W-:Y:S02]  /*3400*/  ISETP.GE.U32.AND.EX P0, PT, R13, R16, PT, P0 ;  /* 0x000000100d00720c */ /* 0x000fe40003f06100 */
[----:B------:R-:W-:Y:S01]  /*3410*/  ISETP.GE.U32.AND.EX P1, PT, R19, R11, PT, P1 ;  /* 0x0000000b1300720c */ /* 0x000fe20003f26110 */
[----:B------:R-:W-:Y:S01]  /*3420*/  IMAD R15, R58, R57, R7 ;  /* 0x000000393a0f7224 */ /* 0x000fe200078e0207 */
[----:B------:R-:W-:Y:S01]  /*3430*/  ISETP.NE.AND.EX P0, PT, R9, RZ, !P0, P2 ;  /* 0x000000ff0900720c */ /* 0x000fe20004705320 */
[----:B------:R-:W-:Y:S01]  /*3440*/  IMAD.MOV.U32 R9, RZ, RZ, RZ ;  /* 0x000000ffff097224 */ /* 0x000fe200078e00ff */
[----:B------:R-:W-:-:S02]  /*3450*/  SHF.R.U32.HI R16, RZ, 0x1f, R5 ;  /* 0x0000001fff107819 */ /* 0x000fc40000011605 */
[----:B------:R-:W-:Y:S01]  /*3460*/  SEL R10, RZ, 0x1, !P0 ;  /* 0x00000001ff0a7807 */ /* 0x000fe20004000000 */
[----:B------:R-:W-:Y:S01]  /*3470*/  IMAD.WIDE.U32 R8, R58, R58, R8 ;  /* 0x0000003a3a087225 */ /* 0x000fe200078e0008 */
[----:B------:R-:W-:Y:S02]  /*3480*/  SEL R7, RZ, 0x1, P1 ;  /* 0x00000001ff077807 */ /* 0x000fe40000800000 */
[----:B------:R-:W-:Y:S01]  /*3490*/  IADD3 R5, P3, PT, R10, R18, RZ ;  /* 0x000000120a057210 */ /* 0x000fe20007f7e0ff */
[----:B------:R-:W-:Y:S01]  /*34a0*/  IMAD.IADD R15, R9, 0x1, R15 ;  /* 0x00000001090f7824 */ /* 0x000fe200078e020f */
[----:B------:R-:W-:Y:S01]  /*34b0*/  IADD3 R12, P0, P2, R7, R8, RZ ;  /* 0x00000008070c7210 */ /* 0x000fe20007a1e0ff */
[----:B------:R-:W-:Y:S01]  /*34c0*/  IMAD R7, R22, 0x3d1, RZ ;  /* 0x000003d116077824 */ /* 0x000fe200078e02ff */
[----:B------:R-:W-:Y:S01]  /*34d0*/  LOP3.LUT R16, R16, 0x1, RZ, 0xc0, !PT ;  /* 0x0000000110107812 */ /* 0x000fe200078ec0ff */
[----:B------:R-:W-:Y:S01]  /*34e0*/  IMAD.X R10, RZ, RZ, R13, P3 ;  /* 0x000000ffff0a7224 */ /* 0x000fe200018e060d */
[----:B------:R-:W-:Y:S01]  /*34f0*/  ISETP.GT.U32.AND P1, PT, R18, R5, PT ;  /* 0x000000051200720c */ /* 0x000fe20003f24070 */
[----:B------:R-:W-:Y:S01]  /*3500*/  IMAD.WIDE.U32 R8, R22, 0x3d1, RZ ;  /* 0x000003d116087825 */ /* 0x000fe200078e00ff */
[----:B------:R-:W-:-:S02]  /*3510*/  IADD3.X R15, PT, PT, RZ, R15, R16, P0, P2 ;  /* 0x0000000fff0f7210 */ /* 0x000fc400007e4410 */
[----:B------:R-:W-:Y:S01]  /*3520*/  ISETP.GT.U32.AND.EX P1, PT, R13, R10, PT, P1 ;  /* 0x0000000a0d00720c */ /* 0x000fe20003f24110 */
[----:B------:R-:W-:Y:S01]  /*3530*/  VIADD R8, R9, UR4 ;  /* 0x0000000409087c36 */ /* 0x000fe20008000000 */
[----:B------:R-:W-:Y:S01]  /*3540*/  IADD3 R17, P2, PT, R5, R6, RZ ;  /* 0x0000000605117210 */ /* 0x000fe20007f5e0ff */
[----:B------:R-:W-:Y:S01]  /*3550*/  IMAD.MOV.U32 R6, RZ, RZ, RZ ;  /* 0x000000ffff067224 */ /* 0x000fe200078e00ff */
[----:B------:R-:W-:Y:S02]  /*3560*/  SEL R5, R18, R5, P1 ;  /* 0x0000000512057207 */ /* 0x000fe40000800000 */
[----:B------:R-:W-:Y:S01]  /*3570*/  IADD3 R56, P0, PT, R21, R56, RZ ;  /* 0x0000003815387210 */ /* 0x000fe20007f1e0ff */
[----:B------:R-:W-:Y:S01]  /*3580*/  IMAD.WIDE.U32 R88, R20, 0x3d1, R6 ;  /* 0x000003d114587825 */ /* 0x000fe200078e0006 */
[----:B------:R-:W-:Y:S02]  /*3590*/  SEL R6, R13, R10, P1 ;  /* 0x0000000a0d067207 */ /* 0x000fe40000800000 */
[----:B------:R-:W-:Y:S01]  /*35a0*/  ISETP.GT.U32.AND P1, PT, R5, R17, PT ;  /* 0x000000110500720c */ /* 0x000fe20003f24070 */
[----:B------:R-:W-:Y:S01]  /*35b0*/  IMAD.X R19, R10, 0x1, R19, P2 ;  /* 0x000000010a137824 */ /* 0x000fe200010e0613 */
[----:B------:R-:W-:Y:S01]  /*35c0*/  ISETP.GE.U32.AND P2, PT, R88, RZ, PT ;  /* 0x000000ff5800720c */ /* 0x000fe20003f46070 */
[----:B------:R-:W-:-:S02]  /*35d0*/  VIADD R54, R89, UR4 ;  /* 0x0000000459367c36 */ /* 0x000fc40008000000 */
[----:B------:R-:W-:Y:S01]  /*35e0*/  IMAD.X R55, R20, 0x1, R55, P0 ;  /* 0x0000000114377824 */ /* 0x000fe200000e0637 */
[----:B------:R-:W-:Y:S02]  /*35f0*/  ISETP.GT.U32.AND.EX P1, PT, R6, R19, PT, P1 ;  /* 0x000000130600720c */ /* 0x000fe40003f24110 */
[----:B------:R-:W-:Y:S02]  /*3600*/  ISETP.GE.U32.AND P0, PT, R56, R21, PT ;  /* 0x000000153800720c */ /* 0x000fe40003f06070 */
[----:B------:R-:W-:Y:S02]  /*3610*/  IADD3 R5, P4, PT, R19, R2, RZ ;  /* 0x0000000213057210 */ /* 0x000fe40007f9e0ff */
[----:B------:R-:W-:Y:S01]  /*3620*/  ISETP.GE.U32.AND.EX P2, PT, R54, R7, PT, P2 ;  /* 0x000000073600720c */ /* 0x000fe20003f46120 */
[----:B------:R-:W-:Y:S01]  /*3630*/  IMAD R7, R21, 0x3d1, RZ ;  /* 0x000003d115077824 */ /* 0x000fe200078e02ff */
[----:B------:R-:W-:Y:S01]  /*3640*/  SEL R13, RZ, 0x1, !P1 ;  /* 0x00000001ff0d7807 */ /* 0x000fe20004800000 */
[----:B------:R-:W-:Y:S01]  /*3650*/  IMAD.X R9, R51, 0x1, R0, P4 ;  /* 0x0000000133097824 */ /* 0x000fe200020e0600 */
[----:B------:R-:W-:-:S02]  /*3660*/  ISETP.GE.U32.AND.EX P0, PT, R55, R20, PT, P0 ;  /* 0x000000143700720c */ /* 0x000fc40003f06100 */
[----:B------:R-:W-:Y:S02]  /*3670*/  ISETP.GT.U32.AND P3, PT, R2, R5, PT ;  /* 0x000000050200720c */ /* 0x000fe40003f64070 */
[----:B------:R-:W-:Y:S02]  /*3680*/  SEL R11, RZ, 0x1, P2 ;  /* 0x00000001ff0b7807 */ /* 0x000fe40001000000 */
[----:B------:R-:W-:Y:S02]  /*3690*/  IADD3 R13, P2, PT, R13, R12, RZ ;  /* 0x0000000c0d0d7210 */ /* 0x000fe40007f5e0ff */
[----:B------:R-:W-:Y:S02]  /*36a0*/  SEL R6, RZ, 0x1, P0 ;  /* 0x00000001ff067807 */ /* 0x000fe40000000000 */
[----:B------:R-:W-:Y:S01]  /*36b0*/  ISETP.GT.U32.AND.EX P0, PT, R0, R9, PT, P3 ;  /* 0x000000090000720c */ /* 0x000fe20003f04130 */
[----:B------:R-:W-:Y:S01]  /*36c0*/  IMAD.X R15, RZ, RZ, R15, P2 ;  /* 0x000000ffff0f7224 */ /* 0x000fe200010e060f */
[----:B------:R-:W-:Y:S01]  /*36d0*/  IADD3 R53, P4, PT, R5, R6, RZ ;  /* 0x0000000605357210 */ /* 0x000fe20007f9e0ff */
[----:B------:R-:W-:Y:S01]  /*36e0*/  IMAD.MOV.U32 R6, RZ, RZ, RZ ;  /* 0x000000ffff067224 */ /* 0x000fe200078e00ff */
[----:B------:R-:W-:-:S02]  /*36f0*/  SEL R2, R2, R5, P0 ;  /* 0x0000000502027207 */ /* 0x000fc40000000000 */
[----:B------:R-:W-:Y:S01]  /*3700*/  SEL R5, R0, R9, P0 ;  /* 0x0000000900057207 */ /* 0x000fe20000000000 */
[----:B------:R-:W-:Y:S01]  /*3710*/  IMAD.X R52, RZ, RZ, R9, P4 ;  /* 0x000000ffff347224 */ /* 0x000fe200020e0609 */
[----:B------:R-:W-:Y:S01]  /*3720*/  IADD3 R0, P2, PT, R15, R3, RZ ;  /* 0x000000030f007210 */ /* 0x000fe20007f5e0ff */
[----:B------:R-:W-:Y:S01]  /*3730*/  IMAD.WIDE.U32 R50, R51, 0x3d1, R6 ;  /* 0x000003d133327825 */ /* 0x000fe200078e0006 */
[----:B------:R-:W-:Y:S02]  /*3740*/  ISETP.GT.U32.AND P1, PT, R2, R53, PT ;  /* 0x000000350200720c */ /* 0x000fe40003f24070 */
[----:B------:R-:W-:Y:S01]  /*3750*/  IADD3 R11, P3, PT, R11, R8, RZ ;  /* 0x000000080b0b7210 */ /* 0x000fe20007f7e0ff */
[----:B------:R-:W-:Y:S01]  /*3760*/  IMAD.X R9, R17, 0x1, R4, P2 ;  /* 0x0000000111097824 */ /* 0x000fe200010e0604 */
[----:B------:R-:W-:Y:S01]  /*3770*/  ISETP.GT.U32.AND.EX P0, PT, R5, R52, PT, P1 ;  /* 0x000000340500720c */ /* 0x000fe20003f04110 */
[----:B------:R-:W-:Y:S01]  /*3780*/  VIADD R49, R51, UR4 ;  /* 0x0000000433317c36 */ /* 0x000fe20008000000 */
[----:B------:R-:W-:Y:S01]  /*3790*/  ISETP.GT.U32.AND P1, PT, R3, R0, PT ;  /* 0x000000000300720c */ /* 0x000fe20003f24070 */
[----:B------:R-:W-:Y:S01]  /*37a0*/  IMAD.X R8, RZ, RZ, RZ, P3 ;  /* 0x000000ffff087224 */ /* 0x000fe200018e06ff */
[----:B------:R-:W-:-:S02]  /*37b0*/  SEL R51, RZ, 0x1, !P0 ;  /* 0x00000001ff337807 */ /* 0x000fc40004000000 */
[----:B------:R-:W-:Y:S02]  /*37c0*/  ISETP.GT.U32.AND.EX P1, PT, R4, R9, PT, P1 ;  /* 0x000000090400720c */ /* 0x000fe40003f24110 */
[----:B------:R-:W-:Y:S02]  /*37d0*/  IADD3 R51, P5, PT, R0, R51, RZ ;  /* 0x0000003300337210 */ /* 0x000fe40007fbe0ff */
[----:B------:R-:W-:Y:S02]  /*37e0*/  SEL R0, R3, R0, P1 ;  /* 0x0000000003007207 */ /* 0x000fe40000800000 */
[----:B------:R-:W0:Y:S01]  /*37f0*/  LDC.64 R2, c[0x3][0x18] ;  /* 0x00c00600ff027b82 */ /* 0x000e220000000a00 */
[----:B------:R-:W-:Y:S01]  /*3800*/  ISETP.GE.U32.AND P2, PT, R50, RZ, PT ;  /* 0x000000ff3200720c */ /* 0x000fe20003f46070 */
[----:B------:R-:W-:Y:S01]  /*3810*/  IMAD.X R48, RZ, RZ, R9, P5 ;  /* 0x000000ffff307224 */ /* 0x000fe200028e0609 */
[----:B------:R-:W-:Y:S02]  /*3820*/  IADD3 R50, P4, PT, R11, R50, RZ ;  /* 0x000000320b327210 */ /* 0x000fe40007f9e0ff */
[----:B------:R-:W-:-:S02]  /*3830*/  ISETP.GT.U32.AND P3, PT, R0, R51, PT ;  /* 0x000000330000720c */ /* 0x000fc40003f64070 */
[----:B------:R-:W-:Y:S02]  /*3840*/  SEL R5, R4, R9, P1 ;  /* 0x0000000904057207 */ /* 0x000fe40000800000 */
[C---:B------:R-:W-:Y:S01]  /*3850*/  ISETP.GE.U32.AND.EX P0, PT, R49.reuse, R7, PT, P2 ;  /* 0x000000073100720c */ /* 0x040fe20003f06120 */
[----:B------:R-:W-:Y:S01]  /*3860*/  IMAD.X R49, R49, 0x1, R8, P4 ;  /* 0x0000000131317824 */ /* 0x000fe200020e0608 */
[----:B------:R-:W-:Y:S01]  /*3870*/  ISETP.GT.U32.AND.EX P1, PT, R5, R48, PT, P3 ;  /* 0x000000300500720c */ /* 0x000fe20003f24130 */
[----:B------:R-:W-:Y:S01]  /*3880*/  IMAD.WIDE.U32 R6, R21, 0x3d1, RZ ;  /* 0x000003d115067825 */ /* 0x000fe200078e00ff */
[----:B------:R-:W-:Y:S02]  /*3890*/  ISETP.GE.U32.AND P2, PT, R50, R11, PT ;  /* 0x0000000b3200720c */ /* 0x000fe40003f46070 */
[----:B------:R-:W-:Y:S01]  /*38a0*/  SEL R0, RZ, 0x1, !P1 ;  /* 0x00000001ff007807 */ /* 0x000fe20004800000 */
[----:B------:R-:W-:Y:S01]  /*38b0*/  VIADD R6, R7, UR4 ;  /* 0x0000000407067c36 */ /* 0x000fe20008000000 */
[----:B------:R-:W-:Y:S01]  /*38c0*/  ISETP.GE.U32.AND.EX P2, PT, R49, R8, PT, P2 ;  /* 0x000000083100720c */ /* 0x000fe20003f46120 */
[----:B------:R-:W-:Y:S01]  /*38d0*/  IMAD R7, R19, 0x3d1, RZ ;  /* 0x000003d113077824 */ /* 0x000fe200078e02ff */
[----:B------:R-:W-:-:S02]  /*38e0*/  SEL R5, RZ, 0x1, P0 ;  /* 0x00000001ff057807 */ /* 0x000fc40000000000 */
[----:B------:R-:W-:Y:S02]  /*38f0*/  IADD3 R47, P0, P3, R0, RZ, R47 ;  /* 0x000000ff002f7210 */ /* 0x000fe40007b1e02f */
[----:B------:R-:W-:Y:S02]  /*3900*/  SEL R8, RZ, 0x1, P2 ;  /* 0x00000001ff087807 */ /* 0x000fe40001000000 */
[----:B------:R-:W-:Y:S02]  /*3910*/  IADD3.X R46, PT, PT, RZ, R13, R46, P0, P3 ;  /* 0x0000000dff2e7210 */ /* 0x000fe400007e642e */
[----:B------:R-:W-:Y:S01]  /*3920*/  IADD3 R8, P1, P2, R8, R6, R5 ;  /* 0x0000000608087210 */ /* 0x000fe20007a3e005 */
[----:B------:R-:W-:Y:S01]  /*3930*/  IMAD.MOV.U32 R6, RZ, RZ, RZ ;  /* 0x000000ffff067224 */ /* 0x000fe200078e00ff */
[----:B0-----:R-:W-:Y:S02]  /*3940*/  ISETP.GT.U32.AND P0, PT, R47, R2, PT ;  /* 0x000000022f00720c */ /* 0x001fe40003f04070 */
[----:B------:R-:W-:Y:S01]  /*3950*/  IADD3.X R0, PT, PT, RZ, RZ, RZ, P1, P2 ;  /* 0x000000ffff007210 */ /* 0x000fe20000fe44ff */
[----:B------:R-:W-:Y:S01]  /*3960*/  IMAD.WIDE.U32 R4, R17, 0x3d1, R6 ;  /* 0x000003d111047825 */ /* 0x000fe200078e0006 */
[----:B------:R-:W-:-:S03]  /*3970*/  ISETP.GT.U32.AND.EX P0, PT, R46, R3, PT, P0 ;  /* 0x000000032e00720c */ /* 0x000fc60003f04100 */
[----:B------:R-:W-:Y:S01]  /*3980*/  VIADD R5, R5, UR4 ;  /* 0x0000000405057c36 */ /* 0x000fe20008000000 */
[----:B------:R-:W-:Y:S02]  /*3990*/  IADD3 R45, P3, PT, R8, R4, RZ ;  /* 0x00000004082d7210 */ /* 0x000fe40007f7e0ff */
[----:B------:R-:W-:Y:S02]  /*39a0*/  ISETP.GE.U32.AND P1, PT, R4, RZ, PT ;  /* 0x000000ff0400720c */ /* 0x000fe40003f26070 */
[----:B------:R-:W-:Y:S01]  /*39b0*/  ISETP.GE.U32.AND P2, PT, R45, R8, PT ;  /* 0x000000082d00720c */ /* 0x000fe20003f46070 */
[C---:B------:R-:W-:Y:S01]  /*39c0*/  IMAD.X R44, R5.reuse, 0x1, R0, P3 ;  /* 0x00000001052c7824 */ /* 0x040fe200018e0600 */
[----:B------:R-:W-:Y:S01]  /*39d0*/  ISETP.GE.U32.AND.EX P1, PT, R5, R7, PT, P1 ;  /* 0x000000070500720c */ /* 0x000fe20003f26110 */
[----:B------:R-:W-:Y:S02]  /*39e0*/  IMAD.WIDE.U32 R6, R13, 0x3d1, RZ ;  /* 0x000003d10d067825 */ /* 0x000fe400078e00ff */
[----:B------:R-:W0:Y:S01]  /*39f0*/  @P0 LDC R11, c[0x3][0x8] ;  /* 0x00c00200ff0b0b82 */ /* 0x000e220000000800 */
[----:B------:R-:W-:Y:S01]  /*3a00*/  ISETP.GE.U32.AND.EX P2, PT, R44, R0, PT, P2 ;  /* 0x000000002c00720c */ /* 0x000fe20003f46120 */
[----:B------:R-:W-:Y:S01]  /*3a10*/  IMAD.WIDE.U32 R4, R19, 0x3d1, RZ ;  /* 0x000003d113047825 */ /* 0x000fe200078e00ff */
[----:B------:R-:W-:-:S02]  /*3a20*/  SEL R0, RZ, 0x1, P1 ;  /* 0x00000001ff007807 */ /* 0x000fc40000800000 */
[----:B------:R-:W-:Y:S01]  /*3a30*/  SEL R43, RZ, 0x1, P2 ;  /* 0x00000001ff2b7807 */ /* 0x000fe20001000000 */
[----:B------:R-:W-:Y:S02]  /*3a40*/  VIADD R7, R7, UR5 ;  /* 0x0000000507077c36 */ /* 0x000fe40008000000 */
[----:B------:R-:W1:Y:S01]  /*3a50*/  @P0 LDC R10, c[0x3][0xc] ;  /* 0x00c00300ff0a0b82 */ /* 0x000e620000000800 */
[----:B------:R-:W-:Y:S02]  /*3a60*/  VIADD R8, R5, UR4 ;  /* 0x0000000405087c36 */ /* 0x000fe40008000000 */
[----:B------:R-:W-:-:S03]  /*3a70*/  IMAD.WIDE.U32 R4, RZ, R15, R6 ;  /* 0x0000000fff047225 */ /* 0x000fc600078e0006 */
[----:B------:R-:W-:Y:S01]  /*3a80*/  IADD3 R43, P1, P2, R43, R8, R0 ;  /* 0x000000082b2b7210 */ /* 0x000fe20007a3e000 */
[----:B------:R-:W-:Y:S01]  /*3a90*/  IMAD R42, R15, 0x3d1, R5 ;  /* 0x000003d10f2a7824 */ /* 0x000fe200078e0205 */
[----:B------:R-:W2:Y:S02]  /*3aa0*/  @P0 LDC R13, c[0x3][0x10] ;  /* 0x00c00400ff0d0b82 */ /* 0x000ea40000000800 */
[----:B------:R-:W-:Y:S02]  /*3ab0*/  IADD3 R43, P3, PT, R43, R4, RZ ;  /* 0x000000042b2b7210 */ /* 0x000fe40007f7e0ff */
[----:B------:R-:W-:-:S04]  /*3ac0*/  IADD3.X R5, PT, PT, RZ, RZ, RZ, P1, P2 ;  /* 0x000000ffff057210 */ /* 0x000fc80000fe44ff */
[----:B------:R-:W3:Y:S01]  /*3ad0*/  @P0 LDC R17, c[0x3][0x14] ;  /* 0x00c00500ff110b82 */ /* 0x000ee20000000800 */
[----:B------:R-:W-:Y:S01]  /*3ae0*/  IMAD.X R42, R42, 0x1, R5, P3 ;  /* 0x000000012a2a7824 */ /* 0x000fe200018e0605 */
[----:B------:R-:W-:Y:S06]  /*3af0*/  @P0 BRA `(.L_x_5) ;  /* 0x0000000000c40947 */ /* 0x000fec0003800000 */
[----:B------:R-:W4:Y:S01]  /*3b00*/  LDC.64 R4, c[0x3][0x10] ;  /* 0x00c00400ff047b82 */ /* 0x000f220000000a00 */
[----:B------:R-:W1:Y:S01]  /*3b10*/  LDCU.64 UR4, c[0x3][0x10] ;  /* 0x00c00200ff0477ac */ /* 0x000e620008000a00 */
[----:B------:R-:W-:-:S04]  /*3b20*/  ISETP.EQ.U32.AND P1, PT, R47, R2, PT ;  /* 0x000000022f00720c */ /* 0x000fc80003f22070 */
[----:B------:R-:W-:Y:S02]  /*3b30*/  ISETP.EQ.AND.EX P2, PT, R46, R3, PT, P1 ;  /* 0x000000032e00720c */ /* 0x000fe40003f42310 */
[----:B0-----:R-:W0:Y:S08]  /*3b40*/  LDC R11, c[0x3][0x8] ;  /* 0x00c00200ff0b7b82 */ /* 0x001e300000000800 */
[----:B-1----:R-:W1:Y:S01]  /*3b50*/  LDC R10, c[0x3][0xc] ;  /* 0x00c00300ff0a7b82 */ /* 0x002e620000000800 */
[----:B------:R-:W-:-:S02]  /*3b60*/  IMAD.U32 R41, RZ, RZ, UR4 ;  /* 0x00000004ff297e24 */ /* 0x000fc4000f8e00ff */
[----:B------:R-:W-:Y:S02]  /*3b70*/  IMAD.U32 R40, RZ, RZ, UR5 ;  /* 0x00000005ff287e24 */ /* 0x000fe4000f8e00ff */
[----:B--2---:R-:W-:Y:S01]  /*3b80*/  IMAD.U32 R13, RZ, RZ, UR4 ;  /* 0x00000004ff0d7e24 */ /* 0x004fe2000f8e00ff */
[----:B----4-:R-:W-:Y:S01]  /*3b90*/  ISETP.GT.U32.AND P0, PT, R51, R4, PT ;  /* 0x000000043300720c */ /* 0x010fe20003f04070 */
[----:B---3--:R-:W-:-:S03]  /*3ba0*/  IMAD.U32 R17, RZ, RZ, UR5 ;  /* 0x00000005ff117e24 */ /* 0x008fc6000f8e00ff */
[----:B------:R-:W-:Y:S01]  /*3bb0*/  ISETP.GT.U32.AND.EX P0, PT, R48, R5, PT, P0 ;  /* 0x000000053000720c */ /* 0x000fe20003f04100 */
[----:B0-----:R-:W-:Y:S02]  /*3bc0*/  IMAD.MOV.U32 R39, RZ, RZ, R11 ;  /* 0x000000ffff277224 */ /* 0x001fe400078e000b */
[----:B-1----:R-:W-:-:S10]  /*3bd0*/  IMAD.MOV.U32 R38, RZ, RZ, R10 ;  /* 0x000000ffff267224 */ /* 0x002fd400078e000a */
[----:B------:R-:W-:Y:S05]  /*3be0*/  @P0 BRA P2, `(.L_x_5) ;  /* 0x0000000000880947 */ /* 0x000fea0001000000 */
[----:B------:R-:W0:Y:S01]  /*3bf0*/  LDC.64 R6, c[0x3][0x8] ;  /* 0x00c00200ff067b82 */ /* 0x000e220000000a00 */
[----:B------:R-:W-:Y:S01]  /*3c00*/  ISETP.NE.U32.AND P0, PT, R51, R4, PT ;  /* 0x000000043300720c */ /* 0x000fe20003f05070 */
[----:B------:R-:W-:Y:S02]  /*3c10*/  IMAD.MOV.U32 R13, RZ, RZ, R51 ;  /* 0x000000ffff0d7224 */ /* 0x000fe400078e0033 */
[----:B------:R-:W-:Y:S01]  /*3c20*/  IMAD.MOV.U32 R17, RZ, RZ, R48 ;  /* 0x000000ffff117224 */ /* 0x000fe200078e0030 */
[----:B------:R-:W-:-:S04]  /*3c30*/  ISETP.NE.AND.EX P0, PT, R48, R5, PT, P0 ;  /* 0x000000053000720c */ /* 0x000fc80003f05300 */
[----:B------:R-:W-:Y:S02]  /*3c40*/  ISETP.EQ.AND.EX P0, PT, R46, R3, !P0, P1 ;  /* 0x000000032e00720c */ /* 0x000fe40004702310 */
[----:B0-----:R-:W-:-:S04]  /*3c50*/  ISETP.GT.U32.AND P2, PT, R53, R6, PT ;  /* 0x000000063500720c */ /* 0x001fc80003f44070 */
[----:B------:R-:W-:-:S13]  /*3c60*/  ISETP.GT.U32.AND.EX P2, PT, R52, R7, PT, P2 ;  /* 0x000000073400720c */ /* 0x000fda0003f44120 */
[----:B------:R-:W-:Y:S05]  /*3c70*/  @P0 BRA P2, `(.L_x_5) ;  /* 0x0000000000640947 */ /* 0x000fea0001000000 */
[----:B------:R-:W0:Y:S01]  /*3c80*/  LDCU.64 UR4, c[0x3][URZ] ;  /* 0x00c00000ff0477ac */ /* 0x000e220008000a00 */
[----:B------:R-:W-:Y:S01]  /*3c90*/  ISETP.NE.U32.AND P0, PT, R51, R4, PT ;  /* 0x000000043300720c */ /* 0x000fe20003f05070 */
[----:B------:R-:W-:Y:S01]  /*3ca0*/  IMAD.MOV.U32 R16, RZ, RZ, R47 ;  /* 0x000000ffff107224 */ /* 0x000fe200078e002f */
[----:B------:R-:W-:Y:S01]  /*3cb0*/  ISETP.NE.U32.AND P1, PT, R47, R2, PT ;  /* 0x000000022f00720c */ /* 0x000fe20003f25070 */
[----:B------:R-:W-:Y:S01]  /*3cc0*/  IMAD.MOV.U32 R19, RZ, RZ, R46 ;  /* 0x000000ffff137224 */ /* 0x000fe200078e002e */
[----:B------:R-:W-:Y:S01]  /*3cd0*/  ISETP.NE.AND.EX P0, PT, R48, R5, PT, P0 ;  /* 0x000000053000720c */ /* 0x000fe20003f05300 */
[----:B------:R-:W-:Y:S01]  /*3ce0*/  IMAD.MOV.U32 R12, RZ, RZ, R51 ;  /* 0x000000ffff0c7224 */ /* 0x000fe200078e0033 */
[----:B------:R-:W-:Y:S01]  /*3cf0*/  ISETP.NE.U32.AND P2, PT, R53, R6, PT ;  /* 0x000000063500720c */ /* 0x000fe20003f45070 */
[----:B------:R-:W-:Y:S01]  /*3d00*/  IMAD.MOV.U32 R17, RZ, RZ, R48 ;  /* 0x000000ffff117224 */ /* 0x000fe200078e0030 */
[----:B------:R-:W-:Y:S01]  /*3d10*/  ISETP.NE.OR.EX P0, PT, R46, R3, P0, P1 ;  /* 0x000000032e00720c */ /* 0x000fe20000705710 */
[----:B------:R-:W-:-:S02]  /*3d20*/  IMAD.MOV.U32 R10, RZ, RZ, R53 ;  /* 0x000000ffff0a7224 */ /* 0x000fc400078e0035 */
[----:B------:R-:W-:Y:S01]  /*3d30*/  IMAD.MOV.U32 R9, RZ, RZ, R52 ;  /* 0x000000ffff097224 */ /* 0x000fe200078e0034 */
[----:B------:R-:W-:Y:S01]  /*3d40*/  ISETP.NE.OR.EX P0, PT, R52, R7, P0, P2 ;  /* 0x000000073400720c */ /* 0x000fe20000705720 */
[----:B------:R-:W-:Y:S02]  /*3d50*/  IMAD.MOV.U32 R11, RZ, RZ, R56 ;  /* 0x000000ffff0b7224 */ /* 0x000fe400078e0038 */
[----:B------:R-:W-:Y:S02]  /*3d60*/  IMAD.MOV.U32 R13, RZ, RZ, R55 ;  /* 0x000000ffff0d7224 */ /* 0x000fe400078e0037 */
[----:B0-----:R-:W-:Y:S02]  /*3d70*/  IMAD.U32 R15, RZ, RZ, UR4 ;  /* 0x00000004ff0f7e24 */ /* 0x001fe4000f8e00ff */
[----:B------:R-:W-:-:S03]  /*3d80*/  IMAD.U32 R0, RZ, RZ, UR5 ;  /* 0x00000005ff007e24 */ /* 0x000fc6000f8e00ff */
[----:B------:R-:W-:-:S04]  /*3d90*/  ISETP.LT.U32.AND P1, PT, R56, R15, PT ;  /* 0x0000000f3800720c */ /* 0x000fc80003f21070 */
[----:B------:R-:W-:-:S13]  /*3da0*/  ISETP.LT.U32.OR.EX P0, PT, R55, R0, P0, P1 ;  /* 0x000000003700720c */ /* 0x000fda0000701510 */
[----:B------:R-:W-:Y:S05]  /*3db0*/  @P0 BREAK.RELIABLE B6 ;  /* 0x0000000000060942 */ /* 0x000fea0003800100 */
[----:B------:R-:W-:Y:S05]  /*3dc0*/  @P0 BRA `(.L_x_6) ;  /* 0x0000000000c80947 */ /* 0x000fea0003800000 */
[----:B------:R-:W-:Y:S02]  /*3dd0*/  IMAD.MOV.U32 R11, RZ, RZ, R53 ;  /* 0x000000ffff0b7224 */ /* 0x000fe400078e0035 */
[----:B------:R-:W-:Y:S02]  /*3de0*/  IMAD.MOV.U32 R10, RZ, RZ, R52 ;  /* 0x000000ffff0a7224 */ /* 0x000fe400078e0034 */
[----:B------:R-:W-:Y:S02]  /*3df0*/  IMAD.MOV.U32 R13, RZ, RZ, R51 ;  /* 0x000000ffff0d7224 */ /* 0x000fe400078e0033 */
[----:B------:R-:W-:-:S07]  /*3e00*/  IMAD.MOV.U32 R17, RZ, RZ, R48 ;  /* 0x000000ffff117224 */ /* 0x000fce00078e0030 */
.L_x_5:
[----:B------:R-:W-:Y:S05]  /*3e10*/  BSYNC.RELIABLE B6 ;  /* 0x0000000000067941 */ /* 0x000fea0003800100 */
.L_x_4:
[----:B------:R-:W4:Y:S01]  /*3e20*/  LDCU.64 UR4, c[0x3][URZ] ;  /* 0x00c00000ff0477ac */ /* 0x000f220008000a00 */
[----:B0-----:R-:W-:Y:S02]  /*3e30*/  IMAD.MOV.U32 R39, RZ, RZ, R11 ;  /* 0x000000ffff277224 */ /* 0x001fe400078e000b */
[----:B-1----:R-:W-:Y:S02]  /*3e40*/  IMAD.MOV.U32 R38, RZ, RZ, R10 ;  /* 0x000000ffff267224 */ /* 0x002fe400078e000a */
[----:B--2---:R-:W-:Y:S02]  /*3e50*/  IMAD.MOV.U32 R41, RZ, RZ, R13 ;  /* 0x000000ffff297224 */ /* 0x004fe400078e000d */
[----:B---3--:R-:W-:Y:S02]  /*3e60*/  IMAD.MOV.U32 R40, RZ, RZ, R17 ;  /* 0x000000ffff287224 */ /* 0x008fe400078e0011 */
[----:B----4-:R-:W-:Y:S02]  /*3e70*/  IMAD.U32 R15, RZ, RZ, UR4 ;  /* 0x00000004ff0f7e24 */ /* 0x010fe4000f8e00ff */
[----:B------:R-:W-:-:S03]  /*3e80*/  IMAD.U32 R0, RZ, RZ, UR5 ;  /* 0x00000005ff007e24 */ /* 0x000fc6000f8e00ff */
[----:B------:R-:W-:-:S04]  /*3e90*/  ISETP.GE.U32.AND P0, PT, R56, R15, PT ;  /* 0x0000000f3800720c */ /* 0x000fc80003f06070 */
[----:B------:R-:W-:-:S04]  /*3ea0*/  ISETP.GE.U32.AND.EX P0, PT, R55, R0, PT, P0 ;  /* 0x000000003700720c */ /* 0x000fc80003f06100 */
[----:B------:R-:W-:-:S04]  /*3eb0*/  SEL R8, RZ, 0x1, P0 ;  /* 0x00000001ff087807 */ /* 0x000fc80000000000 */
[----:B------:R-:W-:-:S04]  /*3ec0*/  IADD3 R8, P1, PT, R11, R8, RZ ;  /* 0x000000080b087210 */ /* 0x000fc80007f3e0ff */
[CC--:B------:R-:W-:Y:S01]  /*3ed0*/  ISETP.GE.U32.AND P2, PT, R53.reuse, R8.reuse, PT ;  /* 0x000000083500720c */ /* 0x0c0fe20003f46070 */
[----:B------:R-:W-:Y:S01]  /*3ee0*/  IMAD.X R9, RZ, RZ, R10, P1 ;  /* 0x000000ffff097224 */ /* 0x000fe200008e060a */
[----:B------:R-:W-:Y:S02]  /*3ef0*/  ISETP.NE.U32.AND P3, PT, R8, RZ, PT ;  /* 0x000000ff0800720c */ /* 0x000fe40003f65070 */
[----:B------:R-:W-:Y:S02]  /*3f00*/  ISETP.GE.U32.AND P1, PT, R53, R8, PT ;  /* 0x000000083500720c */ /* 0x000fe40003f26070 */
[CC--:B------:R-:W-:Y:S02]  /*3f10*/  ISETP.GE.U32.AND.EX P2, PT, R52.reuse, R9.reuse, PT, P2 ;  /* 0x000000093400720c */ /* 0x0c0fe40003f46120 */
[----:B------:R-:W-:Y:S02]  /*3f20*/  ISETP.NE.AND.EX P3, PT, R9, RZ, PT, P3 ;  /* 0x000000ff0900720c */ /* 0x000fe40003f65330 */
[----:B------:R-:W-:-:S02]  /*3f30*/  ISETP.GE.U32.AND.EX P1, PT, R52, R9, PT, P1 ;  /* 0x000000093400720c */ /* 0x000fc40003f26110 */
[----:B------:R-:W-:Y:S02]  /*3f40*/  SEL R4, RZ, 0xffffffff, P2 ;  /* 0xffffffffff047807 */ /* 0x000fe40001000000 */
[----:B------:R-:W-:-:S04]  /*3f50*/  SEL R5, RZ, 0xffffffff, P3 ;  /* 0xffffffffff057807 */ /* 0x000fc80001800000 */
[----:B------:R-:W-:-:S04]  /*3f60*/  @!P0 SEL R4, R5, R4, P1 ;  /* 0x0000000405048207 */ /* 0x000fc80000800000 */
[----:B------:R-:W-:-:S04]  /*3f70*/  LOP3.LUT R4, R4, 0x1, RZ, 0xc0, !PT ;  /* 0x0000000104047812 */ /* 0x000fc800078ec0ff */
[C---:B------:R-:W-:Y:S02]  /*3f80*/  IADD3 R6, P0, PT, R4.reuse, R13, RZ ;  /* 0x0000000d04067210 */ /* 0x040fe40007f1e0ff */
[----:B------:R-:W-:Y:S02]  /*3f90*/  ISETP.NE.U32.AND P3, PT, R4, 0x1, PT ;  /* 0x000000010400780c */ /* 0x000fe40003f65070 */
[CC--:B------:R-:W-:Y:S01]  /*3fa0*/  ISETP.GE.U32.AND P1, PT, R51.reuse, R6.reuse, PT ;  /* 0x000000063300720c */ /* 0x0c0fe20003f26070 */
[----:B------:R-:W-:Y:S01]  /*3fb0*/  IMAD.X R7, RZ, RZ, R17, P0 ;  /* 0x000000ffff077224 */ /* 0x000fe200000e0611 */
[----:B------:R-:W-:Y:S02]  /*3fc0*/  ISETP.NE.U32.AND P2, PT, R6, RZ, PT ;  /* 0x000000ff0600720c */ /* 0x000fe40003f45070 */
[----:B------:R-:W-:Y:S02]  /*3fd0*/  ISETP.GE.U32.AND P0, PT, R51, R6, PT ;  /* 0x000000063300720c */ /* 0x000fe40003f06070 */
[----:B------:R-:W-:-:S02]  /*3fe0*/  ISETP.GE.U32.AND.EX P1, PT, R48, R7, PT, P1 ;  /* 0x000000073000720c */ /* 0x000fc40003f26110 */
[----:B------:R-:W-:Y:S02]  /*3ff0*/  ISETP.NE.AND.EX P2, PT, R7, RZ, PT, P2 ;  /* 0x000000ff0700720c */ /* 0x000fe40003f45320 */
[----:B------:R-:W-:Y:S02]  /*4000*/  ISETP.GE.U32.AND.EX P0, PT, R48, R7, PT, P0 ;  /* 0x000000073000720c */ /* 0x000fe40003f06100 */
[----:B------:R-:W-:Y:S02]  /*4010*/  SEL R4, RZ, 0xffffffff, P1 ;  /* 0xffffffffff047807 */ /* 0x000fe40000800000 */
[----:B------:R-:W-:Y:S02]  /*4020*/  SEL R5, RZ, 0xffffffff, P2 ;  /* 0xffffffffff057807 */ /* 0x000fe40001000000 */
[----:B------:R-:W-:Y:S02]  /*4030*/  IADD3 R10, P1, PT, -R8, R53, RZ ;  /* 0x00000035080a7210 */ /* 0x000fe40007f3e1ff */
[----:B------:R-:W-:-:S02]  /*4040*/  @!P3 SEL R4, R5, R4, P0 ;  /* 0x000000040504b207 */ /* 0x000fc40000000000 */
[----:B------:R-:W-:Y:S01]  /*4050*/  IADD3 R12, P2, PT, -R6, R51, RZ ;  /* 0x00000033060c7210 */ /* 0x000fe20007f5e1ff */
[----:B------:R-:W-:Y:S01]  /*4060*/  IMAD.X R9, R52, 0x1, ~R9, P1 ;  /* 0x0000000134097824 */ /* 0x000fe200008e0e09 */
[----:B------:R-:W-:-:S03]  /*4070*/  LOP3.LUT R4, R4, 0x1, RZ, 0xc0, !PT ;  /* 0x0000000104047812 */ /* 0x000fc600078ec0ff */
[----:B------:R-:W-:Y:S01]  /*4080*/  IMAD.X R17, R48, 0x1, ~R7, P2 ;  /* 0x0000000130117824 */ /* 0x000fe200010e0e07 */
[----:B------:R-:W-:-:S04]  /*4090*/  ISETP.NE.U32.AND P0, PT, R4, 0x1, PT ;  /* 0x000000010400780c */ /* 0x000fc80003f05070 */
[----:B------:R-:W-:Y:S02]  /*40a0*/  SEL R4, RZ, 0xffffffff, P0 ;  /* 0xffffffffff047807 */ /* 0x000fe40000000000 */
[----:B------:R-:W-:Y:S02]  /*40b0*/  IADD3 R11, P0, PT, R56, -R15, RZ ;  /* 0x8000000f380b7210 */ /* 0x000fe40007f1e0ff */
[----:B------:R-:W-:-:S03]  /*40c0*/  IADD3 R16, P3, P4, R4, -R2, R47 ;  /* 0x8000000204107210 */ /* 0x000fc60007c7e02f */
[----:B------:R-:W-:Y:S01]  /*40d0*/  IMAD.X R13, R55, 0x1, ~R0, P0 ;  /* 0x00000001370d7824 */ /* 0x000fe200000e0e00 */
[----:B------:R-:W-:-:S09]  /*40e0*/  IADD3.X R19, PT, PT, R4, ~R3, R46, P3, P4 ;  /* 0x8000000304137210 */ /* 0x000fd20001fe842e */
.L_x_6:
[----:B------:R-:W-:Y:S05]  /*40f0*/  BSYNC.RECONVERGENT B0 ;  /* 0x0000000000007941 */ /* 0x000fea0003800200 */
.L_x_3:
[----:B------:R-:W-:Y:S01]  /*4100*/  IADD3 R153, P1, PT, R11, R88, RZ ;  /* 0x000000580b997210 */ /* 0x000fe20007f3e0ff */
[----:B------:R-:W-:Y:S01]  /*4110*/  BSSY.RECONVERGENT B0, `(.L_x_7) ;  /* 0x0000061000007945 */ /* 0x000fe20003800200 */
[----:B------:R-:W-:-:S03]  /*4120*/  IADD3 R5, P2, PT, R10, R50, RZ ;  /* 0x000000320a057210 */ /* 0x000fc60007f5e0ff */
[----:B------:R-:W-:Y:S01]  /*4130*/  BSSY.RELIABLE B5, `(.L_x_8) ;  /* 0x0000038000057945 */ /* 0x000fe20003800100 */
[----:B------:R-:W-:Y:S01]  /*4140*/  ISETP.GE.U32.AND P0, PT, R153, R11, PT ;  /* 0x0000000b9900720c */ /* 0x000fe20003f06070 */
[----:B------:R-:W-:Y:S01]  /*4150*/  IMAD.X R33, R13, 0x1, R54, P1 ;  /* 0x000000010d217824 */ /* 0x000fe200008e0636 */
[----:B------:R-:W-:Y:S01]  /*4160*/  ISETP.GT.U32.AND P1, PT, R10, R5, PT ;  /* 0x000000050a00720c */ /* 0x000fe20003f24070 */
[----:B------:R-:W-:-:S03]  /*4170*/  IMAD.X R6, R9, 0x1, R49, P2 ;  /* 0x0000000109067824 */ /* 0x000fc600010e0631 */
[----:B------:R-:W-:Y:S02]  /*4180*/  ISETP.GE.U32.AND.EX P0, PT, R33, R13, PT, P0 ;  /* 0x0000000d2100720c */ /* 0x000fe40003f06100 */
[----:B------:R-:W-:Y:S02]  /*4190*/  ISETP.GT.U32.AND.EX P1, PT, R9, R6, PT, P1 ;  /* 0x000000060900720c */ /* 0x000fe40003f24110 */
[----:B------:R-:W-:Y:S02]  /*41a0*/  SEL R8, RZ, 0x1, P0 ;  /* 0x00000001ff087807 */ /* 0x000fe40000000000 */
[----:B------:R-:W-:Y:S02]  /*41b0*/  SEL R4, R10, R5, P1 ;  /* 0x000000050a047207 */ /* 0x000fe40000800000 */
[----:B------:R-:W-:Y:S02]  /*41c0*/  IADD3 R10, P2, PT, R5, R8, RZ ;  /* 0x00000008050a7210 */ /* 0x000fe40007f5e0ff */
[----:B------:R-:W-:-:S02]  /*41d0*/  IADD3 R5, P3, PT, R12, R45, RZ ;  /* 0x0000002d0c057210 */ /* 0x000fc40007f7e0ff */
[----:B------:R-:W-:Y:S01]  /*41e0*/  SEL R7, R9, R6, P1 ;  /* 0x0000000609077207 */ /* 0x000fe20000800000 */
[----:B------:R-:W-:Y:S01]  /*41f0*/  IMAD.X R18, RZ, RZ, R6, P2 ;  /* 0x000000ffff127224 */ /* 0x000fe200010e0606 */
[----:B------:R-:W-:Y:S01]  /*4200*/  ISETP.GT.U32.AND P0, PT, R4, R10, PT ;  /* 0x0000000a0400720c */ /* 0x000fe20003f04070 */
[----:B------:R-:W-:Y:S01]  /*4210*/  IMAD.X R6, R17, 0x1, R44, P3 ;  /* 0x0000000111067824 */ /* 0x000fe200018e062c */
[----:B------:R-:W-:Y:S02]  /*4220*/  ISETP.GT.U32.AND P1, PT, R12, R5, PT ;  /* 0x000000050c00720c */ /* 0x000fe40003f24070 */
[----:B------:R-:W-:Y:S02]  /*4230*/  ISETP.GT.U32.AND.EX P0, PT, R7, R18, PT, P0 ;  /* 0x000000120700720c */ /* 0x000fe40003f04100 */
[----:B------:R-:W-:Y:S02]  /*4240*/  ISETP.GT.U32.AND.EX P1, PT, R17, R6, PT, P1 ;  /* 0x000000061100720c */ /* 0x000fe40003f24110 */
[----:B------:R-:W-:-:S02]  /*4250*/  SEL R8, RZ, 0x1, !P0 ;  /* 0x00000001ff087807 */ /* 0x000fc40004000000 */
[----:B------:R-:W-:Y:S02]  /*4260*/  SEL R4, R12, R5, P1 ;  /* 0x000000050c047207 */ /* 0x000fe40000800000 */
[----:B------:R-:W-:Y:S02]  /*4270*/  IADD3 R8, P2, PT, R5, R8, RZ ;  /* 0x0000000805087210 */ /* 0x000fe40007f5e0ff */
[----:B------:R-:W-:Y:S02]  /*4280*/  SEL R5, R17, R6, P1 ;  /* 0x0000000611057207 */ /* 0x000fe40000800000 */
[----:B------:R-:W-:Y:S01]  /*4290*/  ISETP.GT.U32.AND P0, PT, R4, R8, PT ;  /* 0x000000080400720c */ /* 0x000fe20003f04070 */
[----:B------:R-:W-:-:S05]  /*42a0*/  IMAD.X R6, RZ, RZ, R6, P2 ;  /* 0x000000ffff067224 */ /* 0x000fca00010e0606 */
[----:B------:R-:W-:-:S04]  /*42b0*/  ISETP.GT.U32.AND.EX P0, PT, R5, R6, PT, P0 ;  /* 0x000000060500720c */ /* 0x000fc80003f04100 */
[----:B------:R-:W-:-:S04]  /*42c0*/  SEL R4, RZ, 0x1, !P0 ;  /* 0x00000001ff047807 */ /* 0x000fc80004000000 */
[----:B------:R-:W-:-:S04]  /*42d0*/  IADD3 R73, P0, P1, R4, R16, R43 ;  /* 0x0000001004497210 */ /* 0x000fc8000791e02b */
[----:B------:R-:W-:Y:S02]  /*42e0*/  IADD3.X R34, PT, PT, RZ, R19, R42, P0, P1 ;  /* 0x00000013ff227210 */ /* 0x000fe400007e242a */
[----:B------:R-:W-:-:S04]  /*42f0*/  ISETP.GT.U32.AND P0, PT, R73, R2, PT ;  /* 0x000000024900720c */ /* 0x000fc80003f04070 */
[----:B------:R-:W-:-:S13]  /*4300*/  ISETP.GT.U32.AND.EX P0, PT, R34, R3, PT, P0 ;  /* 0x000000032200720c */ /* 0x000fda0003f04100 */
[----:B------:R-:W-:Y:S05]  /*4310*/  @P0 BRA `(.L_x_9) ;  /* 0x0000000000640947 */ /* 0x000fea0003800000 */
[CC--:B------:R-:W-:Y:S02]  /*4320*/  ISETP.NE.U32.AND P1, PT, R8.reuse, R41.reuse, PT ;  /* 0x000000290800720c */ /* 0x0c0fe40003f25070 */
[----:B------:R-:W-:Y:S02]  /*4330*/  ISETP.GT.U32.AND P0, PT, R8, R41, PT ;  /* 0x000000290800720c */ /* 0x000fe40003f04070 */
[----:B------:R-:W-:Y:S02]  /*4340*/  ISETP.EQ.U32.AND P2, PT, R73, R2, PT ;  /* 0x000000024900720c */ /* 0x000fe40003f42070 */
[-C--:B------:R-:W-:Y:S02]  /*4350*/  ISETP.NE.AND.EX P1, PT, R6, R40.reuse, PT, P1 ;  /* 0x000000280600720c */ /* 0x080fe40003f25310 */
[----:B------:R-:W-:Y:S02]  /*4360*/  ISETP.GT.U32.AND P3, PT, R10, R39, PT ;  /* 0x000000270a00720c */ /* 0x000fe40003f64070 */
[----:B------:R-:W-:-:S02]  /*4370*/  ISETP.GT.U32.AND.EX P0, PT, R6, R40, PT, P0 ;  /* 0x000000280600720c */ /* 0x000fc40003f04100 */
[CC--:B------:R-:W-:Y:S02]  /*4380*/  ISETP.EQ.AND.EX P1, PT, R34.reuse, R3.reuse, !P1, P2 ;  /* 0x000000032200720c */ /* 0x0c0fe40004f22320 */
[----:B------:R-:W-:Y:S02]  /*4390*/  ISETP.EQ.AND.EX P0, PT, R34, R3, P0, P2 ;  /* 0x000000032200720c */ /* 0x000fe40000702320 */
[----:B------:R-:W-:-:S04]  /*43a0*/  ISETP.GT.U32.AND.EX P1, PT, R18, R38, P1, P3 ;  /* 0x000000261200720c */ /* 0x000fc80000f24130 */
[----:B------:R-:W-:-:S13]  /*43b0*/  PLOP3.LUT P0, PT, P0, P1, PT, 0xf8, 0x8f ;  /* 0x00000000008f781c */ /* 0x000fda0000703f70 */
[----:B------:R-:W-:Y:S05]  /*43c0*/  @P0 BRA `(.L_x_9) ;  /* 0x0000000000380947 */ /* 0x000fea0003800000 */
        /* <DEDUP_REMOVED lines=8> */
[----:B------:R-:W-:Y:S02]  /*4450*/  ISETP.NE.OR.EX P0, PT, R34, R3, P0, P1 ;  /* 0x000000032200720c */ /* 0x000fe40000705710 */
[----:B------:R-:W-:-:S02]  /*4460*/  ISETP.LT.U32.AND P1, PT, R153, R15, PT ;  /* 0x0000000f9900720c */ /* 0x000fc40003f21070 */
[----:B------:R-:W-:-:S04]  /*4470*/  ISETP.NE.OR.EX P0, PT, R18, R38, P0, P2 ;  /* 0x000000261200720c */ /* 0x000fc80000705720 */
[----:B------:R-:W-:-:S13]  /*4480*/  ISETP.LT.U32.OR.EX P0, PT, R33, R0, P0, P1 ;  /* 0x000000002100720c */ /* 0x000fda0000701510 */
[----:B------:R-:W-:Y:S05]  /*4490*/  @P0 BREAK.RELIABLE B5 ;  /* 0x0000000000050942 */ /* 0x000fea0003800100 */
[----:B------:R-:W-:Y:S05]  /*44a0*/  @P0 BRA `(.L_x_10) ;  /* 0x00000000009c0947 */ /* 0x000fea0003800000 */
.L_x_9:
[----:B------:R-:W-:Y:S05]  /*44b0*/  BSYNC.RELIABLE B5 ;  /* 0x0000000000057941 */ /* 0x000fea0003800100 */
.L_x_8:
        /* <DEDUP_REMOVED lines=38> */
.L_x_10:
[----:B------:R-:W-:Y:S05]  /*4720*/  BSYNC.RECONVERGENT B0 ;  /* 0x0000000000007941 */ /* 0x000fea0003800200 */
.L_x_7:
[-C--:B------:R-:W-:Y:S01]  /*4730*/  IMAD R5, R61, R153.reuse, RZ ;  /* 0x000000993d057224 */ /* 0x080fe200078e02ff */
[----:B------:R-:W-:Y:S01]  /*4740*/  BSSY.RECONVERGENT B0, `(.L_x_11) ;  /* 0x0000290000007945 */ /* 0x000fe20003800200 */
[----:B------:R-:W-:-:S03]  /*4750*/  IMAD.WIDE.U32 R16, R62, R153, RZ ;  /* 0x000000993e107225 */ /* 0x000fc600078e00ff */
[----:B------:R-:W-:Y:S01]  /*4760*/  BSSY.RELIABLE B4, `(.L_x_12) ;  /* 0x0000267000047945 */ /* 0x000fe20003800100 */
[-C--:B------:R-:W-:Y:S02]  /*4770*/  IMAD R11, R59, R153.reuse, RZ ;  /* 0x000000993b0b7224 */ /* 0x080fe400078e02ff */
[----:B------:R-:W-:-:S04]  /*4780*/  IMAD.WIDE.U32 R8, R60, R153, RZ ;  /* 0x000000993c087225 */ /* 0x000fc800078e00ff */
[----:B------:R-:W-:Y:S02]  /*4790*/  IMAD.IADD R17, R17, 0x1, R5 ;  /* 0x0000000111117824 */ /* 0x000fe400078e0205 */
[----:B------:R-:W-:Y:S02]  /*47a0*/  IMAD.IADD R9, R9, 0x1, R11 ;  /* 0x0000000109097824 */ /* 0x000fe400078e020b */
[----:B------:R-:W-:-:S04]  /*47b0*/  IMAD.WIDE.U32 R10, R33, R70, R16 ;  /* 0x00000046210a7225 */ /* 0x000fc800078e0010 */
[----:B------:R-:W-:Y:S01]  /*47c0*/  IMAD.MOV.U32 R4, RZ, RZ, RZ ;  /* 0x000000ffff047224 */ /* 0x000fe200078e00ff */
[----:B------:R-:W-:Y:S01]  /*47d0*/  ISETP.GE.U32.AND P1, PT, R10, R16, PT ;  /* 0x000000100a00720c */ /* 0x000fe20003f26070 */
[----:B------:R-:W-:Y:S02]  /*47e0*/  IMAD.MOV.U32 R5, RZ, RZ, R10 ;  /* 0x000000ffff057224 */ /* 0x000fe400078e000a */
[----:B------:R-:W-:Y:S02]  /*47f0*/  IMAD R27, R63, R145, RZ ;  /* 0x000000913f1b7224 */ /* 0x000fe400078e02ff */
[----:B------:R-:W-:-:S04]  /*4800*/  IMAD.WIDE.U32 R4, R153, R70, R4 ;  /* 0x0000004699047225 */ /* 0x000fc800078e0004 */
[----:B------:R-:W-:Y:S01]  /*4810*/  IMAD.IADD R5, R141, 0x1, R5 ;  /* 0x000000018d057824 */ /* 0x000fe200078e0205 */
[----:B------:R-:W-:Y:S01]  /*4820*/  ISETP.GE.U32.AND P3, PT, R4, RZ, PT ;  /* 0x000000ff0400720c */ /* 0x000fe20003f66070 */
[----:B------:R-:W-:-:S03]  /*4830*/  IMAD.WIDE.U32 R22, R64, R145, RZ ;  /* 0x0000009140167225 */ /* 0x000fc600078e00ff */
[----:B------:R-:W-:Y:S01]  /*4840*/  ISETP.GE.U32.AND.EX P3, PT, R5, R10, PT, P3 ;  /* 0x0000000a0500720c */ /* 0x000fe20003f66130 */
[-C--:B------:R-:W-:Y:S02]  /*4850*/  IMAD R7, R63, R153.reuse, RZ ;  /* 0x000000993f077224 */ /* 0x080fe400078e02ff */
[----:B------:R-:W-:-:S04]  /*4860*/  IMAD.WIDE.U32 R28, R64, R153, RZ ;  /* 0x00000099401c7225 */ /* 0x000fc800078e00ff */
[----:B------:R-:W-:Y:S02]  /*4870*/  IMAD.IADD R26, R141, 0x1, R11 ;  /* 0x000000018d1a7824 */ /* 0x000fe400078e020b */
[----:B------:R-:W-:Y:S01]  /*4880*/  IMAD.IADD R11, R23, 0x1, R27 ;  /* 0x00000001170b7824 */ /* 0x000fe200078e021b */
[----:B------:R-:W-:Y:S01]  /*4890*/  SEL R23, RZ, 0x1, P3 ;  /* 0x00000001ff177807 */ /* 0x000fe20001800000 */
[----:B------:R-:W-:Y:S01]  /*48a0*/  IMAD.MOV.U32 R10, RZ, RZ, R22 ;  /* 0x000000ffff0a7224 */ /* 0x000fe200078e0016 */
[----:B------:R-:W-:Y:S01]  /*48b0*/  ISETP.GE.U32.AND.EX P1, PT, R26, R17, PT, P1 ;  /* 0x000000111a00720c */ /* 0x000fe20003f26110 */
[----:B------:R-:W-:Y:S02]  /*48c0*/  IMAD.MOV.U32 R27, RZ, RZ, RZ ;  /* 0x000000ffff1b7224 */ /* 0x000fe400078e00ff */
[-C--:B------:R-:W-:Y:S01]  /*48d0*/  IMAD R13, R57, R153.reuse, RZ ;  /* 0x00000099390d7224 */ /* 0x080fe200078e02ff */
[----:B------:R-:W-:Y:S01]  /*48e0*/  SEL R147, RZ, 0x1, P1 ;  /* 0x00000001ff937807 */ /* 0x000fe20000800000 */
[----:B------:R-:W-:-:S04]  /*48f0*/  IMAD.WIDE.U32 R20, R58, R153, RZ ;  /* 0x000000993a147225 */ /* 0x000fc800078e00ff */
[----:B------:R-:W-:Y:S02]  /*4900*/  IMAD.IADD R29, R29, 0x1, R7 ;  /* 0x000000011d1d7824 */ /* 0x000fe400078e0207 */
[----:B------:R-:W-:-:S04]  /*4910*/  IMAD.WIDE.U32 R6, R33, R68, R8 ;  /* 0x0000004421067225 */ /* 0x000fc800078e0008 */
[----:B------:R-:W-:Y:S01]  /*4920*/  IMAD.WIDE.U32 R16, R143, R69, R10 ;  /* 0x000000458f107225 */ /* 0x000fe200078e000a */
[----:B------:R-:W-:-:S03]  /*4930*/  ISETP.GE.U32.AND P0, PT, R6, R8, PT ;  /* 0x000000080600720c */ /* 0x000fc60003f06070 */
[----:B------:R-:W-:Y:S01]  /*4940*/  IMAD.WIDE.U32 R26, R33, R62, R26 ;  /* 0x0000003e211a7225 */ /* 0x000fe200078e001a */
[----:B------:R-:W-:-:S03]  /*4950*/  ISETP.GE.U32.AND P6, PT, R16, R22, PT ;  /* 0x000000161000720c */ /* 0x000fc60003fc6070 */
[----:B------:R-:W-:Y:S01]  /*4960*/  IMAD.IADD R21, R21, 0x1, R13 ;  /* 0x0000000115157824 */ /* 0x000fe200078e020d */
[----:B------:R-:W-:Y:S01]  /*4970*/  IADD3 R8, P1, P3, R23, R26, RZ ;  /* 0x0000001a17087210 */ /* 0x000fe20007b3e0ff */
[-C--:B------:R-:W-:Y:S02]  /*4980*/  IMAD R25, R61, R145.reuse, RZ ;  /* 0x000000913d197224 */ /* 0x080fe400078e02ff */
[----:B------:R-:W-:-:S04]  /*4990*/  IMAD.WIDE.U32 R30, R62, R145, RZ ;  /* 0x000000913e1e7225 */ /* 0x000fc800078e00ff */
[----:B------:R-:W-:-:S04]  /*49a0*/  IMAD.WIDE.U32 R12, R33, R69, R28 ;  /* 0x00000045210c7225 */ /* 0x000fc800078e001c */
[----:B------:R-:W-:Y:S01]  /*49b0*/  IMAD.IADD R31, R31, 0x1, R25 ;  /* 0x000000011f1f7824 */ /* 0x000fe200078e0219 */
[----:B------:R-:W-:Y:S01]  /*49c0*/  ISETP.GE.U32.AND P5, PT, R12, R28, PT ;  /* 0x0000001c0c00720c */ /* 0x000fe20003fa6070 */
[----:B------:R-:W-:Y:S02]  /*49d0*/  IMAD R149, R61, R33, RZ ;  /* 0x000000213d957224 */ /* 0x000fe400078e02ff */
[----:B------:R-:W-:Y:S02]  /*49e0*/  IMAD.MOV.U32 R22, RZ, RZ, RZ ;  /* 0x000000ffff167224 */ /* 0x000fe400078e00ff */
[----:B------:R-:W-:Y:S02]  /*49f0*/  IMAD.MOV.U32 R23, RZ, RZ, R12 ;  /* 0x000000ffff177224 */ /* 0x000fe400078e000c */
[----:B------:R-:W-:-:S04]  /*4a00*/  IMAD.WIDE.U32 R24, R143, R70, R30 ;  /* 0x000000468f187225 */ /* 0x000fc800078e001e */
[----:B------:R-:W-:Y:S01]  /*4a10*/  IMAD.IADD R32, R27, 0x1, R149 ;  /* 0x000000011b207824 */ /* 0x000fe200078e0295 */
[----:B------:R-:W-:Y:S01]  /*4a20*/  ISETP.GE.U32.AND P4, PT, R24, R30, PT ;  /* 0x0000001e1800720c */ /* 0x000fe20003f86070 */
[----:B------:R-:W-:-:S03]  /*4a30*/  IMAD.WIDE.U32 R22, R153, R69, R22 ;  /* 0x0000004599167225 */ /* 0x000fc600078e0016 */
[----:B------:R-:W-:Y:S01]  /*4a40*/  IADD3.X R32, PT, PT, RZ, R32, R147, P1, P3 ;  /* 0x00000020ff207210 */ /* 0x000fe20000fe6493 */
[C---:B------:R-:W-:Y:S01]  /*4a50*/  IMAD.IADD R28, R139.reuse, 0x1, R13 ;  /* 0x000000018b1c7824 */ /* 0x040fe200078e020d */
[----:B------:R-:W-:Y:S01]  /*4a60*/  ISETP.GE.U32.AND P1, PT, R22, RZ, PT ;  /* 0x000000ff1600720c */ /* 0x000fe20003f26070 */
[----:B------:R-:W-:Y:S02]  /*4a70*/  IMAD.MOV.U32 R26, RZ, RZ, RZ ;  /* 0x000000ffff1a7224 */ /* 0x000fe400078e00ff */
[----:B------:R-:W-:Y:S01]  /*4a80*/  IMAD.MOV.U32 R27, RZ, RZ, R24 ;  /* 0x000000ffff1b7224 */ /* 0x000fe200078e0018 */
[----:B------:R-:W-:Y:S01]  /*4a90*/  ISETP.GE.U32.AND.EX P5, PT, R28, R29, PT, P5 ;  /* 0x0000001d1c00720c */ /* 0x000fe20003fa6150 */
[----:B------:R-:W-:Y:S02]  /*4aa0*/  IMAD.IADD R151, R139, 0x1, R23 ;  /* 0x000000018b977824 */ /* 0x000fe400078e0217 */
[----:B------:R-:W-:Y:S01]  /*4ab0*/  IMAD.WIDE.U32 R26, R145, R70, R26 ;  /* 0x00000046911a7225 */ /* 0x000fe200078e001a */
[----:B------:R-:W-:-:S02]  /*4ac0*/  SEL R23, RZ, 0x1, P5 ;  /* 0x00000001ff177807 */ /* 0x000fc40002800000 */
[----:B------:R-:W-:Y:S01]  /*4ad0*/  ISETP.GE.U32.AND.EX P1, PT, R151, R12, PT, P1 ;  /* 0x0000000c9700720c */ /* 0x000fe20003f26110 */
[----:B------:R-:W-:Y:S01]  /*4ae0*/  IMAD.MOV.U32 R29, RZ, RZ, RZ ;  /* 0x000000ffff1d7224 */ /* 0x000fe200078e00ff */
[----:B------:R-:W-:Y:S01]  /*4af0*/  ISETP.GE.U32.AND P3, PT, R26, RZ, PT ;  /* 0x000000ff1a00720c */ /* 0x000fe20003f66070 */
[C---:B------:R-:W-:Y:S01]  /*4b00*/  IMAD.IADD R30, R141.reuse, 0x1, R25 ;  /* 0x000000018d1e7824 */ /* 0x040fe200078e0219 */
[----:B------:R-:W-:Y:S01]  /*4b10*/  SEL R149, RZ, 0x1, P1 ;  /* 0x00000001ff957807 */ /* 0x000fe20000800000 */
[----:B------:R-:W-:Y:S02]  /*4b20*/  IMAD.IADD R147, R141, 0x1, R27 ;  /* 0x000000018d937824 */ /* 0x000fe400078e021b */
[----:B------:R-:W-:Y:S01]  /*4b30*/  IMAD R27, R63, R33, RZ ;  /* 0x000000213f1b7224 */ /* 0x000fe200078e02ff */
[----:B------:R-:W-:Y:S01]  /*4b40*/  ISETP.GE.U32.AND.EX P4, PT, R30, R31, PT, P4 ;  /* 0x0000001f1e00720c */ /* 0x000fe20003f86140 */
[----:B------:R-:W-:Y:S01]  /*4b50*/  IMAD.WIDE.U32 R12, R33, R64, R28 ;  /* 0x00000040210c7225 */ /* 0x000fe200078e001c */
[----:B------:R-:W-:-:S03]  /*4b60*/  ISETP.GE.U32.AND.EX P3, PT, R147, R24, PT, P3 ;  /* 0x000000189300720c */ /* 0x000fc60003f66130 */
[----:B------:R-:W-:Y:S01]  /*4b70*/  IMAD.IADD R136, R13, 0x1, R27 ;  /* 0x000000010d887824 */ /* 0x000fe200078e021b */
[----:B------:R-:W-:Y:S01]  /*4b80*/  IADD3 R149, P1, P5, R149, R12, RZ ;  /* 0x0000000c95957210 */ /* 0x000fe20007d3e0ff */
[----:B------:R-:W-:Y:S02]  /*4b90*/  IMAD.MOV.U32 R31, RZ, RZ, RZ ;  /* 0x000000ffff1f7224 */ /* 0x000fe400078e00ff */
[----:B------:R-:W-:Y:S01]  /*4ba0*/  IMAD.WIDE.U32 R18, R33, R66, R20 ;  /* 0x0000004221127225 */ /* 0x000fe200078e0014 */
[----:B------:R-:W-:Y:S02]  /*4bb0*/  IADD3.X R136, PT, PT, RZ, R136, R23, P1, P5 ;  /* 0x00000088ff887210 */ /* 0x000fe40000fea417 */
[----:B------:R-:W-:Y:S01]  /*4bc0*/  SEL R23, RZ, 0x1, P3 ;  /* 0x00000001ff177807 */ /* 0x000fe20001800000 */
[-C--:B------:R-:W-:Y:S01]  /*4bd0*/  IMAD R29, R59, R145.reuse, RZ ;  /* 0x000000913b1d7224 */ /* 0x080fe200078e02ff */
[----:B------:R-:W-:Y:S01]  /*4be0*/  ISETP.GE.U32.AND P2, PT, R18, R20, PT ;  /* 0x000000141200720c */ /* 0x000fe20003f46070 */
[----:B------:R-:W-:-:S04]  /*4bf0*/  IMAD.WIDE.U32 R24, R60, R145, RZ ;  /* 0x000000913c187225 */ /* 0x000fc800078e00ff */
[----:B------:R-:W-:Y:S02]  /*4c00*/  IMAD R27, R61, R143, RZ ;  /* 0x0000008f3d1b7224 */ /* 0x000fe400078e02ff */
[----:B------:R-:W-:-:S04]  /*4c10*/  IMAD.WIDE.U32 R30, R143, R62, R30 ;  /* 0x0000003e8f1e7225 */ /* 0x000fc800078e001e */
[----:B------:R-:W-:Y:S01]  /*4c20*/  IMAD.IADD R25, R25, 0x1, R29 ;  /* 0x0000000119197824 */ /* 0x000fe200078e021d */
[----:B------:R-:W-:Y:S01]  /*4c30*/  IADD3 R29, P5, PT, R8, R22, RZ ;  /* 0x00000016081d7210 */ /* 0x000fe20007fbe0ff */
[----:B------:R-:W-:Y:S01]  /*4c40*/  IMAD.IADD R10, R31, 0x1, R27 ;  /* 0x000000011f0a7824 */ /* 0x000fe200078e021b */
[----:B------:R-:W-:Y:S01]  /*4c50*/  IADD3 R31, P1, P3, R23, R30, RZ ;  /* 0x0000001e171f7210 */ /* 0x000fe20007b3e0ff */
[----:B------:R-:W-:Y:S01]  /*4c60*/  IMAD.IADD R20, R37, 0x1, R7 ;  /* 0x0000000125147824 */ /* 0x000fe200078e0207 */
[----:B------:R-:W-:Y:S01]  /*4c70*/  SEL R7, RZ, 0x1, P4 ;  /* 0x00000001ff077807 */ /* 0x000fe20002000000 */
[----:B------:R-:W-:Y:S02]  /*4c80*/  IMAD.MOV.U32 R22, RZ, RZ, RZ ;  /* 0x000000ffff167224 */ /* 0x000fe400078e00ff */
[----:B------:R-:W-:Y:S01]  /*4c90*/  IMAD.MOV.U32 R23, RZ, RZ, R6 ;  /* 0x000000ffff177224 */ /* 0x000fe200078e0006 */
[----:B------:R-:W-:Y:S01]  /*4ca0*/  IADD3.X R10, PT, PT, RZ, R10, R7, P1, P3 ;  /* 0x0000000aff0a7210 */ /* 0x000fe20000fe6407 */
[----:B------:R-:W-:Y:S01]  /*4cb0*/  IMAD.X R7, R151, 0x1, R32, P5 ;  /* 0x0000000197077824 */ /* 0x000fe200028e0620 */
[----:B------:R-:W-:Y:S01]  /*4cc0*/  ISETP.GE.U32.AND P1, PT, R29, R8, PT ;  /* 0x000000081d00720c */ /* 0x000fe20003f26070 */
[----:B------:R-:W-:Y:S01]  /*4cd0*/  IMAD.WIDE.U32 R12, R143, R68, R24 ;  /* 0x000000448f0c7225 */ /* 0x000fe200078e0018 */
[----:B------:R-:W-:-:S02]  /*4ce0*/  IADD3 R36, P3, PT, R29, R26, RZ ;  /* 0x0000001a1d247210 */ /* 0x000fc40007f7e0ff */
[----:B------:R-:W-:Y:S01]  /*4cf0*/  ISETP.GE.U32.AND.EX P1, PT, R7, R32, PT, P1 ;  /* 0x000000200700720c */ /* 0x000fe20003f26110 */
[----:B------:R-:W-:Y:S01]  /*4d00*/  IMAD.WIDE.U32 R22, R153, R68, R22 ;  /* 0x0000004499167225 */ /* 0x000fe200078e0016 */
[----:B------:R-:W-:Y:S02]  /*4d10*/  ISETP.GE.U32.AND P5, PT, R36, R29, PT ;  /* 0x0000001d2400720c */ /* 0x000fe40003fa6070 */
[----:B------:R-:W-:Y:S01]  /*4d20*/  SEL R32, RZ, 0x1, P1 ;  /* 0x00000001ff207807 */ /* 0x000fe20000800000 */
[----:B------:R-:W-:Y:S01]  /*4d30*/  IMAD.X R72, R147, 0x1, R7, P3 ;  /* 0x0000000193487824 */ /* 0x000fe200018e0607 */
[----:B------:R-:W-:Y:S01]  /*4d40*/  ISETP.GE.U32.AND P4, PT, R12, R24, PT ;  /* 0x000000180c00720c */ /* 0x000fe20003f86070 */
[----:B------:R-:W-:Y:S01]  /*4d50*/  IMAD.MOV.U32 R26, RZ, RZ, RZ ;  /* 0x000000ffff1a7224 */ /* 0x000fe200078e00ff */
[----:B------:R-:W-:Y:S01]  /*4d60*/  IADD3 R32, P3, PT, R32, R149, RZ ;  /* 0x0000009520207210 */ /* 0x000fe20007f7e0ff */
[----:B------:R-:W-:Y:S01]  /*4d70*/  IMAD.MOV.U32 R27, RZ, RZ, R18 ;  /* 0x000000ffff1b7224 */ /* 0x000fe200078e0012 */
[----:B------:R-:W-:Y:S01]  /*4d80*/  ISETP.GE.U32.AND.EX P1, PT, R72, R7, PT, P5 ;  /* 0x000000074800720c */ /* 0x000fe20003f26150 */
[----:B------:R-:W-:Y:S01]  /*4d90*/  IMAD.IADD R7, R37, 0x1, R23 ;  /* 0x0000000125077824 */ /* 0x000fe200078e0217 */
[----:B------:R-:W-:Y:S01]  /*4da0*/  ISETP.GE.U32.AND P5, PT, R22, RZ, PT ;  /* 0x000000ff1600720c */ /* 0x000fe20003fa6070 */
[----:B------:R-:W-:Y:S01]  /*4db0*/  IMAD.X R136, RZ, RZ, R136, P3 ;  /* 0x000000ffff887224 */ /* 0x000fe200018e0688 */
[----:B------:R-:W-:Y:S01]  /*4dc0*/  SEL R24, RZ, 0x1, P1 ;  /* 0x00000001ff187807 */ /* 0x000fe20000800000 */
[----:B------:R-:W-:Y:S01]  /*4dd0*/  IMAD.WIDE.U32 R26, R153, R66, R26 ;  /* 0x00000042991a7225 */ /* 0x000fe200078e001a */
[----:B------:R-:W-:-:S02]  /*4de0*/  ISETP.GE.U32.AND.EX P0, PT, R20, R9, PT, P0 ;  /* 0x000000091400720c */ /* 0x000fc40003f06100 */
[----:B------:R-:W-:Y:S01]  /*4df0*/  ISETP.GE.U32.AND.EX P1, PT, R7, R6, PT, P5 ;  /* 0x000000060700720c */ /* 0x000fe20003f26150 */
[----:B------:R-:W-:Y:S01]  /*4e00*/  IMAD R29, R57, R145, RZ ;  /* 0x00000091391d7224 */ /* 0x000fe200078e02ff */
[----:B------:R-:W-:Y:S01]  /*4e10*/  IADD3 R149, P3, PT, R32, R22, RZ ;  /* 0x0000001620957210 */ /* 0x000fe20007f7e0ff */
[----:B------:R-:W-:Y:S01]  /*4e20*/  IMAD.IADD R22, R35, 0x1, R19 ;  /* 0x0000000123167824 */ /* 0x000fe200078e0213 */
[----:B------:R-:W-:Y:S01]  /*4e30*/  IADD3 R24, P5, PT, R24, R31, RZ ;  /* 0x0000001f18187210 */ /* 0x000fe20007fbe0ff */
[----:B------:R-:W-:Y:S01]  /*4e40*/  IMAD.WIDE.U32 R8, R58, R145, RZ ;  /* 0x000000913a087225 */ /* 0x000fe200078e00ff */
[----:B------:R-:W-:Y:S02]  /*4e50*/  SEL R153, RZ, 0x1, P0 ;  /* 0x00000001ff997807 */ /* 0x000fe40000000000 */
[C---:B------:R-:W-:Y:S01]  /*4e60*/  ISETP.NE.U32.AND P0, PT, R24.reuse, RZ, PT ;  /* 0x000000ff1800720c */ /* 0x040fe20003f05070 */
[----:B------:R-:W-:Y:S01]  /*4e70*/  IMAD.X R30, R7, 0x1, R136, P3 ;  /* 0x00000001071e7824 */ /* 0x000fe200018e0688 */
[----:B------:R-:W-:Y:S01]  /*4e80*/  IADD3 R24, P3, PT, R24, R149, RZ ;  /* 0x0000009518187210 */ /* 0x000fe20007f7e0ff */
[----:B------:R-:W-:Y:S01]  /*4e90*/  IMAD.X R10, RZ, RZ, R10, P5 ;  /* 0x000000ffff0a7224 */ /* 0x000fe200028e060a */
[----:B------:R-:W-:Y:S01]  /*4ea0*/  ISETP.GE.U32.AND.EX P2, PT, R22, R21, PT, P2 ;  /* 0x000000151600720c */ /* 0x000fe20003f46120 */
[----:B------:R-:W-:Y:S01]  /*4eb0*/  IMAD.IADD R147, R35, 0x1, R27 ;  /* 0x0000000123937824 */ /* 0x000fe200078e021b */
[----:B------:R-:W-:Y:S01]  /*4ec0*/  ISETP.GE.U32.AND P5, PT, R24, R149, PT ;  /* 0x000000951800720c */ /* 0x000fe20003fa6070 */
[----:B------:R-:W-:Y:S01]  /*4ed0*/  IMAD.X R31, R10, 0x1, R30, P3 ;  /* 0x000000010a1f7824 */ /* 0x000fe200018e061e */
[----:B------:R-:W-:Y:S01]  /*4ee0*/  ISETP.GE.U32.AND P3, PT, R26, RZ, PT ;  /* 0x000000ff1a00720c */ /* 0x000fe20003f66070 */
[----:B------:R-:W-:Y:S01]  /*4ef0*/  IMAD.MOV.U32 R21, RZ, RZ, RZ ;  /* 0x000000ffff157224 */ /* 0x000fe200078e00ff */
[----:B------:R-:W-:Y:S01]  /*4f00*/  SEL R151, RZ, 0x1, P1 ;  /* 0x00000001ff977807 */ /* 0x000fe20000800000 */
[----:B------:R-:W-:Y:S01]  /*4f10*/  IMAD.IADD R9, R9, 0x1, R29 ;  /* 0x0000000109097824 */ /* 0x000fe200078e021d */
[----:B------:R-:W-:Y:S01]  /*4f20*/  ISETP.GE.U32.AND.EX P5, PT, R31, R30, PT, P5 ;  /* 0x0000001e1f00720c */ /* 0x000fe20003fa6150 */
[----:B------:R-:W-:Y:S01]  /*4f30*/  IMAD R19, R59, R33, RZ ;  /* 0x000000213b137224 */ /* 0x000fe200078e02ff */
[----:B------:R-:W-:Y:S01]  /*4f40*/  ISETP.GE.U32.AND.EX P3, PT, R147, R18, PT, P3 ;  /* 0x000000129300720c */ /* 0x000fe20003f66130 */
[----:B------:R-:W-:Y:S01]  /*4f50*/  IMAD.MOV.U32 R23, RZ, RZ, RZ ;  /* 0x000000ffff177224 */ /* 0x000fe200078e00ff */
[----:B------:R-:W-:Y:S01]  /*4f60*/  ISETP.NE.AND.EX P0, PT, R10, RZ, !P5, P0 ;  /* 0x000000ff0a00720c */ /* 0x000fe20006f05300 */
[----:B------:R-:W-:-:S04]  /*4f70*/  IMAD.WIDE.U32 R20, R33, R60, R20 ;  /* 0x0000003c21147225 */ /* 0x000fc800078e0014 */
[-C--:B------:R-:W-:Y:S02]  /*4f80*/  IMAD R27, R61, R137.reuse, RZ ;  /* 0x000000893d1b7224 */ /* 0x080fe400078e02ff */
[----:B------:R-:W-:-:S04]  /*4f90*/  IMAD.WIDE.U32 R28, R62, R137, RZ ;  /* 0x000000893e1c7225 */ /* 0x000fc800078e00ff */
[----:B------:R-:W-:-:S04]  /*4fa0*/  IMAD.WIDE.U32 R22, R33, R58, R22 ;  /* 0x0000003a21167225 */ /* 0x000fc800078e0016 */
[----:B------:R-:W-:Y:S01]  /*4fb0*/  IMAD.IADD R146, R21, 0x1, R19 ;  /* 0x0000000115927824 */ /* 0x000fe200078e0213 */
[----:B------:R-:W-:Y:S01]  /*4fc0*/  SEL R19, RZ, 0x1, P3 ;  /* 0x00000001ff137807 */ /* 0x000fe20001800000 */
[----:B------:R-:W-:Y:S01]  /*4fd0*/  IMAD.IADD R29, R29, 0x1, R27 ;  /* 0x000000011d1d7824 */ /* 0x000fe200078e021b */
[----:B------:R-:W-:Y:S01]  /*4fe0*/  SEL R27, RZ, 0x1, P2 ;  /* 0x00000001ff1b7807 */ /* 0x000fe20001000000 */
[----:B------:R-:W-:Y:S01]  /*4ff0*/  IMAD.WIDE.U32 R6, R143, R66, R8 ;  /* 0x000000428f067225 */ /* 0x000fe200078e0008 */
[----:B------:R-:W-:Y:S02]  /*5000*/  SEL R21, RZ, 0x1, !P0 ;  /* 0x00000001ff157807 */ /* 0x000fe40004000000 */
[----:B------:R-:W-:Y:S01]  /*5010*/  IADD3 R134, P0, P3, R19, R22, RZ ;  /* 0x0000001613867210 */ /* 0x000fe20007b1e0ff */
[----:B------:R-:W-:Y:S01]  /*5020*/  IMAD R155, R57, R33, RZ ;  /* 0x00000021399b7224 */ /* 0x000fe200078e02ff */
[----:B------:R-:W-:Y:S01]  /*5030*/  IADD3 R33, P2, P5, R151, R20, RZ ;  /* 0x0000001497217210 */ /* 0x000fe20007d5e0ff */
[----:B------:R-:W-:Y:S01]  /*5040*/  IMAD.MOV.U32 R18, RZ, RZ, RZ ;  /* 0x000000ffff127224 */ /* 0x000fe200078e00ff */
[----:B------:R-:W-:Y:S01]  /*5050*/  ISETP.GE.U32.AND P1, PT, R6, R8, PT ;  /* 0x000000080600720c */ /* 0x000fe20003f26070 */
[----:B------:R-:W-:Y:S01]  /*5060*/  IMAD.MOV.U32 R19, RZ, RZ, R16 ;  /* 0x000000ffff137224 */ /* 0x000fe200078e0010 */
[----:B------:R-:W-:Y:S01]  /*5070*/  IADD3.X R146, PT, PT, RZ, R146, R153, P2, P5 ;  /* 0x00000092ff927210 */ /* 0x000fe200017ea499 */
[----:B------:R-:W-:Y:S01]  /*5080*/  IMAD.IADD R8, R23, 0x1, R155 ;  /* 0x0000000117087824 */ /* 0x000fe200078e029b */
[----:B------:R-:W-:Y:S01]  /*5090*/  IADD3 R21, P5, PT, R21, R24, RZ ;  /* 0x0000001815157210 */ /* 0x000fe20007fbe0ff */
[----:B------:R-:W-:-:S03]  /*50a0*/  IMAD.WIDE.U32 R18, R145, R69, R18 ;  /* 0x0000004591127225 */ /* 0x000fc600078e0012 */
[----:B------:R-:W-:Y:S01]  /*50b0*/  IADD3.X R8, PT, PT, RZ, R8, R27, P0, P3 ;  /* 0x00000008ff087210 */ /* 0x000fe200007e641b */
[----:B------:R-:W-:Y:S01]  /*50c0*/  IMAD.X R20, RZ, RZ, R31, P5 ;  /* 0x000000ffff147224 */ /* 0x000fe200028e061f */
[----:B------:R-:W-:Y:S01]  /*50d0*/  ISETP.GT.U32.AND P0, PT, R24, R21, PT ;  /* 0x000000151800720c */ /* 0x000fe20003f04070 */
[----:B------:R-:W-:Y:S01]  /*50e0*/  IMAD.IADD R10, R139, 0x1, R17 ;  /* 0x000000018b0a7824 */ /* 0x000fe200078e0211 */
[----:B------:R-:W-:Y:S01]  /*50f0*/  IADD3 R155, P3, PT, R21, R18, RZ ;  /* 0x00000012159b7210 */ /* 0x000fe20007f7e0ff */
[----:B------:R-:W-:Y:S01]  /*5100*/  IMAD.IADD R19, R139, 0x1, R19 ;  /* 0x000000018b137824 */ /* 0x000fe200078e0213 */
[----:B------:R-:W-:Y:S01]  /*5110*/  ISETP.GE.U32.AND P5, PT, R18, RZ, PT ;  /* 0x000000ff1200720c */ /* 0x000fe20003fa6070 */
[----:B------:R-:W-:Y:S01]  /*5120*/  IMAD R27, R63, R143, RZ ;  /* 0x0000008f3f1b7224 */ /* 0x000fe200078e02ff */
[----:B------:R-:W-:Y:S01]  /*5130*/  ISETP.GT.U32.AND.EX P0, PT, R31, R20, PT, P0 ;  /* 0x000000141f00720c */ /* 0x000fe20003f04100 */
[----:B------:R-:W-:Y:S01]  /*5140*/  IMAD.X R140, R20, 0x1, R19, P3 ;  /* 0x00000001148c7824 */ /* 0x000fe200018e0613 */
[----:B------:R-:W-:Y:S01]  /*5150*/  ISETP.GE.U32.AND.EX P6, PT, R10, R11, PT, P6 ;  /* 0x0000000b0a00720c */ /* 0x000fe20003fc6160 */
[----:B------:R-:W-:Y:S01]  /*5160*/  IMAD.MOV.U32 R11, RZ, RZ, RZ ;  /* 0x000000ffff0b7224 */ /* 0x000fe200078e00ff */
[----:B------:R-:W-:Y:S01]  /*5170*/  ISETP.GE.U32.AND P3, PT, R149, R32, PT ;  /* 0x000000209500720c */ /* 0x000fe20003f66070 */
[-C--:B------:R-:W-:Y:S01]  /*5180*/  IMAD R149, R63, R137.reuse, RZ ;  /* 0x000000893f957224 */ /* 0x080fe200078e02ff */
[----:B------:R-:W-:Y:S01]  /*5190*/  ISETP.GE.U32.AND.EX P5, PT, R19, R16, PT, P5 ;  /* 0x000000101300720c */ /* 0x000fe20003fa6150 */
[----:B------:R-:W-:Y:S01]  /*51a0*/  IMAD.WIDE.U32 R18, R64, R137, RZ ;  /* 0x0000008940127225 */ /* 0x000fe200078e00ff */
[----:B------:R-:W-:-:S02]  /*51b0*/  SEL R16, R24, R21, P0 ;  /* 0x0000001518107207 */ /* 0x000fc40000000000 */
[----:B------:R-:W-:Y:S01]  /*51c0*/  ISETP.GE.U32.AND.EX P3, PT, R30, R136, PT, P3 ;  /* 0x000000881e00720c */ /* 0x000fe20003f66130 */
[----:B------:R-:W-:Y:S01]  /*51d0*/  IMAD.WIDE.U32 R10, R143, R64, R10 ;  /* 0x000000408f0a7225 */ /* 0x000fe200078e000a */
[----:B------:R-:W-:Y:S02]  /*51e0*/  SEL R17, R31, R20, P0 ;  /* 0x000000141f117207 */ /* 0x000fe40000000000 */
[----:B------:R-:W-:Y:S01]  /*51f0*/  SEL R21, RZ, 0x1, P5 ;  /* 0x00000001ff157807 */ /* 0x000fe20002800000 */
[----:B------:R-:W-:Y:S01]  /*5200*/  IMAD.IADD R19, R19, 0x1, R149 ;  /* 0x0000000113137824 */ /* 0x000fe200078e0295 */
[----:B------:R-:W-:Y:S01]  /*5210*/  ISETP.GT.U32.AND P0, PT, R16, R155, PT ;  /* 0x0000009b1000720c */ /* 0x000fe20003f04070 */
[----:B------:R-:W-:Y:S01]  /*5220*/  IMAD.IADD R27, R11, 0x1, R27 ;  /* 0x000000010b1b7824 */ /* 0x000fe200078e021b */
[----:B------:R-:W-:Y:S01]  /*5230*/  SEL R144, RZ, 0x1, P3 ;  /* 0x00000001ff907807 */ /* 0x000fe20001800000 */
[----:B------:R-:W-:Y:S01]  /*5240*/  IMAD.WIDE.U32 R22, R135, R70, R28 ;  /* 0x0000004687167225 */ /* 0x000fe200078e001c */
[----:B------:R-:W-:-:S02]  /*5250*/  IADD3 R11, P5, P3, R21, R10, RZ ;  /* 0x0000000a150b7210 */ /* 0x000fc40007bbe0ff */
[----:B------:R-:W-:Y:S01]  /*5260*/  ISETP.GT.U32.AND.EX P0, PT, R17, R140, PT, P0 ;  /* 0x0000008c1100720c */ /* 0x000fe20003f04100 */
[----:B------:R-:W-:Y:S01]  /*5270*/  IMAD.WIDE.U32 R20, R135, R69, R18 ;  /* 0x0000004587147225 */ /* 0x000fe200078e0012 */
[----:B------:R-:W-:Y:S02]  /*5280*/  SEL R10, RZ, 0x1, P6 ;  /* 0x00000001ff0a7807 */ /* 0x000fe40003000000 */
[----:B------:R-:W-:Y:S01]  /*5290*/  SEL R24, RZ, 0x1, !P0 ;  /* 0x00000001ff187807 */ /* 0x000fe20004000000 */
[----:B------:R-:W-:Y:S01]  /*52a0*/  IMAD.IADD R30, R141, 0x1, R23 ;  /* 0x000000018d1e7824 */ /* 0x000fe200078e0217 */
[----:B------:R-:W-:Y:S01]  /*52b0*/  IADD3 R144, P6, PT, R144, R33, RZ ;  /* 0x0000002190907210 */ /* 0x000fe20007fde0ff */
[-C--:B------:R-:W-:Y:S01]  /*52c0*/  IMAD R31, R59, R137.reuse, RZ ;  /* 0x000000893b1f7224 */ /* 0x080fe200078e02ff */
[----:B------:R-:W-:Y:S01]  /*52d0*/  ISETP.GE.U32.AND P0, PT, R20, R18, PT ;  /* 0x000000121400720c */ /* 0x000fe20003f06070 */
[----:B------:R-:W-:Y:S01]  /*52e0*/  IMAD.WIDE.U32 R16, R60, R137, RZ ;  /* 0x000000893c107225 */ /* 0x000fe200078e00ff */
[----:B------:R-:W-:-:S02]  /*52f0*/  IADD3.X R18, PT, PT, RZ, R27, R10, P5, P3 ;  /* 0x0000001bff127210 */ /* 0x000fc40002fe640a */
[----:B------:R-:W-:Y:S01]  /*5300*/  IADD3 R24, P5, PT, R24, R11, RZ ;  /* 0x0000000b18187210 */ /* 0x000fe20007fbe0ff */
[----:B------:R-:W-:Y:S01]  /*5310*/  IMAD.X R146, RZ, RZ, R146, P6 ;  /* 0x000000ffff927224 */ /* 0x000fe200030e0692 */
[----:B------:R-:W-:Y:S01]  /*5320*/  IADD3 R157, P3, PT, R144, R26, RZ ;  /* 0x0000001a909d7210 */ /* 0x000fe20007f7e0ff */
[----:B------:R-:W-:Y:S01]  /*5330*/  IMAD.MOV.U32 R26, RZ, RZ, RZ ;  /* 0x000000ffff1a7224 */ /* 0x000fe200078e00ff */
[----:B------:R-:W-:Y:S01]  /*5340*/  ISETP.GE.U32.AND P2, PT, R22, R28, PT ;  /* 0x0000001c1600720c */ /* 0x000fe20003f46070 */
[----:B------:R-:W-:Y:S02]  /*5350*/  IMAD.IADD R28, R37, 0x1, R13 ;  /* 0x00000001251c7824 */ /* 0x000fe400078e020d */
[----:B------:R-:W-:Y:S01]  /*5360*/  IMAD.X R13, RZ, RZ, R18, P5 ;  /* 0x000000ffff0d7224 */ /* 0x000fe200028e0612 */
[----:B------:R-:W-:Y:S01]  /*5370*/  IADD3 R18, P6, PT, R24, R157, RZ ;  /* 0x0000009d18127210 */ /* 0x000fe20007fde0ff */
[----:B------:R-:W-:Y:S01]  /*5380*/  IMAD.X R142, R147, 0x1, R146, P3 ;  /* 0x00000001938e7824 */ /* 0x000fe200018e0692 */
[----:B------:R-:W-:Y:S01]  /*5390*/  ISETP.GE.U32.AND.EX P4, PT, R28, R25, PT, P4 ;  /* 0x000000191c00720c */ /* 0x000fe20003f86140 */
[----:B------:R-:W-:Y:S01]  /*53a0*/  IMAD.MOV.U32 R25, RZ, RZ, R12 ;  /* 0x000000ffff197224 */ /* 0x000fe200078e000c */
[----:B------:R-:W-:Y:S01]  /*53b0*/  ISETP.NE.U32.AND P5, PT, R24, RZ, PT ;  /* 0x000000ff1800720c */ /* 0x000fe20003fa5070 */
[----:B------:R-:W-:Y:S01]  /*53c0*/  IMAD.X R153, R13, 0x1, R142, P6 ;  /* 0x000000010d997824 */ /* 0x000fe200030e068e */
[----:B------:R-:W-:Y:S01]  /*53d0*/  ISETP.GE.U32.AND P6, PT, R18, R157, PT ;  /* 0x0000009d1200720c */ /* 0x000fe20003fc6070 */
[----:B------:R-:W-:Y:S01]  /*53e0*/  IMAD.MOV.U32 R24, RZ, RZ, RZ ;  /* 0x000000ffff187224 */ /* 0x000fe200078e00ff */
[----:B------:R-:W-:Y:S01]  /*53f0*/  ISETP.GE.U32.AND.EX P2, PT, R30, R29, PT, P2 ;  /* 0x0000001d1e00720c */ /* 0x000fe20003f46120 */
[----:B------:R-:W-:Y:S01]  /*5400*/  IMAD.MOV.U32 R27, RZ, RZ, R22 ;  /* 0x000000ffff1b7224 */ /* 0x000fe200078e0016 */
[----:B------:R-:W-:Y:S01]  /*5410*/  ISETP.GE.U32.AND.EX P6, PT, R153, R142, PT, P6 ;  /* 0x0000008e9900720c */ /* 0x000fe20003fc6160 */
[----:B------:R-:W-:Y:S01]  /*5420*/  IMAD.WIDE.U32 R24, R145, R68, R24 ;  /* 0x0000004491187225 */ /* 0x000fe200078e0018 */
[----:B------:R-:W-:-:S02]  /*5430*/  SEL R147, RZ, 0x1, P4 ;  /* 0x00000001ff937807 */ /* 0x000fc40002000000 */
[----:B------:R-:W-:Y:S01]  /*5440*/  ISETP.NE.AND.EX P5, PT, R13, RZ, !P6, P5 ;  /* 0x000000ff0d00720c */ /* 0x000fe200077a5350 */
[----:B------:R-:W-:Y:S01]  /*5450*/  IMAD.WIDE.U32 R26, R137, R70, R26 ;  /* 0x00000046891a7225 */ /* 0x000fe200078e001a */
[----:B------:R-:W-:-:S03]  /*5460*/  ISETP.GE.U32.AND P6, PT, R24, RZ, PT ;  /* 0x000000ff1800720c */ /* 0x000fc60003fc6070 */
[----:B------:R-:W-:Y:S01]  /*5470*/  IMAD.IADD R149, R37, 0x1, R25 ;  /* 0x0000000125957824 */ /* 0x000fe200078e0219 */
[----:B------:R-:W-:Y:S01]  /*5480*/  ISETP.GE.U32.AND P4, PT, R26, RZ, PT ;  /* 0x000000ff1a00720c */ /* 0x000fe20003f86070 */
[----:B------:R-:W-:Y:S02]  /*5490*/  IMAD.IADD R17, R17, 0x1, R31 ;  /* 0x0000000111117824 */ /* 0x000fe400078e021f */
[----:B------:R-:W-:Y:S01]  /*54a0*/  IMAD.IADD R25, R141, 0x1, R27 ;  /* 0x000000018d197824 */ /* 0x000fe200078e021b */
[----:B------:R-:W-:Y:S01]  /*54b0*/  ISETP.GE.U32.AND.EX P6, PT, R149, R12, PT, P6 ;  /* 0x0000000c9500720c */ /* 0x000fe20003fc6160 */
[----:B------:R-:W-:Y:S01]  /*54c0*/  IMAD.MOV.U32 R29, RZ, RZ, RZ ;  /* 0x000000ffff1d7224 */ /* 0x000fe200078e00ff */
[----:B------:R-:W-:Y:S01]  /*54d0*/  SEL R27, RZ, 0x1, P2 ;  /* 0x00000001ff1b7807 */ /* 0x000fe20001000000 */
[----:B------:R-:W-:Y:S01]  /*54e0*/  IMAD.MOV.U32 R31, RZ, RZ, RZ ;  /* 0x000000ffff1f7224 */ /* 0x000fe200078e00ff */
[----:B------:R-:W-:Y:S01]  /*54f0*/  ISETP.GE.U32.AND.EX P4, PT, R25, R22, PT, P4 ;  /* 0x000000161900720c */ /* 0x000fe20003f86140 */
[----:B------:R-:W-:Y:S01]  /*5500*/  IMAD.WIDE.U32 R10, R135, R68, R16 ;  /* 0x00000044870a7225 */ /* 0x000fe200078e0010 */
[----:B------:R-:W-:-:S03]  /*5510*/  SEL R151, RZ, 0x1, P6 ;  /* 0x00000001ff977807 */ /* 0x000fc60003000000 */
[-C--:B------:R-:W-:Y:S01]  /*5520*/  IMAD R23, R61, R73.reuse, RZ ;  /* 0x000000493d177224 */ /* 0x080fe200078e02ff */
[----:B------:R-:W-:Y:S01]  /*5530*/  ISETP.GE.U32.AND P3, PT, R10, R16, PT ;  /* 0x000000100a00720c */ /* 0x000fe20003f66070 */
[----:B------:R-:W-:-:S04]  /*5540*/  IMAD.WIDE.U32 R32, R62, R73, RZ ;  /* 0x000000493e207225 */ /* 0x000fc800078e00ff */
[----:B------:R-:W-:Y:S02]  /*5550*/  IMAD R13, R59, R143, RZ ;  /* 0x0000008f3b0d7224 */ /* 0x000fe400078e02ff */
[----:B------:R-:W-:-:S04]  /*5560*/  IMAD.WIDE.U32 R28, R143, R60, R28 ;  /* 0x0000003c8f1c7225 */ /* 0x000fc800078e001c */
[----:B------:R-:W-:Y:S02]  /*5570*/  IMAD R159, R61, R135, RZ ;  /* 0x000000873d9f7224 */ /* 0x000fe400078e02ff */
[----:B------:R-:W-:-:S04]  /*5580*/  IMAD.WIDE.U32 R30, R135, R62, R30 ;  /* 0x0000003e871e7225 */ /* 0x000fc800078e001e */
[----:B------:R-:W-:Y:S01]  /*5590*/  IMAD.IADD R23, R33, 0x1, R23 ;  /* 0x0000000121177824 */ /* 0x000fe200078e0217 */
[----:B------:R-:W-:Y:S01]  /*55a0*/  SEL R33, RZ, 0x1, P4 ;  /* 0x00000001ff217807 */ /* 0x000fe20002000000 */
[----:B------:R-:W-:Y:S01]  /*55b0*/  IMAD.IADD R138, R29, 0x1, R13 ;  /* 0x000000011d8a7824 */ /* 0x000fe200078e020d */
[----:B------:R-:W-:Y:S01]  /*55c0*/  IADD3 R151, P4, P2, R151, R28, RZ ;  /* 0x0000001c97977210 */ /* 0x000fe20007a9e0ff */
[----:B------:R-:W-:Y:S01]  /*55d0*/  IMAD.IADD R16, R31, 0x1, R159 ;  /* 0x000000011f107824 */ /* 0x000fe200078e029f */
[----:B------:R-:W-:Y:S01]  /*55e0*/  SEL R31, RZ, 0x1, !P5 ;  /* 0x00000001ff1f7807 */ /* 0x000fe20006800000 */
[----:B------:R-:W-:Y:S01]  /*55f0*/  IMAD.MOV.U32 R22, RZ, RZ, R32 ;  /* 0x000000ffff167224 */ /* 0x000fe200078e0020 */
[----:B------:R-:W-:Y:S01]  /*5600*/  IADD3.X R138, PT, PT, RZ, R138, R147, P4, P2 ;  /* 0x0000008aff8a7210 */ /* 0x000fe200027e4493 */
[----:B------:R-:W-:Y:S01]  /*5610*/  IMAD.MOV.U32 R28, RZ, RZ, RZ ;  /* 0x000000ffff1c7224 */ /* 0x000fe200078e00ff */
[----:B------:R-:W-:Y:S01]  /*5620*/  IADD3 R31, P4, PT, R31, R18, RZ ;  /* 0x000000121f1f7210 */ /* 0x000fe20007f9e0ff */
[----:B------:R-:W-:Y:S01]  /*5630*/  IMAD.MOV.U32 R29, RZ, RZ, R20 ;  /* 0x000000ffff1d7224 */ /* 0x000fe200078e0014 */
[----:B------:R-:W-:Y:S01]  /*5640*/  IADD3 R33, P5, P6, R33, R30, RZ ;  /* 0x0000001e21217210 */ /* 0x000fe20007ebe0ff */
[----:B------:R-:W-:-:S03]  /*5650*/  IMAD.WIDE.U32 R12, R34, R70, R22 ;  /* 0x00000046220c7225 */ /* 0x000fc600078e0016 */
[----:B------:R-:W-:Y:S01]  /*5660*/  IADD3.X R22, PT, PT, RZ, R16, R27, P5, P6 ;  /* 0x00000010ff167210 */ /* 0x000fe20002fec41b */
[----:B------:R-:W-:Y:S01]  /*5670*/  IMAD.X R136, RZ, RZ, R153, P4 ;  /* 0x000000ffff887224 */ /* 0x000fe200020e0699 */
[----:B------:R-:W-:Y:S01]  /*5680*/  IADD3 R147, P4, PT, R31, R24, RZ ;  /* 0x000000181f937210 */ /* 0x000fe20007f9e0ff */
[----:B------:R-:W-:Y:S01]  /*5690*/  IMAD.WIDE.U32 R28, R137, R69, R28 ;  /* 0x00000045891c7225 */ /* 0x000fe200078e001c */
[-C--:B------:R-:W-:Y:S02]  /*56a0*/  ISETP.GT.U32.AND P6, PT, R18, R31.reuse, PT ;  /* 0x0000001f1200720c */ /* 0x080fe40003fc4070 */
[----:B------:R-:W-:Y:S01]  /*56b0*/  ISETP.GE.U32.AND P2, PT, R12, R32, PT ;  /* 0x000000200c00720c */ /* 0x000fe20003f46070 */
[----:B------:R-:W-:Y:S01]  /*56c0*/  IMAD.X R149, R136, 0x1, R149, P4 ;  /* 0x0000000188957824 */ /* 0x000fe200020e0695 */
[----:B------:R-:W-:Y:S01]  /*56d0*/  IADD3 R27, P4, PT, R155, R26, RZ ;  /* 0x0000001a9b1b7210 */ /* 0x000fe20007f9e0ff */
[----:B------:R-:W-:Y:S01]  /*56e0*/  IMAD.IADD R32, R139, 0x1, R29 ;  /* 0x000000018b207824 */ /* 0x000fe200078e021d */
[-C--:B------:R-:W-:Y:S01]  /*56f0*/  ISETP.GT.U32.AND.EX P6, PT, R153, R136.reuse, PT, P6 ;  /* 0x000000889900720c */ /* 0x080fe20003fc4160 */
[----:B------:R-:W-:Y:S01]  /*5700*/  IMAD.IADD R24, R139, 0x1, R21 ;  /* 0x000000018b187824 */ /* 0x000fe200078e0215 */
[----:B------:R-:W-:Y:S01]  /*5710*/  ISETP.GE.U32.AND P5, PT, R28, RZ, PT ;  /* 0x000000ff1c00720c */ /* 0x000fe20003fa6070 */
[----:B------:R-:W-:Y:S01]  /*5720*/  IMAD.X R26, R25, 0x1, R140, P4 ;  /* 0x00000001191a7824 */ /* 0x000fe200020e068c */
[----:B------:R-:W-:Y:S01]  /*5730*/  SEL R29, R18, R31, P6 ;  /* 0x0000001f121d7207 */ /* 0x000fe20003000000 */
[----:B------:R-:W-:Y:S01]  /*5740*/  IMAD.MOV.U32 R25, RZ, RZ, RZ ;  /* 0x000000ffff197224 */ /* 0x000fe200078e00ff */
[----:B------:R-:W-:Y:S01]  /*5750*/  SEL R136, R153, R136, P6 ;  /* 0x0000008899887207 */ /* 0x000fe20003000000 */
[----:B------:R-:W-:Y:S01]  /*5760*/  IMAD R31, R63, R135, RZ ;  /* 0x000000873f1f7224 */ /* 0x000fe200078e02ff */
[----:B------:R-:W-:-:S02]  /*5770*/  ISETP.GE.U32.AND P6, PT, R157, R144, PT ;  /* 0x000000909d00720c */ /* 0x000fc40003fc6070 */
[----:B------:R-:W-:Y:S01]  /*5780*/  ISETP.GE.U32.AND.EX P5, PT, R32, R20, PT, P5 ;  /* 0x000000142000720c */ /* 0x000fe20003fa6150 */
[----:B------:R-:W-:Y:S01]  /*5790*/  IMAD.WIDE.U32 R20, R135, R64, R24 ;  /* 0x0000004087147225 */ /* 0x000fe200078e0018 */
[----:B------:R-:W-:Y:S02]  /*57a0*/  ISETP.GE.U32.AND P4, PT, R27, R155, PT ;  /* 0x0000009b1b00720c */ /* 0x000fe40003f86070 */
[----:B------:R-:W-:Y:S01]  /*57b0*/  ISETP.GE.U32.AND.EX P0, PT, R24, R19, PT, P0 ;  /* 0x000000131800720c */ /* 0x000fe20003f06100 */
[----:B------:R-:W-:Y:S01]  /*57c0*/  IMAD.IADD R31, R21, 0x1, R31 ;  /* 0x00000001151f7824 */ /* 0x000fe200078e021f */
[----:B------:R-:W-:Y:S01]  /*57d0*/  ISETP.GE.U32.AND.EX P6, PT, R142, R146, PT, P6 ;  /* 0x000000928e00720c */ /* 0x000fe20003fc6160 */
[----:B------:R-:W-:Y:S01]  /*57e0*/  IMAD.WIDE.U32 R24, R64, R73, RZ ;  /* 0x0000004940187225 */ /* 0x000fe200078e00ff */
[----:B------:R-:W-:Y:S02]  /*57f0*/  SEL R19, RZ, 0x1, P5 ;  /* 0x00000001ff137807 */ /* 0x000fe40002800000 */
[----:B------:R-:W-:-:S02]  /*5800*/  ISETP.GE.U32.AND.EX P4, PT, R26, R140, PT, P4 ;  /* 0x0000008c1a00720c */ /* 0x000fc40003f86140 */
[----:B------:R-:W-:Y:S02]  /*5810*/  SEL R21, RZ, 0x1, P6 ;  /* 0x00000001ff157807 */ /* 0x000fe40003000000 */
[----:B------:R-:W-:Y:S01]  /*5820*/  IADD3 R30, P5, P6, R19, R20, RZ ;  /* 0x00000014131e7210 */ /* 0x000fe20007ebe0ff */
[----:B------:R-:W-:Y:S01]  /*5830*/  IMAD R19, R63, R73, RZ ;  /* 0x000000493f137224 */ /* 0x000fe200078e02ff */
[----:B------:R-:W-:Y:S02]  /*5840*/  SEL R16, RZ, 0x1, P0 ;  /* 0x00000001ff107807 */ /* 0x000fe40000000000 */
[----:B------:R-:W-:Y:S01]  /*5850*/  SEL R18, RZ, 0x1, P4 ;  /* 0x00000001ff127807 */ /* 0x000fe20002000000 */
[----:B------:R-:W-:Y:S01]  /*5860*/  IMAD.IADD R25, R25, 0x1, R19 ;  /* 0x0000000119197824 */ /* 0x000fe200078e0213 */
[----:B------:R-:W-:Y:S02]  /*5870*/  IADD3.X R31, PT, PT, RZ, R31, R16, P5, P6 ;  /* 0x0000001fff1f7210 */ /* 0x000fe40002fec410 */
[----:B------:R-:W-:-:S02]  /*5880*/  ISETP.GT.U32.AND P4, PT, R29, R147, PT ;  /* 0x000000931d00720c */ /* 0x000fc40003f84070 */
[----:B------:R-:W-:Y:S02]  /*5890*/  IADD3 R16, P6, PT, R18, R33, RZ ;  /* 0x0000002112107210 */ /* 0x000fe40007fde0ff */
[----:B------:R-:W-:Y:S02]  /*58a0*/  IADD3 R21, P0, PT, R21, R134, RZ ;  /* 0x0000008615157210 */ /* 0x000fe40007f1e0ff */
[----:B------:R-:W-:Y:S01]  /*58b0*/  ISETP.GT.U32.AND.EX P4, PT, R136, R149, PT, P4 ;  /* 0x000000958800720c */ /* 0x000fe20003f84140 */
[----:B------:R-:W-:Y:S01]  /*58c0*/  IMAD.X R20, RZ, RZ, R22, P6 ;  /* 0x000000ffff147224 */ /* 0x000fe200030e0616 */
[-C--:B------:R-:W-:Y:S01]  /*58d0*/  IADD3 R134, P5, PT, R16, R147.reuse, RZ ;  /* 0x0000009310867210 */ /* 0x080fe20007fbe0ff */
[----:B------:R-:W-:Y:S01]  /*58e0*/  IMAD.X R29, RZ, RZ, R8, P0 ;  /* 0x000000ffff1d7224 */ /* 0x000fe200000e0608 */
[----:B------:R-:W-:Y:S01]  /*58f0*/  SEL R18, RZ, 0x1, !P4 ;  /* 0x00000001ff127807 */ /* 0x000fe20006000000 */
[----:B------:R-:W-:Y:S01]  /*5900*/  IMAD.IADD R22, R141, 0x1, R13 ;  /* 0x000000018d167824 */ /* 0x000fe200078e020d */
[----:B------:R-:W-:Y:S01]  /*5910*/  ISETP.GE.U32.AND P6, PT, R134, R147, PT ;  /* 0x000000938600720c */ /* 0x000fe20003fc6070 */
[----:B------:R-:W-:Y:S01]  /*5920*/  IMAD.X R136, R20, 0x1, R149, P5 ;  /* 0x0000000114887824 */ /* 0x000fe200028e0695 */
[----:B------:R-:W-:Y:S01]  /*5930*/  ISETP.NE.U32.AND P4, PT, R16, RZ, PT ;  /* 0x000000ff1000720c */ /* 0x000fe20003f85070 */
[----:B------:R-:W-:Y:S01]  /*5940*/  IMAD R13, R57, R143, RZ ;  /* 0x0000008f390d7224 */ /* 0x000fe200078e02ff */
[----:B------:R-:W-:Y:S01]  /*5950*/  IADD3 R16, P5, PT, R18, R151, RZ ;  /* 0x0000009712107210 */ /* 0x000fe20007fbe0ff */
[----:B------:R-:W-:Y:S01]  /*5960*/  IMAD.WIDE.U32 R18, R34, R69, R24 ;  /* 0x0000004522127225 */ /* 0x000fe200078e0018 */
[----:B------:R-:W-:-:S02]  /*5970*/  ISETP.GE.U32.AND.EX P6, PT, R136, R149, PT, P6 ;  /* 0x000000958800720c */ /* 0x000fc40003fc6160 */
[----:B------:R-:W-:Y:S01]  /*5980*/  ISETP.GE.U32.AND.EX P2, PT, R22, R23, PT, P2 ;  /* 0x000000171600720c */ /* 0x000fe20003f46120 */
[----:B------:R-:W-:Y:S01]  /*5990*/  IMAD.X R8, RZ, RZ, R138, P5 ;  /* 0x000000ffff087224 */ /* 0x000fe200028e068a */
[-C--:B------:R-:W-:Y:S01]  /*59a0*/  IADD3 R138, P5, PT, R16, R21.reuse, RZ ;  /* 0x00000015108a7210 */ /* 0x080fe20007fbe0ff */
[----:B------:R-:W-:Y:S01]  /*59b0*/  IMAD.MOV.U32 R23, RZ, RZ, RZ ;  /* 0x000000ffff177224 */ /* 0x000fe200078e00ff */
[----:B------:R-:W-:Y:S01]  /*59c0*/  ISETP.NE.AND.EX P4, PT, R20, RZ, !P6, P4 ;  /* 0x000000ff1400720c */ /* 0x000fe20007785340 */
[----:B------:R-:W-:Y:S01]  /*59d0*/  IMAD.MOV.U32 R20, RZ, RZ, RZ ;  /* 0x000000ffff147224 */ /* 0x000fe200078e00ff */
[----:B------:R-:W-:Y:S01]  /*59e0*/  ISETP.GE.U32.AND P0, PT, R18, R24, PT ;  /* 0x000000181200720c */ /* 0x000fe20003f06070 */
[----:B------:R-:W-:Y:S01]  /*59f0*/  IMAD.IADD R24, R35, 0x1, R7 ;  /* 0x0000000123187824 */ /* 0x000fe200078e0207 */
[----:B------:R-:W-:Y:S01]  /*5a00*/  SEL R7, RZ, 0x1, !P4 ;  /* 0x00000001ff077807 */ /* 0x000fe20006000000 */
[----:B------:R-:W-:Y:S01]  /*5a10*/  IMAD.X R140, R8, 0x1, R29, P5 ;  /* 0x00000001088c7824 */ /* 0x000fe200028e061d */
[----:B------:R-:W-:Y:S01]  /*5a20*/  ISETP.GE.U32.AND P5, PT, R138, R21, PT ;  /* 0x000000158a00720c */ /* 0x000fe20003fa6070 */
[----:B------:R-:W-:Y:S01]  /*5a30*/  IMAD.MOV.U32 R21, RZ, RZ, R6 ;  /* 0x000000ffff157224 */ /* 0x000fe200078e0006 */
[----:B------:R-:W-:Y:S01]  /*5a40*/  IADD3 R7, P4, PT, R7, R134, RZ ;  /* 0x0000008607077210 */ /* 0x000fe20007f9e0ff */
[----:B------:R-:W-:Y:S01]  /*5a50*/  IMAD.WIDE.U32 R22, R34, R62, R22 ;  /* 0x0000003e22167225 */ /* 0x000fe200078e0016 */
[----:B------:R-:W-:-:S02]  /*5a60*/  ISETP.GE.U32.AND.EX P6, PT, R24, R9, PT, P1 ;  /* 0x000000091800720c */ /* 0x000fc40003fc6110 */
[----:B------:R-:W-:Y:S01]  /*5a70*/  ISETP.NE.U32.AND P1, PT, R16, RZ, PT ;  /* 0x000000ff1000720c */ /* 0x000fe20003f25070 */
[----:B------:R-:W-:Y:S01]  /*5a80*/  IMAD.X R9, RZ, RZ, R136, P4 ;  /* 0x000000ffff097224 */ /* 0x000fe200020e0688 */
[----:B------:R-:W-:Y:S01]  /*5a90*/  ISETP.GE.U32.AND.EX P5, PT, R140, R29, PT, P5 ;  /* 0x0000001d8c00720c */ /* 0x000fe20003fa6150 */
[----:B------:R-:W-:Y:S01]  /*5aa0*/  IMAD.WIDE.U32 R20, R145, R66, R20 ;  /* 0x0000004291147225 */ /* 0x000fe200078e0014 */
[----:B------:R-:W-:Y:S02]  /*5ab0*/  ISETP.GT.U32.AND P4, PT, R134, R7, PT ;  /* 0x000000078600720c */ /* 0x000fe40003f84070 */
[----:B------:R-:W-:Y:S01]  /*5ac0*/  ISETP.NE.AND.EX P1, PT, R8, RZ, !P5, P1 ;  /* 0x000000ff0800720c */ /* 0x000fe20006f25310 */
[----:B------:R-:W-:Y:S01]  /*5ad0*/  IMAD.IADD R16, R37, 0x1, R11 ;  /* 0x0000000125107824 */ /* 0x000fe200078e020b */
[----:B------:R-:W-:Y:S01]  /*5ae0*/  IADD3 R29, P5, PT, R7, R28, RZ ;  /* 0x0000001c071d7210 */ /* 0x000fe20007fbe0ff */
[----:B------:R-:W-:Y:S01]  /*5af0*/  IMAD.IADD R11, R35, 0x1, R21 ;  /* 0x00000001230b7824 */ /* 0x000fe200078e0215 */
[----:B------:R-:W-:Y:S01]  /*5b00*/  ISETP.GT.U32.AND.EX P4, PT, R136, R9, PT, P4 ;  /* 0x000000098800720c */ /* 0x000fe20003f84140 */
[----:B------:R-:W-:Y:S01]  /*5b10*/  IMAD.IADD R8, R139, 0x1, R19 ;  /* 0x000000018b087824 */ /* 0x000fe200078e0213 */
[----:B------:R-:W-:Y:S01]  /*5b20*/  SEL R19, RZ, 0x1, !P1 ;  /* 0x00000001ff137807 */ /* 0x000fe20004800000 */
[----:B------:R-:W-:Y:S01]  /*5b30*/  IMAD.X R28, R9, 0x1, R32, P5 ;  /* 0x00000001091c7824 */ /* 0x000fe200028e0620 */
[----:B------:R-:W-:Y:S01]  /*5b40*/  ISETP.GE.U32.AND P5, PT, R20, RZ, PT ;  /* 0x000000ff1400720c */ /* 0x000fe20003fa6070 */
[----:B------:R-:W-:Y:S01]  /*5b50*/  IMAD.MOV.U32 R21, RZ, RZ, R12 ;  /* 0x000000ffff157224 */ /* 0x000fe200078e000c */
[----:B------:R-:W-:-:S02]  /*5b60*/  SEL R7, R134, R7, P4 ;  /* 0x0000000786077207 */ /* 0x000fc40002000000 */
[----:B------:R-:W-:Y:S02]  /*5b70*/  ISETP.GE.U32.AND.EX P5, PT, R11, R6, PT, P5 ;  /* 0x000000060b00720c */ /* 0x000fe40003fa6150 */
[----:B------:R-:W-:Y:S02]  /*5b80*/  SEL R6, R136, R9, P4 ;  /* 0x0000000988067207 */ /* 0x000fe40002000000 */
[----:B------:R-:W-:Y:S02]  /*5b90*/  ISETP.GT.U32.AND P1, PT, R7, R29, PT ;  /* 0x0000001d0700720c */ /* 0x000fe40003f24070 */
[----:B------:R-:W-:Y:S01]  /*5ba0*/  ISETP.GE.U32.AND.EX P0, PT, R8, R25, PT, P0 ;  /* 0x000000190800720c */ /* 0x000fe20003f06100 */
[----:B------:R-:W-:Y:S01]  /*5bb0*/  IMAD.MOV.U32 R25, RZ, RZ, RZ ;  /* 0x000000ffff197224 */ /* 0x000fe200078e00ff */
[----:B------:R-:W-:Y:S01]  /*5bc0*/  ISETP.GT.U32.AND.EX P1, PT, R6, R28, PT, P1 ;  /* 0x0000001c0600720c */ /* 0x000fe20003f24110 */
[----:B------:R-:W-:Y:S01]  /*5bd0*/  IMAD.MOV.U32 R6, RZ, RZ, RZ ;  /* 0x000000ffff067224 */ /* 0x000fe200078e00ff */
[----:B------:R-:W-:Y:S01]  /*5be0*/  SEL R7, RZ, 0x1, P5 ;  /* 0x00000001ff077807 */ /* 0x000fe20002800000 */
[----:B------:R-:W-:Y:S01]  /*5bf0*/  IMAD.WIDE.U32 R24, R143, R58, R24 ;  /* 0x0000003a8f187225 */ /* 0x000fe200078e0018 */
[----:B------:R-:W-:-:S02]  /*5c00*/  IADD3 R19, P5, PT, R19, R138, RZ ;  /* 0x0000008a13137210 */ /* 0x000fc40007fbe0ff */
[----:B------:R-:W-:Y:S01]  /*5c10*/  SEL R9, RZ, 0x1, !P1 ;  /* 0x00000001ff097807 */ /* 0x000fe20004800000 */
[----:B------:R-:W-:Y:S01]  /*5c20*/  IMAD.IADD R13, R25, 0x1, R13 ;  /* 0x00000001190d7824 */ /* 0x000fe200078e020d */
[----:B------:R-:W-:Y:S01]  /*5c30*/  SEL R136, RZ, 0x1, P6 ;  /* 0x00000001ff887807 */ /* 0x000fe20003000000 */
[----:B------:R-:W-:Y:S01]  /*5c40*/  IMAD.X R25, RZ, RZ, R140, P5 ;  /* 0x000000ffff197224 */ /* 0x000fe200028e068c */
[----:B------:R-:W-:Y:S01]  /*5c50*/  IADD3 R32, P6, PT, R19, R20, RZ ;  /* 0x0000001413207210 */ /* 0x000fe20007fde0ff */
[----:B------:R-:W-:Y:S01]  /*5c60*/  IMAD.MOV.U32 R20, RZ, RZ, RZ ;  /* 0x000000ffff147224 */ /* 0x000fe200078e00ff */
[----:B------:R-:W-:Y:S02]  /*5c70*/  IADD3 R9, P5, PT, R9, R30, RZ ;  /* 0x0000001e09097210 */ /* 0x000fe40007fbe0ff */
[----:B------:R-:W-:Y:S01]  /*5c80*/  IADD3 R134, P1, P4, R7, R24, RZ ;  /* 0x0000001807867210 */ /* 0x000fe20007c3e0ff */
[----:B------:R-:W-:Y:S01]  /*5c90*/  IMAD.X R30, R25, 0x1, R11, P6 ;  /* 0x00000001191e7824 */ /* 0x000fe200030e060b */
[----:B------:R-:W-:Y:S01]  /*5ca0*/  IADD3 R24, P6, PT, R9, R32, RZ ;  /* 0x0000002009187210 */ /* 0x000fe20007fde0ff */
[----:B------:R-:W-:Y:S01]  /*5cb0*/  IMAD.X R11, RZ, RZ, R31, P5 ;  /* 0x000000ffff0b7224 */ /* 0x000fe200028e061f */
[----:B------:R-:W-:Y:S01]  /*5cc0*/  ISETP.GE.U32.AND.EX P3, PT, R16, R17, PT, P3 ;  /* 0x000000111000720c */ /* 0x000fe20003f66130 */
[----:B------:R-:W-:Y:S01]  /*5cd0*/  IMAD.WIDE.U32 R20, R73, R70, R20 ;  /* 0x0000004649147225 */ /* 0x000fe200078e0014 */
[----:B------:R-:W-:-:S02]  /*5ce0*/  ISETP.GE.U32.AND P5, PT, R24, R32, PT ;  /* 0x000000201800720c */ /* 0x000fc40003fa6070 */
[----:B------:R-:W-:Y:S01]  /*5cf0*/  IADD3.X R31, PT, PT, RZ, R13, R136, P1, P4 ;  /* 0x0000000dff1f7210 */ /* 0x000fe20000fe8488 */
[----:B------:R-:W-:Y:S01]  /*5d00*/  IMAD.X R17, R11, 0x1, R30, P6 ;  /* 0x000000010b117824 */ /* 0x000fe200030e061e */
[----:B------:R-:W-:Y:S01]  /*5d10*/  ISETP.NE.U32.AND P4, PT, R9, RZ, PT ;  /* 0x000000ff0900720c */ /* 0x000fe20003f85070 */
[----:B------:R-:W-:Y:S01]  /*5d20*/  IMAD.MOV.U32 R7, RZ, RZ, R10 ;  /* 0x000000ffff077224 */ /* 0x000fe200078e000a */
[----:B------:R-:W-:Y:S01]  /*5d30*/  SEL R9, RZ, 0x1, P2 ;  /* 0x00000001ff097807 */ /* 0x000fe20001000000 */
[----:B------:R-:W-:Y:S01]  /*5d40*/  IMAD.IADD R21, R141, 0x1, R21 ;  /* 0x000000018d157824 */ /* 0x000fe200078e0215 */
[----:B------:R-:W-:Y:S01]  /*5d50*/  ISETP.GE.U32.AND.EX P6, PT, R17, R30, PT, P5 ;  /* 0x0000001e1100720c */ /* 0x000fe20003fc6150 */
[----:B------:R-:W-:Y:S01]  /*5d60*/  IMAD.WIDE.U32 R6, R137, R68, R6 ;  /* 0x0000004489067225 */ /* 0x000fe200078e0006 */
[----:B------:R-:W-:Y:S02]  /*5d70*/  ISETP.GE.U32.AND P5, PT, R20, RZ, PT ;  /* 0x000000ff1400720c */ /* 0x000fe40003fa6070 */
[----:B------:R-:W-:Y:S01]  /*5d80*/  ISETP.NE.AND.EX P4, PT, R11, RZ, !P6, P4 ;  /* 0x000000ff0b00720c */ /* 0x000fe20007785340 */
[----:B------:R-:W-:Y:S01]  /*5d90*/  IMAD.IADD R13, R37, 0x1, R7 ;  /* 0x00000001250d7824 */ /* 0x000fe200078e0207 */
[----:B------:R-:W-:-:S02]  /*5da0*/  IADD3 R20, P6, PT, R29, R20, RZ ;  /* 0x000000141d147210 */ /* 0x000fc40007fde0ff */
[----:B------:R-:W-:Y:S02]  /*5db0*/  SEL R11, RZ, 0x1, !P4 ;  /* 0x00000001ff0b7807 */ /* 0x000fe40006000000 */
[C---:B------:R-:W-:Y:S01]  /*5dc0*/  ISETP.GE.U32.AND.EX P5, PT, R21.reuse, R12, PT, P5 ;  /* 0x0000000c1500720c */ /* 0x040fe20003fa6150 */
[----:B------:R-:W-:Y:S01]  /*5dd0*/  IMAD.X R21, R21, 0x1, R28, P6 ;  /* 0x0000000115157824 */ /* 0x000fe200030e061c */
[----:B------:R-:W-:Y:S01]  /*5de0*/  ISETP.GE.U32.AND P4, PT, R20, R29, PT ;  /* 0x0000001d1400720c */ /* 0x000fe20003f86070 */
[----:B------:R-:W-:Y:S01]  /*5df0*/  IMAD R29, R61, R34, RZ ;  /* 0x000000223d1d7224 */ /* 0x000fe200078e02ff */
[----:B------:R-:W-:Y:S02]  /*5e00*/  ISETP.GE.U32.AND P1, PT, R6, RZ, PT ;  /* 0x000000ff0600720c */ /* 0x000fe40003f26070 */
[----:B------:R-:W-:Y:S02]  /*5e10*/  IADD3 R11, P6, PT, R11, R24, RZ ;  /* 0x000000180b0b7210 */ /* 0x000fe40007fde0ff */
[----:B------:R-:W-:-:S02]  /*5e20*/  SEL R7, RZ, 0x1, P5 ;  /* 0x00000001ff077807 */ /* 0x000fc40002800000 */
[----:B------:R-:W-:Y:S01]  /*5e30*/  ISETP.GE.U32.AND.EX P4, PT, R21, R28, PT, P4 ;  /* 0x0000001c1500720c */ /* 0x000fe20003f86140 */
[----:B------:R-:W-:Y:S01]  /*5e40*/  IMAD.X R12, RZ, RZ, R17, P6 ;  /* 0x000000ffff0c7224 */ /* 0x000fe200030e0611 */
[----:B------:R-:W-:Y:S01]  /*5e50*/  ISETP.GE.U32.AND.EX P1, PT, R13, R10, PT, P1 ;  /* 0x0000000a0d00720c */ /* 0x000fe20003f26110 */
[----:B------:R-:W-:Y:S01]  /*5e60*/  IMAD.IADD R10, R23, 0x1, R29 ;  /* 0x00000001170a7824 */ /* 0x000fe200078e021d */
[----:B------:R-:W-:Y:S01]  /*5e70*/  IADD3 R22, P5, P6, R7, R22, RZ ;  /* 0x0000001607167210 */ /* 0x000fe20007ebe0ff */
[----:B------:R-:W-:Y:S01]  /*5e80*/  IMAD.MOV.U32 R23, RZ, RZ, R18 ;  /* 0x000000ffff177224 */ /* 0x000fe200078e0012 */
[----:B------:R-:W-:Y:S02]  /*5e90*/  SEL R7, RZ, 0x1, P4 ;  /* 0x00000001ff077807 */ /* 0x000fe40002000000 */
[----:B------:R-:W-:Y:S02]  /*5ea0*/  ISETP.GT.U32.AND P2, PT, R138, R19, PT ;  /* 0x000000138a00720c */ /* 0x000fe40003f44070 */
[----:B------:R-:W-:-:S02]  /*5eb0*/  IADD3.X R10, PT, PT, RZ, R10, R9, P5, P6 ;  /* 0x0000000aff0a7210 */ /* 0x000fc40002fec409 */
[----:B------:R-:W-:Y:S02]  /*5ec0*/  IADD3 R7, P6, PT, R7, R22, RZ ;  /* 0x0000001607077210 */ /* 0x000fe40007fde0ff */
[----:B------:R-:W-:Y:S02]  /*5ed0*/  IADD3 R22, P5, PT, R11, R6, RZ ;  /* 0x000000060b167210 */ /* 0x000fe40007fbe0ff */
[----:B------:R-:W-:Y:S01]  /*5ee0*/  ISETP.GT.U32.AND.EX P4, PT, R140, R25, PT, P2 ;  /* 0x000000198c00720c */ /* 0x000fe20003f84120 */
[----:B------:R-:W-:Y:S01]  /*5ef0*/  IMAD.X R10, RZ, RZ, R10, P6 ;  /* 0x000000ffff0a7224 */ /* 0x000fe200030e060a */
[----:B------:R-:W-:Y:S01]  /*5f00*/  ISETP.GT.U32.AND P2, PT, R24, R11, PT ;  /* 0x0000000b1800720c */ /* 0x000fe20003f44070 */
[----:B------:R-:W-:Y:S01]  /*5f10*/  IMAD.X R13, R12, 0x1, R13, P5 ;  /* 0x000000010c0d7824 */ /* 0x000fe200028e060d */
[----:B------:R-:W-:Y:S02]  /*5f20*/  SEL R9, R138, R19, P4 ;  /* 0x000000138a097207 */ /* 0x000fe40002000000 */
[----:B------:R-:W-:-:S02]  /*5f30*/  IADD3 R6, P5, PT, R7, R22, RZ ;  /* 0x0000001607067210 */ /* 0x000fc40007fbe0ff */
[----:B------:R-:W-:Y:S02]  /*5f40*/  ISETP.GT.U32.AND.EX P2, PT, R17, R12, PT, P2 ;  /* 0x0000000c1100720c */ /* 0x000fe40003f44120 */
[----:B------:R-:W-:Y:S02]  /*5f50*/  SEL R19, R140, R25, P4 ;  /* 0x000000198c137207 */ /* 0x000fe40002000000 */
[----:B------:R-:W-:Y:S01]  /*5f60*/  ISETP.GT.U32.AND P4, PT, R9, R32, PT ;  /* 0x000000200900720c */ /* 0x000fe20003f84070 */
[----:B------:R-:W-:Y:S01]  /*5f70*/  IMAD.X R9, R10, 0x1, R13, P5 ;  /* 0x000000010a097824 */ /* 0x000fe200028e060d */
[----:B------:R-:W-:Y:S02]  /*5f80*/  SEL R11, R24, R11, P2 ;  /* 0x0000000b180b7207 */ /* 0x000fe40001000000 */
[----:B------:R-:W-:Y:S01]  /*5f90*/  SEL R12, R17, R12, P2 ;  /* 0x0000000c110c7207 */ /* 0x000fe20001000000 */
[----:B------:R-:W-:Y:S01]  /*5fa0*/  IMAD.MOV.U32 R17, RZ, RZ, RZ ;  /* 0x000000ffff117224 */ /* 0x000fe200078e00ff */
[----:B------:R-:W-:-:S02]  /*5fb0*/  ISETP.GE.U32.AND P6, PT, R6, R22, PT ;  /* 0x000000160600720c */ /* 0x000fc40003fc6070 */
[----:B------:R-:W-:Y:S01]  /*5fc0*/  ISETP.NE.U32.AND P2, PT, R7, RZ, PT ;  /* 0x000000ff0700720c */ /* 0x000fe20003f45070 */
[----:B------:R-:W-:Y:S01]  /*5fd0*/  IMAD.WIDE.U32 R16, R135, R60, R16 ;  /* 0x0000003c87107225 */ /* 0x000fe200078e0010 */
[----:B------:R-:W-:Y:S02]  /*5fe0*/  ISETP.GT.U32.AND P5, PT, R11, R22, PT ;  /* 0x000000160b00720c */ /* 0x000fe40003fa4070 */
[----:B------:R-:W-:Y:S01]  /*5ff0*/  ISETP.GE.U32.AND.EX P6, PT, R9, R13, PT, P6 ;  /* 0x0000000d0900720c */ /* 0x000fe20003fc6160 */
[----:B------:R-:W-:Y:S01]  /*6000*/  IMAD R11, R59, R135, RZ ;  /* 0x000000873b0b7224 */ /* 0x000fe200078e02ff */
[----:B------:R-:W-:Y:S01]  /*6010*/  ISETP.GT.U32.AND.EX P4, PT, R19, R30, PT, P4 ;  /* 0x0000001e1300720c */ /* 0x000fe20003f84140 */
[----:B------:R-:W-:Y:S01]  /*6020*/  IMAD.MOV.U32 R22, RZ, RZ, RZ ;  /* 0x000000ffff167224 */ /* 0x000fe200078e00ff */
[----:B------:R-:W-:Y:S01]  /*6030*/  SEL R7, RZ, 0x1, P1 ;  /* 0x00000001ff077807 */ /* 0x000fe20000800000 */
[----:B------:R-:W-:Y:S01]  /*6040*/  IMAD.IADD R11, R17, 0x1, R11 ;  /* 0x00000001110b7824 */ /* 0x000fe200078e020b */
[----:B------:R-:W-:Y:S01]  /*6050*/  ISETP.GT.U32.AND.EX P5, PT, R12, R13, PT, P5 ;  /* 0x0000000d0c00720c */ /* 0x000fe20003fa4150 */
[----:B------:R-:W-:Y:S01]  /*6060*/  IMAD.WIDE.U32 R22, R73, R69, R22 ;  /* 0x0000004549167225 */ /* 0x000fe200078e0016 */
[----:B------:R-:W-:-:S02]  /*6070*/  ISETP.NE.AND.EX P2, PT, R10, RZ, !P6, P2 ;  /* 0x000000ff0a00720c */ /* 0x000fc40007745320 */
[----:B------:R-:W-:Y:S01]  /*6080*/  SEL R13, RZ, 0x1, !P4 ;  /* 0x00000001ff0d7807 */ /* 0x000fe20006000000 */
[----:B------:R-:W-:Y:S01]  /*6090*/  IMAD.IADD R23, R139, 0x1, R23 ;  /* 0x000000018b177824 */ /* 0x000fe200078e0217 */
[----:B------:R-:W-:Y:S01]  /*60a0*/  IADD3 R17, P4, P1, R7, R16, RZ ;  /* 0x0000001007117210 */ /* 0x000fe2000799e0ff */
[----:B------:R-:W-:Y:S01]  /*60b0*/  IMAD R19, R59, R73, RZ ;  /* 0x000000493b137224 */ /* 0x000fe200078e02ff */
[----:B------:R-:W-:Y:S02]  /*60c0*/  SEL R16, RZ, 0x1, P3 ;  /* 0x00000001ff107807 */ /* 0x000fe40001800000 */
[----:B------:R-:W-:Y:S02]  /*60d0*/  SEL R10, RZ, 0x1, !P5 ;  /* 0x00000001ff0a7807 */ /* 0x000fe40006800000 */
[----:B------:R-:W-:Y:S02]  /*60e0*/  SEL R7, RZ, 0x1, !P2 ;  /* 0x00000001ff077807 */ /* 0x000fe40005000000 */
[----:B------:R-:W-:-:S02]  /*60f0*/  IADD3.X R16, PT, PT, RZ, R11, R16, P4, P1 ;  /* 0x0000000bff107210 */ /* 0x000fc400027e2410 */
[----:B------:R-:W-:Y:S02]  /*6100*/  IADD3 R13, P6, PT, R13, R134, RZ ;  /* 0x000000860d0d7210 */ /* 0x000fe40007fde0ff */
[----:B------:R-:W-:Y:S01]  /*6110*/  IADD3 R10, P3, PT, R10, R17, RZ ;  /* 0x000000110a0a7210 */ /* 0x000fe20007f7e0ff */
[----:B------:R-:W-:Y:S01]  /*6120*/  IMAD R17, R63, R34, RZ ;  /* 0x000000223f117224 */ /* 0x000fe200078e02ff */
[----:B------:R-:W-:Y:S01]  /*6130*/  IADD3 R7, P4, PT, R7, R6, RZ ;  /* 0x0000000607077210 */ /* 0x000fe20007f9e0ff */
[----:B------:R-:W-:Y:S01]  /*6140*/  IMAD.X R11, RZ, RZ, R31, P6 ;  /* 0x000000ffff0b7224 */ /* 0x000fe200030e061f */
[----:B------:R-:W-:Y:S01]  /*6150*/  IADD3 R32, P1, PT, R10, R13, RZ ;  /* 0x0000000d0a207210 */ /* 0x000fe20007f3e0ff */
[----:B------:R-:W-:Y:S01]  /*6160*/  IMAD.X R16, RZ, RZ, R16, P3 ;  /* 0x000000ffff107224 */ /* 0x000fe200018e0610 */
[----:B------:R-:W-:Y:S01]  /*6170*/  ISETP.GT.U32.AND P3, PT, R6, R7, PT ;  /* 0x000000070600720c */ /* 0x000fe20003f64070 */
[----:B------:R-:W-:Y:S01]  /*6180*/  IMAD.X R12, RZ, RZ, R9, P4 ;  /* 0x000000ffff0c7224 */ /* 0x000fe200020e0609 */
[----:B------:R-:W-:Y:S01]  /*6190*/  ISETP.GE.U32.AND P5, PT, R22, RZ, PT ;  /* 0x000000ff1600720c */ /* 0x000fe20003fa6070 */
[----:B------:R-:W-:Y:S01]  /*61a0*/  IMAD.X R139, R16, 0x1, R11, P1 ;  /* 0x00000001108b7824 */ /* 0x000fe200008e060b */
[----:B------:R-:W-:-:S02]  /*61b0*/  IADD3 R22, P4, PT, R7, R22, RZ ;  /* 0x0000001607167210 */ /* 0x000fc40007f9e0ff */
[----:B------:R-:W-:Y:S01]  /*61c0*/  ISETP.GE.U32.AND P2, PT, R32, R13, PT ;  /* 0x0000000d2000720c */ /* 0x000fe20003f46070 */
[----:B------:R-:W-:Y:S01]  /*61d0*/  IMAD R13, R57, R137, RZ ;  /* 0x00000089390d7224 */ /* 0x000fe200078e02ff */
[----:B------:R-:W-:Y:S02]  /*61e0*/  ISETP.GT.U32.AND.EX P6, PT, R9, R12, PT, P3 ;  /* 0x0000000c0900720c */ /* 0x000fe40003fc4130 */
[----:B------:R-:W-:Y:S01]  /*61f0*/  ISETP.GE.U32.AND.EX P5, PT, R23, R18, PT, P5 ;  /* 0x000000121700720c */ /* 0x000fe20003fa6150 */
[----:B------:R-:W-:Y:S01]  /*6200*/  IMAD.X R23, R12, 0x1, R23, P4 ;  /* 0x000000010c177824 */ /* 0x000fe200020e0617 */
[----:B------:R-:W-:Y:S02]  /*6210*/  ISETP.NE.U32.AND P1, PT, R10, RZ, PT ;  /* 0x000000ff0a00720c */ /* 0x000fe40003f25070 */
[----:B------:R-:W-:Y:S01]  /*6220*/  ISETP.GE.U32.AND.EX P3, PT, R139, R11, PT, P2 ;  /* 0x0000000b8b00720c */ /* 0x000fe20003f66120 */
[----:B------:R-:W-:Y:S01]  /*6230*/  IMAD.WIDE.U32 R10, R58, R137, RZ ;  /* 0x000000893a0a7225 */ /* 0x000fe200078e00ff */
[----:B------:R-:W-:-:S02]  /*6240*/  SEL R12, R9, R12, P6 ;  /* 0x0000000c090c7207 */ /* 0x000fc40003000000 */
[----:B------:R-:W-:Y:S01]  /*6250*/  SEL R7, R6, R7, P6 ;  /* 0x0000000706077207 */ /* 0x000fe20003000000 */
[----:B------:R-:W-:Y:S01]  /*6260*/  IMAD.MOV.U32 R9, RZ, RZ, RZ ;  /* 0x000000ffff097224 */ /* 0x000fe200078e00ff */
[----:B------:R-:W-:Y:S01]  /*6270*/  ISETP.NE.AND.EX P1, PT, R16, RZ, !P3, P1 ;  /* 0x000000ff1000720c */ /* 0x000fe20005f25310 */
[----:B------:R-:W-:Y:S01]  /*6280*/  IMAD.IADD R11, R11, 0x1, R13 ;  /* 0x000000010b0b7824 */ /* 0x000fe200078e020d */
[----:B------:R-:W-:Y:S01]  /*6290*/  SEL R13, RZ, 0x1, P5 ;  /* 0x00000001ff0d7807 */ /* 0x000fe20002800000 */
[----:B------:R-:W-:Y:S01]  /*62a0*/  IMAD.WIDE.U32 R8, R34, R64, R8 ;  /* 0x0000004022087225 */ /* 0x000fe200078e0008 */
[----:B------:R-:W-:Y:S02]  /*62b0*/  ISETP.GT.U32.AND P2, PT, R7, R22, PT ;  /* 0x000000160700720c */ /* 0x000fe40003f44070 */
[----:B------:R-:W-:Y:S01]  /*62c0*/  SEL R31, RZ, 0x1, !P1 ;  /* 0x00000001ff1f7807 */ /* 0x000fe20004800000 */
[----:B------:R-:W-:Y:S01]  /*62d0*/  IMAD.WIDE.U32 R6, R135, R66, R10 ;  /* 0x0000004287067225 */ /* 0x000fe200078e000a */
[----:B------:R-:W-:-:S03]  /*62e0*/  ISETP.GT.U32.AND.EX P2, PT, R12, R23, PT, P2 ;  /* 0x000000170c00720c */ /* 0x000fc60003f44120 */
[----:B------:R-:W-:Y:S01]  /*62f0*/  IMAD.IADD R18, R9, 0x1, R17 ;  /* 0x0000000109127824 */ /* 0x000fe200078e0211 */
[----:B------:R-:W-:Y:S01]  /*6300*/  IADD3 R9, P4, P5, R13, R8, RZ ;  /* 0x000000080d097210 */ /* 0x000fe20007d9e0ff */
[----:B------:R-:W-:Y:S01]  /*6310*/  IMAD.MOV.U32 R16, RZ, RZ, RZ ;  /* 0x000000ffff107224 */ /* 0x000fe200078e00ff */
[----:B------:R-:W-:Y:S01]  /*6320*/  SEL R13, RZ, 0x1, P0 ;  /* 0x00000001ff0d7807 */ /* 0x000fe20000000000 */
[----:B------:R-:W-:Y:S01]  /*6330*/  IMAD.MOV.U32 R17, RZ, RZ, R6 ;  /* 0x000000ffff117224 */ /* 0x000fe200078e0006 */
[----:B------:R-:W-:Y:S02]  /*6340*/  IADD3 R31, P0, PT, R31, R32, RZ ;  /* 0x000000201f1f7210 */ /* 0x000fe40007f1e0ff */
[----:B------:R-:W-:Y:S01]  /*6350*/  IADD3.X R8, PT, PT, RZ, R18, R13, P4, P5 ;  /* 0x00000012ff087210 */ /* 0x000fe200027ea40d */
[----:B------:R-:W-:Y:S01]  /*6360*/  IMAD.WIDE.U32 R16, R137, R66, R16 ;  /* 0x0000004289107225 */ /* 0x000fe200078e0010 */
[----:B------:R-:W-:Y:S02]  /*6370*/  SEL R18, RZ, 0x1, !P2 ;  /* 0x00000001ff127807 */ /* 0x000fe40005000000 */
[----:B------:R-:W-:Y:S01]  /*6380*/  ISETP.GT.U32.AND P5, PT, R32, R31, PT ;  /* 0x0000001f2000720c */ /* 0x000fe20003fa4070 */
[----:B------:R-:W-:Y:S01]  /*6390*/  IMAD.IADD R33, R35, 0x1, R17 ;  /* 0x0000000123217824 */ /* 0x000fe200078e0211 */
[----:B------:R-:W-:Y:S01]  /*63a0*/  IADD3 R18, P2, PT, R18, R9, RZ ;  /* 0x0000000912127210 */ /* 0x000fe20007f5e0ff */
[----:B------:R-:W-:Y:S01]  /*63b0*/  IMAD.X R30, RZ, RZ, R139, P0 ;  /* 0x000000ffff1e7224 */ /* 0x000fe200000e068b */
[----:B------:R-:W-:Y:S01]  /*63c0*/  IADD3 R25, P1, PT, R31, R16, RZ ;  /* 0x000000101f197210 */ /* 0x000fe20007f3e0ff */
[----:B------:R-:W-:-:S03]  /*63d0*/  IMAD.WIDE.U32 R12, R60, R73, RZ ;  /* 0x000000493c0c7225 */ /* 0x000fc600078e00ff */
[----:B------:R-:W-:Y:S01]  /*63e0*/  ISETP.GT.U32.AND.EX P5, PT, R139, R30, PT, P5 ;  /* 0x0000001e8b00720c */ /* 0x000fe20003fa4150 */
[----:B------:R-:W-:Y:S01]  /*63f0*/  IMAD.X R17, RZ, RZ, R8, P2 ;  /* 0x000000ffff117224 */ /* 0x000fe200010e0608 */
[-C--:B------:R-:W-:Y:S01]  /*6400*/  IADD3 R24, P2, PT, R18, R25.reuse, RZ ;  /* 0x0000001912187210 */ /* 0x080fe20007f5e0ff */
[----:B------:R-:W-:Y:S01]  /*6410*/  IMAD.X R29, R30, 0x1, R33, P1 ;  /* 0x000000011e1d7824 */ /* 0x000fe200008e0621 */
[----:B------:R-:W-:Y:S01]  /*6420*/  ISETP.GE.U32.AND P1, PT, R6, R10, PT ;  /* 0x0000000a0600720c */ /* 0x000fe20003f26070 */
[----:B------:R-:W-:Y:S01]  /*6430*/  IMAD.IADD R13, R13, 0x1, R19 ;  /* 0x000000010d0d7824 */ /* 0x000fe200078e0213 */
[----:B------:R-:W-:Y:S01]  /*6440*/  ISETP.GE.U32.AND P0, PT, R24, R25, PT ;  /* 0x000000191800720c */ /* 0x000fe20003f06070 */
[----:B------:R-:W-:Y:S01]  /*6450*/  IMAD.X R28, R17, 0x1, R29, P2 ;  /* 0x00000001111c7824 */ /* 0x000fe200010e061d */
[----:B------:R-:W-:Y:S01]  /*6460*/  ISETP.NE.U32.AND P2, PT, R18, RZ, PT ;  /* 0x000000ff1200720c */ /* 0x000fe20003f45070 */
[----:B------:R-:W-:-:S03]  /*6470*/  IMAD.WIDE.U32 R8, R34, R68, R12 ;  /* 0x0000004422087225 */ /* 0x000fc600078e000c */
[----:B------:R-:W-:Y:S01]  /*6480*/  ISETP.GE.U32.AND.EX P0, PT, R28, R29, PT, P0 ;  /* 0x0000001d1c00720c */ /* 0x000fe20003f06100 */
[----:B------:R-:W-:Y:S01]  /*6490*/  IMAD.MOV.U32 R18, RZ, RZ, RZ ;  /* 0x000000ffff127224 */ /* 0x000fe200078e00ff */
[----:B------:R-:W-:Y:S01]  /*64a0*/  ISETP.GE.U32.AND P3, PT, R8, R12, PT ;  /* 0x0000000c0800720c */ /* 0x000fe20003f66070 */
[----:B------:R-:W-:Y:S01]  /*64b0*/  IMAD.IADD R12, R35, 0x1, R7 ;  /* 0x00000001230c7824 */ /* 0x000fe200078e0207 */
[----:B------:R-:W-:Y:S01]  /*64c0*/  ISETP.NE.AND.EX P0, PT, R17, RZ, !P0, P2 ;  /* 0x000000ff1100720c */ /* 0x000fe20004705320 */
[----:B------:R-:W-:Y:S01]  /*64d0*/  IMAD.MOV.U32 R19, RZ, RZ, R8 ;  /* 0x000000ffff137224 */ /* 0x000fe200078e0008 */
[----:B------:R-:W-:Y:S01]  /*64e0*/  ISETP.GE.U32.AND P2, PT, R16, RZ, PT ;  /* 0x000000ff1000720c */ /* 0x000fe20003f46070 */
[----:B------:R-:W-:Y:S01]  /*64f0*/  IMAD.IADD R10, R37, 0x1, R9 ;  /* 0x00000001250a7824 */ /* 0x000fe200078e0209 */
[----:B------:R-:W-:Y:S01]  /*6500*/  SEL R7, RZ, 0x1, !P0 ;  /* 0x00000001ff077807 */ /* 0x000fe20004000000 */
[----:B------:R-:W-:Y:S01]  /*6510*/  IMAD.WIDE.U32 R18, R73, R68, R18 ;  /* 0x0000004449127225 */ /* 0x000fe200078e0012 */
[----:B------:R-:W-:-:S02]  /*6520*/  ISETP.GE.U32.AND.EX P0, PT, R12, R11, PT, P1 ;  /* 0x0000000b0c00720c */ /* 0x000fc40003f06110 */
[----:B------:R-:W-:Y:S01]  /*6530*/  IADD3 R7, P6, PT, R7, R24, RZ ;  /* 0x0000001807077210 */ /* 0x000fe20007fde0ff */
[----:B------:R-:W-:Y:S01]  /*6540*/  IMAD.IADD R37, R37, 0x1, R19 ;  /* 0x0000000125257824 */ /* 0x000fe200078e0213 */
[----:B------:R-:W-:Y:S01]  /*6550*/  ISETP.GE.U32.AND.EX P1, PT, R10, R13, PT, P3 ;  /* 0x0000000d0a00720c */ /* 0x000fe20003f26130 */
[----:B------:R-:W-:Y:S01]  /*6560*/  IMAD.MOV.U32 R13, RZ, RZ, RZ ;  /* 0x000000ffff0d7224 */ /* 0x000fe200078e00ff */
[----:B------:R-:W-:Y:S01]  /*6570*/  ISETP.GT.U32.AND P4, PT, R24, R7, PT ;  /* 0x000000071800720c */ /* 0x000fe20003f84070 */
[----:B------:R-:W-:Y:S01]  /*6580*/  IMAD.X R9, RZ, RZ, R28, P6 ;  /* 0x000000ffff097224 */ /* 0x000fe200030e061c */
[----:B------:R-:W-:Y:S01]  /*6590*/  ISETP.GE.U32.AND P3, PT, R18, RZ, PT ;  /* 0x000000ff1200720c */ /* 0x000fe20003f66070 */
[----:B------:R-:W-:Y:S01]  /*65a0*/  IMAD.MOV.U32 R11, RZ, RZ, RZ ;  /* 0x000000ffff0b7224 */ /* 0x000fe200078e00ff */
[----:B------:R-:W-:Y:S01]  /*65b0*/  ISETP.GE.U32.AND.EX P2, PT, R33, R6, PT, P2 ;  /* 0x000000062100720c */ /* 0x000fe20003f46120 */
[----:B------:R-:W-:Y:S01]  /*65c0*/  IMAD.WIDE.U32 R12, R135, R58, R12 ;  /* 0x0000003a870c7225 */ /* 0x000fe200078e000c */
[----:B------:R-:W-:-:S02]  /*65d0*/  ISETP.GT.U32.AND.EX P4, PT, R28, R9, PT, P4 ;  /* 0x000000091c00720c */ /* 0x000fc40003f84140 */
[----:B------:R-:W-:Y:S01]  /*65e0*/  ISETP.GE.U32.AND.EX P3, PT, R37, R8, PT, P3 ;  /* 0x000000082500720c */ /* 0x000fe20003f66130 */
[----:B------:R-:W-:Y:S01]  /*65f0*/  IMAD R135, R57, R135, RZ ;  /* 0x0000008739877224 */ /* 0x000fe200078e02ff */
[----:B------:R-:W-:Y:S01]  /*6600*/  SEL R8, R32, R31, P5 ;  /* 0x0000001f20087207 */ /* 0x000fe20002800000 */
[----:B------:R-:W-:Y:S01]  /*6610*/  IMAD R19, R59, R34, RZ ;  /* 0x000000223b137224 */ /* 0x000fe200078e02ff */
[----:B------:R-:W-:Y:S01]  /*6620*/  IADD3 R33, P6, PT, R7, R18, RZ ;  /* 0x0000001207217210 */ /* 0x000fe20007fde0ff */
[----:B------:R-:W-:Y:S01]  /*6630*/  IMAD.WIDE.U32 R10, R34, R60, R10 ;  /* 0x0000003c220a7225 */ /* 0x000fe200078e000a */
[----:B------:R-:W-:Y:S02]  /*6640*/  SEL R6, R24, R7, P4 ;  /* 0x0000000718067207 */ /* 0x000fe40002000000 */
[----:B------:R-:W-:Y:S01]  /*6650*/  SEL R16, R139, R30, P5 ;  /* 0x0000001e8b107207 */ /* 0x000fe20002800000 */
[----:B------:R-:W-:Y:S01]  /*6660*/  IMAD.X R37, R9, 0x1, R37, P6 ;  /* 0x0000000109257824 */ /* 0x000fe200030e0625 */
[----:B------:R-:W-:Y:S01]  /*6670*/  ISETP.GT.U32.AND P5, PT, R8, R25, PT ;  /* 0x000000190800720c */ /* 0x000fe20003fa4070 */
[----:B------:R-:W-:Y:S01]  /*6680*/  IMAD.IADD R18, R13, 0x1, R135 ;  /* 0x000000010d127824 */ /* 0x000fe200078e0287 */
[----:B------:R-:W-:-:S02]  /*6690*/  SEL R7, R28, R9, P4 ;  /* 0x000000091c077207 */ /* 0x000fc40002000000 */
[----:B------:R-:W-:Y:S01]  /*66a0*/  ISETP.GT.U32.AND P4, PT, R6, R33, PT ;  /* 0x000000210600720c */ /* 0x000fe20003f84070 */
[----:B------:R-:W-:Y:S01]  /*66b0*/  IMAD.IADD R6, R11, 0x1, R19 ;  /* 0x000000010b067824 */ /* 0x000fe200078e0213 */
[----:B------:R-:W-:Y:S02]  /*66c0*/  SEL R17, RZ, 0x1, P2 ;  /* 0x00000001ff117807 */ /* 0x000fe40001000000 */
[----:B------:R-:W-:Y:S02]  /*66d0*/  ISETP.GT.U32.AND.EX P5, PT, R16, R29, PT, P5 ;  /* 0x0000001d1000720c */ /* 0x000fe40003fa4150 */
[----:B------:R-:W-:Y:S02]  /*66e0*/  SEL R9, RZ, 0x1, P3 ;  /* 0x00000001ff097807 */ /* 0x000fe40001800000 */
[----:B------:R-:W-:Y:S02]  /*66f0*/  ISETP.GT.U32.AND.EX P4, PT, R7, R37, PT, P4 ;  /* 0x000000250700720c */ /* 0x000fe40003f84140 */
[----:B------:R-:W-:-:S02]  /*6700*/  IADD3 R12, P2, P3, R17, R12, RZ ;  /* 0x0000000c110c7210 */ /* 0x000fc40007b5e0ff */
[----:B------:R-:W-:Y:S02]  /*6710*/  SEL R7, RZ, 0x1, P0 ;  /* 0x00000001ff077807 */ /* 0x000fe40000000000 */
[----:B------:R-:W-:Y:S02]  /*6720*/  SEL R13, RZ, 0x1, !P5 ;  /* 0x00000001ff0d7807 */ /* 0x000fe40006800000 */
[----:B------:R-:W-:Y:S02]  /*6730*/  IADD3 R11, P6, P0, R9, R10, RZ ;  /* 0x0000000a090b7210 */ /* 0x000fe400078de0ff */
[----:B------:R-:W-:Y:S02]  /*6740*/  SEL R8, RZ, 0x1, !P4 ;  /* 0x00000001ff087807 */ /* 0x000fe40006000000 */
[----:B------:R-:W-:Y:S02]  /*6750*/  SEL R9, RZ, 0x1, P1 ;  /* 0x00000001ff097807 */ /* 0x000fe40000800000 */
[----:B------:R-:W-:-:S02]  /*6760*/  IADD3.X R10, PT, PT, RZ, R18, R7, P2, P3 ;  /* 0x00000012ff0a7210 */ /* 0x000fc400017e6407 */
[----:B------:R-:W-:Y:S02]  /*6770*/  IADD3 R13, P1, PT, R13, R12, RZ ;  /* 0x0000000c0d0d7210 */ /* 0x000fe40007f3e0ff */
[----:B------:R-:W-:Y:S01]  /*6780*/  IADD3 R8, P2, PT, R8, R11, RZ ;  /* 0x0000000b08087210 */ /* 0x000fe20007f5e0ff */
[----:B------:R-:W-:Y:S01]  /*6790*/  IMAD R11, R57, R73, RZ ;  /* 0x00000049390b7224 */ /* 0x000fe200078e02ff */
[----:B------:R-:W-:Y:S01]  /*67a0*/  IADD3.X R9, PT, PT, RZ, R6, R9, P6, P0 ;  /* 0x00000006ff097210 */ /* 0x000fe200037e0409 */
[----:B------:R-:W-:Y:S01]  /*67b0*/  IMAD.X R10, RZ, RZ, R10, P1 ;  /* 0x000000ffff0a7224 */ /* 0x000fe200008e060a */
[----:B------:R-:W-:Y:S01]  /*67c0*/  IADD3 R12, P1, PT, R8, R13, RZ ;  /* 0x0000000d080c7210 */ /* 0x000fe20007f3e0ff */
[----:B------:R-:W-:Y:S01]  /*67d0*/  IMAD.WIDE.U32 R6, R58, R73, RZ ;  /* 0x000000493a067225 */ /* 0x000fe200078e00ff */
[----:B------:R-:W-:Y:S02]  /*67e0*/  IADD3 R19, P4, PT, R37, R4, RZ ;  /* 0x0000000425137210 */ /* 0x000fe40007f9e0ff */
[----:B------:R-:W-:Y:S01]  /*67f0*/  ISETP.GE.U32.AND P0, PT, R12, R13, PT ;  /* 0x0000000d0c00720c */ /* 0x000fe20003f06070 */
[----:B------:R-:W-:-:S02]  /*6800*/  IMAD.X R9, RZ, RZ, R9, P2 ;  /* 0x000000ffff097224 */ /* 0x000fc400010e0609 */
[----:B------:R-:W-:Y:S02]  /*6810*/  IMAD.IADD R7, R7, 0x1, R11 ;  /* 0x0000000107077824 */ /* 0x000fe400078e020b */
[----:B------:R-:W-:Y:S01]  /*6820*/  IMAD.X R16, R9, 0x1, R10, P1 ;  /* 0x0000000109107824 */ /* 0x000fe200008e060a */
[----:B------:R-:W-:-:S04]  /*6830*/  ISETP.NE.U32.AND P1, PT, R8, RZ, PT ;  /* 0x000000ff0800720c */ /* 0x000fc80003f25070 */
[----:B------:R-:W-:Y:S01]  /*6840*/  ISETP.GE.U32.AND.EX P0, PT, R16, R10, PT, P0 ;  /* 0x0000000a1000720c */ /* 0x000fe20003f06100 */
[----:B------:R-:W-:-:S03]  /*6850*/  IMAD.MOV.U32 R10, RZ, RZ, RZ ;  /* 0x000000ffff0a7224 */ /* 0x000fc600078e00ff */
[----:B------:R-:W-:Y:S01]  /*6860*/  ISETP.NE.AND.EX P0, PT, R9, RZ, !P0, P1 ;  /* 0x000000ff0900720c */ /* 0x000fe20004705310 */
[----:B------:R-:W-:-:S03]  /*6870*/  IMAD.WIDE.U32 R8, R34, R66, R6 ;  /* 0x0000004222087225 */ /* 0x000fc600078e0006 */
[----:B------:R-:W-:Y:S01]  /*6880*/  SEL R13, RZ, 0x1, !P0 ;  /* 0x00000001ff0d7807 */ /* 0x000fe20004000000 */
[----:B------:R-:W-:Y:S01]  /*6890*/  IMAD.MOV.U32 R11, RZ, RZ, R8 ;  /* 0x000000ffff0b7224 */ /* 0x000fe200078e0008 */
[----:B------:R-:W-:Y:S01]  /*68a0*/  ISETP.GE.U32.AND P0, PT, R8, R6, PT ;  /* 0x000000060800720c */ /* 0x000fe20003f06070 */
[----:B------:R-:W-:Y:S01]  /*68b0*/  IMAD.IADD R6, R35, 0x1, R9 ;  /* 0x0000000123067824 */ /* 0x000fe200078e0209 */
[----:B------:R-:W-:Y:S01]  /*68c0*/  IADD3 R13, P2, PT, R13, R12, RZ ;  /* 0x0000000c0d0d7210 */ /* 0x000fe20007f5e0ff */
[----:B------:R-:W-:-:S03]  /*68d0*/  IMAD.WIDE.U32 R10, R73, R66, R10 ;  /* 0x00000042490a7225 */ /* 0x000fc600078e000a */
[----:B------:R-:W-:Y:S01]  /*68e0*/  ISETP.GT.U32.AND P1, PT, R12, R13, PT ;  /* 0x0000000d0c00720c */ /* 0x000fe20003f24070 */
[----:B------:R-:W-:Y:S01]  /*68f0*/  IMAD.X R9, RZ, RZ, R16, P2 ;  /* 0x000000ffff097224 */ /* 0x000fe200010e0610 */
[----:B------:R-:W-:Y:S01]  /*6900*/  ISETP.GE.U32.AND P2, PT, R10, RZ, PT ;  /* 0x000000ff0a00720c */ /* 0x000fe20003f46070 */
[----:B------:R-:W-:Y:S01]  /*6910*/  IMAD.IADD R35, R35, 0x1, R11 ;  /* 0x0000000123237824 */ /* 0x000fe200078e020b */
[----:B------:R-:W-:Y:S01]  /*6920*/  IADD3 R73, P3, PT, R13, R10, RZ ;  /* 0x0000000a0d497210 */ /* 0x000fe20007f7e0ff */
[----:B------:R-:W-:Y:S01]  /*6930*/  IMAD R11, R57, R34, RZ ;  /* 0x00000022390b7224 */ /* 0x000fe200078e02ff */
[----:B------:R-:W-:Y:S02]  /*6940*/  ISETP.GT.U32.AND.EX P1, PT, R16, R9, PT, P1 ;  /* 0x000000091000720c */ /* 0x000fe40003f24110 */
[----:B------:R-:W-:Y:S01]  /*6950*/  ISETP.GE.U32.AND.EX P2, PT, R35, R8, PT, P2 ;  /* 0x000000082300720c */ /* 0x000fe20003f46120 */
[----:B------:R-:W-:Y:S01]  /*6960*/  IMAD.X R35, R9, 0x1, R35, P3 ;  /* 0x0000000109237824 */ /* 0x000fe200018e0623 */
[----:B------:R-:W-:Y:S01]  /*6970*/  SEL R8, R12, R13, P1 ;  /* 0x0000000d0c087207 */ /* 0x000fe20000800000 */
[----:B------:R-:W-:Y:S01]  /*6980*/  IMAD.X R13, R22, 0x1, R5, P4 ;  /* 0x00000001160d7824 */ /* 0x000fe200020e0605 */
[----:B------:R-:W-:Y:S01]  /*6990*/  ISETP.GE.U32.AND.EX P0, PT, R6, R7, PT, P0 ;  /* 0x000000070600720c */ /* 0x000fe20003f06100 */
[----:B------:R-:W-:Y:S01]  /*69a0*/  IMAD.MOV.U32 R7, RZ, RZ, RZ ;  /* 0x000000ffff077224 */ /* 0x000fe200078e00ff */
[----:B------:R-:W-:-:S02]  /*69b0*/  SEL R4, R16, R9, P1 ;  /* 0x0000000910047207 */ /* 0x000fc40000800000 */
[----:B------:R-:W-:Y:S01]  /*69c0*/  ISETP.GT.U32.AND P1, PT, R8, R73, PT ;  /* 0x000000490800720c */ /* 0x000fe20003f24070 */
[----:B------:R-:W-:Y:S01]  /*69d0*/  IMAD.WIDE.U32 R6, R34, R58, R6 ;  /* 0x0000003a22067225 */ /* 0x000fe200078e0006 */
[----:B------:R-:W-:Y:S02]  /*69e0*/  SEL R9, RZ, 0x1, P2 ;  /* 0x00000001ff097807 */ /* 0x000fe40001000000 */
[----:B------:R-:W-:Y:S01]  /*69f0*/  ISETP.GE.U32.AND P2, PT, R19, R37, PT ;  /* 0x000000251300720c */ /* 0x000fe20003f46070 */
[----:B------:R-:W-:Y:S01]  /*6a00*/  IMAD.IADD R8, R7, 0x1, R11 ;  /* 0x0000000107087824 */ /* 0x000fe200078e020b */
[----:B------:R-:W-:Y:S02]  /*6a10*/  IADD3 R5, P3, PT, R35, R36, RZ ;  /* 0x0000002423057210 */ /* 0x000fe40007f7e0ff */
[----:B------:R-:W-:Y:S02]  /*6a20*/  ISETP.GT.U32.AND.EX P1, PT, R4, R35, PT, P1 ;  /* 0x000000230400720c */ /* 0x000fe40003f24110 */
[----:B------:R-:W-:Y:S01]  /*6a30*/  IADD3 R9, P4, P5, R9, R6, RZ ;  /* 0x0000000609097210 */ /* 0x000fe20007d9e0ff */
[----:B------:R-:W-:Y:S01]  /*6a40*/  IMAD.X R7, R33, 0x1, R72, P3 ;  /* 0x0000000121077824 */ /* 0x000fe200018e0648 */
[----:B------:R-:W-:-:S02]  /*6a50*/  ISETP.GE.U32.AND.EX P2, PT, R13, R22, PT, P2 ;  /* 0x000000160d00720c */ /* 0x000fc40003f46120 */
[----:B------:R-:W-:Y:S02]  /*6a60*/  SEL R11, RZ, 0x1, P0 ;  /* 0x00000001ff0b7807 */ /* 0x000fe40000000000 */
[----:B------:R-:W-:Y:S02]  /*6a70*/  SEL R6, RZ, 0x1, !P1 ;  /* 0x00000001ff067807 */ /* 0x000fe40004800000 */
[----:B------:R-:W-:Y:S02]  /*6a80*/  ISETP.GT.U32.AND P6, PT, R36, R5, PT ;  /* 0x000000052400720c */ /* 0x000fe40003fc4070 */
[----:B------:R-:W-:Y:S02]  /*6a90*/  SEL R4, RZ, 0x1, P2 ;  /* 0x00000001ff047807 */ /* 0x000fe40001000000 */
[----:B------:R-:W-:Y:S02]  /*6aa0*/  IADD3.X R8, PT, PT, RZ, R8, R11, P4, P5 ;  /* 0x00000008ff087210 */ /* 0x000fe400027ea40b */
[----:B------:R-:W-:-:S02]  /*6ab0*/  IADD3 R28, P1, PT, R6, R9, RZ ;  /* 0x00000009061c7210 */ /* 0x000fc40007f3e0ff */
[----:B------:R-:W-:Y:S02]  /*6ac0*/  ISETP.GT.U32.AND.EX P0, PT, R72, R7, PT, P6 ;  /* 0x000000074800720c */ /* 0x000fe40003f04160 */
[----:B------:R-:W-:Y:S01]  /*6ad0*/  IADD3 R11, P2, PT, R5, R4, RZ ;  /* 0x00000004050b7210 */ /* 0x000fe20007f5e0ff */
[----:B------:R-:W-:Y:S01]  /*6ae0*/  IMAD.X R135, RZ, RZ, R8, P1 ;  /* 0x000000ffff877224 */ /* 0x000fe200008e0608 */
[----:B------:R-:W-:Y:S02]  /*6af0*/  SEL R36, R36, R5, P0 ;  /* 0x0000000524247207 */ /* 0x000fe40000000000 */
[----:B------:R-:W-:Y:S01]  /*6b00*/  SEL R72, R72, R7, P0 ;  /* 0x0000000748487207 */ /* 0x000fe20000000000 */
[----:B------:R-:W-:Y:S01]  /*6b10*/  IMAD.X R25, RZ, RZ, R7, P2 ;  /* 0x000000ffff197224 */ /* 0x000fe200010e0607 */
[----:B------:R-:W-:Y:S02]  /*6b20*/  ISETP.GT.U32.AND P0, PT, R36, R11, PT ;  /* 0x0000000b2400720c */ /* 0x000fe40003f04070 */
[----:B------:R-:W-:-:S02]  /*6b30*/  IADD3 R4, P2, PT, R135, R27, RZ ;  /* 0x0000001b87047210 */ /* 0x000fc40007f5e0ff */
[----:B------:R-:W-:Y:S02]  /*6b40*/  ISETP.GT.U32.AND.EX P0, PT, R72, R25, PT, P0 ;  /* 0x000000194800720c */ /* 0x000fe40003f04100 */
[----:B------:R-:W-:Y:S01]  /*6b50*/  ISETP.GT.U32.AND P1, PT, R27, R4, PT ;  /* 0x000000041b00720c */ /* 0x000fe20003f24070 */
[----:B------:R-:W-:Y:S01]  /*6b60*/  IMAD.X R5, R73, 0x1, R26, P2 ;  /* 0x0000000149057824 */ /* 0x000fe200010e061a */
[----:B------:R-:W-:-:S04]  /*6b70*/  SEL R7, RZ, 0x1, !P0 ;  /* 0x00000001ff077807 */ /* 0x000fc80004000000 */
[----:B------:R-:W-:Y:S02]  /*6b80*/  ISETP.GT.U32.AND.EX P0, PT, R26, R5, PT, P1 ;  /* 0x000000051a00720c */ /* 0x000fe40003f04110 */
[----:B------:R-:W-:Y:S02]  /*6b90*/  IADD3 R10, P1, PT, R4, R7, RZ ;  /* 0x00000007040a7210 */ /* 0x000fe40007f3e0ff */
[----:B------:R-:W-:Y:S02]  /*6ba0*/  SEL R27, R27, R4, P0 ;  /* 0x000000041b1b7207 */ /* 0x000fe40000000000 */
[----:B------:R-:W-:Y:S01]  /*6bb0*/  SEL R26, R26, R5, P0 ;  /* 0x000000051a1a7207 */ /* 0x000fe20000000000 */
[----:B------:R-:W-:Y:S01]  /*6bc0*/  IMAD.X R29, RZ, RZ, R5, P1 ;  /* 0x000000ffff1d7224 */ /* 0x000fe200008e0605 */
[----:B------:R-:W-:-:S04]  /*6bd0*/  ISETP.GT.U32.AND P0, PT, R27, R10, PT ;  /* 0x0000000a1b00720c */ /* 0x000fc80003f04070 */
[----:B------:R-:W-:-:S04]  /*6be0*/  ISETP.GT.U32.AND.EX P0, PT, R26, R29, PT, P0 ;  /* 0x0000001d1a00720c */ /* 0x000fc80003f04100 */
[----:B------:R-:W-:-:S04]  /*6bf0*/  SEL R31, RZ, 0x1, !P0 ;  /* 0x00000001ff1f7807 */ /* 0x000fc80004000000 */
[----:B------:R-:W-:-:S04]  /*6c00*/  IADD3 R31, P0, P1, R31, RZ, R20 ;  /* 0x000000ff1f1f7210 */ /* 0x000fc8000791e014 */
        /* <DEDUP_REMOVED lines=21> */
[----:B------:R-:W-:Y:S02]  /*6d60*/  ISETP.NE.U32.AND P2, PT, R11, R39, PT ;  /* 0x000000270b00720c */ /* 0x000fe40003f45070 */
[----:B------:R-:W-:Y:S02]  /*6d70*/  ISETP.NE.OR.EX P0, PT, R24, R3, P0, P1 ;  /* 0x000000031800720c */ /* 0x000fe40000705710 */
[----:B------:R-:W-:-:S02]  /*6d80*/  ISETP.LT.U32.AND P1, PT, R19, R15, PT ;  /* 0x0000000f1300720c */ /* 0x000fc40003f21070 */
[----:B------:R-:W-:-:S04]  /*6d90*/  ISETP.NE.OR.EX P0, PT, R25, R38, P0, P2 ;  /* 0x000000261900720c */ /* 0x000fc80000705720 */
[----:B------:R-:W-:-:S13]  /*6da0*/  ISETP.LT.U32.OR.EX P0, PT, R13, R0, P0, P1 ;  /* 0x000000000d00720c */ /* 0x000fda0000701510 */
[----:B------:R-:W-:Y:S05]  /*6db0*/  @P0 BREAK.RELIABLE B4 ;  /* 0x0000000000040942 */ /* 0x000fea0003800100 */
[----:B------:R-:W-:Y:S05]  /*6dc0*/  @P0 BRA `(.L_x_14) ;  /* 0x00000000009c0947 */ /* 0x000fea0003800000 */
.L_x_13:
[----:B------:R-:W-:Y:S05]  /*6dd0*/  BSYNC.RELIABLE B4 ;  /* 0x0000000000047941 */ /* 0x000fea0003800100 */
.L_x_12:
        /* <DEDUP_REMOVED lines=8> */
[-C--:B------:R-:W-:Y:S02]  /*6e60*/  ISETP.GE.U32.AND.EX P2, PT, R25, R9.reuse, PT, P2 ;  /* 0x000000091900720c */ /* 0x080fe40003f46120 */
        /* <DEDUP_REMOVED lines=8> */
[-C--:B------:R-:W-:Y:S01]  /*6ef0*/  ISETP.GE.U32.AND P1, PT, R10, R6.reuse, PT ;  /* 0x000000060a00720c */ /* 0x080fe20003f26070 */
        /* <DEDUP_REMOVED lines=20> */
.L_x_14:
[----:B------:R-:W-:Y:S05]  /*7040*/  BSYNC.RECONVERGENT B0 ;  /* 0x0000000000007941 */ /* 0x000fea0003800200 */
.L_x_11:
[C---:B------:R-:W-:Y:S01]  /*7050*/  IMAD R5, R23.reuse, 0x3d1, RZ ;  /* 0x000003d117057824 */ /* 0x040fe200078e02ff */
[----:B------:R-:W-:Y:S01]  /*7060*/  UMOV UR4, URZ ;  /* 0x000000ff00047c82 */ /* 0x000fe20008000000 */
[----:B------:R-:W-:Y:S01]  /*7070*/  IMAD.MOV.U32 R4, RZ, RZ, RZ ;  /* 0x000000ffff047224 */ /* 0x000fe200078e00ff */
[----:B------:R-:W-:Y:S01]  /*7080*/  UMOV UR5, URZ ;  /* 0x000000ff00057c82 */ /* 0x000fe20008000000 */
[----:B------:R-:W-:Y:S01]  /*7090*/  IMAD.WIDE.U32 R6, R23, 0x3d1, RZ ;  /* 0x000003d117067825 */ /* 0x000fe200078e00ff */
[----:B------:R-:W-:Y:S04]  /*70a0*/  BSSY.RECONVERGENT B0, `(.L_x_15) ;  /* 0x0000090000007945 */ /* 0x000fe80003800200 */
[----:B------:R-:W-:Y:S01]  /*70b0*/  BSSY.RELIABLE B3, `(.L_x_16) ;  /* 0x0000068000037945 */ /* 0x000fe20003800100 */
[----:B------:R-:W-:-:S04]  /*70c0*/  IMAD.WIDE.U32 R10, R22, 0x3d1, R4 ;  /* 0x000003d1160a7825 */ /* 0x000fc800078e0004 */
[----:B------:R-:W-:Y:S01]  /*70d0*/  VIADD R17, R11, UR4 ;  /* 0x000000040b117c36 */ /* 0x000fe20008000000 */
[----:B------:R-:W-:Y:S01]  /*70e0*/  ISETP.GE.U32.AND P0, PT, R10, RZ, PT ;  /* 0x000000ff0a00720c */ /* 0x000fe20003f06070 */
[----:B------:R-:W-:Y:S02]  /*70f0*/  VIADD R11, R7, UR5 ;  /* 0x00000005070b7c36 */ /* 0x000fe40008000000 */
[----:B------:R-:W-:Y:S01]  /*7100*/  IMAD R9, R37, 0x3d1, RZ ;  /* 0x000003d125097824 */ /* 0x000fe200078e02ff */
[----:B------:R-:W-:Y:S01]  /*7110*/  ISETP.GE.U32.AND.EX P0, PT, R17, R5, PT, P0 ;  /* 0x000000051100720c */ /* 0x000fe20003f06100 */
[----:B------:R-:W-:Y:S02]  /*7120*/  IMAD.MOV.U32 R8, RZ, RZ, RZ ;  /* 0x000000ffff087224 */ /* 0x000fe400078e00ff */
[----:B------:R-:W-:Y:S01]  /*7130*/  IMAD.WIDE.U32 R6, R37, 0x3d1, RZ ;  /* 0x000003d125067825 */ /* 0x000fe200078e00ff */
[----:B------:R-:W-:-:S03]  /*7140*/  SEL R18, RZ, 0x1, P0 ;  /* 0x00000001ff127807 */ /* 0x000fc60000000000 */
[----:B------:R-:W-:Y:S01]  /*7150*/  IMAD R5, R35, 0x3d1, RZ ;  /* 0x000003d123057824 */ /* 0x000fe200078e02ff */
[----:B------:R-:W-:Y:S01]  /*7160*/  IADD3 R11, P0, PT, R11, R18, RZ ;  /* 0x000000120b0b7210 */ /* 0x000fe20007f1e0ff */
[----:B------:R-:W-:Y:S01]  /*7170*/  IMAD.WIDE.U32 R12, R33, 0x3d1, R8 ;  /* 0x000003d1210c7825 */ /* 0x000fe200078e0008 */
[----:B------:R-:W-:-:S03]  /*7180*/  IADD3 R18, P4, PT, R19, R10, RZ ;  /* 0x0000000a13127210 */ /* 0x000fc60007f9e0ff */
[----:B------:R-:W-:Y:S01]  /*7190*/  VIADD R16, R7, UR4 ;  /* 0x0000000407107c36 */ /* 0x000fe20008000000 */
[----:B------:R-:W-:Y:S01]  /*71a0*/  ISETP.GE.U32.AND P3, PT, R18, R19, PT ;  /* 0x000000131200720c */ /* 0x000fe20003f66070 */
[----:B------:R-:W-:Y:S01]  /*71b0*/  IMAD.WIDE.U32 R6, R73, 0x3d1, R4 ;  /* 0x000003d149067825 */ /* 0x000fe200078e0004 */
[----:B------:R-:W-:Y:S02]  /*71c0*/  IADD3 R4, P2, PT, R11, R12, RZ ;  /* 0x0000000c0b047210 */ /* 0x000fe40007f5e0ff */
[----:B------:R-:W-:Y:S01]  /*71d0*/  ISETP.GE.U32.AND P1, PT, R12, RZ, PT ;  /* 0x000000ff0c00720c */ /* 0x000fe20003f26070 */
[----:B------:R-:W-:Y:S02]  /*71e0*/  VIADD R8, R13, UR4 ;  /* 0x000000040d087c36 */ /* 0x000fe40008000000 */
[----:B------:R-:W-:Y:S01]  /*71f0*/  IMAD.X R13, RZ, RZ, RZ, P0 ;  /* 0x000000ffff0d7224 */ /* 0x000fe200000e06ff */
[----:B------:R-:W-:Y:S01]  /*7200*/  ISETP.GE.U32.AND P0, PT, R4, R11, PT ;  /* 0x0000000b0400720c */ /* 0x000fe20003f06070 */
[----:B------:R-:W-:Y:S01]  /*7210*/  IMAD.X R19, R20, 0x1, R17, P4 ;  /* 0x0000000114137824 */ /* 0x000fe200020e0611 */
[----:B------:R-:W-:Y:S01]  /*7220*/  IADD3 R4, P4, PT, R21, R4, RZ ;  /* 0x0000000415047210 */ /* 0x000fe20007f9e0ff */
[----:B------:R-:W-:Y:S01]  /*7230*/  IMAD.X R10, R13, 0x1, R8, P2 ;  /* 0x000000010d0a7824 */ /* 0x000fe200010e0608 */
[----:B------:R-:W-:Y:S01]  /*7240*/  ISETP.GE.U32.AND.EX P1, PT, R8, R9, PT, P1 ;  /* 0x000000090800720c */ /* 0x000fe20003f26110 */
[----:B------:R-:W-:Y:S01]  /*7250*/  IMAD.WIDE.U32 R8, R35, 0x3d1, RZ ;  /* 0x000003d123087825 */ /* 0x000fe200078e00ff */
[----:B------:R-:W-:-:S02]  /*7260*/  ISETP.GE.U32.AND.EX P3, PT, R19, R20, PT, P3 ;  /* 0x000000141300720c */ /* 0x000fc40003f66130 */
[----:B------:R-:W-:Y:S01]  /*7270*/  ISETP.GE.U32.AND.EX P2, PT, R10, R13, PT, P0 ;  /* 0x0000000d0a00720c */ /* 0x000fe20003f46100 */
[----:B------:R-:W-:Y:S01]  /*7280*/  IMAD.X R10, R25, 0x1, R10, P4 ;  /* 0x00000001190a7824 */ /* 0x000fe200020e060a */
[----:B------:R-:W-:Y:S01]  /*7290*/  ISETP.GT.U32.AND P0, PT, R21, R4, PT ;  /* 0x000000041500720c */ /* 0x000fe20003f04070 */
[----:B------:R-:W-:Y:S01]  /*72a0*/  VIADD R8, R9, UR4 ;  /* 0x0000000409087c36 */ /* 0x000fe20008000000 */
[----:B------:R-:W-:Y:S02]  /*72b0*/  SEL R13, RZ, 0x1, P1 ;  /* 0x00000001ff0d7807 */ /* 0x000fe40000800000 */
[----:B------:R-:W-:Y:S02]  /*72c0*/  SEL R12, RZ, 0x1, P2 ;  /* 0x00000001ff0c7807 */ /* 0x000fe40001000000 */
[----:B------:R-:W-:Y:S02]  /*72d0*/  SEL R11, RZ, 0x1, P3 ;  /* 0x00000001ff0b7807 */ /* 0x000fe40001800000 */
[----:B------:R-:W-:-:S02]  /*72e0*/  ISETP.GT.U32.AND.EX P0, PT, R25, R10, PT, P0 ;  /* 0x0000000a1900720c */ /* 0x000fc40003f04100 */
[----:B------:R-:W-:Y:S01]  /*72f0*/  IADD3 R13, P2, P3, R12, R16, R13 ;  /* 0x000000100c0d7210 */ /* 0x000fe20007b5e00d */
[----:B------:R-:W-:Y:S01]  /*7300*/  VIADD R16, R7, UR4 ;  /* 0x0000000407107c36 */ /* 0x000fe20008000000 */
[----:B------:R-:W-:Y:S02]  /*7310*/  IADD3 R23, P5, PT, R4, R11, RZ ;  /* 0x0000000b04177210 */ /* 0x000fe40007fbe0ff */
[----:B------:R-:W-:Y:S02]  /*7320*/  SEL R4, R21, R4, P0 ;  /* 0x0000000415047207 */ /* 0x000fe40000000000 */
[----:B------:R-:W-:Y:S01]  /*7330*/  IADD3 R11, P4, PT, R13, R6, RZ ;  /* 0x000000060d0b7210 */ /* 0x000fe20007f9e0ff */
[----:B------:R-:W-:Y:S01]  /*7340*/  IMAD.X R20, RZ, RZ, R10, P5 ;  /* 0x000000ffff147224 */ /* 0x000fe200028e060a */
[----:B------:R-:W-:Y:S02]  /*7350*/  IADD3.X R17, PT, PT, RZ, RZ, RZ, P2, P3 ;  /* 0x000000ffff117210 */ /* 0x000fe400017e64ff */
[----:B------:R-:W-:-:S02]  /*7360*/  ISETP.GT.U32.AND P1, PT, R4, R23, PT ;  /* 0x000000170400720c */ /* 0x000fc40003f24070 */
[----:B------:R-:W-:Y:S01]  /*7370*/  SEL R7, R25, R10, P0 ;  /* 0x0000000a19077207 */ /* 0x000fe20000000000 */
[----:B------:R-:W-:Y:S01]  /*7380*/  IMAD.X R10, R17, 0x1, R16, P4 ;  /* 0x00000001110a7824 */ /* 0x000fe200020e0610 */
[----:B------:R-:W-:Y:S02]  /*7390*/  IADD3 R4, P3, PT, R27, R11, RZ ;  /* 0x0000000b1b047210 */ /* 0x000fe40007f7e0ff */
[----:B------:R-:W-:Y:S02]  /*73a0*/  ISETP.GT.U32.AND.EX P1, PT, R7, R20, PT, P1 ;  /* 0x000000140700720c */ /* 0x000fe40003f24110 */
[----:B------:R-:W-:Y:S01]  /*73b0*/  ISETP.GT.U32.AND P2, PT, R27, R4, PT ;  /* 0x000000041b00720c */ /* 0x000fe20003f44070 */
[C---:B------:R-:W-:Y:S01]  /*73c0*/  IMAD.X R12, R29.reuse, 0x1, R10, P3 ;  /* 0x000000011d0c7824 */ /* 0x040fe200018e060a */
[----:B------:R-:W-:Y:S02]  /*73d0*/  SEL R9, RZ, 0x1, !P1 ;  /* 0x00000001ff097807 */ /* 0x000fe40004800000 */
[----:B------:R-:W-:Y:S01]  /*73e0*/  ISETP.GE.U32.AND P0, PT, R6, RZ, PT ;  /* 0x000000ff0600720c */ /* 0x000fe20003f06070 */
[----:B------:R-:W-:Y:S01]  /*73f0*/  IMAD.WIDE.U32 R6, R28, 0x3d1, RZ ;  /* 0x000003d11c067825 */ /* 0x000fe200078e00ff */
[----:B------:R-:W-:-:S02]  /*7400*/  ISETP.GT.U32.AND.EX P2, PT, R29, R12, PT, P2 ;  /* 0x0000000c1d00720c */ /* 0x000fc40003f44120 */
[----:B------:R-:W-:Y:S01]  /*7410*/  ISETP.GE.U32.AND P1, PT, R11, R13, PT ;  /* 0x0000000d0b00720c */ /* 0x000fe20003f26070 */
[----:B------:R-:W-:Y:S01]  /*7420*/  VIADD R7, R7, UR4 ;  /* 0x0000000407077c36 */ /* 0x000fe20008000000 */
[----:B------:R-:W-:Y:S02]  /*7430*/  IADD3 R13, P4, PT, R4, R9, RZ ;  /* 0x00000009040d7210 */ /* 0x000fe40007f9e0ff */
[----:B------:R-:W-:Y:S02]  /*7440*/  SEL R4, R27, R4, P2 ;  /* 0x000000041b047207 */ /* 0x000fe40001000000 */
[----:B------:R-:W-:Y:S02]  /*7450*/  ISETP.GE.U32.AND.EX P0, PT, R16, R5, PT, P0 ;  /* 0x000000051000720c */ /* 0x000fe40003f06100 */
[----:B------:R-:W-:Y:S02]  /*7460*/  ISETP.GE.U32.AND.EX P1, PT, R10, R17, PT, P1 ;  /* 0x000000110a00720c */ /* 0x000fe40003f26110 */
[----:B------:R-:W-:Y:S01]  /*7470*/  SEL R11, R29, R12, P2 ;  /* 0x0000000c1d0b7207 */ /* 0x000fe20001000000 */
[----:B------:R-:W-:Y:S01]  /*7480*/  IMAD.X R12, RZ, RZ, R12, P4 ;  /* 0x000000ffff0c7224 */ /* 0x000fe200020e060c */
[----:B------:R-:W-:Y:S01]  /*7490*/  ISETP.GT.U32.AND P3, PT, R4, R13, PT ;  /* 0x0000000d0400720c */ /* 0x000fe20003f64070 */
[----:B------:R-:W-:Y:S01]  /*74a0*/  IMAD.WIDE.U32 R4, RZ, R135, R6 ;  /* 0x00000087ff047225 */ /* 0x000fe200078e0006 */
[----:B------:R-:W-:-:S02]  /*74b0*/  SEL R9, RZ, 0x1, P0 ;  /* 0x00000001ff097807 */ /* 0x000fc40000000000 */
[----:B------:R-:W-:Y:S01]  /*74c0*/  SEL R10, RZ, 0x1, P1 ;  /* 0x00000001ff0a7807 */ /* 0x000fe20000800000 */
[----:B------:R-:W-:Y:S01]  /*74d0*/  IMAD R5, R135, 0x3d1, R5 ;  /* 0x000003d187057824 */ /* 0x000fe200078e0205 */
[----:B------:R-:W-:Y:S02]  /*74e0*/  ISETP.GT.U32.AND.EX P0, PT, R11, R12, PT, P3 ;  /* 0x0000000c0b00720c */ /* 0x000fe40003f04130 */
[----:B------:R-:W-:Y:S02]  /*74f0*/  IADD3 R7, P1, P2, R10, R8, R9 ;  /* 0x000000080a077210 */ /* 0x000fe40007a3e009 */
[----:B------:R-:W-:Y:S02]  /*7500*/  SEL R17, RZ, 0x1, !P0 ;  /* 0x00000001ff117807 */ /* 0x000fe40004000000 */
[----:B------:R-:W-:Y:S02]  /*7510*/  IADD3 R4, P3, P4, R31, R7, R4 ;  /* 0x000000071f047210 */ /* 0x000fe40007c7e004 */
[----:B------:R-:W-:-:S02]  /*7520*/  IADD3.X R134, PT, PT, RZ, RZ, RZ, P1, P2 ;  /* 0x000000ffff867210 */ /* 0x000fc40000fe44ff */
[----:B------:R-:W-:Y:S02]  /*7530*/  IADD3 R17, P0, PT, R4, R17, RZ ;  /* 0x0000001104117210 */ /* 0x000fe40007f1e0ff */
[----:B------:R-:W-:-:S05]  /*7540*/  IADD3.X R134, PT, PT, R24, R134, R5, P3, P4 ;  /* 0x0000008618867210 */ /* 0x000fca0001fe8405 */
[----:B------:R-:W-:Y:S01]  /*7550*/  IMAD.X R134, RZ, RZ, R134, P0 ;  /* 0x000000ffff867224 */ /* 0x000fe200000e0686 */
[----:B------:R-:W-:-:S04]  /*7560*/  ISETP.GT.U32.AND P0, PT, R17, R2, PT ;  /* 0x000000021100720c */ /* 0x000fc80003f04070 */
[----:B------:R-:W-:-:S13]  /*7570*/  ISETP.GT.U32.AND.EX P0, PT, R134, R3, PT, P0 ;  /* 0x000000038600720c */ /* 0x000fda0003f04100 */
[----:B------:R-:W-:Y:S05]  /*7580*/  @P0 BRA `(.L_x_17) ;  /* 0x0000000000680947 */ /* 0x000fea0003800000 */
[CC--:B------:R-:W-:Y:S02]  /*7590*/  ISETP.NE.U32.AND P1, PT, R13.reuse, R41.reuse, PT ;  /* 0x000000290d00720c */ /* 0x0c0fe40003f25070 */
[----:B------:R-:W-:Y:S02]  /*75a0*/  ISETP.GT.U32.AND P0, PT, R13, R41, PT ;  /* 0x000000290d00720c */ /* 0x000fe40003f04070 */
[----:B------:R-:W-:Y:S02]  /*75b0*/  ISETP.EQ.U32.AND P2, PT, R17, R2, PT ;  /* 0x000000021100720c */ /* 0x000fe40003f42070 */
[CC--:B------:R-:W-:Y:S02]  /*75c0*/  ISETP.NE.AND.EX P1, PT, R12.reuse, R40.reuse, PT, P1 ;  /* 0x000000280c00720c */ /* 0x0c0fe40003f25310 */
        /* <DEDUP_REMOVED lines=16> */
[----:B------:R-:W-:Y:S01]  /*76d0*/  IMAD.MOV.U32 R6, RZ, RZ, R19 ;  /* 0x000000ffff067224 */ /* 0x000fe200078e0013 */
[----:B------:R-:W-:-:S02]  /*76e0*/  ISETP.LT.U32.AND P1, PT, R18, R15, PT ;  /* 0x0000000f1200720c */ /* 0x000fc40003f21070 */
[----:B------:R-:W-:-:S04]  /*76f0*/  ISETP.NE.OR.EX P0, PT, R20, R38, P0, P2 ;  /* 0x000000261400720c */ /* 0x000fc80000705720 */
[----:B------:R-:W-:-:S13]  /*7700*/  ISETP.LT.U32.OR.EX P0, PT, R19, R0, P0, P1 ;  /* 0x000000001300720c */ /* 0x000fda0000701510 */
[----:B------:R-:W-:Y:S05]  /*7710*/  @P0 BREAK.RELIABLE B3 ;  /* 0x0000000000030942 */ /* 0x000fea0003800100 */
[----:B------:R-:W-:Y:S05]  /*7720*/  @P0 BRA `(.L_x_18) ;  /* 0x00000000009c0947 */ /* 0x000fea0003800000 */
.L_x_17:
[----:B------:R-:W-:Y:S05]  /*7730*/  BSYNC.RELIABLE B3 ;  /* 0x0000000000037941 */ /* 0x000fea0003800100 */
.L_x_16:
        /* <DEDUP_REMOVED lines=38> */
.L_x_18:
[----:B------:R-:W-:Y:S05]  /*79a0*/  BSYNC.RECONVERGENT B0 ;  /* 0x0000000000007941 */ /* 0x000fea0003800200 */
.L_x_15:
[----:B------:R-:W-:Y:S01]  /*79b0*/  ISETP.GT.U32.AND P0, PT, R5, -0x8, PT ;  /* 0xfffffff80500780c */ /* 0x000fe20003f04070 */
[----:B------:R-:W-:Y:S04]  /*79c0*/  BSSY.RECONVERGENT B0, `(.L_x_19) ;  /* 0x0000056000007945 */ /* 0x000fe80003800200 */
[----:B------:R-:W-:Y:S01]  /*79d0*/  BSSY.RELIABLE B2, `(.L_x_20) ;  /* 0x000002e000027945 */ /* 0x000fe20003800100 */
[----:B------:R-:W-:Y:S01]  /*79e0*/  VIADD R24, R1, 0x420 ;  /* 0x0000042001187836 */ /* 0x000fe20000000000 */
[----:B------:R-:W-:-:S04]  /*79f0*/  ISETP.GT.U32.AND.EX P0, PT, R6, -0x1, PT, P0 ;  /* 0xffffffff0600780c */ /* 0x000fc80003f04100 */
[----:B------:R-:W-:-:S04]  /*7a00*/  SEL R4, RZ, 0x1, !P0 ;  /* 0x00000001ff047807 */ /* 0x000fc80004000000 */
[----:B------:R-:W-:-:S04]  /*7a10*/  IADD3 R8, P1, PT, R11, R4, RZ ;  /* 0x000000040b087210 */ /* 0x000fc80007f3e0ff */
[----:B------:R-:W-:Y:S01]  /*7a20*/  ISETP.GE.U32.AND P0, PT, R8, R11, PT ;  /* 0x0000000b0800720c */ /* 0x000fe20003f06070 */
[----:B------:R-:W-:-:S05]  /*7a30*/  IMAD.X R10, RZ, RZ, R9, P1 ;  /* 0x000000ffff0a7224 */ /* 0x000fca00008e0609 */
[----:B------:R-:W-:-:S04]  /*7a40*/  ISETP.GE.U32.AND.EX P0, PT, R10, R9, PT, P0 ;  /* 0x000000090a00720c */ /* 0x000fc80003f06100 */
[----:B------:R-:W-:-:S04]  /*7a50*/  SEL R4, RZ, 0x1, P0 ;  /* 0x00000001ff047807 */ /* 0x000fc80000000000 */
[----:B------:R-:W-:-:S04]  /*7a60*/  IADD3 R12, P1, PT, R13, R4, RZ ;  /* 0x000000040d0c7210 */ /* 0x000fc80007f3e0ff */
[----:B------:R-:W-:Y:S01]  /*7a70*/  ISETP.GE.U32.AND P0, PT, R12, R13, PT ;  /* 0x0000000d0c00720c */ /* 0x000fe20003f06070 */
[----:B------:R-:W-:Y:S01]  /*7a80*/  IMAD.X R16, RZ, RZ, R7, P1 ;  /* 0x000000ffff107224 */ /* 0x000fe200008e0607 */
[----:B------:R-:W-:-:S04]  /*7a90*/  IADD3 R140, P1, PT, R5, 0x7, RZ ;  /* 0x00000007058c7810 */ /* 0x000fc80007f3e0ff */
[----:B------:R-:W-:Y:S01]  /*7aa0*/  ISETP.GE.U32.AND.EX P0, PT, R16, R7, PT, P0 ;  /* 0x000000071000720c */ /* 0x000fe20003f06100 */
[----:B------:R-:W-:-:S03]  /*7ab0*/  IMAD.X R141, RZ, RZ, R6, P1 ;  /* 0x000000ffff8d7224 */ /* 0x000fc600008e0606 */
[----:B------:R-:W-:-:S04]  /*7ac0*/  SEL R135, RZ, 0x1, P0 ;  /* 0x00000001ff877807 */ /* 0x000fc80000000000 */
[----:B------:R-:W-:-:S05]  /*7ad0*/  IADD3 R135, P0, PT, R17, R135, RZ ;  /* 0x0000008711877210 */ /* 0x000fca0007f1e0ff */
[----:B------:R-:W-:Y:S01]  /*7ae0*/  IMAD.X R134, RZ, RZ, R134, P0 ;  /* 0x000000ffff867224 */ /* 0x000fe200000e0686 */
        /* <DEDUP_REMOVED lines=28> */
.L_x_21:
[----:B------:R-:W-:Y:S05]  /*7cb0*/  BSYNC.RELIABLE B2 ;  /* 0x0000000000027941 */ /* 0x000fea0003800100 */
.L_x_20:
[----:B------:R-:W-:-:S04]  /*7cc0*/  ISETP.GE.U32.AND P0, PT, R140, R15, PT ;  /* 0x0000000f8c00720c */ /* 0x000fc80003f06070 */
[----:B------:R-:W-:-:S04]  /*7cd0*/  ISETP.GE.U32.AND.EX P0, PT, R141, R0, PT, P0 ;  /* 0x000000008d00720c */ /* 0x000fc80003f06100 */
[----:B------:R-:W-:-:S04]  /*7ce0*/  SEL R138, RZ, 0x1, P0 ;  /* 0x00000001ff8a7807 */ /* 0x000fc80000000000 */
[----:B------:R-:W-:-:S04]  /*7cf0*/  IADD3 R138, P1, PT, R39, R138, RZ ;  /* 0x0000008a278a7210 */ /* 0x000fc80007f3e0ff */
[-C--:B------:R-:W-:Y:S01]  /*7d00*/  ISETP.GE.U32.AND P2, PT, R8, R138.reuse, PT ;  /* 0x0000008a0800720c */ /* 0x080fe20003f46070 */
        /* <DEDUP_REMOVED lines=33> */
.L_x_22:
[----:B------:R-:W-:Y:S05]  /*7f20*/  BSYNC.RECONVERGENT B0 ;  /* 0x0000000000007941 */ /* 0x000fea0003800200 */
.L_x_19:
[----:B------:R-:W-:Y:S01]  /*7f30*/  IMAD.MOV.U32 R6, RZ, RZ, 0x0 ;  /* 0x00000000ff067424 */ /* 0x000fe200078e00ff */
[----:B------:R-:W-:Y:S01]  /*7f40*/  CS2R R4, SRZ ;  /* 0x0000000000047805 */ /* 0x000fe2000001ff00 */
[----:B------:R-:W-:Y:S01]  /*7f50*/  IMAD.MOV.U32 R7, RZ, RZ, 0x40000000 ;  /* 0x40000000ff077424 */ /* 0x000fe200078e00ff */
[----:B------:R-:W-:Y:S01]  /*7f60*/  CS2R R10, SRZ ;  /* 0x00000000000a7805 */ /* 0x000fe2000001ff00 */
[----:B------:R-:W-:Y:S01]  /*7f70*/  IMAD.MOV.U32 R8, RZ, RZ, -0x400000f4 ;  /* 0xbfffff0cff087424 */ /* 0x000fe200078e00ff */
[----:B------:R-:W-:Y:S01]  /*7f80*/  CS2R R36, SRZ ;  /* 0x0000000000247805 */ /* 0x000fe2000001ff00 */
[----:B------:R-:W-:Y:S01]  /*7f90*/  IMAD.MOV.U32 R9, RZ, RZ, 0x3fffffff ;  /* 0x3fffffffff097424 */ /* 0x000fe200078e00ff */
[----:B------:R-:W-:Y:S01]  /*7fa0*/  STL.128 [R1+0x430], R4 ;  /* 0x0004300401007387 */ /* 0x000fe20000100c00 */
[----:B------:R-:W-:Y:S01]  /*7fb0*/  IMAD.MOV.U32 R25, RZ, RZ, RZ ;  /* 0x000000ffff197224 */ /* 0x000fe200078e00ff */
[----:B------:R-:W-:Y:S01]  /*7fc0*/  CS2R R34, SRZ ;  /* 0x0000000000227805 */ /* 0x000fe2000001ff00 */
[----:B------:R-:W-:Y:S01]  /*7fd0*/  IMAD.MOV.U32 R0, RZ, RZ, RZ ;  /* 0x000000ffff007224 */ /* 0x000fe200078e00ff */
[----:B------:R0:W-:Y:S01]  /*7fe0*/  STL.128 [R1+0x420], R8 ;  /* 0x0004200801007387 */ /* 0x0001e20000100c00 */
[----:B------:R-:W-:-:S02]  /*7ff0*/  IMAD.MOV.U32 R2, RZ, RZ, 0x1 ;  /* 0x00000001ff027424 */ /* 0x000fc400078e00ff */
[----:B------:R-:W-:Y:S02]  /*8000*/  IMAD.MOV.U32 R3, RZ, RZ, RZ ;  /* 0x000000ffff037224 */ /* 0x000fe400078e00ff */
[----:B------:R-:W-:Y:S02]  /*8010*/  IMAD.MOV.U32 R12, RZ, RZ, 0xff ;  /* 0x000000ffff0c7424 */ /* 0x000fe400078e00ff */
[----:B------:R-:W-:Y:S02]  /*8020*/  IMAD.MOV.U32 R13, RZ, RZ, -0x100 ;  /* 0xffffff00ff0d7424 */ /* 0x000fe400078e00ff */
[----:B------:R-:W-:Y:S02]  /*8030*/  IMAD.MOV.U32 R15, RZ, RZ, R135 ;  /* 0x000000ffff0f7224 */ /* 0x000fe400078e0087 */
[----:B------:R-:W-:Y:S02]  /*8040*/  IMAD.MOV.U32 R142, RZ, RZ, R134 ;  /* 0x000000ffff8e7224 */ /* 0x000fe400078e0086 */
[----:B------:R-:W-:-:S02]  /*8050*/  IMAD.MOV.U32 R143, RZ, RZ, R136 ;  /* 0x000000ffff8f7224 */ /* 0x000fc400078e0088 */
[----:B------:R-:W-:Y:S02]  /*8060*/  IMAD.MOV.U32 R145, RZ, RZ, R138 ;  /* 0x000000ffff917224 */ /* 0x000fe400078e008a */
[----:B0-----:R-:W-:Y:S02]  /*8070*/  IMAD.MOV.U32 R8, RZ, RZ, R137 ;  /* 0x000000ffff087224 */ /* 0x001fe400078e0089 */
[----:B------:R-:W-:Y:S02]  /*8080*/  IMAD.MOV.U32 R9, RZ, RZ, R139 ;  /* 0x000000ffff097224 */ /* 0x000fe400078e008b */
[----:B------:R-:W-:Y:S02]  /*8090*/  IMAD.MOV.U32 R149, RZ, RZ, R140 ;  /* 0x000000ffff957224 */ /* 0x000fe400078e008c */
[----:B------:R-:W-:-:S07]  /*80a0*/  IMAD.MOV.U32 R147, RZ, RZ, R141 ;  /* 0x000000ffff937224 */ /* 0x000fce00078e008d */
.L_x_39:
[----:B------:R-:W-:-:S05]  /*80b0*/  VIADD R6, R13, 0x100 ;  /* 0x000001000d067836 */ /* 0x000fca0000000000 */
[----:B------:R-:W-:-:S05]  /*80c0*/  SHF.R.U32.HI R5, RZ, 0x6, R6 ;  /* 0x00000006ff057819 */ /* 0x000fca0000011606 */
[----:B------:R-:W-:-:S06]  /*80d0*/  IMAD R5, R5, 0x8, R24 ;  /* 0x0000000805057824 */ /* 0x000fcc00078e0218 */
[----:B------:R-:W2:Y:S01]  /*80e0*/  LDL.64 R4, [R5] ;  /* 0x0000000005047983 */ /* 0x000ea20000100a00 */
[----:B------:R-:W-:Y:S01]  /*80f0*/  LOP3.LUT R7, R6, 0x3f, RZ, 0xc0, !PT ;  /* 0x0000003f06077812 */ /* 0x000fe200078ec0ff */
[----:B------:R-:W-:Y:S01]  /*8100*/  VIADD R12, R12, 0xffffffff ;  /* 0xffffffff0c0c7836 */ /* 0x000fe20000000000 */
[----:B------:R-:W-:Y:S04]  /*8110*/  BSSY.RECONVERGENT B0, `(.L_x_23) ;  /* 0x000031b000007945 */ /* 0x000fe80003800200 */
[----:B------:R-:W-:Y:S02]  /*8120*/  ISETP.NE.AND P5, PT, R12, -0x1, PT ;  /* 0xffffffff0c00780c */ /* 0x000fe40003fa5270 */
[----:B--2---:R-:W-:-:S04]  /*8130*/  SHF.R.U64 R4, R4, R7, R5 ;  /* 0x0000000704047219 */ /* 0x004fc80000001205 */
[----:B------:R-:W-:-:S04]  /*8140*/  LOP3.LUT R4, R4, 0x1, RZ, 0xc0, !PT ;  /* 0x0000000104047812 */ /* 0x000fc800078ec0ff */
[----:B------:R-:W-:-:S04]  /*8150*/  ISETP.NE.U32.AND P0, PT, R4, 0x1, PT ;  /* 0x000000010400780c */ /* 0x000fc80003f05070 */
[----:B------:R-:W-:-:S13]  /*8160*/  ISETP.NE.U32.AND.EX P0, PT, RZ, RZ, PT, P0 ;  /* 0x000000ffff00720c */ /* 0x000fda0003f05100 */
[----:B------:R-:W-:Y:S05]  /*8170*/  @P0 BRA `(.L_x_24) ;  /* 0x0000003000500947 */ /* 0x000fea0003800000 */
[-C--:B------:R-:W-:Y:S01]  /*8180*/  IMAD.WIDE.U32 R10, R147, R2.reuse, RZ ;  /* 0x00000002930a7225 */ /* 0x080fe200078e00ff */
[----:B------:R-:W-:Y:S01]  /*8190*/  UMOV UR4, URZ ;  /* 0x000000ff00047c82 */ /* 0x000fe20008000000 */
[----:B------:R-:W-:Y:S01]  /*81a0*/  UMOV UR6, URZ ;  /* 0x000000ff00067c82 */ /* 0x000fe20008000000 */
[----:B------:R-:W-:Y:S01]  /*81b0*/  UMOV UR5, URZ ;  /* 0x000000ff00057c82 */ /* 0x000fe20008000000 */
[----:B------:R-:W-:Y:S01]  /*81c0*/  VIADD R11, R11, UR4 ;  /* 0x000000040b0b7c36 */ /* 0x000fe20008000000 */
[----:B------:R-:W-:Y:S01]  /*81d0*/  UMOV UR7, URZ ;  /* 0x000000ff00077c82 */ /* 0x000fe20008000000 */
[----:B------:R-:W-:Y:S01]  /*81e0*/  IMAD.WIDE.U32 R6, R9, R2, RZ ;  /* 0x0000000209067225 */ /* 0x000fe200078e00ff */
[----:B------:R-:W-:Y:S01]  /*81f0*/  UMOV UR10, URZ ;  /* 0x000000ff000a7c82 */ /* 0x000fe20008000000 */
[----:B------:R-:W-:Y:S01]  /*8200*/  UMOV UR8, URZ ;  /* 0x000000ff00087c82 */ /* 0x000fe20008000000 */
[----:B------:R-:W-:Y:S01]  /*8210*/  UMOV UR9, URZ ;  /* 0x000000ff00097c82 */ /* 0x000fe20008000000 */
[----:B------:R-:W-:Y:S01]  /*8220*/  IMAD.WIDE.U32 R20, R149, R3, R10 ;  /* 0x0000000395147225 */ /* 0x000fe200078e000a */
[----:B------:R-:W-:Y:S01]  /*8230*/  UMOV UR11, URZ ;  /* 0x000000ff000b7c82 */ /* 0x000fe20008000000 */
[----:B------:R-:W-:Y:S04]  /*8240*/  BSSY.RECONVERGENT B1, `(.L_x_25) ;  /* 0x0000272000017945 */ /* 0x000fe80003800200 */
[----:B------:R-:W-:Y:S01]  /*8250*/  BSSY.RELIABLE B7, `(.L_x_26) ;  /* 0x0000247000077945 */ /* 0x000fe20003800100 */
[----:B------:R-:W-:Y:S01]  /*8260*/  IMAD.MOV.U32 R4, RZ, RZ, RZ ;  /* 0x000000ffff047224 */ /* 0x000fe200078e00ff */
[----:B------:R-:W-:Y:S01]  /*8270*/  ISETP.GE.U32.AND P2, PT, R20, R10, PT ;  /* 0x0000000a1400720c */ /* 0x000fe20003f46070 */
[----:B------:R-:W-:-:S02]  /*8280*/  IMAD.MOV.U32 R5, RZ, RZ, R20 ;  /* 0x000000ffff057224 */ /* 0x000fc400078e0014 */
[----:B------:R-:W-:Y:S02]  /*8290*/  VIADD R7, R7, UR6 ;  /* 0x0000000607077c36 */ /* 0x000fe40008000000 */
[----:B------:R-:W-:-:S04]  /*82a0*/  IMAD.WIDE.U32 R4, R149, R2, R4 ;  /* 0x0000000295047225 */ /* 0x000fc800078e0004 */
[----:B------:R-:W-:Y:S01]  /*82b0*/  VIADD R18, R21, UR5 ;  /* 0x0000000515127c36 */ /* 0x000fe20008000000 */
[----:B------:R-:W-:Y:S01]  /*82c0*/  ISETP.GE.U32.AND P0, PT, R4, RZ, PT ;  /* 0x000000ff0400720c */ /* 0x000fe20003f06070 */
[----:B------:R-:W-:-:S03]  /*82d0*/  IMAD.WIDE.U32 R16, R145, R3, R6 ;  /* 0x0000000391107225 */ /* 0x000fc600078e0006 */
[----:B------:R-:W-:Y:S01]  /*82e0*/  ISETP.GE.U32.AND.EX P2, PT, R18, R11, PT, P2 ;  /* 0x0000000b1200720c */ /* 0x000fe20003f46120 */
[----:B------:R-:W-:Y:S01]  /*82f0*/  VIADD R5, R5, UR5 ;  /* 0x0000000505057c36 */ /* 0x000fe20008000000 */
[----:B------:R-:W-:Y:S01]  /*8300*/  ISETP.GE.U32.AND P4, PT, R16, R6, PT ;  /* 0x000000061000720c */ /* 0x000fe20003f86070 */
[----:B------:R-:W-:Y:S02]  /*8310*/  IMAD.MOV.U32 R19, RZ, RZ, RZ ;  /* 0x000000ffff137224 */ /* 0x000fe400078e00ff */
[----:B------:R-:W-:Y:S01]  /*8320*/  IMAD.MOV.U32 R10, RZ, RZ, RZ ;  /* 0x000000ffff0a7224 */ /* 0x000fe200078e00ff */
[----:B------:R-:W-:Y:S01]  /*8330*/  ISETP.GE.U32.AND.EX P0, PT, R5, R20, PT, P0 ;  /* 0x000000140500720c */ /* 0x000fe20003f06100 */
[----:B------:R-:W-:Y:S02]  /*8340*/  IMAD.MOV.U32 R11, RZ, RZ, R16 ;  /* 0x000000ffff0b7224 */ /* 0x000fe400078e0010 */
[----:B------:R-:W-:Y:S01]  /*8350*/  IMAD.WIDE.U32 R20, R147, R3, R18 ;  /* 0x0000000393147225 */ /* 0x000fe200078e0012 */
[----:B------:R-:W-:-:S03]  /*8360*/  SEL R19, RZ, 0x1, P0 ;  /* 0x00000001ff137807 */ /* 0x000fc60000000000 */
[----:B------:R-:W-:Y:S01]  /*8370*/  IMAD.WIDE.U32 R10, R145, R2, R10 ;  /* 0x00000002910a7225 */ /* 0x000fe200078e000a */
[----:B------:R-:W-:-:S03]  /*8380*/  IADD3 R144, P6, P0, R19, R20, RZ ;  /* 0x0000001413907210 */ /* 0x000fc600078de0ff */
[----:B------:R-:W-:Y:S01]  /*8390*/  VIADD R146, R21, UR4 ;  /* 0x0000000415927c36 */ /* 0x000fe20008000000 */
[----:B------:R-:W-:Y:S01]  /*83a0*/  SEL R21, RZ, 0x1, P2 ;  /* 0x00000001ff157807 */ /* 0x000fe20001000000 */
[----:B------:R-:W-:Y:S01]  /*83b0*/  VIADD R159, R11, UR7 ;  /* 0x000000070b9f7c36 */ /* 0x000fe20008000000 */
[----:B------:R-:W-:Y:S01]  /*83c0*/  ISETP.GE.U32.AND P2, PT, R10, RZ, PT ;  /* 0x000000ff0a00720c */ /* 0x000fe20003f46070 */
[----:B------:R-:W-:Y:S01]  /*83d0*/  IMAD.WIDE.U32 R26, R142, R2, RZ ;  /* 0x000000028e1a7225 */ /* 0x000fe200078e00ff */
[----:B------:R-:W-:Y:S02]  /*83e0*/  IADD3.X R146, PT, PT, RZ, R146, R21, P6, P0 ;  /* 0x00000092ff927210 */ /* 0x000fe400037e0415 */
[----:B------:R-:W-:Y:S01]  /*83f0*/  ISETP.GE.U32.AND.EX P2, PT, R159, R16, PT, P2 ;  /* 0x000000109f00720c */ /* 0x000fe20003f46120 */
[----:B------:R-:W-:-:S03]  /*8400*/  IMAD.WIDE.U32 R30, R8, R2, RZ ;  /* 0x00000002081e7225 */ /* 0x000fc600078e00ff */
[----:B------:R-:W-:Y:S01]  /*8410*/  SEL R155, RZ, 0x1, P2 ;  /* 0x00000001ff9b7807 */ /* 0x000fe20001000000 */
[----:B------:R-:W-:Y:S02]  /*8420*/  VIADD R72, R17, UR7 ;  /* 0x0000000711487c36 */ /* 0x000fe40008000000 */
[----:B------:R-:W-:Y:S02]  /*8430*/  VIADD R17, R27, UR10 ;  /* 0x0000000a1b117c36 */ /* 0x000fe40008000000 */
[----:B------:R-:W-:Y:S01]  /*8440*/  IMAD.MOV.U32 R16, RZ, RZ, R26 ;  /* 0x000000ffff107224 */ /* 0x000fe200078e001a */
[----:B------:R-:W-:Y:S01]  /*8450*/  ISETP.GE.U32.AND.EX P4, PT, R72, R7, PT, P4 ;  /* 0x000000074800720c */ /* 0x000fe20003f86140 */
[----:B------:R-:W-:Y:S02]  /*8460*/  VIADD R31, R31, UR8 ;  /* 0x000000081f1f7c36 */ /* 0x000fe40008000000 */
[----:B------:R-:W-:Y:S01]  /*8470*/  IMAD.WIDE.U32 R6, R15, R3, R16 ;  /* 0x000000030f067225 */ /* 0x000fe200078e0010 */
[----:B------:R-:W-:-:S03]  /*8480*/  SEL R16, RZ, 0x1, P4 ;  /* 0x00000001ff107807 */ /* 0x000fc60002000000 */
[----:B------:R-:W-:Y:S01]  /*8490*/  IMAD.WIDE.U32 R32, R147, R34, RZ ;  /* 0x0000002293207225 */ /* 0x000fe200078e00ff */
[----:B------:R-:W-:-:S03]  /*84a0*/  ISETP.GE.U32.AND P2, PT, R6, R26, PT ;  /* 0x0000001a0600720c */ /* 0x000fc60003f46070 */
[----:B------:R-:W-:Y:S02]  /*84b0*/  IMAD.MOV.U32 R73, RZ, RZ, RZ ;  /* 0x000000ffff497224 */ /* 0x000fe400078e00ff */
[----:B------:R-:W-:-:S04]  /*84c0*/  IMAD.WIDE.U32 R28, R143, R3, R30 ;  /* 0x000000038f1c7225 */ /* 0x000fc800078e001e */
[----:B------:R-:W-:Y:S01]  /*84d0*/  VIADD R33, R33, UR4 ;  /* 0x0000000421217c36 */ /* 0x000fe20008000000 */
[----:B------:R-:W-:Y:S01]  /*84e0*/  ISETP.GE.U32.AND P3, PT, R28, R30, PT ;  /* 0x0000001e1c00720c */ /* 0x000fe20003f66070 */
[----:B------:R-:W-:-:S04]  /*84f0*/  IMAD.WIDE.U32 R72, R9, R3, R72 ;  /* 0x0000000309487225 */ /* 0x000fc800078e0048 */
[----:B------:R-:W-:Y:S01]  /*8500*/  IMAD.MOV.U32 R26, RZ, RZ, RZ ;  /* 0x000000ffff1a7224 */ /* 0x000fe200078e00ff */
[----:B------:R-:W-:Y:S01]  /*8510*/  IADD3 R155, P4, P6, R155, R72, RZ ;  /* 0x000000489b9b7210 */ /* 0x000fe20007e9e0ff */
[----:B------:R-:W-:Y:S02]  /*8520*/  IMAD.MOV.U32 R27, RZ, RZ, R28 ;  /* 0x000000ffff1b7224 */ /* 0x000fe400078e001c */
[----:B------:R-:W-:-:S04]  /*8530*/  IMAD.WIDE.U32 R22, R35, R149, R32 ;  /* 0x0000009523167225 */ /* 0x000fc800078e0020 */
[----:B------:R-:W-:Y:S01]  /*8540*/  VIADD R161, R73, UR6 ;  /* 0x0000000649a17c36 */ /* 0x000fe20008000000 */
[----:B------:R-:W-:Y:S01]  /*8550*/  ISETP.GE.U32.AND P1, PT, R22, R32, PT ;  /* 0x000000201600720c */ /* 0x000fe20003f26070 */
[----:B------:R-:W-:-:S03]  /*8560*/  IMAD.WIDE.U32 R26, R143, R2, R26 ;  /* 0x000000028f1a7225 */ /* 0x000fc600078e001a */
[----:B------:R-:W-:Y:S01]  /*8570*/  IADD3.X R161, PT, PT, RZ, R161, R16, P4, P6 ;  /* 0x000000a1ffa17210 */ /* 0x000fe200027ec410 */
[----:B------:R-:W-:Y:S01]  /*8580*/  VIADD R30, R29, UR9 ;  /* 0x000000091d1e7c36 */ /* 0x000fe20008000000 */
[----:B------:R-:W-:Y:S01]  /*8590*/  ISETP.GE.U32.AND P4, PT, R26, RZ, PT ;  /* 0x000000ff1a00720c */ /* 0x000fe20003f86070 */
[----:B------:R-:W-:Y:S02]  /*85a0*/  IMAD.MOV.U32 R72, RZ, RZ, RZ ;  /* 0x000000ffff487224 */ /* 0x000fe400078e00ff */
[----:B------:R-:W-:Y:S01]  /*85b0*/  IMAD.MOV.U32 R73, RZ, RZ, R22 ;  /* 0x000000ffff497224 */ /* 0x000fe200078e0016 */
[----:B------:R-:W-:Y:S01]  /*85c0*/  ISETP.GE.U32.AND.EX P3, PT, R30, R31, PT, P3 ;  /* 0x0000001f1e00720c */ /* 0x000fe20003f66130 */
[----:B------:R-:W-:Y:S02]  /*85d0*/  VIADD R151, R27, UR9 ;  /* 0x000000091b977c36 */ /* 0x000fe40008000000 */
[----:B------:R-:W-:-:S03]  /*85e0*/  IMAD.WIDE.U32 R72, R34, R149, R72 ;  /* 0x0000009522487225 */ /* 0x000fc600078e0048 */
[----:B------:R-:W-:Y:S01]  /*85f0*/  ISETP.GE.U32.AND.EX P4, PT, R151, R28, PT, P4 ;  /* 0x0000001c9700720c */ /* 0x000fe20003f86140 */
[----:B------:R-:W-:Y:S01]  /*8600*/  IMAD.MOV.U32 R31, RZ, RZ, RZ ;  /* 0x000000ffff1f7224 */ /* 0x000fe200078e00ff */
[----:B------:R-:W-:Y:S01]  /*8610*/  ISETP.GE.U32.AND P6, PT, R72, RZ, PT ;  /* 0x000000ff4800720c */ /* 0x000fe20003fc6070 */
[----:B------:R-:W-:Y:S01]  /*8620*/  IMAD.WIDE.U32 R18, R9, R34, RZ ;  /* 0x0000002209127225 */ /* 0x000fe200078e00ff */
[----:B------:R-:W-:-:S03]  /*8630*/  SEL R11, RZ, 0x1, P4 ;  /* 0x00000001ff0b7807 */ /* 0x000fc60002000000 */
[----:B------:R-:W-:Y:S01]  /*8640*/  VIADD R32, R23, UR5 ;  /* 0x0000000517207c36 */ /* 0x000fe20008000000 */
[----:B------:R-:W-:Y:S01]  /*8650*/  SEL R23, RZ, 0x1, P3 ;  /* 0x00000001ff177807 */ /* 0x000fe20001800000 */
[----:B------:R-:W-:Y:S02]  /*8660*/  VIADD R73, R73, UR5 ;  /* 0x0000000549497c36 */ /* 0x000fe40008000000 */
[----:B------:R-:W-:Y:S01]  /*8670*/  IMAD.WIDE.U32 R28, R8, R3, R30 ;  /* 0x00000003081c7225 */ /* 0x000fe200078e001e */
[----:B------:R-:W-:Y:S02]  /*8680*/  ISETP.GE.U32.AND.EX P1, PT, R32, R33, PT, P1 ;  /* 0x000000212000720c */ /* 0x000fe40003f26110 */
[----:B------:R-:W-:Y:S01]  /*8690*/  ISETP.GE.U32.AND.EX P4, PT, R73, R22, PT, P6 ;  /* 0x000000164900720c */ /* 0x000fe20003f86160 */
[----:B------:R-:W-:Y:S01]  /*86a0*/  VIADD R19, R19, UR6 ;  /* 0x0000000613137c36 */ /* 0x000fe20008000000 */
[----:B------:R-:W-:Y:S01]  /*86b0*/  IADD3 R150, P3, P6, R11, R28, RZ ;  /* 0x0000001c0b967210 */ /* 0x000fe20007e7e0ff */
[----:B------:R-:W-:Y:S01]  /*86c0*/  IMAD.WIDE.U32 R30, R8, R34, RZ ;  /* 0x00000022081e7225 */ /* 0x000fe200078e00ff */
[----:B------:R-:W-:-:S02]  /*86d0*/  SEL R27, RZ, 0x1, P4 ;  /* 0x00000001ff1b7807 */ /* 0x000fc40002000000 */
[----:B------:R-:W-:Y:S01]  /*86e0*/  SEL R16, RZ, 0x1, P1 ;  /* 0x00000001ff107807 */ /* 0x000fe20000800000 */
[----:B------:R-:W-:Y:S01]  /*86f0*/  IMAD.MOV.U32 R33, RZ, RZ, RZ ;  /* 0x000000ffff217224 */ /* 0x000fe200078e00ff */
[----:B------:R-:W-:Y:S01]  /*8700*/  IADD3 R153, P1, PT, R144, R10, RZ ;  /* 0x0000000a90997210 */ /* 0x000fe20007f3e0ff */
[----:B------:R-:W-:Y:S02]  /*8710*/  VIADD R148, R29, UR8 ;  /* 0x000000081d947c36 */ /* 0x000fe40008000000 */
[----:B------:R-:W-:-:S03]  /*8720*/  IMAD.WIDE.U32 R20, R35, R145, R18 ;  /* 0x0000009123147225 */ /* 0x000fc600078e0012 */
[----:B------:R-:W-:Y:S01]  /*8730*/  IADD3.X R148, PT, PT, RZ, R148, R23, P3, P6 ;  /* 0x00000094ff947210 */ /* 0x000fe20001fec417 */
        /* <DEDUP_REMOVED lines=12> */
[----:B------:R-:W-:Y:S01]  /*8800*/  ISETP.GE.U32.AND P6, PT, R153, R144, PT ;  /* 0x000000909900720c */ /* 0x000fe20003fc6070 */
[----:B------:R-:W-:Y:S01]  /*8810*/  VIADD R157, R29, UR7 ;  /* 0x000000071d9d7c36 */ /* 0x000fe20008000000 */
[----:B------:R-:W-:Y:S01]  /*8820*/  ISETP.GE.U32.AND P4, PT, R28, RZ, PT ;  /* 0x000000ff1c00720c */ /* 0x000fe20003f86070 */
[----:B------:R-:W-:Y:S01]  /*8830*/  IMAD.X R10, R159, 0x1, R146, P1 ;  /* 0x000000019f0a7824 */ /* 0x000fe200008e0692 */
[----:B------:R-:W-:Y:S01]  /*8840*/  IADD3 R144, P1, PT, R153, R72, RZ ;  /* 0x0000004899907210 */ /* 0x000fe20007f3e0ff */
[----:B------:R-:W-:Y:S01]  /*8850*/  IMAD.WIDE.U32 R32, R142, R34, RZ ;  /* 0x000000228e207225 */ /* 0x000fe200078e00ff */
[----:B------:R-:W-:Y:S02]  /*8860*/  ISETP.GE.U32.AND.EX P0, PT, R18, R19, PT, P0 ;  /* 0x000000131200720c */ /* 0x000fe40003f06100 */
[----:B------:R-:W-:Y:S01]  /*8870*/  ISETP.GE.U32.AND.EX P4, PT, R157, R20, PT, P4 ;  /* 0x000000149d00720c */ /* 0x000fe20003f86140 */
[----:B------:R-:W-:Y:S01]  /*8880*/  IMAD.MOV.U32 R19, RZ, RZ, RZ ;  /* 0x000000ffff137224 */ /* 0x000fe200078e00ff */
[----:B------:R-:W-:Y:S01]  /*8890*/  ISETP.GE.U32.AND.EX P6, PT, R10, R146, PT, P6 ;  /* 0x000000920a00720c */ /* 0x000fe20003fc6160 */
[----:B------:R-:W-:Y:S01]  /*88a0*/  IMAD.X R146, R73, 0x1, R10, P1 ;  /* 0x0000000149927824 */ /* 0x000fe200008e060a */
[----:B------:R-:W-:Y:S01]  /*88b0*/  ISETP.GE.U32.AND P1, PT, R144, R153, PT ;  /* 0x000000999000720c */ /* 0x000fe20003f26070 */
[----:B------:R-:W-:Y:S01]  /*88c0*/  IMAD.WIDE.U32 R18, R35, R9, R18 ;  /* 0x0000000923127225 */ /* 0x000fe200078e0012 */
[----:B------:R-:W-:-:S02]  /*88d0*/  SEL R29, RZ, 0x1, P4 ;  /* 0x00000001ff1d7807 */ /* 0x000fc40002000000 */
[----:B------:R-:W-:Y:S01]  /*88e0*/  SEL R160, RZ, 0x1, P6 ;  /* 0x00000001ffa07807 */ /* 0x000fe20003000000 */
[----:B------:R-:W-:Y:S01]  /*88f0*/  VIADD R156, R19, UR6 ;  /* 0x00000006139c7c36 */ /* 0x000fe20008000000 */
[----:B------:R-:W-:Y:S01]  /*8900*/  ISETP.GE.U32.AND.EX P1, PT, R146, R10, PT, P1 ;  /* 0x0000000a9200720c */ /* 0x000fe20003f26110 */
[----:B------:R-:W-:Y:S01]  /*8910*/  VIADD R33, R33, UR10 ;  /* 0x0000000a21217c36 */ /* 0x000fe20008000000 */
[----:B------:R-:W-:Y:S01]  /*8920*/  IADD3 R29, P4, P6, R29, R18, RZ ;  /* 0x000000121d1d7210 */ /* 0x000fe20007e9e0ff */
[----:B------:R-:W-:Y:S01]  /*8930*/  IMAD.MOV.U32 R72, RZ, RZ, RZ ;  /* 0x000000ffff487224 */ /* 0x000fe200078e00ff */
[----:B------:R-:W-:Y:S01]  /*8940*/  SEL R19, RZ, 0x1, P0 ;  /* 0x00000001ff137807 */ /* 0x000fe20000000000 */
[----:B------:R-:W-:Y:S01]  /*8950*/  IMAD.MOV.U32 R73, RZ, RZ, R22 ;  /* 0x000000ffff497224 */ /* 0x000fe200078e0016 */
[----:B------:R-:W-:Y:S01]  /*8960*/  IADD3 R160, P0, PT, R160, R155, RZ ;  /* 0x0000009ba0a07210 */ /* 0x000fe20007f1e0ff */
[----:B------:R-:W-:Y:S01]  /*8970*/  IMAD.WIDE.U32 R10, R35, R15, R32 ;  /* 0x0000000f230a7225 */ /* 0x000fe200078e0020 */
[----:B------:R-:W-:-:S02]  /*8980*/  SEL R16, RZ, 0x1, P1 ;  /* 0x00000001ff107807 */ /* 0x000fc40000800000 */
[----:B------:R-:W-:Y:S01]  /*8990*/  IADD3.X R156, PT, PT, RZ, R156, R19, P4, P6 ;  /* 0x0000009cff9c7210 */ /* 0x000fe200027ec413 */
[----:B------:R-:W-:Y:S01]  /*89a0*/  IMAD.X R161, RZ, RZ, R161, P0 ;  /* 0x000000ffffa17224 */ /* 0x000fe200000e06a1 */
[----:B------:R-:W-:Y:S01]  /*89b0*/  IADD3 R153, P4, PT, R160, R26, RZ ;  /* 0x0000001aa0997210 */ /* 0x000fe20007f9e0ff */
[----:B------:R-:W-:Y:S01]  /*89c0*/  IMAD.WIDE.U32 R72, R34, R143, R72 ;  /* 0x0000008f22487225 */ /* 0x000fe200078e0048 */
[----:B------:R-:W-:Y:S02]  /*89d0*/  IADD3 R26, P6, PT, R16, R27, RZ ;  /* 0x0000001b101a7210 */ /* 0x000fe40007fde0ff */
[----:B------:R-:W-:Y:S01]  /*89e0*/  ISETP.GE.U32.AND P1, PT, R10, R32, PT ;  /* 0x000000200a00720c */ /* 0x000fe20003f26070 */
[----:B------:R-:W-:Y:S02]  /*89f0*/  VIADD R16, R7, UR11 ;  /* 0x0000000b07107c36 */ /* 0x000fe40008000000 */
[----:B------:R-:W-:Y:S01]  /*8a00*/  IMAD.X R7, RZ, RZ, R30, P6 ;  /* 0x000000ffff077224 */ /* 0x000fe200030e061e */
[C---:B------:R-:W-:Y:S01]  /*8a10*/  IADD3 R154, P6, PT, R26.reuse, R153, RZ ;  /* 0x000000991a9a7210 */ /* 0x040fe20007fde0ff */
[----:B------:R-:W-:Y:S01]  /*8a20*/  IMAD.X R158, R151, 0x1, R161, P4 ;  /* 0x00000001979e7824 */ /* 0x000fe200020e06a1 */
[----:B------:R-:W-:Y:S01]  /*8a30*/  ISETP.NE.U32.AND P4, PT, R26, RZ, PT ;  /* 0x000000ff1a00720c */ /* 0x000fe20003f85070 */
[----:B------:R-:W-:Y:S01]  /*8a40*/  IMAD.MOV.U32 R26, RZ, RZ, RZ ;  /* 0x000000ffff1a7224 */ /* 0x000fe200078e00ff */
[----:B------:R-:W-:Y:S01]  /*8a50*/  ISETP.GE.U32.AND.EX P2, PT, R16, R17, PT, P2 ;  /* 0x000000111000720c */ /* 0x000fe20003f46120 */
[----:B------:R-:W-:Y:S01]  /*8a60*/  IMAD.X R159, R7, 0x1, R158, P6 ;  /* 0x00000001079f7824 */ /* 0x000fe200030e069e */
[----:B------:R-:W-:Y:S01]  /*8a70*/  ISETP.GE.U32.AND P6, PT, R154, R153, PT ;  /* 0x000000999a00720c */ /* 0x000fe20003fc6070 */
[----:B------:R-:W-:-:S02]  /*8a80*/  IMAD.MOV.U32 R27, RZ, RZ, R6 ;  /* 0x000000ffff1b7224 */ /* 0x000fc400078e0006 */
[----:B------:R-:W-:Y:S01]  /*8a90*/  IMAD.MOV.U32 R17, RZ, RZ, RZ ;  /* 0x000000ffff117224 */ /* 0x000fe200078e00ff */
[----:B------:R-:W-:Y:S01]  /*8aa0*/  ISETP.GE.U32.AND.EX P6, PT, R159, R158, PT, P6 ;  /* 0x0000009e9f00720c */ /* 0x000fe20003fc6160 */
[----:B------:R-:W-:-:S03]  /*8ab0*/  IMAD.WIDE.U32 R26, R15, R2, R26 ;  /* 0x000000020f1a7225 */ /* 0x000fc600078e001a */
[----:B------:R-:W-:Y:S01]  /*8ac0*/  ISETP.NE.AND.EX P4, PT, R7, RZ, !P6, P4 ;  /* 0x000000ff0700720c */ /* 0x000fe20007785340 */
[----:B------:R-:W-:Y:S01]  /*8ad0*/  VIADD R27, R27, UR11 ;  /* 0x0000000b1b1b7c36 */ /* 0x000fe20008000000 */
[----:B------:R-:W-:Y:S01]  /*8ae0*/  ISETP.GE.U32.AND P6, PT, R26, RZ, PT ;  /* 0x000000ff1a00720c */ /* 0x000fe20003fc6070 */
[----:B------:R-:W-:-:S03]  /*8af0*/  IMAD.WIDE.U32 R16, R142, R3, R16 ;  /* 0x000000038e107225 */ /* 0x000fc600078e0010 */
[----:B------:R-:W-:Y:S01]  /*8b00*/  ISETP.GE.U32.AND.EX P6, PT, R27, R6, PT, P6 ;  /* 0x000000061b00720c */ /* 0x000fe20003fc6160 */
[----:B------:R-:W-:Y:S01]  /*8b10*/  IMAD.MOV.U32 R2, RZ, RZ, RZ ;  /* 0x000000ffff027224 */ /* 0x000fe200078e00ff */
[----:B------:R-:W-:Y:S01]  /*8b20*/  SEL R6, RZ, 0x1, P2 ;  /* 0x00000001ff067807 */ /* 0x000fe20001000000 */
[----:B------:R-:W-:Y:S01]  /*8b30*/  IMAD.MOV.U32 R3, RZ, RZ, R10 ;  /* 0x000000ffff037224 */ /* 0x000fe200078e000a */
[----:B------:R-:W-:Y:S01]  /*8b40*/  SEL R7, RZ, 0x1, P6 ;  /* 0x00000001ff077807 */ /* 0x000fe20003000000 */
[----:B------:R-:W-:Y:S01]  /*8b50*/  VIADD R30, R23, UR9 ;  /* 0x00000009171e7c36 */ /* 0x000fe20008000000 */
[----:B------:R-:W-:Y:S01]  /*8b60*/  ISETP.GE.U32.AND P2, PT, R72, RZ, PT ;  /* 0x000000ff4800720c */ /* 0x000fe20003f46070 */
[----:B------:R-:W-:Y:S01]  /*8b70*/  VIADD R32, R11, UR11 ;  /* 0x0000000b0b207c36 */ /* 0x000fe20008000000 */
[----:B------:R-:W-:Y:S01]  /*8b80*/  SEL R11, RZ, 0x1, !P4 ;  /* 0x00000001ff0b7807 */ /* 0x000fe20006000000 */
[----:B------:R-:W-:Y:S01]  /*8b90*/  VIADD R151, R73, UR9 ;  /* 0x0000000949977c36 */ /* 0x000fe20008000000 */
[----:B------:R-:W-:Y:S01]  /*8ba0*/  ISETP.GE.U32.AND.EX P3, PT, R30, R31, PT, P3 ;  /* 0x0000001f1e00720c */ /* 0x000fe20003f66130 */
[----:B------:R-:W-:Y:S01]  /*8bb0*/  IMAD.WIDE.U32 R2, R34, R15, R2 ;  /* 0x0000000f22027225 */ /* 0x000fe200078e0002 */
[----:B------:R-:W-:-:S02]  /*8bc0*/  IADD3 R34, P4, P6, R7, R16, RZ ;  /* 0x0000001007227210 */ /* 0x000fc40007e9e0ff */
[----:B------:R-:W-:Y:S01]  /*8bd0*/  ISETP.GE.U32.AND.EX P2, PT, R151, R22, PT, P2 ;  /* 0x000000169700720c */ /* 0x000fe20003f46120 */
[----:B------:R-:W-:Y:S01]  /*8be0*/  VIADD R73, R17, UR10 ;  /* 0x0000000a11497c36 */ /* 0x000fe20008000000 */
[----:B------:R-:W-:Y:S01]  /*8bf0*/  ISETP.GE.U32.AND.EX P1, PT, R32, R33, PT, P1 ;  /* 0x000000212000720c */ /* 0x000fe20003f26110 */
[----:B------:R-:W-:Y:S01]  /*8c00*/  IMAD.MOV.U32 R31, RZ, RZ, RZ ;  /* 0x000000ffff1f7224 */ /* 0x000fe200078e00ff */
[----:B------:R-:W-:Y:S01]  /*8c10*/  SEL R155, RZ, 0x1, P2 ;  /* 0x00000001ff9b7807 */ /* 0x000fe20001000000 */
[----:B------:R-:W-:Y:S01]  /*8c20*/  IMAD.MOV.U32 R33, RZ, RZ, RZ ;  /* 0x000000ffff217224 */ /* 0x000fe200078e00ff */
[----:B------:R-:W-:Y:S01]  /*8c30*/  IADD3.X R73, PT, PT, RZ, R73, R6, P4, P6 ;  /* 0x00000049ff497210 */ /* 0x000fe200027ec406 */
[----:B------:R-:W-:Y:S01]  /*8c40*/  IMAD.WIDE.U32 R30, R35, R8, R30 ;  /* 0x00000008231e7225 */ /* 0x000fe200078e001e */
[----:B------:R-:W-:Y:S02]  /*8c50*/  IADD3 R11, P4, PT, R11, R154, RZ ;  /* 0x0000009a0b0b7210 */ /* 0x000fe40007f9e0ff */
[----:B------:R-:W-:Y:S01]  /*8c60*/  SEL R7, RZ, 0x1, P3 ;  /* 0x00000001ff077807 */ /* 0x000fe20001800000 */
[----:B------:R-:W-:Y:S01]  /*8c70*/  VIADD R152, R31, UR8 ;  /* 0x000000081f987c36 */ /* 0x000fe20008000000 */
[----:B------:R-:W-:Y:S01]  /*8c80*/  IADD3 R155, P2, P6, R155, R30, RZ ;  /* 0x0000001e9b9b7210 */ /* 0x000fe20007e5e0ff */
[----:B------:R-:W-:Y:S01]  /*8c90*/  IMAD.X R16, RZ, RZ, R159, P4 ;  /* 0x000000ffff107224 */ /* 0x000fe200020e069f */
[----:B------:R-:W-:Y:S01]  /*8ca0*/  ISETP.GT.U32.AND P4, PT, R154, R11, PT ;  /* 0x0000000b9a00720c */ /* 0x000fe20003f84070 */
[----:B------:R-:W-:Y:S01]  /*8cb0*/  IMAD.WIDE.U32 R32, R35, R142, R32 ;  /* 0x0000008e23207225 */ /* 0x000fe200078e0020 */
[----:B------:R-:W-:-:S02]  /*8cc0*/  ISETP.GE.U32.AND P3, PT, R2, RZ, PT ;  /* 0x000000ff0200720c */ /* 0x000fc40003f66070 */
[----:B------:R-:W-:Y:S01]  /*8cd0*/  IADD3.X R152, PT, PT, RZ, R152, R7, P2, P6 ;  /* 0x00000098ff987210 */ /* 0x000fe200017ec407 */
[----:B------:R-:W-:Y:S01]  /*8ce0*/  VIADD R35, R3, UR11 ;  /* 0x0000000b03237c36 */ /* 0x000fe20008000000 */
[----:B------:R-:W-:Y:S01]  /*8cf0*/  ISETP.GT.U32.AND.EX P4, PT, R159, R16, PT, P4 ;  /* 0x000000109f00720c */ /* 0x000fe20003f84140 */
[----:B------:R-:W-:Y:S01]  /*8d00*/  IMAD.WIDE.U32 R20, R147, R36, RZ ;  /* 0x0000002493147225 */ /* 0x000fe200078e00ff */
[----:B------:R-:W-:Y:S02]  /*8d10*/  ISETP.GE.U32.AND P2, PT, R153, R160, PT ;  /* 0x000000a09900720c */ /* 0x000fe40003f46070 */
[----:B------:R-:W-:Y:S01]  /*8d20*/  IADD3 R153, P6, PT, R11, R28, RZ ;  /* 0x0000001c0b997210 */ /* 0x000fe20007fde0ff */
[----:B------:R-:W-:Y:S01]  /*8d30*/  VIADD R21, R21, UR4 ;  /* 0x0000000415157c36 */ /* 0x000fe20008000000 */
[----:B------:R-:W-:Y:S01]  /*8d40*/  ISETP.GE.U32.AND.EX P3, PT, R35, R10, PT, P3 ;  /* 0x0000000a2300720c */ /* 0x000fe20003f66130 */
[----:B------:R-:W-:Y:S01]  /*8d50*/  IMAD.WIDE.U32 R6, R9, R36, RZ ;  /* 0x0000002409067225 */ /* 0x000fe200078e00ff */
[----:B------:R-:W-:-:S02]  /*8d60*/  SEL R10, R154, R11, P4 ;  /* 0x0000000b9a0a7207 */ /* 0x000fc40002000000 */
[----:B------:R-:W-:Y:S01]  /*8d70*/  SEL R3, RZ, 0x1, P3 ;  /* 0x00000001ff037807 */ /* 0x000fe20001800000 */
[----:B------:R-:W-:Y:S01]  /*8d80*/  IMAD.WIDE.U32 R18, R37, R149, R20 ;  /* 0x0000009525127225 */ /* 0x000fe200078e0014 */
[----:B------:R-:W-:Y:S02]  /*8d90*/  SEL R11, R159, R16, P4 ;  /* 0x000000109f0b7207 */ /* 0x000fe40002000000 */
[----:B------:R-:W-:Y:S01]  /*8da0*/  ISETP.GT.U32.AND P3, PT, R10, R153, PT ;  /* 0x000000990a00720c */ /* 0x000fe20003f64070 */
[----:B------:R-:W-:Y:S01]  /*8db0*/  IMAD.X R154, R16, 0x1, R157, P6 ;  /* 0x00000001109a7824 */ /* 0x000fe200030e069d */
[----:B------:R-:W-:Y:S01]  /*8dc0*/  ISETP.GE.U32.AND.EX P2, PT, R158, R161, PT, P2 ;  /* 0x000000a19e00720c */ /* 0x000fe20003f46120 */
[----:B------:R-:W-:Y:S01]  /*8dd0*/  VIADD R7, R7, UR6 ;  /* 0x0000000607077c36 */ /* 0x000fe20008000000 */
[----:B------:R-:W-:Y:S01]  /*8de0*/  ISETP.GE.U32.AND P0, PT, R18, R20, PT ;  /* 0x000000141200720c */ /* 0x000fe20003f06070 */
[----:B------:R-:W-:Y:S01]  /*8df0*/  VIADD R20, R33, UR10 ;  /* 0x0000000a21147c36 */ /* 0x000fe20008000000 */
[----:B------:R-:W-:Y:S01]  /*8e00*/  ISETP.GT.U32.AND.EX P3, PT, R11, R154, PT, P3 ;  /* 0x0000009a0b00720c */ /* 0x000fe20003f64130 */
[----:B------:R-:W-:Y:S01]  /*8e10*/  IMAD.WIDE.U32 R16, R37, R145, R6 ;  /* 0x0000009125107225 */ /* 0x000fe200078e0006 */
[----:B------:R-:W-:-:S02]  /*8e20*/  SEL R159, RZ, 0x1, P2 ;  /* 0x00000001ff9f7807 */ /* 0x000fc40001000000 */
[----:B------:R-:W-:Y:S01]  /*8e30*/  IADD3 R33, P6, P4, R3, R32, RZ ;  /* 0x0000002003217210 */ /* 0x000fe20007cde0ff */
[----:B------:R-:W-:Y:S01]  /*8e40*/  IMAD.MOV.U32 R28, RZ, RZ, RZ ;  /* 0x000000ffff1c7224 */ /* 0x000fe200078e00ff */
[----:B------:R-:W-:Y:S01]  /*8e50*/  SEL R3, RZ, 0x1, P1 ;  /* 0x00000001ff037807 */ /* 0x000fe20000800000 */
[----:B------:R-:W-:Y:S01]  /*8e60*/  IMAD.WIDE.U32 R10, R8, R36, RZ ;  /* 0x00000024080a7225 */ /* 0x000fe200078e00ff */
[----:B------:R-:W-:Y:S02]  /*8e70*/  SEL R22, RZ, 0x1, !P3 ;  /* 0x00000001ff167807 */ /* 0x000fe40005800000 */
[----:B------:R-:W-:Y:S01]  /*8e80*/  IADD3 R159, P2, PT, R159, R150, RZ ;  /* 0x000000969f9f7210 */ /* 0x000fe20007f5e0ff */
[----:B------:R-:W-:Y:S01]  /*8e90*/  VIADD R11, R11, UR8 ;  /* 0x000000080b0b7c36 */ /* 0x000fe20008000000 */
[----:B------:R-:W-:Y:S02]  /*8ea0*/  IADD3.X R32, PT, PT, RZ, R20, R3, P6, P4 ;  /* 0x00000014ff207210 */ /* 0x000fe400037e8403 */
[----:B------:R-:W-:Y:S01]  /*8eb0*/  IADD3 R3, P4, PT, R22, R29, RZ ;  /* 0x0000001d16037210 */ /* 0x000fe20007f9e0ff */
[----:B------:R-:W-:Y:S01]  /*8ec0*/  IMAD.MOV.U32 R29, RZ, RZ, R18 ;  /* 0x000000ffff1d7224 */ /* 0x000fe200078e0012 */
[----:B------:R-:W-:Y:S01]  /*8ed0*/  IADD3 R150, P3, PT, R159, R26, RZ ;  /* 0x0000001a9f967210 */ /* 0x000fe20007f7e0ff */
[----:B------:R-:W-:Y:S01]  /*8ee0*/  IMAD.X R158, RZ, RZ, R148, P2 ;  /* 0x000000ffff9e7224 */ /* 0x000fe200010e0694 */
[----:B------:R-:W-:Y:S01]  /*8ef0*/  ISETP.GE.U32.AND P1, PT, R16, R6, PT ;  /* 0x000000061000720c */ /* 0x000fe20003f26070 */
[----:B------:R-:W-:Y:S01]  /*8f00*/  IMAD.WIDE.U32 R28, R36, R149, R28 ;  /* 0x00000095241c7225 */ /* 0x000fe200078e001c */
[----:B------:R-:W-:-:S02]  /*8f10*/  IADD3 R20, P2, PT, R3, R150, RZ ;  /* 0x0000009603147210 */ /* 0x000fc40007f5e0ff */
[----:B------:R-:W-:Y:S01]  /*8f20*/  ISETP.NE.U32.AND P6, PT, R3, RZ, PT ;  /* 0x000000ff0300720c */ /* 0x000fe20003fc5070 */
[----:B------:R-:W-:Y:S01]  /*8f30*/  IMAD.X R157, R27, 0x1, R158, P3 ;  /* 0x000000011b9d7824 */ /* 0x000fe200018e069e */
[----:B------:R-:W-:Y:S01]  /*8f40*/  ISETP.GE.U32.AND P3, PT, R28, RZ, PT ;  /* 0x000000ff1c00720c */ /* 0x000fe20003f66070 */
[----:B------:R-:W-:Y:S01]  /*8f50*/  IMAD.X R6, RZ, RZ, R156, P4 ;  /* 0x000000ffff067224 */ /* 0x000fe200020e069c */
[----:B------:R-:W-:Y:S01]  /*8f60*/  ISETP.GE.U32.AND P4, PT, R20, R150, PT ;  /* 0x000000961400720c */ /* 0x000fe20003f86070 */
[----:B------:R-:W-:Y:S02]  /*8f70*/  VIADD R31, R29, UR5 ;  /* 0x000000051d1f7c36 */ /* 0x000fe40008000000 */
[----:B------:R-:W-:Y:S02]  /*8f80*/  IMAD.X R29, R6, 0x1, R157, P2 ;  /* 0x00000001061d7824 */ /* 0x000fe400010e069d */
[----:B------:R-:W-:Y:S01]  /*8f90*/  VIADD R26, R19, UR5 ;  /* 0x00000005131a7c36 */ /* 0x000fe20008000000 */
[----:B------:R-:W-:Y:S01]  /*8fa0*/  ISETP.GE.U32.AND.EX P3, PT, R31, R18, PT, P3 ;  /* 0x000000121f00720c */ /* 0x000fe20003f66130 */
[----:B------:R-:W-:Y:S01]  /*8fb0*/  IMAD.MOV.U32 R27, RZ, RZ, RZ ;  /* 0x000000ffff1b7224 */ /* 0x000fe200078e00ff */
[----:B------:R-:W-:Y:S01]  /*8fc0*/  ISETP.GE.U32.AND.EX P4, PT, R29, R157, PT, P4 ;  /* 0x0000009d1d00720c */ /* 0x000fe20003f86140 */
[----:B------:R-:W-:Y:S01]  /*8fd0*/  IMAD.WIDE.U32 R22, R37, R143, R10 ;  /* 0x0000008f25167225 */ /* 0x000fe200078e000a */
[----:B------:R-:W-:-:S02]  /*8fe0*/  SEL R3, RZ, 0x1, P3 ;  /* 0x00000001ff037807 */ /* 0x000fc40001800000 */
[----:B------:R-:W-:Y:S01]  /*8ff0*/  ISETP.NE.AND.EX P4, PT, R6, RZ, !P4, P6 ;  /* 0x000000ff0600720c */ /* 0x000fe20006785360 */
[----:B------:R-:W-:Y:S01]  /*9000*/  IMAD.WIDE.U32 R18, R37, R147, R26 ;  /* 0x0000009325127225 */ /* 0x000fe200078e001a */
[----:B------:R-:W-:Y:S02]  /*9010*/  IADD3 R30, P6, PT, R153, R28, RZ ;  /* 0x0000001c991e7210 */ /* 0x000fe40007fde0ff */
[----:B------:R-:W-:Y:S01]  /*9020*/  ISETP.GE.U32.AND.EX P0, PT, R26, R21, PT, P0 ;  /* 0x000000151a00720c */ /* 0x000fe20003f06100 */
[----:B------:R-:W-:Y:S01]  /*9030*/  IMAD.MOV.U32 R28, RZ, RZ, RZ ;  /* 0x000000ffff1c7224 */ /* 0x000fe200078e00ff */
[----:B------:R-:W-:Y:S01]  /*9040*/  ISETP.GE.U32.AND P2, PT, R22, R10, PT ;  /* 0x0000000a1600720c */ /* 0x000fe20003f46070 */
[----:B------:R-:W-:Y:S01]  /*9050*/  VIADD R10, R19, UR4 ;  /* 0x00000004130a7c36 */ /* 0x000fe20008000000 */
[----:B------:R-:W-:Y:S01]  /*9060*/  SEL R21, RZ, 0x1, !P4 ;  /* 0x00000001ff157807 */ /* 0x000fe20006000000 */
[----:B------:R-:W-:Y:S01]  /*9070*/  IMAD.X R31, R31, 0x1, R154, P6 ;  /* 0x000000011f1f7824 */ /* 0x000fe200030e069a */
[----:B------:R-:W-:Y:S01]  /*9080*/  IADD3 R6, P4, P3, R3, R18, RZ ;  /* 0x0000001203067210 */ /* 0x000fe20007b9e0ff */
[----:B------:R-:W-:Y:S01]  /*9090*/  IMAD.WIDE.U32 R18, R147, R25, RZ ;  /* 0x0000001993127225 */ /* 0x000fe200078e00ff */
[----:B------:R-:W-:-:S02]  /*90a0*/  SEL R3, RZ, 0x1, P0 ;  /* 0x00000001ff037807 */ /* 0x000fc40000000000 */
[----:B------:R-:W-:Y:S01]  /*90b0*/  ISETP.GE.U32.AND P0, PT, R30, R153, PT ;  /* 0x000000991e00720c */ /* 0x000fe20003f06070 */
[----:B------:R-:W-:Y:S01]  /*90c0*/  VIADD R19, R19, UR4 ;  /* 0x0000000413137c36 */ /* 0x000fe20008000000 */
[----:B------:R-:W-:Y:S01]  /*90d0*/  IADD3 R21, P6, PT, R21, R20, RZ ;  /* 0x0000001415157210 */ /* 0x000fe20007fde0ff */
[----:B------:R-:W-:Y:S01]  /*90e0*/  VIADD R26, R17, UR7 ;  /* 0x00000007111a7c36 */ /* 0x000fe20008000000 */
[----:B------:R-:W-:Y:S02]  /*90f0*/  IADD3.X R10, PT, PT, RZ, R10, R3, P4, P3 ;  /* 0x0000000aff0a7210 */ /* 0x000fe400027e6403 */
[----:B------:R-:W-:Y:S01]  /*9100*/  ISETP.GE.U32.AND.EX P4, PT, R31, R154, PT, P0 ;  /* 0x0000009a1f00720c */ /* 0x000fe20003f86100 */
[----:B------:R-:W-:Y:S01]  /*9110*/  IMAD.X R148, RZ, RZ, R29, P6 ;  /* 0x000000ffff947224 */ /* 0x000fe200030e061d */
[----:B------:R-:W-:Y:S02]  /*9120*/  ISETP.GT.U32.AND P0, PT, R20, R21, PT ;  /* 0x000000151400720c */ /* 0x000fe40003f04070 */
[----:B------:R-:W-:-:S02]  /*9130*/  SEL R3, RZ, 0x1, P4 ;  /* 0x00000001ff037807 */ /* 0x000fc40002000000 */
[----:B------:R-:W-:Y:S02]  /*9140*/  IADD3 R27, P4, PT, R21, R72, RZ ;  /* 0x00000048151b7210 */ /* 0x000fe40007f9e0ff */
[----:B------:R-:W-:Y:S02]  /*9150*/  ISETP.GT.U32.AND.EX P0, PT, R29, R148, PT, P0 ;  /* 0x000000941d00720c */ /* 0x000fe40003f04100 */
[----:B------:R-:W-:Y:S02]  /*9160*/  IADD3 R72, P6, PT, R3, R6, RZ ;  /* 0x0000000603487210 */ /* 0x000fe40007fde0ff */
[----:B------:R-:W-:Y:S01]  /*9170*/  ISETP.GE.U32.AND P3, PT, R150, R159, PT ;  /* 0x0000009f9600720c */ /* 0x000fe20003f66070 */
[----:B------:R-:W-:Y:S01]  /*9180*/  IMAD.X R150, R148, 0x1, R151, P4 ;  /* 0x0000000194967824 */ /* 0x000fe200020e0697 */
[----:B------:R-:W-:Y:S01]  /*9190*/  SEL R6, R20, R21, P0 ;  /* 0x0000001514067207 */ /* 0x000fe20000000000 */
[----:B------:R-:W-:Y:S01]  /*91a0*/  IMAD.X R3, RZ, RZ, R10, P6 ;  /* 0x000000ffff037224 */ /* 0x000fe200030e060a */
[----:B------:R-:W-:Y:S01]  /*91b0*/  SEL R148, R29, R148, P0 ;  /* 0x000000941d947207 */ /* 0x000fe20000000000 */
[----:B------:R-:W-:Y:S01]  /*91c0*/  IMAD.MOV.U32 R29, RZ, RZ, R16 ;  /* 0x000000ffff1d7224 */ /* 0x000fe200078e0010 */
[C---:B------:R-:W-:Y:S01]  /*91d0*/  ISETP.NE.U32.AND P4, PT, R72.reuse, RZ, PT ;  /* 0x000000ff4800720c */ /* 0x040fe20003f85070 */
[----:B------:R-:W-:Y:S01]  /*91e0*/  IMAD.WIDE.U32 R20, R149, R0, R18 ;  /* 0x0000000095147225 */ /* 0x000fe200078e0012 */
[----:B------:R-:W-:-:S02]  /*91f0*/  IADD3 R72, P0, PT, R72, R27, RZ ;  /* 0x0000001b48487210 */ /* 0x000fc40007f1e0ff */
[----:B------:R-:W-:Y:S01]  /*9200*/  ISETP.GE.U32.AND.EX P3, PT, R157, R158, PT, P3 ;  /* 0x0000009e9d00720c */ /* 0x000fe20003f66130 */
[----:B------:R-:W-:Y:S01]  /*9210*/  IMAD.WIDE.U32 R28, R36, R145, R28 ;  /* 0x00000091241c7225 */ /* 0x000fe200078e001c */
[----:B------:R-:W-:Y:S02]  /*9220*/  ISETP.GE.U32.AND P6, PT, R72, R27, PT ;  /* 0x0000001b4800720c */ /* 0x000fe40003fc6070 */
[----:B------:R-:W-:Y:S01]  /*9230*/  ISETP.GE.U32.AND.EX P1, PT, R26, R7, PT, P1 ;  /* 0x000000071a00720c */ /* 0x000fe20003f26110 */
[----:B------:R-:W-:Y:S01]  /*9240*/  IMAD.X R153, R3, 0x1, R150, P0 ;  /* 0x0000000103997824 */ /* 0x000fe200000e0696 */
[----:B------:R-:W-:Y:S01]  /*9250*/  ISETP.GE.U32.AND P0, PT, R28, RZ, PT ;  /* 0x000000ff1c00720c */ /* 0x000fe20003f06070 */
[----:B------:R-:W-:Y:S01]  /*9260*/  VIADD R151, R29, UR7 ;  /* 0x000000071d977c36 */ /* 0x000fe20008000000 */
[----:B------:R-:W-:Y:S02]  /*9270*/  SEL R157, RZ, 0x1, P3 ;  /* 0x00000001ff9d7807 */ /* 0x000fe40001800000 */
[----:B------:R-:W-:-:S02]  /*9280*/  ISETP.GE.U32.AND.EX P6, PT, R153, R150, PT, P6 ;  /* 0x000000969900720c */ /* 0x000fc40003fc6160 */
[----:B------:R-:W-:Y:S02]  /*9290*/  ISETP.GE.U32.AND.EX P0, PT, R151, R16, PT, P0 ;  /* 0x000000109700720c */ /* 0x000fe40003f06100 */
[----:B------:R-:W-:Y:S02]  /*92a0*/  ISETP.NE.AND.EX P4, PT, R3, RZ, !P6, P4 ;  /* 0x000000ff0300720c */ /* 0x000fe40007785340 */
[----:B------:R-:W-:Y:S01]  /*92b0*/  ISETP.GT.U32.AND P6, PT, R6, R27, PT ;  /* 0x0000001b0600720c */ /* 0x000fe20003fc4070 */
[----:B------:R-:W-:Y:S01]  /*92c0*/  IMAD.MOV.U32 R27, RZ, RZ, RZ ;  /* 0x000000ffff1b7224 */ /* 0x000fe200078e00ff */
[----:B------:R-:W-:Y:S02]  /*92d0*/  SEL R3, RZ, 0x1, P0 ;  /* 0x00000001ff037807 */ /* 0x000fe40000000000 */
[----:B------:R-:W-:Y:S01]  /*92e0*/  ISETP.GT.U32.AND.EX P6, PT, R148, R150, PT, P6 ;  /* 0x000000969400720c */ /* 0x000fe20003fc4160 */
[----:B------:R-:W-:Y:S01]  /*92f0*/  IMAD.WIDE.U32 R16, R37, R9, R26 ;  /* 0x0000000925107225 */ /* 0x000fe200078e001a */
[----:B------:R-:W-:-:S02]  /*9300*/  SEL R7, RZ, 0x1, !P4 ;  /* 0x00000001ff077807 */ /* 0x000fc40006000000 */
[----:B------:R-:W-:Y:S01]  /*9310*/  ISETP.GE.U32.AND P3, PT, R20, R18, PT ;  /* 0x000000121400720c */ /* 0x000fe20003f66070 */
[----:B------:R-:W-:Y:S01]  /*9320*/  VIADD R18, R21, UR5 ;  /* 0x0000000515127c36 */ /* 0x000fe20008000000 */
[----:B------:R-:W-:Y:S01]  /*9330*/  IADD3 R26, P4, P0, R3, R16, RZ ;  /* 0x00000010031a7210 */ /* 0x000fe2000789e0ff */
[----:B------:R-:W-:Y:S01]  /*9340*/  VIADD R27, R17, UR6 ;  /* 0x00000006111b7c36 */ /* 0x000fe20008000000 */
[----:B------:R-:W-:Y:S02]  /*9350*/  SEL R16, RZ, 0x1, !P6 ;  /* 0x00000001ff107807 */ /* 0x000fe40007000000 */
[----:B------:R-:W-:Y:S02]  /*9360*/  SEL R6, RZ, 0x1, P1 ;  /* 0x00000001ff067807 */ /* 0x000fe40000800000 */
[----:B------:R-:W-:Y:S02]  /*9370*/  IADD3 R16, P6, PT, R16, R155, RZ ;  /* 0x0000009b10107210 */ /* 0x000fe40007fde0ff */
[----:B------:R-:W-:-:S02]  /*9380*/  ISETP.GE.U32.AND.EX P3, PT, R18, R19, PT, P3 ;  /* 0x000000131200720c */ /* 0x000fc40003f66130 */
[----:B------:R-:W-:Y:S01]  /*9390*/  IADD3.X R27, PT, PT, RZ, R27, R6, P4, P0 ;  /* 0x0000001bff1b7210 */ /* 0x000fe200027e0406 */
[----:B------:R-:W-:Y:S01]  /*93a0*/  IMAD.X R17, RZ, RZ, R152, P6 ;  /* 0x000000ffff117224 */ /* 0x000fe200030e0698 */
[----:B------:R-:W-:Y:S01]  /*93b0*/  IADD3 R19, P0, PT, R157, R34, RZ ;  /* 0x000000229d137210 */ /* 0x000fe20007f1e0ff */
[----:B------:R-:W-:Y:S01]  /*93c0*/  IMAD.MOV.U32 R6, RZ, RZ, RZ ;  /* 0x000000ffff067224 */ /* 0x000fe200078e00ff */
[----:B------:R-:W-:Y:S01]  /*93d0*/  IADD3 R3, P1, PT, R7, R72, RZ ;  /* 0x0000004807037210 */ /* 0x000fe20007f3e0ff */
[----:B------:R-:W-:Y:S01]  /*93e0*/  IMAD.MOV.U32 R7, RZ, RZ, R20 ;  /* 0x000000ffff077224 */ /* 0x000fe200078e0014 */
[----:B------:R-:W-:Y:S01]  /*93f0*/  IADD3 R152, P6, PT, R16, R19, RZ ;  /* 0x0000001310987210 */ /* 0x000fe20007fde0ff */
[----:B------:R-:W-:Y:S01]  /*9400*/  IMAD.X R34, RZ, RZ, R73, P0 ;  /* 0x000000ffff227224 */ /* 0x000fe200000e0649 */
[----:B------:R-:W-:Y:S01]  /*9410*/  IADD3 R29, P4, PT, R3, R28, RZ ;  /* 0x0000001c031d7210 */ /* 0x000fe20007f9e0ff */
[----:B------:R-:W-:Y:S01]  /*9420*/  IMAD.X R10, RZ, RZ, R153, P1 ;  /* 0x000000ffff0a7224 */ /* 0x000fe200008e0699 */
[----:B------:R-:W-:Y:S01]  /*9430*/  ISETP.GT.U32.AND P0, PT, R72, R3, PT ;  /* 0x000000034800720c */ /* 0x000fe20003f04070 */
[----:B------:R-:W-:Y:S01]  /*9440*/  IMAD.X R155, R17, 0x1, R34, P6 ;  /* 0x00000001119b7824 */ /* 0x000fe200030e0622 */
[----:B------:R-:W-:Y:S01]  /*9450*/  ISETP.GE.U32.AND P6, PT, R152, R19, PT ;  /* 0x000000139800720c */ /* 0x000fe20003fc6070 */
[----:B------:R-:W-:Y:S01]  /*9460*/  IMAD.X R28, R10, 0x1, R151, P4 ;  /* 0x000000010a1c7824 */ /* 0x000fe200020e0697 */
[----:B------:R-:W-:Y:S01]  /*9470*/  ISETP.GT.U32.AND.EX P0, PT, R153, R10, PT, P0 ;  /* 0x0000000a9900720c */ /* 0x000fe20003f04100 */
[----:B------:R-:W-:Y:S01]  /*9480*/  IMAD.WIDE.U32 R6, R149, R25, R6 ;  /* 0x0000001995067225 */ /* 0x000fe200078e0006 */
[----:B------:R-:W-:-:S02]  /*9490*/  ISETP.NE.U32.AND P4, PT, R16, RZ, PT ;  /* 0x000000ff1000720c */ /* 0x000fc40003f85070 */
[----:B------:R-:W-:Y:S01]  /*94a0*/  ISETP.GE.U32.AND.EX P6, PT, R155, R34, PT, P6 ;  /* 0x000000229b00720c */ /* 0x000fe20003fc6160 */
[----:B------:R-:W-:Y:S01]  /*94b0*/  VIADD R21, R7, UR5 ;  /* 0x0000000507157c36 */ /* 0x000fe20008000000 */
[----:B------:R-:W-:Y:S01]  /*94c0*/  SEL R3, R72, R3, P0 ;  /* 0x0000000348037207 */ /* 0x000fe20000000000 */
[----:B------:R-:W-:Y:S01]  /*94d0*/  IMAD.MOV.U32 R19, RZ, RZ, RZ ;  /* 0x000000ffff137224 */ /* 0x000fe200078e00ff */
[----:B------:R-:W-:Y:S01]  /*94e0*/  ISETP.NE.AND.EX P4, PT, R17, RZ, !P6, P4 ;  /* 0x000000ff1100720c */ /* 0x000fe20007785340 */
[----:B------:R-:W-:Y:S01]  /*94f0*/  IMAD.WIDE.U32 R16, R9, R25, RZ ;  /* 0x0000001909107225 */ /* 0x000fe200078e00ff */
[----:B------:R-:W-:Y:S02]  /*9500*/  ISETP.GE.U32.AND P1, PT, R6, RZ, PT ;  /* 0x000000ff0600720c */ /* 0x000fe40003f26070 */
[----:B------:R-:W-:Y:S01]  /*9510*/  SEL R7, R153, R10, P0 ;  /* 0x0000000a99077207 */ /* 0x000fe20000000000 */
[----:B------:R-:W-:Y:S01]  /*9520*/  IMAD.WIDE.U32 R18, R147, R0, R18 ;  /* 0x0000000093127225 */ /* 0x000fe200078e0012 */
[----:B------:R-:W-:-:S02]  /*9530*/  ISETP.GT.U32.AND P0, PT, R3, R29, PT ;  /* 0x0000001d0300720c */ /* 0x000fc40003f04070 */
[----:B------:R-:W-:Y:S01]  /*9540*/  SEL R151, RZ, 0x1, !P4 ;  /* 0x00000001ff977807 */ /* 0x000fe20006000000 */
[----:B------:R-:W-:Y:S01]  /*9550*/  VIADD R17, R17, UR6 ;  /* 0x0000000611117c36 */ /* 0x000fe20008000000 */
[----:B------:R-:W-:Y:S01]  /*9560*/  ISETP.GE.U32.AND.EX P1, PT, R21, R20, PT, P1 ;  /* 0x000000141500720c */ /* 0x000fe20003f26110 */
[----:B------:R-:W-:Y:S01]  /*9570*/  VIADD R20, R19, UR4 ;  /* 0x0000000413147c36 */ /* 0x000fe20008000000 */
[----:B------:R-:W-:Y:S01]  /*9580*/  ISETP.GT.U32.AND.EX P0, PT, R7, R28, PT, P0 ;  /* 0x0000001c0700720c */ /* 0x000fe20003f04100 */
[----:B------:R-:W-:Y:S01]  /*9590*/  VIADD R10, R23, UR9 ;  /* 0x00000009170a7c36 */ /* 0x000fe20008000000 */
[----:B------:R-:W-:Y:S02]  /*95a0*/  IADD3 R151, P6, PT, R151, R152, RZ ;  /* 0x0000009897977210 */ /* 0x000fe40007fde0ff */
[----:B------:R-:W-:Y:S02]  /*95b0*/  SEL R3, RZ, 0x1, P1 ;  /* 0x00000001ff037807 */ /* 0x000fe40000800000 */
[----:B------:R-:W-:Y:S01]  /*95c0*/  SEL R7, RZ, 0x1, !P0 ;  /* 0x00000001ff077807 */ /* 0x000fe20004000000 */
[----:B------:R-:W-:Y:S01]  /*95d0*/  IMAD.X R150, RZ, RZ, R155, P6 ;  /* 0x000000ffff967224 */ /* 0x000fe200030e069b */
[----:B------:R-:W-:-:S02]  /*95e0*/  IADD3 R19, P1, P4, R3, R18, RZ ;  /* 0x0000001203137210 */ /* 0x000fc40007c3e0ff */
[----:B------:R-:W-:Y:S01]  /*95f0*/  IADD3 R73, P0, PT, R151, R2, RZ ;  /* 0x0000000297497210 */ /* 0x000fe20007f1e0ff */
[----:B------:R-:W-:Y:S01]  /*9600*/  IMAD.WIDE.U32 R2, R145, R0, R16 ;  /* 0x0000000091027225 */ /* 0x000fe200078e0010 */
[----:B------:R-:W-:Y:S02]  /*9610*/  IADD3 R18, P6, PT, R7, R26, RZ ;  /* 0x0000001a07127210 */ /* 0x000fe40007fde0ff */
[----:B------:R-:W-:Y:S01]  /*9620*/  SEL R7, RZ, 0x1, P3 ;  /* 0x00000001ff077807 */ /* 0x000fe20001800000 */
[----:B------:R-:W-:Y:S01]  /*9630*/  IMAD.X R148, R150, 0x1, R35, P0 ;  /* 0x0000000196947824 */ /* 0x000fe200000e0623 */
[-C--:B------:R-:W-:Y:S01]  /*9640*/  IADD3 R34, P3, PT, R18, R73.reuse, RZ ;  /* 0x0000004912227210 */ /* 0x080fe20007f7e0ff */
[----:B------:R-:W-:Y:S01]  /*9650*/  IMAD.X R27, RZ, RZ, R27, P6 ;  /* 0x000000ffff1b7224 */ /* 0x000fe200030e061b */
[----:B------:R-:W-:Y:S01]  /*9660*/  IADD3.X R20, PT, PT, RZ, R20, R7, P1, P4 ;  /* 0x00000014ff147210 */ /* 0x000fe20000fe8407 */
[----:B------:R-:W-:Y:S01]  /*9670*/  IMAD.MOV.U32 R7, RZ, RZ, R22 ;  /* 0x000000ffff077224 */ /* 0x000fe200078e0016 */
[----:B------:R-:W-:Y:S01]  /*9680*/  ISETP.GE.U32.AND P1, PT, R34, R73, PT ;  /* 0x000000492200720c */ /* 0x000fe20003f26070 */
[----:B------:R-:W-:Y:S01]  /*9690*/  IMAD.X R72, R27, 0x1, R148, P3 ;  /* 0x000000011b487824 */ /* 0x000fe200018e0694 */
[----:B------:R-:W-:-:S02]  /*96a0*/  ISETP.NE.U32.AND P4, PT, R18, RZ, PT ;  /* 0x000000ff1200720c */ /* 0x000fc40003f85070 */
[----:B------:R-:W-:Y:S01]  /*96b0*/  ISETP.GE.U32.AND P0, PT, R2, R16, PT ;  /* 0x000000100200720c */ /* 0x000fe20003f06070 */
[----:B------:R-:W-:Y:S01]  /*96c0*/  VIADD R16, R3, UR7 ;  /* 0x0000000703107c36 */ /* 0x000fe20008000000 */
[----:B------:R-:W-:Y:S02]  /*96d0*/  ISETP.GE.U32.AND.EX P1, PT, R72, R148, PT, P1 ;  /* 0x000000944800720c */ /* 0x000fe40003f26110 */
[----:B------:R-:W-:Y:S01]  /*96e0*/  IADD3 R26, P6, PT, R29, R6, RZ ;  /* 0x000000061d1a7210 */ /* 0x000fe20007fde0ff */
[----:B------:R-:W-:Y:S01]  /*96f0*/  IMAD.MOV.U32 R6, RZ, RZ, RZ ;  /* 0x000000ffff067224 */ /* 0x000fe200078e00ff */
[----:B------:R-:W-:Y:S02]  /*9700*/  ISETP.NE.AND.EX P1, PT, R27, RZ, !P1, P4 ;  /* 0x000000ff1b00720c */ /* 0x000fe40004f25340 */
[----:B------:R-:W-:Y:S01]  /*9710*/  ISETP.GT.U32.AND P4, PT, R152, R151, PT ;  /* 0x000000979800720c */ /* 0x000fe20003f84070 */
[----:B------:R-:W-:Y:S01]  /*9720*/  IMAD.X R23, R21, 0x1, R28, P6 ;  /* 0x0000000115177824 */ /* 0x000fe200030e061c */
[----:B------:R-:W-:Y:S01]  /*9730*/  SEL R3, RZ, 0x1, !P1 ;  /* 0x00000001ff037807 */ /* 0x000fe20004800000 */
[----:B------:R-:W-:Y:S01]  /*9740*/  IMAD.WIDE.U32 R6, R36, R143, R6 ;  /* 0x0000008f24067225 */ /* 0x000fe200078e0006 */
[----:B------:R-:W-:-:S02]  /*9750*/  ISETP.GE.U32.AND.EX P3, PT, R10, R11, PT, P2 ;  /* 0x0000000b0a00720c */ /* 0x000fc40003f66120 */
[----:B------:R-:W-:Y:S01]  /*9760*/  ISETP.GT.U32.AND.EX P1, PT, R155, R150, PT, P4 ;  /* 0x000000969b00720c */ /* 0x000fe20003f24140 */
[----:B------:R-:W-:Y:S01]  /*9770*/  VIADD R11, R7, UR9 ;  /* 0x00000009070b7c36 */ /* 0x000fe20008000000 */
[----:B------:R-:W-:Y:S02]  /*9780*/  ISETP.GE.U32.AND P2, PT, R26, R29, PT ;  /* 0x0000001d1a00720c */ /* 0x000fe40003f46070 */
[----:B------:R-:W-:Y:S02]  /*9790*/  IADD3 R3, P4, PT, R3, R34, RZ ;  /* 0x0000002203037210 */ /* 0x000fe40007f9e0ff */
[----:B------:R-:W-:Y:S02]  /*97a0*/  ISETP.GE.U32.AND.EX P2, PT, R23, R28, PT, P2 ;  /* 0x0000001c1700720c */ /* 0x000fe40003f46120 */
[----:B------:R-:W-:Y:S01]  /*97b0*/  ISETP.GE.U32.AND.EX P0, PT, R16, R17, PT, P0 ;  /* 0x000000111000720c */ /* 0x000fe20003f06100 */
[----:B------:R-:W-:Y:S01]  /*97c0*/  IMAD.X R7, RZ, RZ, R72, P4 ;  /* 0x000000ffff077224 */ /* 0x000fe200020e0648 */
[----:B------:R-:W-:-:S02]  /*97d0*/  IADD3 R17, P4, PT, R3, R6, RZ ;  /* 0x0000000603117210 */ /* 0x000fc40007f9e0ff */
[----:B------:R-:W-:Y:S02]  /*97e0*/  ISETP.GT.U32.AND P6, PT, R34, R3, PT ;  /* 0x000000032200720c */ /* 0x000fe40003fc4070 */
[----:B------:R-:W-:Y:S01]  /*97f0*/  SEL R18, RZ, 0x1, P2 ;  /* 0x00000001ff127807 */ /* 0x000fe20001000000 */
[----:B------:R-:W-:Y:S01]  /*9800*/  IMAD.X R28, R7, 0x1, R11, P4 ;  /* 0x00000001071c7824 */ /* 0x000fe200020e060b */
[----:B------:R-:W-:Y:S02]  /*9810*/  ISETP.GT.U32.AND.EX P6, PT, R72, R7, PT, P6 ;  /* 0x000000074800720c */ /* 0x000fe40003fc4160 */
[----:B------:R-:W-:Y:S02]  /*9820*/  SEL R21, R152, R151, P1 ;  /* 0x0000009798157207 */ /* 0x000fe40000800000 */
[----:B------:R-:W-:Y:S02]  /*9830*/  SEL R27, R155, R150, P1 ;  /* 0x000000969b1b7207 */ /* 0x000fe40000800000 */
[----:B------:R-:W-:-:S02]  /*9840*/  IADD3 R18, P4, PT, R18, R19, RZ ;  /* 0x0000001312127210 */ /* 0x000fc40007f9e0ff */
[----:B------:R-:W-:Y:S02]  /*9850*/  ISETP.GE.U32.AND P1, PT, R6, RZ, PT ;  /* 0x000000ff0600720c */ /* 0x000fe40003f26070 */
[----:B------:R-:W-:Y:S01]  /*9860*/  SEL R6, R34, R3, P6 ;  /* 0x0000000322067207 */ /* 0x000fe20003000000 */
[----:B------:R-:W-:Y:S01]  /*9870*/  IMAD.X R3, RZ, RZ, R20, P4 ;  /* 0x000000ffff037224 */ /* 0x000fe200020e0614 */
[----:B------:R-:W-:Y:S02]  /*9880*/  SEL R34, RZ, 0x1, P3 ;  /* 0x00000001ff227807 */ /* 0x000fe40001800000 */
[----:B------:R-:W-:Y:S02]  /*9890*/  SEL R7, R72, R7, P6 ;  /* 0x0000000748077207 */ /* 0x000fe40003000000 */
[C---:B------:R-:W-:Y:S02]  /*98a0*/  ISETP.NE.U32.AND P3, PT, R18.reuse, RZ, PT ;  /* 0x000000ff1200720c */ /* 0x040fe40003f65070 */
[----:B------:R-:W-:-:S02]  /*98b0*/  IADD3 R18, P6, PT, R18, R17, RZ ;  /* 0x0000001112127210 */ /* 0x000fc40007fde0ff */
[----:B------:R-:W-:Y:S01]  /*98c0*/  ISETP.GE.U32.AND.EX P1, PT, R11, R22, PT, P1 ;  /* 0x000000160b00720c */ /* 0x000fe20003f26110 */
[----:B------:R-:W-:Y:S01]  /*98d0*/  IMAD.MOV.U32 R11, RZ, RZ, RZ ;  /* 0x000000ffff0b7224 */ /* 0x000fe200078e00ff */
[----:B------:R-:W-:Y:S01]  /*98e0*/  ISETP.GT.U32.AND P2, PT, R21, R73, PT ;  /* 0x000000491500720c */ /* 0x000fe20003f44070 */
[----:B------:R-:W-:Y:S01]  /*98f0*/  IMAD.X R22, R3, 0x1, R28, P6 ;  /* 0x0000000103167824 */ /* 0x000fe200030e061c */
[-C--:B------:R-:W-:Y:S01]  /*9900*/  ISETP.GE.U32.AND P4, PT, R18, R17.reuse, PT ;  /* 0x000000111200720c */ /* 0x080fe20003f86070 */
[----:B------:R-:W-:Y:S01]  /*9910*/  IMAD.WIDE.U32 R10, R37, R8, R10 ;  /* 0x00000008250a7225 */ /* 0x000fe200078e000a */
[----:B------:R-:W-:Y:S02]  /*9920*/  SEL R19, RZ, 0x1, P1 ;  /* 0x00000001ff137807 */ /* 0x000fe40000800000 */
[----:B------:R-:W-:Y:S01]  /*9930*/  ISETP.GT.U32.AND P1, PT, R6, R17, PT ;  /* 0x000000110600720c */ /* 0x000fe20003f24070 */
[----:B------:R-:W-:Y:S01]  /*9940*/  VIADD R17, R11, UR8 ;  /* 0x000000080b117c36 */ /* 0x000fe20008000000 */
[----:B------:R-:W-:Y:S01]  /*9950*/  ISETP.GT.U32.AND.EX P2, PT, R27, R148, PT, P2 ;  /* 0x000000941b00720c */ /* 0x000fe20003f44120 */
[----:B------:R-:W-:Y:S01]  /*9960*/  IMAD.MOV.U32 R6, RZ, RZ, RZ ;  /* 0x000000ffff067224 */ /* 0x000fe200078e00ff */
[----:B------:R-:W-:-:S02]  /*9970*/  ISETP.GE.U32.AND.EX P4, PT, R22, R28, PT, P4 ;  /* 0x0000001c1600720c */ /* 0x000fc40003f86140 */
[----:B------:R-:W-:Y:S01]  /*9980*/  ISETP.GT.U32.AND.EX P1, PT, R7, R28, PT, P1 ;  /* 0x0000001c0700720c */ /* 0x000fe20003f24110 */
[----:B------:R-:W-:Y:S01]  /*9990*/  IMAD.MOV.U32 R7, RZ, RZ, R2 ;  /* 0x000000ffff077224 */ /* 0x000fe200078e0002 */
[----:B------:R-:W-:Y:S02]  /*99a0*/  SEL R20, RZ, 0x1, !P2 ;  /* 0x00000001ff147807 */ /* 0x000fe40005000000 */
[----:B------:R-:W-:Y:S01]  /*99b0*/  IADD3 R11, P2, P6, R19, R10, RZ ;  /* 0x0000000a130b7210 */ /* 0x000fe20007e5e0ff */
[----:B------:R-:W-:Y:S01]  /*99c0*/  IMAD.WIDE.U32 R6, R145, R25, R6 ;  /* 0x0000001991067225 */ /* 0x000fe200078e0006 */
[----:B------:R-:W-:Y:S02]  /*99d0*/  ISETP.NE.AND.EX P3, PT, R3, RZ, !P4, P3 ;  /* 0x000000ff0300720c */ /* 0x000fe40006765330 */
[----:B------:R-:W-:Y:S02]  /*99e0*/  SEL R10, RZ, 0x1, !P1 ;  /* 0x00000001ff0a7807 */ /* 0x000fe40004800000 */
[----:B------:R-:W-:-:S02]  /*99f0*/  SEL R3, RZ, 0x1, !P3 ;  /* 0x00000001ff037807 */ /* 0x000fc40005800000 */
[----:B------:R-:W-:Y:S02]  /*9a00*/  IADD3.X R17, PT, PT, RZ, R17, R34, P2, P6 ;  /* 0x00000011ff117210 */ /* 0x000fe400017ec422 */
[----:B------:R-:W-:Y:S02]  /*9a10*/  IADD3 R10, P3, PT, R10, R11, RZ ;  /* 0x0000000b0a0a7210 */ /* 0x000fe40007f7e0ff */
[----:B------:R-:W-:Y:S01]  /*9a20*/  IADD3 R33, P4, PT, R20, R33, RZ ;  /* 0x0000002114217210 */ /* 0x000fe20007f9e0ff */
[----:B------:R-:W-:Y:S01]  /*9a30*/  VIADD R20, R7, UR7 ;  /* 0x0000000707147c36 */ /* 0x000fe20008000000 */
        /* <DEDUP_REMOVED lines=8> */
[----:B------:R-:W-:Y:S01]  /*9ac0*/  ISETP.GE.U32.AND P2, PT, R72, R33, PT ;  /* 0x000000214800720c */ /* 0x000fe20003f46070 */
[----:B------:R-:W-:Y:S01]  /*9ad0*/  IMAD.MOV.U32 R17, RZ, RZ, RZ ;  /* 0x000000ffff117224 */ /* 0x000fe200078e00ff */
[----:B------:R-:W-:-:S02]  /*9ae0*/  ISETP.GT.U32.AND.EX P4, PT, R22, R19, PT, P4 ;  /* 0x000000131600720c */ /* 0x000fc40003f84140 */
[----:B------:R-:W-:Y:S01]  /*9af0*/  IADD3 R21, P6, PT, R3, R6, RZ ;  /* 0x0000000603157210 */ /* 0x000fe20007fde0ff */
[----:B------:R-:W-:Y:S01]  /*9b00*/  IMAD.WIDE.U32 R6, R142, R36, RZ ;  /* 0x000000248e067225 */ /* 0x000fe200078e00ff */
[----:B------:R-:W-:Y:S02]  /*9b10*/  ISETP.GE.U32.AND.EX P1, PT, R20, R2, PT, P1 ;  /* 0x000000021400720c */ /* 0x000fe40003f26110 */
[----:B------:R-:W-:Y:S01]  /*9b20*/  ISETP.NE.U32.AND P3, PT, R10, RZ, PT ;  /* 0x000000ff0a00720c */ /* 0x000fe20003f65070 */
[----:B------:R-:W-:Y:S01]  /*9b30*/  VIADD R7, R7, UR10 ;  /* 0x0000000a07077c36 */ /* 0x000fe20008000000 */
[----:B------:R-:W-:Y:S01]  /*9b40*/  ISETP.GE.U32.AND.EX P2, PT, R148, R32, PT, P2 ;  /* 0x000000209400720c */ /* 0x000fe20003f46120 */
[----:B------:R-:W-:Y:S01]  /*9b50*/  IMAD.X R20, R19, 0x1, R20, P6 ;  /* 0x0000000113147824 */ /* 0x000fe200030e0614 */
[----:B------:R-:W-:Y:S01]  /*9b60*/  SEL R2, R18, R3, P4 ;  /* 0x0000000312027207 */ /* 0x000fe20002000000 */
[----:B------:R-:W-:Y:S01]  /*9b70*/  IMAD.WIDE.U32 R16, R9, R0, R16 ;  /* 0x0000000009107225 */ /* 0x000fe200078e0010 */
[----:B------:R-:W-:-:S02]  /*9b80*/  ISETP.NE.AND.EX P3, PT, R11, RZ, !P2, P3 ;  /* 0x000000ff0b00720c */ /* 0x000fc40005765330 */
[----:B------:R-:W-:Y:S01]  /*9b90*/  SEL R19, R22, R19, P4 ;  /* 0x0000001316137207 */ /* 0x000fe20002000000 */
[----:B------:R-:W-:Y:S01]  /*9ba0*/  VIADD R22, R17, UR6 ;  /* 0x0000000611167c36 */ /* 0x000fe20008000000 */
[----:B------:R-:W-:Y:S01]  /*9bb0*/  ISETP.GT.U32.AND P2, PT, R2, R21, PT ;  /* 0x000000150200720c */ /* 0x000fe20003f44070 */
[----:B------:R-:W-:Y:S01]  /*9bc0*/  IMAD.WIDE.U32 R2, R37, R15, R6 ;  /* 0x0000000f25027225 */ /* 0x000fe200078e0006 */
[----:B------:R-:W-:Y:S02]  /*9bd0*/  SEL R27, RZ, 0x1, P1 ;  /* 0x00000001ff1b7807 */ /* 0x000fe40000800000 */
[----:B------:R-:W-:Y:S01]  /*9be0*/  ISETP.GT.U32.AND.EX P1, PT, R19, R20, PT, P2 ;  /* 0x000000141300720c */ /* 0x000fe20003f24120 */
[----:B------:R-:W-:Y:S01]  /*9bf0*/  IMAD.MOV.U32 R17, RZ, RZ, R2 ;  /* 0x000000ffff117224 */ /* 0x000fe200078e0002 */
[----:B------:R-:W-:Y:S01]  /*9c00*/  IADD3 R18, P4, P6, R27, R16, RZ ;  /* 0x000000101b127210 */ /* 0x000fe20007e9e0ff */
[----:B------:R-:W-:Y:S01]  /*9c10*/  IMAD.MOV.U32 R16, RZ, RZ, RZ ;  /* 0x000000ffff107224 */ /* 0x000fe200078e00ff */
[----:B------:R-:W-:Y:S01]  /*9c20*/  SEL R29, RZ, 0x1, !P3 ;  /* 0x00000001ff1d7807 */ /* 0x000fe20005800000 */
[----:B------:R-:W-:Y:S01]  /*9c30*/  IMAD.WIDE.U32 R10, R8, R25, RZ ;  /* 0x00000019080a7225 */ /* 0x000fe200078e00ff */
[----:B------:R-:W-:-:S02]  /*9c40*/  SEL R19, RZ, 0x1, P0 ;  /* 0x00000001ff137807 */ /* 0x000fc40000000000 */
[----:B------:R-:W-:Y:S01]  /*9c50*/  SEL R27, RZ, 0x1, !P1 ;  /* 0x00000001ff1b7807 */ /* 0x000fe20004800000 */
[----:B------:R-:W-:Y:S01]  /*9c60*/  IMAD.WIDE.U32 R16, R36, R15, R16 ;  /* 0x0000000f24107225 */ /* 0x000fe200078e0010 */
[----:B------:R-:W-:Y:S02]  /*9c70*/  IADD3 R29, P0, PT, R29, R72, RZ ;  /* 0x000000481d1d7210 */ /* 0x000fe40007f1e0ff */
[----:B------:R-:W-:Y:S01]  /*9c80*/  IADD3.X R22, PT, PT, RZ, R22, R19, P4, P6 ;  /* 0x00000016ff167210 */ /* 0x000fe200027ec413 */
[----:B------:R-:W-:Y:S01]  /*9c90*/  VIADD R35, R17, UR11 ;  /* 0x0000000b11237c36 */ /* 0x000fe20008000000 */
[----:B------:R-:W-:Y:S01]  /*9ca0*/  IADD3 R27, P2, PT, R27, R18, RZ ;  /* 0x000000121b1b7210 */ /* 0x000fe20007f5e0ff */
[----:B------:R-:W-:Y:S01]  /*9cb0*/  IMAD.X R33, RZ, RZ, R148, P0 ;  /* 0x000000ffff217224 */ /* 0x000fe200000e0694 */
[----:B------:R-:W-:Y:S01]  /*9cc0*/  IADD3 R32, P1, PT, R29, R16, RZ ;  /* 0x000000101d207210 */ /* 0x000fe20007f3e0ff */
[----:B------:R-:W-:Y:S01]  /*9cd0*/  VIADD R11, R11, UR8 ;  /* 0x000000080b0b7c36 */ /* 0x000fe20008000000 */
[----:B------:R-:W-:Y:S01]  /*9ce0*/  ISETP.GE.U32.AND P3, PT, R2, R6, PT ;  /* 0x000000060200720c */ /* 0x000fe20003f66070 */
[----:B------:R-:W-:Y:S01]  /*9cf0*/  IMAD.X R17, RZ, RZ, R22, P2 ;  /* 0x000000ffff117224 */ /* 0x000fe200010e0616 */
[----:B------:R-:W-:Y:S01]  /*9d00*/  IADD3 R22, P0, PT, R27, R32, RZ ;  /* 0x000000201b167210 */ /* 0x000fe20007f1e0ff */
[----:B------:R-:W-:Y:S01]  /*9d10*/  IMAD.X R34, R33, 0x1, R35, P1 ;  /* 0x0000000121227824 */ /* 0x000fe200008e0623 */
[----:B------:R-:W-:Y:S01]  /*9d20*/  ISETP.NE.U32.AND P2, PT, R27, RZ, PT ;  /* 0x000000ff1b00720c */ /* 0x000fe20003f45070 */
[----:B------:R-:W-:Y:S01]  /*9d30*/  IMAD.WIDE.U32 R18, R143, R0, R10 ;  /* 0x000000008f127225 */ /* 0x000fe200078e000a */
[----:B------:R-:W-:-:S02]  /*9d40*/  ISETP.GE.U32.AND P1, PT, R22, R32, PT ;  /* 0x000000201600720c */ /* 0x000fc40003f26070 */
[----:B------:R-:W-:Y:S01]  /*9d50*/  ISETP.GE.U32.AND P6, PT, R16, RZ, PT ;  /* 0x000000ff1000720c */ /* 0x000fe20003fc6070 */
[----:B------:R-:W-:Y:S01]  /*9d60*/  IMAD.X R28, R17, 0x1, R34, P0 ;  /* 0x00000001111c7824 */ /* 0x000fe200000e0622 */
[----:B------:R-:W-:Y:S01]  /*9d70*/  ISETP.GE.U32.AND P0, PT, R18, R10, PT ;  /* 0x0000000a1200720c */ /* 0x000fe20003f06070 */
[----:B------:R-:W-:Y:S01]  /*9d80*/  VIADD R6, R3, UR11 ;  /* 0x0000000b03067c36 */ /* 0x000fe20008000000 */
[----:B------:R-:W-:Y:S01]  /*9d90*/  ISETP.GE.U32.AND.EX P6, PT, R35, R2, PT, P6 ;  /* 0x000000022300720c */ /* 0x000fe20003fc6160 */
[----:B------:R-:W-:Y:S01]  /*9da0*/  VIADD R10, R19, UR9 ;  /* 0x00000009130a7c36 */ /* 0x000fe20008000000 */
[----:B------:R-:W-:Y:S01]  /*9db0*/  ISETP.GE.U32.AND.EX P1, PT, R28, R34, PT, P1 ;  /* 0x000000221c00720c */ /* 0x000fe20003f26110 */
[----:B------:R-:W-:Y:S01]  /*9dc0*/  IMAD.MOV.U32 R16, RZ, RZ, RZ ;  /* 0x000000ffff107224 */ /* 0x000fe200078e00ff */
[----:B------:R-:W-:Y:S01]  /*9dd0*/  ISETP.GE.U32.AND.EX P3, PT, R6, R7, PT, P3 ;  /* 0x000000070600720c */ /* 0x000fe20003f66130 */
[----:B------:R-:W-:Y:S01]  /*9de0*/  IMAD.MOV.U32 R7, RZ, RZ, RZ ;  /* 0x000000ffff077224 */ /* 0x000fe200078e00ff */
[----:B------:R-:W-:Y:S01]  /*9df0*/  ISETP.NE.AND.EX P1, PT, R17, RZ, !P1, P2 ;  /* 0x000000ff1100720c */ /* 0x000fe20004f25320 */
[----:B------:R-:W-:Y:S01]  /*9e00*/  IMAD.MOV.U32 R17, RZ, RZ, R18 ;  /* 0x000000ffff117224 */ /* 0x000fe200078e0012 */
[----:B------:R-:W-:Y:S01]  /*9e10*/  ISETP.GT.U32.AND P2, PT, R72, R29, PT ;  /* 0x0000001d4800720c */ /* 0x000fe20003f44070 */
[----:B------:R-:W-:Y:S01]  /*9e20*/  IMAD.WIDE.U32 R6, R37, R142, R6 ;  /* 0x0000008e25067225 */ /* 0x000fe200078e0006 */
[----:B------:R-:W-:-:S02]  /*9e30*/  SEL R3, RZ, 0x1, !P1 ;  /* 0x00000001ff037807 */ /* 0x000fc40004800000 */
[----:B------:R-:W-:Y:S01]  /*9e40*/  ISETP.GT.U32.AND.EX P1, PT, R148, R33, PT, P2 ;  /* 0x000000219400720c */ /* 0x000fe20003f24120 */
[----:B------:R-:W-:Y:S01]  /*9e50*/  IMAD.WIDE.U32 R16, R143, R25, R16 ;  /* 0x000000198f107225 */ /* 0x000fe200078e0010 */
[----:B------:R-:W-:Y:S02]  /*9e60*/  IADD3 R3, P2, PT, R3, R22, RZ ;  /* 0x0000001603037210 */ /* 0x000fe40007f5e0ff */
[----:B------:R-:W-:Y:S01]  /*9e70*/  ISETP.GE.U32.AND.EX P0, PT, R10, R11, PT, P0 ;  /* 0x0000000b0a00720c */ /* 0x000fe20003f06100 */
[----:B------:R-:W-:Y:S01]  /*9e80*/  VIADD R17, R17, UR9 ;  /* 0x0000000911117c36 */ /* 0x000fe20008000000 */
[----:B------:R-:W-:Y:S01]  /*9e90*/  ISETP.GT.U32.AND P4, PT, R22, R3, PT ;  /* 0x000000031600720c */ /* 0x000fe20003f84070 */
[----:B------:R-:W-:Y:S01]  /*9ea0*/  IMAD.X R11, RZ, RZ, R28, P2 ;  /* 0x000000ffff0b7224 */ /* 0x000fe200010e061c */
[----:B------:R-:W-:Y:S02]  /*9eb0*/  IADD3 R19, P2, PT, R3, R16, RZ ;  /* 0x0000001003137210 */ /* 0x000fe40007f5e0ff */
[----:B------:R-:W-:-:S02]  /*9ec0*/  SEL R27, R72, R29, P1 ;  /* 0x0000001d481b7207 */ /* 0x000fc40000800000 */
[----:B------:R-:W-:Y:S02]  /*9ed0*/  ISETP.GT.U32.AND.EX P4, PT, R28, R11, PT, P4 ;  /* 0x0000000b1c00720c */ /* 0x000fe40003f84140 */
[----:B------:R-:W-:Y:S01]  /*9ee0*/  SEL R29, R148, R33, P1 ;  /* 0x00000021941d7207 */ /* 0x000fe20000800000 */
[----:B------:R-:W-:Y:S01]  /*9ef0*/  IMAD.X R33, R11, 0x1, R17, P2 ;  /* 0x000000010b217824 */ /* 0x000fe200010e0611 */
[----:B------:R-:W-:Y:S02]  /*9f00*/  ISETP.GE.U32.AND P1, PT, R16, RZ, PT ;  /* 0x000000ff1000720c */ /* 0x000fe40003f26070 */
[----:B------:R-:W-:Y:S02]  /*9f10*/  SEL R2, R22, R3, P4 ;  /* 0x0000000316027207 */ /* 0x000fe40002000000 */
[----:B------:R-:W-:Y:S01]  /*9f20*/  SEL R3, R28, R11, P4 ;  /* 0x0000000b1c037207 */ /* 0x000fe20002000000 */
[----:B------:R-:W-:Y:S01]  /*9f30*/  IMAD.MOV.U32 R11, RZ, RZ, RZ ;  /* 0x000000ffff0b7224 */ /* 0x000fe200078e00ff */
[----:B------:R-:W-:-:S02]  /*9f40*/  ISETP.GT.U32.AND P2, PT, R27, R32, PT ;  /* 0x000000201b00720c */ /* 0x000fc40003f44070 */
[----:B------:R-:W-:Y:S01]  /*9f50*/  ISETP.GE.U32.AND.EX P1, PT, R17, R18, PT, P1 ;  /* 0x000000121100720c */ /* 0x000fe20003f26110 */
[----:B------:R-:W-:Y:S01]  /*9f60*/  IMAD.WIDE.U32 R10, R8, R0, R10 ;  /* 0x00000000080a7225 */ /* 0x000fe200078e000a */
[----:B------:R-:W-:Y:S02]  /*9f70*/  ISETP.GT.U32.AND P4, PT, R2, R19, PT ;  /* 0x000000130200720c */ /* 0x000fe40003f84070 */
[----:B------:R-:W-:Y:S01]  /*9f80*/  SEL R17, RZ, 0x1, P6 ;  /* 0x00000001ff117807 */ /* 0x000fe20003000000 */
[----:B------:R-:W-:Y:S01]  /*9f90*/  VIADD R18, R7, UR10 ;  /* 0x0000000a07127c36 */ /* 0x000fe20008000000 */
[----:B------:R-:W-:Y:S02]  /*9fa0*/  ISETP.GT.U32.AND.EX P2, PT, R29, R34, PT, P2 ;  /* 0x000000221d00720c */ /* 0x000fe40003f44120 */
[----:B------:R-:W-:Y:S02]  /*9fb0*/  SEL R7, RZ, 0x1, P1 ;  /* 0x00000001ff077807 */ /* 0x000fe40000800000 */
[----:B------:R-:W-:Y:S01]  /*9fc0*/  ISETP.GT.U32.AND.EX P4, PT, R3, R33, PT, P4 ;  /* 0x000000210300720c */ /* 0x000fe20003f84140 */
[----:B------:R-:W-:Y:S01]  /*9fd0*/  VIADD R3, R11, UR8 ;  /* 0x000000080b037c36 */ /* 0x000fe20008000000 */
[----:B------:R-:W-:-:S02]  /*9fe0*/  SEL R27, RZ, 0x1, P3 ;  /* 0x00000001ff1b7807 */ /* 0x000fc40001800000 */
[----:B------:R-:W-:Y:S02]  /*9ff0*/  IADD3 R17, P3, P6, R17, R6, RZ ;  /* 0x0000000611117210 */ /* 0x000fe40007e7e0ff */
[----:B------:R-:W-:Y:S02]  /*a000*/  SEL R16, RZ, 0x1, !P2 ;  /* 0x00000001ff107807 */ /* 0x000fe40005000000 */
[----:B------:R-:W-:Y:S02]  /*a010*/  IADD3 R11, P2, P1, R7, R10, RZ ;  /* 0x0000000a070b7210 */ /* 0x000fe4000795e0ff */
[----:B------:R-:W-:Y:S02]  /*a020*/  SEL R2, RZ, 0x1, !P4 ;  /* 0x00000001ff027807 */ /* 0x000fe40006000000 */
[----:B------:R-:W-:Y:S02]  /*a030*/  SEL R6, RZ, 0x1, P0 ;  /* 0x00000001ff067807 */ /* 0x000fe40000000000 */
[----:B------:R-:W-:-:S02]  /*a040*/  IADD3.X R10, PT, PT, RZ, R18, R27, P3, P6 ;  /* 0x00000012ff0a7210 */ /* 0x000fc40001fec41b */
[----:B------:R-:W-:Y:S02]  /*a050*/  IADD3 R7, P0, PT, R16, R17, RZ ;  /* 0x0000001110077210 */ /* 0x000fe40007f1e0ff */
[----:B------:R-:W-:Y:S02]  /*a060*/  IADD3 R2, P3, PT, R2, R11, RZ ;  /* 0x0000000b02027210 */ /* 0x000fe40007f7e0ff */
[----:B------:R-:W-:Y:S01]  /*a070*/  IADD3.X R3, PT, PT, RZ, R3, R6, P2, P1 ;  /* 0x00000003ff037210 */ /* 0x000fe200017e2406 */
[----:B------:R-:W-:Y:S01]  /*a080*/  IMAD.X R6, RZ, RZ, R10, P0 ;  /* 0x000000ffff067224 */ /* 0x000fe200000e060a */
[-C--:B------:R-:W-:Y:S01]  /*a090*/  IADD3 R18, P1, PT, R2, R7.reuse, RZ ;  /* 0x0000000702127210 */ /* 0x080fe20007f3e0ff */
[----:B------:R-:W-:Y:S02]  /*a0a0*/  IMAD.MOV.U32 R10, RZ, RZ, RZ ;  /* 0x000000ffff0a7224 */ /* 0x000fe400078e00ff */
[----:B------:R-:W-:Y:S01]  /*a0b0*/  IMAD.X R3, RZ, RZ, R3, P3 ;  /* 0x000000ffff037224 */ /* 0x000fe200018e0603 */
[----:B------:R-:W-:-:S03]  /*a0c0*/  ISETP.GE.U32.AND P0, PT, R18, R7, PT ;  /* 0x000000071200720c */ /* 0x000fc60003f06070 */
[----:B------:R-:W-:Y:S01]  /*a0d0*/  IMAD.X R27, R3, 0x1, R6, P1 ;  /* 0x00000001031b7824 */ /* 0x000fe200008e0606 */
[----:B------:R-:W-:-:S04]  /*a0e0*/  ISETP.NE.U32.AND P1, PT, R2, RZ, PT ;  /* 0x000000ff0200720c */ /* 0x000fc80003f25070 */
[----:B------:R-:W-:Y:S01]  /*a0f0*/  ISETP.GE.U32.AND.EX P0, PT, R27, R6, PT, P0 ;  /* 0x000000061b00720c */ /* 0x000fe20003f06100 */
[----:B------:R-:W-:-:S03]  /*a100*/  IMAD.WIDE.U32 R6, R142, R25, RZ ;  /* 0x000000198e067225 */ /* 0x000fc600078e00ff */
[----:B------:R-:W-:Y:S01]  /*a110*/  ISETP.NE.AND.EX P0, PT, R3, RZ, !P0, P1 ;  /* 0x000000ff0300720c */ /* 0x000fe20004705310 */
[----:B------:R-:W-:-:S03]  /*a120*/  VIADD R7, R7, UR10 ;  /* 0x0000000a07077c36 */ /* 0x000fc60008000000 */
[----:B------:R-:W-:Y:S01]  /*a130*/  SEL R17, RZ, 0x1, !P0 ;  /* 0x00000001ff117807 */ /* 0x000fe20004000000 */
[----:B------:R-:W-:-:S03]  /*a140*/  IMAD.WIDE.U32 R2, R15, R0, R6 ;  /* 0x000000000f027225 */ /* 0x000fc600078e0006 */
[----:B------:R-:W-:Y:S01]  /*a150*/  IADD3 R17, P0, PT, R17, R18, RZ ;  /* 0x0000001211117210 */ /* 0x000fe20007f1e0ff */
[----:B------:R-:W-:Y:S01]  /*a160*/  IMAD.MOV.U32 R11, RZ, RZ, R2 ;  /* 0x000000ffff0b7224 */ /* 0x000fe200078e0002 */
[----:B------:R-:W-:Y:S01]  /*a170*/  ISETP.GE.U32.AND P1, PT, R2, R6, PT ;  /* 0x000000060200720c */ /* 0x000fe20003f26070 */
[----:B------:R-:W-:Y:S01]  /*a180*/  VIADD R6, R3, UR11 ;  /* 0x0000000b03067c36 */ /* 0x000fe20008000000 */
[----:B------:R-:W-:Y:S01]  /*a190*/  ISETP.GT.U32.AND P3, PT, R18, R17, PT ;  /* 0x000000111200720c */ /* 0x000fe20003f64070 */
[----:B------:R-:W-:Y:S02]  /*a1a0*/  IMAD.X R16, RZ, RZ, R27, P0 ;  /* 0x000000ffff107224 */ /* 0x000fe400000e061b */
[----:B------:R-:W-:Y:S01]  /*a1b0*/  IMAD.WIDE.U32 R10, R15, R25, R10 ;  /* 0x000000190f0a7225 */ /* 0x000fe200078e000a */
[----:B------:R-:W-:Y:S02]  /*a1c0*/  ISETP.GE.U32.AND.EX P1, PT, R6, R7, PT, P1 ;  /* 0x000000070600720c */ /* 0x000fe40003f26110 */
[----:B------:R-:W-:Y:S01]  /*a1d0*/  ISETP.GT.U32.AND.EX P3, PT, R27, R16, PT, P3 ;  /* 0x000000101b00720c */ /* 0x000fe20003f64130 */
[----:B------:R-:W-:Y:S01]  /*a1e0*/  VIADD R11, R11, UR11 ;  /* 0x0000000b0b0b7c36 */ /* 0x000fe20008000000 */
[----:B------:R-:W-:Y:S01]  /*a1f0*/  IADD3 R32, P4, PT, R17, R10, RZ ;  /* 0x0000000a11207210 */ /* 0x000fe20007f9e0ff */
[----:B------:R-:W-:Y:S01]  /*a200*/  IMAD.MOV.U32 R7, RZ, RZ, RZ ;  /* 0x000000ffff077224 */ /* 0x000fe200078e00ff */
[----:B------:R-:W-:-:S02]  /*a210*/  SEL R3, R18, R17, P3 ;  /* 0x0000001112037207 */ /* 0x000fc40001800000 */
[----:B------:R-:W-:Y:S01]  /*a220*/  ISETP.GE.U32.AND P2, PT, R10, RZ, PT ;  /* 0x000000ff0a00720c */ /* 0x000fe20003f46070 */
[----:B------:R-:W-:Y:S01]  /*a230*/  IMAD.X R34, R16, 0x1, R11, P4 ;  /* 0x0000000110227824 */ /* 0x000fe200020e060b */
[----:B------:R-:W-:Y:S01]  /*a240*/  ISETP.GT.U32.AND P0, PT, R3, R32, PT ;  /* 0x000000200300720c */ /* 0x000fe20003f04070 */
[----:B------:R-:W-:Y:S01]  /*a250*/  IMAD.WIDE.U32 R6, R142, R0, R6 ;  /* 0x000000008e067225 */ /* 0x000fe200078e0006 */
[----:B------:R-:W-:Y:S02]  /*a260*/  SEL R3, R27, R16, P3 ;  /* 0x000000101b037207 */ /* 0x000fe40001800000 */
[----:B------:R-:W-:Y:S01]  /*a270*/  IADD3 R16, P3, PT, R33, R4, RZ ;  /* 0x0000000421107210 */ /* 0x000fe20007f7e0ff */
[----:B------:R-:W-:Y:S01]  /*a280*/  VIADD R4, R7, UR10 ;  /* 0x0000000a07047c36 */ /* 0x000fe20008000000 */
[----:B------:R-:W-:Y:S02]  /*a290*/  ISETP.GE.U32.AND.EX P2, PT, R11, R2, PT, P2 ;  /* 0x000000020b00720c */ /* 0x000fe40003f46120 */
[----:B------:R-:W-:Y:S01]  /*a2a0*/  ISETP.GT.U32.AND.EX P0, PT, R3, R34, PT, P0 ;  /* 0x000000220300720c */ /* 0x000fe20003f04100 */
[----:B------:R-:W-:Y:S01]  /*a2b0*/  IMAD.X R22, R21, 0x1, R5, P3 ;  /* 0x0000000115167824 */ /* 0x000fe200018e0605 */
[----:B------:R-:W-:-:S02]  /*a2c0*/  SEL R11, RZ, 0x1, P1 ;  /* 0x00000001ff0b7807 */ /* 0x000fc40000800000 */
[----:B------:R-:W-:Y:S02]  /*a2d0*/  IADD3 R3, P3, PT, R34, R144, RZ ;  /* 0x0000009022037210 */ /* 0x000fe40007f7e0ff */
[----:B------:R-:W-:Y:S02]  /*a2e0*/  ISETP.GE.U32.AND P1, PT, R16, R33, PT ;  /* 0x000000211000720c */ /* 0x000fe40003f26070 */
[----:B------:R-:W-:Y:S01]  /*a2f0*/  SEL R7, RZ, 0x1, P2 ;  /* 0x00000001ff077807 */ /* 0x000fe20001000000 */
[----:B------:R-:W-:Y:S01]  /*a300*/  IMAD.X R5, R19, 0x1, R146, P3 ;  /* 0x0000000113057824 */ /* 0x000fe200018e0692 */
[----:B------:R-:W-:Y:S02]  /*a310*/  ISETP.GE.U32.AND.EX P1, PT, R22, R21, PT, P1 ;  /* 0x000000151600720c */ /* 0x000fe40003f26110 */
[----:B------:R-:W-:Y:S02]  /*a320*/  IADD3 R7, P3, P4, R7, R6, RZ ;  /* 0x0000000607077210 */ /* 0x000fe40007c7e0ff */
[----:B------:R-:W-:-:S02]  /*a330*/  SEL R2, RZ, 0x1, !P0 ;  /* 0x00000001ff027807 */ /* 0x000fc40004000000 */
[----:B------:R-:W-:Y:S02]  /*a340*/  ISETP.GT.U32.AND P2, PT, R144, R3, PT ;  /* 0x000000039000720c */ /* 0x000fe40003f44070 */
[----:B------:R-:W-:Y:S02]  /*a350*/  SEL R0, RZ, 0x1, P1 ;  /* 0x00000001ff007807 */ /* 0x000fe40000800000 */
[----:B------:R-:W-:Y:S02]  /*a360*/  IADD3.X R4, PT, PT, RZ, R4, R11, P3, P4 ;  /* 0x00000004ff047210 */ /* 0x000fe40001fe840b */
[----:B------:R-:W-:Y:S02]  /*a370*/  IADD3 R36, P1, PT, R2, R7, RZ ;  /* 0x0000000702247210 */ /* 0x000fe40007f3e0ff */
[----:B------:R-:W-:Y:S02]  /*a380*/  ISETP.GT.U32.AND.EX P0, PT, R146, R5, PT, P2 ;  /* 0x000000059200720c */ /* 0x000fe40003f04120 */
[----:B------:R-:W-:Y:S01]  /*a390*/  IADD3 R25, P2, PT, R3, R0, RZ ;  /* 0x0000000003197210 */ /* 0x000fe20007f5e0ff */
[----:B------:R-:W-:Y:S01]  /*a3a0*/  IMAD.X R35, RZ, RZ, R4, P1 ;  /* 0x000000ffff237224 */ /* 0x000fe200008e0604 */
[----:B------:R-:W-:-:S02]  /*a3b0*/  SEL R144, R144, R3, P0 ;  /* 0x0000000390907207 */ /* 0x000fc40000000000 */
[----:B------:R-:W-:Y:S01]  /*a3c0*/  SEL R146, R146, R5, P0 ;  /* 0x0000000592927207 */ /* 0x000fe20000000000 */
[----:B------:R-:W-:Y:S01]  /*a3d0*/  IMAD.X R27, RZ, RZ, R5, P2 ;  /* 0x000000ffff1b7224 */ /* 0x000fe200010e0605 */
[----:B------:R-:W-:Y:S01]  /*a3e0*/  ISETP.GT.U32.AND P0, PT, R144, R25, PT ;  /* 0x000000199000720c */ /* 0x000fe20003f04070 */
[----:B------:R-:W0:Y:S01]  /*a3f0*/  LDC.64 R4, c[0x3][0x18] ;  /* 0x00c00600ff047b82 */ /* 0x000e220000000a00 */
[----:B------:R-:W-:Y:S02]  /*a400*/  IADD3 R3, P2, PT, R35, R30, RZ ;  /* 0x0000001e23037210 */ /* 0x000fe40007f5e0ff */
        /* <DEDUP_REMOVED lines=14> */
[----:B0-----:R-:W-:-:S04]  /*a4f0*/  ISETP.GT.U32.AND P0, PT, R31, R4, PT ;  /* 0x000000041f00720c */ /* 0x001fc80003f04070 */
        /* <DEDUP_REMOVED lines=13> */
[----:B------:R-:W0:Y:S01]  /*a5d0*/  LDCU.64 UR4, c[0x3][URZ] ;  /* 0x00c00000ff0477ac */ /* 0x000e220008000a00 */
[----:B------:R-:W-:Y:S01]  /*a5e0*/  ISETP.NE.U32.AND P0, PT, R29, R41, PT ;  /* 0x000000291d00720c */ /* 0x000fe20003f05070 */
[----:B------:R-:W-:Y:S01]  /*a5f0*/  IMAD.MOV.U32 R26, RZ, RZ, R11 ;  /* 0x000000ffff1a7224 */ /* 0x000fe200078e000b */
[----:B------:R-:W-:Y:S01]  /*a600*/  ISETP.NE.U32.AND P1, PT, R31, R4, PT ;  /* 0x000000041f00720c */ /* 0x000fe20003f25070 */
[----:B------:R-:W-:Y:S01]  /*a610*/  IMAD.MOV.U32 R23, RZ, RZ, R16 ;  /* 0x000000ffff177224 */ /* 0x000fe200078e0010 */
[----:B------:R-:W-:Y:S02]  /*a620*/  ISETP.NE.AND.EX P0, PT, R11, R40, PT, P0 ;  /* 0x000000280b00720c */ /* 0x000fe40003f05300 */
[----:B------:R-:W-:Y:S02]  /*a630*/  ISETP.NE.U32.AND P2, PT, R25, R39, PT ;  /* 0x000000271900720c */ /* 0x000fe40003f45070 */
[----:B------:R-:W-:-:S04]  /*a640*/  ISETP.NE.OR.EX P0, PT, R28, R5, P0, P1 ;  /* 0x000000051c00720c */ /* 0x000fc80000705710 */
[----:B------:R-:W-:Y:S01]  /*a650*/  ISETP.NE.OR.EX P0, PT, R27, R38, P0, P2 ;  /* 0x000000261b00720c */ /* 0x000fe20000705720 */
[----:B0-----:R-:W-:Y:S02]  /*a660*/  IMAD.U32 R73, RZ, RZ, UR4 ;  /* 0x00000004ff497e24 */ /* 0x001fe4000f8e00ff */
[----:B------:R-:W-:-:S03]  /*a670*/  IMAD.U32 R72, RZ, RZ, UR5 ;  /* 0x00000005ff487e24 */ /* 0x000fc6000f8e00ff */
[----:B------:R-:W-:-:S04]  /*a680*/  ISETP.LT.U32.AND P1, PT, R16, R73, PT ;  /* 0x000000491000720c */ /* 0x000fc80003f21070 */
[----:B------:R-:W-:-:S13]  /*a690*/  ISETP.LT.U32.OR.EX P0, PT, R22, R72, P0, P1 ;  /* 0x000000481600720c */ /* 0x000fda0000701510 */
[----:B------:R-:W-:Y:S05]  /*a6a0*/  @P0 BREAK.RELIABLE B7 ;  /* 0x0000000000070942 */ /* 0x000fea0003800100 */
[----:B------:R-:W-:Y:S05]  /*a6b0*/  @P0 BRA `(.L_x_28) ;  /* 0x0000000000a80947 */ /* 0x000fea0003800000 */
.L_x_27:
[----:B------:R-:W-:Y:S05]  /*a6c0*/  BSYNC.RELIABLE B7 ;  /* 0x0000000000077941 */ /* 0x000fea0003800100 */
.L_x_26:
[----:B------:R-:W0:Y:S02]  /*a6d0*/  LDCU.64 UR4, c[0x3][URZ] ;  /* 0x00c00000ff0477ac */ /* 0x000e240008000a00 */
[----:B0-----:R-:W-:Y:S02]  /*a6e0*/  IMAD.U32 R73, RZ, RZ, UR4 ;  /* 0x00000004ff497e24 */ /* 0x001fe4000f8e00ff */
[----:B------:R-:W-:-:S03]  /*a6f0*/  IMAD.U32 R72, RZ, RZ, UR5 ;  /* 0x00000005ff487e24 */ /* 0x000fc6000f8e00ff */
        /* <DEDUP_REMOVED lines=38> */
.L_x_28:
[----:B------:R-:W-:Y:S05]  /*a960*/  BSYNC.RECONVERGENT B1 ;  /* 0x0000000000017941 */ /* 0x000fea0003800200 */
.L_x_25:
[C---:B------:R-:W-:Y:S01]  /*a970*/  IMAD R3, R20.reuse, 0x3d1, RZ ;  /* 0x000003d114037824 */ /* 0x040fe200078e02ff */
[----:B------:R-:W-:Y:S01]  /*a980*/  UMOV UR4, URZ ;  /* 0x000000ff00047c82 */ /* 0x000fe20008000000 */
[----:B------:R-:W-:Y:S01]  /*a990*/  IMAD.MOV.U32 R2, RZ, RZ, RZ ;  /* 0x000000ffff027224 */ /* 0x000fe200078e00ff */
[----:B------:R-:W-:Y:S01]  /*a9a0*/  UMOV UR5, URZ ;  /* 0x000000ff00057c82 */ /* 0x000fe20008000000 */
[----:B------:R-:W-:Y:S01]  /*a9b0*/  IMAD.WIDE.U32 R6, R20, 0x3d1, RZ ;  /* 0x000003d114067825 */ /* 0x000fe200078e00ff */
[----:B------:R-:W-:Y:S03]  /*a9c0*/  BSSY.RELIABLE B1, `(.L_x_29) ;  /* 0x0000069000017945 */ /* 0x000fe60003800100 */
[----:B------:R-:W-:-:S04]  /*a9d0*/  IMAD.WIDE.U32 R16, R21, 0x3d1, R2 ;  /* 0x000003d115107825 */ /* 0x000fc800078e0002 */
[----:B------:R-:W-:Y:S01]  /*a9e0*/  VIADD R21, R17, UR4 ;  /* 0x0000000411157c36 */ /* 0x000fe20008000000 */
[----:B------:R-:W-:Y:S01]  /*a9f0*/  ISETP.GE.U32.AND P0, PT, R16, RZ, PT ;  /* 0x000000ff1000720c */ /* 0x000fe20003f06070 */
[----:B------:R-:W-:Y:S01]  /*aa00*/  VIADD R17, R7, UR5 ;  /* 0x0000000507117c36 */ /* 0x000fe20008000000 */
[----:B------:R-:W-:Y:S01]  /*aa10*/  IADD3 R30, P4, PT, R23, R16, RZ ;  /* 0x00000010171e7210 */ /* 0x000fe20007f9e0ff */
[----:B------:R-:W-:Y:S01]  /*aa20*/  IMAD R11, R33, 0x3d1, RZ ;  /* 0x000003d1210b7824 */ /* 0x000fe200078e02ff */
[----:B------:R-:W-:Y:S01]  /*aa30*/  ISETP.GE.U32.AND.EX P0, PT, R21, R3, PT, P0 ;  /* 0x000000031500720c */ /* 0x000fe20003f06100 */
[----:B------:R-:W-:Y:S01]  /*aa40*/  IMAD.MOV.U32 R10, RZ, RZ, RZ ;  /* 0x000000ffff0a7224 */ /* 0x000fe200078e00ff */
[----:B------:R-:W-:Y:S01]  /*aa50*/  ISETP.GE.U32.AND P2, PT, R30, R23, PT ;  /* 0x000000171e00720c */ /* 0x000fe20003f46070 */
[----:B------:R-:W-:Y:S01]  /*aa60*/  IMAD.X R23, R22, 0x1, R21, P4 ;  /* 0x0000000116177824 */ /* 0x000fe200020e0615 */
[----:B------:R-:W-:Y:S01]  /*aa70*/  SEL R0, RZ, 0x1, P0 ;  /* 0x00000001ff007807 */ /* 0x000fe20000000000 */
[----:B------:R-:W-:-:S03]  /*aa80*/  IMAD.WIDE.U32 R18, R19, 0x3d1, R10 ;  /* 0x000003d113127825 */ /* 0x000fc600078e000a */
[----:B------:R-:W-:Y:S01]  /*aa90*/  IADD3 R17, P1, PT, R17, R0, RZ ;  /* 0x0000000011117210 */ /* 0x000fe20007f3e0ff */
[----:B------:R-:W-:Y:S01]  /*aaa0*/  VIADD R10, R19, UR4 ;  /* 0x00000004130a7c36 */ /* 0x000fe20008000000 */
[----:B------:R-:W-:Y:S01]  /*aab0*/  ISETP.GE.U32.AND P0, PT, R18, RZ, PT ;  /* 0x000000ff1200720c */ /* 0x000fe20003f06070 */
[----:B------:R-:W-:Y:S01]  /*aac0*/  IMAD.WIDE.U32 R6, R33, 0x3d1, RZ ;  /* 0x000003d121067825 */ /* 0x000fe200078e00ff */
[----:B------:R-:W-:Y:S02]  /*aad0*/  IADD3 R0, P3, PT, R17, R18, RZ ;  /* 0x0000001211007210 */ /* 0x000fe40007f7e0ff */
[----:B------:R-:W-:Y:S01]  /*aae0*/  ISETP.GE.U32.AND.EX P4, PT, R23, R22, PT, P2 ;  /* 0x000000161700720c */ /* 0x000fe20003f86120 */
[----:B------:R-:W-:Y:S01]  /*aaf0*/  IMAD.X R19, RZ, RZ, RZ, P1 ;  /* 0x000000ffff137224 */ /* 0x000fe200008e06ff */
[----:B------:R-:W-:Y:S01]  /*ab00*/  ISETP.GE.U32.AND P1, PT, R0, R17, PT ;  /* 0x000000110000720c */ /* 0x000fe20003f26070 */
[----:B------:R-:W-:Y:S01]  /*ab10*/  IMAD R3, R34, 0x3d1, RZ ;  /* 0x000003d122037824 */ /* 0x000fe200078e02ff */
[----:B------:R-:W-:Y:S01]  /*ab20*/  ISETP.GE.U32.AND.EX P0, PT, R10, R11, PT, P0 ;  /* 0x0000000b0a00720c */ /* 0x000fe20003f06100 */
[----:B------:R-:W-:Y:S01]  /*ab30*/  IMAD.X R16, R19, 0x1, R10, P3 ;  /* 0x0000000113107824 */ /* 0x000fe200018e060a */
[----:B------:R-:W-:Y:S01]  /*ab40*/  IADD3 R0, P3, PT, R25, R0, RZ ;  /* 0x0000000019007210 */ /* 0x000fe20007f7e0ff */
[----:B------:R-:W-:Y:S01]  /*ab50*/  VIADD R20, R7, UR4 ;  /* 0x0000000407147c36 */ /* 0x000fe20008000000 */
[----:B------:R-:W-:Y:S01]  /*ab60*/  SEL R17, RZ, 0x1, P4 ;  /* 0x00000001ff117807 */ /* 0x000fe20002000000 */
[----:B------:R-:W-:Y:S01]  /*ab70*/  IMAD.WIDE.U32 R6, R32, 0x3d1, R2 ;  /* 0x000003d120067825 */ /* 0x000fe200078e0002 */
[----:B------:R-:W-:-:S02]  /*ab80*/  ISETP.GE.U32.AND.EX P2, PT, R16, R19, PT, P1 ;  /* 0x000000131000720c */ /* 0x000fc40003f46110 */
[----:B------:R-:W-:Y:S01]  /*ab90*/  ISETP.GT.U32.AND P1, PT, R25, R0, PT ;  /* 0x000000001900720c */ /* 0x000fe20003f24070 */
[C---:B------:R-:W-:Y:S01]  /*aba0*/  IMAD.X R16, R27.reuse, 0x1, R16, P3 ;  /* 0x000000011b107824 */ /* 0x040fe200018e0610 */
[----:B------:R-:W-:Y:S01]  /*abb0*/  SEL R19, RZ, 0x1, P0 ;  /* 0x00000001ff137807 */ /* 0x000fe20000000000 */
[----:B------:R-:W-:Y:S01]  /*abc0*/  IMAD.WIDE.U32 R10, R34, 0x3d1, RZ ;  /* 0x000003d1220a7825 */ /* 0x000fe200078e00ff */
[----:B------:R-:W-:Y:S02]  /*abd0*/  SEL R2, RZ, 0x1, P2 ;  /* 0x00000001ff027807 */ /* 0x000fe40001000000 */
[----:B------:R-:W-:Y:S01]  /*abe0*/  ISETP.GT.U32.AND.EX P1, PT, R27, R16, PT, P1 ;  /* 0x000000101b00720c */ /* 0x000fe20003f24110 */
[----:B------:R-:W-:Y:S01]  /*abf0*/  VIADD R10, R11, UR4 ;  /* 0x000000040b0a7c36 */ /* 0x000fe20008000000 */
[----:B------:R-:W-:Y:S01]  /*ac00*/  IADD3 R19, P3, P4, R2, R20, R19 ;  /* 0x0000001402137210 */ /* 0x000fe20007c7e013 */
[----:B------:R-:W-:Y:S01]  /*ac10*/  VIADD R20, R7, UR4 ;  /* 0x0000000407147c36 */ /* 0x000fe20008000000 */
[----:B------:R-:W-:-:S02]  /*ac20*/  IADD3 R33, P6, PT, R0, R17, RZ ;  /* 0x0000001100217210 */ /* 0x000fc40007fde0ff */
[----:B------:R-:W-:Y:S02]  /*ac30*/  SEL R0, R25, R0, P1 ;  /* 0x0000000019007207 */ /* 0x000fe40000800000 */
[----:B------:R-:W-:Y:S01]  /*ac40*/  IADD3 R18, P2, PT, R19, R6, RZ ;  /* 0x0000000613127210 */ /* 0x000fe20007f5e0ff */
[----:B------:R-:W-:Y:S01]  /*ac50*/  IMAD.X R22, RZ, RZ, R16, P6 ;  /* 0x000000ffff167224 */ /* 0x000fe200030e0610 */
[----:B------:R-:W-:Y:S02]  /*ac60*/  IADD3.X R21, PT, PT, RZ, RZ, RZ, P3, P4 ;  /* 0x000000ffff157210 */ /* 0x000fe40001fe84ff */
[----:B------:R-:W-:Y:S02]  /*ac70*/  ISETP.GT.U32.AND P0, PT, R0, R33, PT ;  /* 0x000000210000720c */ /* 0x000fe40003f04070 */
[----:B------:R-:W-:Y:S01]  /*ac80*/  SEL R2, R27, R16, P1 ;  /* 0x000000101b027207 */ /* 0x000fe20000800000 */
[----:B------:R-:W-:Y:S01]  /*ac90*/  IMAD.X R16, R21, 0x1, R20, P2 ;  /* 0x0000000115107824 */ /* 0x000fe200010e0614 */
[----:B------:R-:W-:-:S02]  /*aca0*/  IADD3 R0, P3, PT, R29, R18, RZ ;  /* 0x000000121d007210 */ /* 0x000fc40007f7e0ff */
[----:B------:R-:W-:Y:S02]  /*acb0*/  ISETP.GT.U32.AND.EX P0, PT, R2, R22, PT, P0 ;  /* 0x000000160200720c */ /* 0x000fe40003f04100 */
[----:B------:R-:W-:Y:S01]  /*acc0*/  ISETP.GT.U32.AND P2, PT, R29, R0, PT ;  /* 0x000000001d00720c */ /* 0x000fe20003f44070 */
[----:B------:R-:W-:Y:S01]  /*acd0*/  IMAD.X R11, R26, 0x1, R16, P3 ;  /* 0x000000011a0b7824 */ /* 0x000fe200018e0610 */
[----:B------:R-:W-:Y:S02]  /*ace0*/  SEL R17, RZ, 0x1, !P0 ;  /* 0x00000001ff117807 */ /* 0x000fe40004000000 */
[----:B------:R-:W-:Y:S01]  /*acf0*/  ISETP.GE.U32.AND P1, PT, R6, RZ, PT ;  /* 0x000000ff0600720c */ /* 0x000fe20003f26070 */
[----:B------:R-:W-:Y:S01]  /*ad00*/  IMAD.WIDE.U32 R6, R36, 0x3d1, RZ ;  /* 0x000003d124067825 */ /* 0x000fe200078e00ff */
[----:B------:R-:W-:Y:S02]  /*ad10*/  ISETP.GT.U32.AND.EX P0, PT, R26, R11, PT, P2 ;  /* 0x0000000b1a00720c */ /* 0x000fe40003f04120 */
[----:B------:R-:W-:Y:S01]  /*ad20*/  ISETP.GE.U32.AND P3, PT, R18, R19, PT ;  /* 0x000000131200720c */ /* 0x000fe20003f66070 */
[----:B------:R-:W-:Y:S01]  /*ad30*/  VIADD R7, R7, UR4 ;  /* 0x0000000407077c36 */ /* 0x000fe20008000000 */
[----:B------:R-:W-:-:S02]  /*ad40*/  IADD3 R17, P4, PT, R0, R17, RZ ;  /* 0x0000001100117210 */ /* 0x000fc40007f9e0ff */
[----:B------:R-:W-:Y:S01]  /*ad50*/  SEL R0, R29, R0, P0 ;  /* 0x000000001d007207 */ /* 0x000fe20000000000 */
[----:B------:R-:W-:Y:S01]  /*ad60*/  IMAD.WIDE.U32 R6, RZ, R35, R6 ;  /* 0x00000023ff067225 */ /* 0x000fe200078e0006 */
[----:B------:R-:W-:Y:S02]  /*ad70*/  ISETP.GE.U32.AND.EX P2, PT, R20, R3, PT, P1 ;  /* 0x000000031400720c */ /* 0x000fe40003f46110 */
[----:B------:R-:W-:Y:S01]  /*ad80*/  ISETP.GE.U32.AND.EX P3, PT, R16, R21, PT, P3 ;  /* 0x000000151000720c */ /* 0x000fe20003f66130 */
[----:B------:R-:W-:Y:S01]  /*ad90*/  IMAD R7, R35, 0x3d1, R7 ;  /* 0x000003d123077824 */ /* 0x000fe200078e0207 */
[----:B------:R-:W-:Y:S01]  /*ada0*/  SEL R2, R26, R11, P0 ;  /* 0x0000000b1a027207 */ /* 0x000fe20000000000 */
[----:B------:R-:W-:Y:S01]  /*adb0*/  IMAD.X R11, RZ, RZ, R11, P4 ;  /* 0x000000ffff0b7224 */ /* 0x000fe200020e060b */
[----:B------:R-:W-:Y:S02]  /*adc0*/  ISETP.GT.U32.AND P1, PT, R0, R17, PT ;  /* 0x000000110000720c */ /* 0x000fe40003f24070 */
[----:B------:R-:W-:-:S02]  /*add0*/  SEL R3, RZ, 0x1, P2 ;  /* 0x00000001ff037807 */ /* 0x000fc40001000000 */
[----:B------:R-:W-:Y:S02]  /*ade0*/  SEL R0, RZ, 0x1, P3 ;  /* 0x00000001ff007807 */ /* 0x000fe40001800000 */
        /* <DEDUP_REMOVED lines=32> */
[----:B------:R-:W-:Y:S01]  /*aff0*/  ISETP.LT.U32.AND P1, PT, R30, R73, PT ;  /* 0x000000491e00720c */ /* 0x000fe20003f21070 */
[----:B------:R-:W-:Y:S01]  /*b000*/  IMAD.MOV.U32 R3, RZ, RZ, R23 ;  /* 0x000000ffff037224 */ /* 0x000fe200078e0017 */
[----:B------:R-:W-:-:S04]  /*b010*/  ISETP.NE.OR.EX P0, PT, R22, R38, P0, P2 ;  /* 0x000000261600720c */ /* 0x000fc80000705720 */
[----:B------:R-:W-:-:S13]  /*b020*/  ISETP.LT.U32.OR.EX P0, PT, R23, R72, P0, P1 ;  /* 0x000000481700720c */ /* 0x000fda0000701510 */
[----:B------:R-:W-:Y:S05]  /*b030*/  @P0 BREAK.RELIABLE B1 ;  /* 0x0000000000010942 */ /* 0x000fea0003800100 */
[----:B------:R-:W-:Y:S05]  /*b040*/  @P0 BRA `(.L_x_24) ;  /* 0x00000000009c0947 */ /* 0x000fea0003800000 */
.L_x_30:
[----:B------:R-:W-:Y:S05]  /*b050*/  BSYNC.RELIABLE B1 ;  /* 0x0000000000017941 */ /* 0x000fea0003800100 */
.L_x_29:
        /* <DEDUP_REMOVED lines=38> */
.L_x_24:
[----:B------:R-:W-:Y:S05]  /*b2c0*/  BSYNC.RECONVERGENT B0 ;  /* 0x0000000000007941 */ /* 0x000fea0003800200 */
.L_x_23:
[----:B------:R-:W-:-:S05]  /*b2d0*/  VIADD R13, R13, 0x1 ;  /* 0x000000010d0d7836 */ /* 0x000fca0000000000 */
[----:B------:R-:W-:-:S13]  /*b2e0*/  ISETP.NE.AND P0, PT, R13, RZ, PT ;  /* 0x000000ff0d00720c */ /* 0x000fda0003f05270 */
[----:B------:R-:W-:Y:S05]  /*b2f0*/  @!P0 BRA `(.L_x_31) ;  /* 0x0000002800d08947 */ /* 0x000fea0003800000 */
[----:B------:R-:W-:Y:S01]  /*b300*/  IMAD.WIDE.U32 R4, R9, R149, RZ ;  /* 0x0000009509047225 */ /* 0x000fe200078e00ff */
[----:B------:R-:W-:Y:S01]  /*b310*/  UMOV UR6, URZ ;  /* 0x000000ff00067c82 */ /* 0x000fe20008000000 */
[----:B------:R-:W-:Y:S01]  /*b320*/  UMOV UR4, URZ ;  /* 0x000000ff00047c82 */ /* 0x000fe20008000000 */
[----:B------:R-:W-:Y:S01]  /*b330*/  UMOV UR5, URZ ;  /* 0x000000ff00057c82 */ /* 0x000fe20008000000 */
[----:B------:R-:W-:Y:S01]  /*b340*/  IMAD.WIDE.U32 R16, R145, R147, RZ ;  /* 0x0000009391107225 */ /* 0x000fe200078e00ff */
[----:B------:R-:W-:Y:S01]  /*b350*/  UMOV UR7, URZ ;  /* 0x000000ff00077c82 */ /* 0x000fe20008000000 */
[----:B------:R-:W-:Y:S04]  /*b360*/  BSSY.RECONVERGENT B0, `(.L_x_32) ;  /* 0x0000217000007945 */ /* 0x000fe80003800200 */
[----:B------:R-:W-:Y:S01]  /*b370*/  BSSY.RELIABLE B1, `(.L_x_33) ;  /* 0x00001ec000017945 */ /* 0x000fe20003800100 */
[----:B------:R-:W-:Y:S01]  /*b380*/  IMAD.WIDE.U32 R20, R147, R149, RZ ;  /* 0x0000009593147225 */ /* 0x000fe200078e00ff */
[----:B------:R-:W-:-:S03]  /*b390*/  IADD3 R11, P3, PT, R4, R16, RZ ;  /* 0x00000010040b7210 */ /* 0x000fc60007f7e0ff */
[----:B------:R-:W-:Y:S01]  /*b3a0*/  IMAD.SHL.U32 R19, R20, 0x2, RZ ;  /* 0x0000000214137824 */ /* 0x000fe200078e00ff */
[C---:B------:R-:W-:Y:S01]  /*b3b0*/  ISETP.GE.U32.AND P1, PT, R11.reuse, R4, PT ;  /* 0x000000040b00720c */ /* 0x040fe20003f26070 */
[----:B------:R-:W-:Y:S01]  /*b3c0*/  IMAD.MOV.U32 R18, RZ, RZ, RZ ;  /* 0x000000ffff127224 */ /* 0x000fe200078e00ff */
[----:B------:R-:W-:Y:S01]  /*b3d0*/  ISETP.GE.U32.AND P2, PT, R11, R16, PT ;  /* 0x000000100b00720c */ /* 0x000fe20003f46070 */
[----:B------:R-:W-:Y:S02]  /*b3e0*/  VIADD R22, R5, UR6 ;  /* 0x0000000605167c36 */ /* 0x000fe40008000000 */
[----:B------:R-:W-:-:S04]  /*b3f0*/  IMAD.WIDE.U32 R4, R149, R149, R18 ;  /* 0x0000009595047225 */ /* 0x000fc800078e0012 */
[----:B------:R-:W-:Y:S01]  /*b400*/  VIADD R27, R21, UR4 ;  /* 0x00000004151b7c36 */ /* 0x000fe20008000000 */
[----:B------:R-:W-:Y:S01]  /*b410*/  ISETP.GE.U32.AND P0, PT, R4, RZ, PT ;  /* 0x000000ff0400720c */ /* 0x000fe20003f06070 */
[----:B------:R-:W-:Y:S02]  /*b420*/  VIADD R5, R5, UR5 ;  /* 0x0000000505057c36 */ /* 0x000fe40008000000 */
[----:B------:R-:W-:Y:S01]  /*b430*/  IMAD.WIDE.U32 R6, R9, R145, RZ ;  /* 0x0000009109067225 */ /* 0x000fe200078e00ff */
[----:B------:R-:W-:Y:S02]  /*b440*/  SHF.R.U64 R20, R20, 0x1f, R27 ;  /* 0x0000001f14147819 */ /* 0x000fe4000000121b */
[----:B------:R-:W-:Y:S01]  /*b450*/  ISETP.GE.U32.AND.EX P0, PT, R5, R19, PT, P0 ;  /* 0x000000130500720c */ /* 0x000fe20003f06100 */
[----:B------:R-:W-:Y:S02]  /*b460*/  IMAD.MOV.U32 R21, RZ, RZ, RZ ;  /* 0x000000ffff157224 */ /* 0x000fe400078e00ff */
[----:B------:R-:W-:Y:S01]  /*b470*/  VIADD R29, R7, UR6 ;  /* 0x00000006071d7c36 */ /* 0x000fe20008000000 */
[----:B------:R-:W-:Y:S01]  /*b480*/  SEL R7, RZ, 0x1, P0 ;  /* 0x00000001ff077807 */ /* 0x000fe20000000000 */
[----:B------:R-:W-:-:S04]  /*b490*/  IMAD.WIDE.U32 R20, R147, R147, R20 ;  /* 0x0000009393147225 */ /* 0x000fc800078e0014 */
[----:B------:R-:W-:Y:S01]  /*b4a0*/  IMAD.MOV.U32 R10, RZ, RZ, RZ ;  /* 0x000000ffff0a7224 */ /* 0x000fe200078e00ff */
[----:B------:R-:W-:Y:S01]  /*b4b0*/  IADD3 R20, P6, P4, R7, R20, RZ ;  /* 0x0000001407147210 */ /* 0x000fe20007cde0ff */
[----:B------:R-:W-:Y:S01]  /*b4c0*/  VIADD R23, R17, UR7 ;  /* 0x0000000711177c36 */ /* 0x000fe20008000000 */
[----:B------:R-:W-:Y:S01]  /*b4d0*/  SHF.R.U32.HI R7, RZ, 0x1f, R27 ;  /* 0x0000001fff077819 */ /* 0x000fe2000001161b */
[----:B------:R-:W-:-:S04]  /*b4e0*/  IMAD.WIDE.U32 R16, R149, R145, R10 ;  /* 0x0000009195107225 */ /* 0x000fc800078e000a */
[----:B------:R-:W-:Y:S01]  /*b4f0*/  IMAD.X R10, R23, 0x1, R22, P3 ;  /* 0x00000001170a7824 */ /* 0x000fe200018e0616 */
[----:B------:R-:W-:Y:S01]  /*b500*/  ISETP.GE.U32.AND P0, PT, R16, RZ, PT ;  /* 0x000000ff1000720c */ /* 0x000fe20003f06070 */
[----:B------:R-:W-:Y:S02]  /*b510*/  VIADD R18, R21, UR4 ;  /* 0x0000000415127c36 */ /* 0x000fe40008000000 */
[----:B------:R-:W-:Y:S01]  /*b520*/  VIADD R73, R17, UR7 ;  /* 0x0000000711497c36 */ /* 0x000fe20008000000 */
[----:B------:R-:W-:Y:S01]  /*b530*/  LOP3.LUT R17, R7, 0x1, RZ, 0xc0, !PT ;  /* 0x0000000107117812 */ /* 0x000fe200078ec0ff */
[----:B------:R-:W-:Y:S01]  /*b540*/  IMAD.WIDE.U32 R26, R8, R149, RZ ;  /* 0x00000095081a7225 */ /* 0x000fe200078e00ff */
[----:B------:R-:W-:Y:S02]  /*b550*/  ISETP.GE.U32.AND.EX P1, PT, R10, R22, PT, P1 ;  /* 0x000000160a00720c */ /* 0x000fe40003f26110 */
[----:B------:R-:W-:Y:S01]  /*b560*/  IADD3 R7, P3, PT, R20, R16, RZ ;  /* 0x0000001014077210 */ /* 0x000fe20007f7e0ff */
[----:B------:R-:W-:Y:S01]  /*b570*/  IMAD.SHL.U32 R19, R6, 0x2, RZ ;  /* 0x0000000206137824 */ /* 0x000fe200078e00ff */
[----:B------:R-:W-:-:S02]  /*b580*/  IADD3.X R22, PT, PT, RZ, R18, R17, P6, P4 ;  /* 0x00000012ff167210 */ /* 0x000fc400037e8411 */
[----:B------:R-:W-:Y:S01]  /*b590*/  ISETP.GE.U32.AND.EX P0, PT, R73, R11, PT, P0 ;  /* 0x0000000b4900720c */ /* 0x000fe20003f06100 */
[----:B------:R-:W-:Y:S01]  /*b5a0*/  IMAD.MOV.U32 R11, RZ, RZ, RZ ;  /* 0x000000ffff0b7224 */ /* 0x000fe200078e00ff */
[----:B------:R-:W-:Y:S01]  /*b5b0*/  IADD3 R72, P4, PT, R7, R16, RZ ;  /* 0x0000001007487210 */ /* 0x000fe20007f9e0ff */
[----:B------:R-:W-:Y:S01]  /*b5c0*/  IMAD.X R16, R73, 0x1, R22, P3 ;  /* 0x0000000149107824 */ /* 0x000fe200018e0616 */
[----:B------:R-:W-:Y:S01]  /*b5d0*/  ISETP.GE.U32.AND.EX P6, PT, R10, R23, PT, P2 ;  /* 0x000000170a00720c */ /* 0x000fe20003fc6120 */
[----:B------:R-:W-:Y:S01]  /*b5e0*/  IMAD.WIDE.U32 R10, R147, R9, R10 ;  /* 0x00000009930a7225 */ /* 0x000fe200078e000a */
[----:B------:R-:W-:Y:S02]  /*b5f0*/  ISETP.GE.U32.AND P2, PT, R7, R20, PT ;  /* 0x000000140700720c */ /* 0x000fe40003f46070 */
[----:B------:R-:W-:Y:S01]  /*b600*/  SEL R17, RZ, 0x1, P0 ;  /* 0x00000001ff117807 */ /* 0x000fe20000000000 */
[----:B------:R-:W-:Y:S01]  /*b610*/  IMAD.X R73, R16, 0x1, R73, P4 ;  /* 0x0000000110497824 */ /* 0x000fe200020e0649 */
[----:B------:R-:W-:Y:S01]  /*b620*/  ISETP.GE.U32.AND P0, PT, R72, R7, PT ;  /* 0x000000074800720c */ /* 0x000fe20003f06070 */
[----:B------:R-:W-:Y:S01]  /*b630*/  IMAD.WIDE.U32 R20, R143, R147, RZ ;  /* 0x000000938f147225 */ /* 0x000fe200078e00ff */
[----:B------:R-:W-:-:S02]  /*b640*/  SEL R23, RZ, 0x1, P1 ;  /* 0x00000001ff177807 */ /* 0x000fc40000800000 */
[----:B------:R-:W-:Y:S01]  /*b650*/  ISETP.GE.U32.AND.EX P2, PT, R16, R22, PT, P2 ;  /* 0x000000161000720c */ /* 0x000fe20003f46120 */
[----:B------:R-:W-:Y:S01]  /*b660*/  VIADD R18, R11, UR6 ;  /* 0x000000060b127c36 */ /* 0x000fe20008000000 */
[----:B------:R-:W-:Y:S01]  /*b670*/  IADD3 R11, P1, P3, R17, R10, RZ ;  /* 0x0000000a110b7210 */ /* 0x000fe20007b3e0ff */
[----:B------:R-:W-:Y:S01]  /*b680*/  VIADD R151, R21, UR5 ;  /* 0x0000000515977c36 */ /* 0x000fe20008000000 */
[----:B------:R-:W-:Y:S01]  /*b690*/  ISETP.GE.U32.AND.EX P4, PT, R73, R16, PT, P0 ;  /* 0x000000104900720c */ /* 0x000fe20003f86100 */
[----:B------:R-:W-:Y:S01]  /*b6a0*/  IMAD.MOV.U32 R16, RZ, RZ, RZ ;  /* 0x000000ffff107224 */ /* 0x000fe200078e00ff */
[----:B------:R-:W-:Y:S02]  /*b6b0*/  IADD3 R17, P0, PT, R26, R20, RZ ;  /* 0x000000141a117210 */ /* 0x000fe40007f1e0ff */
[----:B------:R-:W-:Y:S02]  /*b6c0*/  SEL R7, RZ, 0x1, P6 ;  /* 0x00000001ff077807 */ /* 0x000fe40003000000 */
[----:B------:R-:W-:-:S02]  /*b6d0*/  SEL R148, RZ, 0x1, P2 ;  /* 0x00000001ff947807 */ /* 0x000fc40001000000 */
[----:B------:R-:W-:Y:S02]  /*b6e0*/  SEL R30, RZ, 0x1, P4 ;  /* 0x00000001ff1e7807 */ /* 0x000fe40002000000 */
[-C--:B------:R-:W-:Y:S01]  /*b6f0*/  IADD3.X R150, PT, PT, RZ, R18.reuse, R23, P1, P3 ;  /* 0x00000012ff967210 */ /* 0x080fe20000fe6417 */
[----:B------:R-:W-:Y:S01]  /*b700*/  IMAD.WIDE.U32 R22, R149, R143, R16 ;  /* 0x0000008f95167225 */ /* 0x000fe200078e0010 */
[----:B------:R-:W-:Y:S02]  /*b710*/  IADD3.X R7, PT, PT, RZ, R18, R7, P1, P3 ;  /* 0x00000012ff077210 */ /* 0x000fe40000fe6407 */
[-C--:B------:R-:W-:Y:S01]  /*b720*/  IADD3 R148, P1, PT, R148, R11.reuse, RZ ;  /* 0x0000000b94947210 */ /* 0x080fe20007f3e0ff */
[----:B------:R-:W-:Y:S01]  /*b730*/  VIADD R159, R23, UR5 ;  /* 0x00000005179f7c36 */ /* 0x000fe20008000000 */
[----:B------:R-:W-:Y:S01]  /*b740*/  IADD3 R30, P3, PT, R30, R11, RZ ;  /* 0x0000000b1e1e7210 */ /* 0x000fe20007f7e0ff */
[----:B------:R-:W-:Y:S01]  /*b750*/  IMAD.MOV.U32 R18, RZ, RZ, RZ ;  /* 0x000000ffff127224 */ /* 0x000fe200078e00ff */
[----:B------:R-:W-:Y:S01]  /*b760*/  IADD3 R33, P2, PT, R148, R22, RZ ;  /* 0x0000001694217210 */ /* 0x000fe20007f5e0ff */
[----:B------:R-:W-:Y:S01]  /*b770*/  IMAD.X R150, RZ, RZ, R150, P1 ;  /* 0x000000ffff967224 */ /* 0x000fe200008e0696 */
[----:B------:R-:W-:Y:S01]  /*b780*/  SHF.R.U64 R6, R6, 0x1f, R29 ;  /* 0x0000001f06067819 */ /* 0x000fe2000000121d */
[----:B------:R-:W-:Y:S01]  /*b790*/  IMAD.X R7, RZ, RZ, R7, P3 ;  /* 0x000000ffff077224 */ /* 0x000fe200018e0607 */
[C---:B------:R-:W-:Y:S01]  /*b7a0*/  ISETP.NE.U32.AND P3, PT, R30.reuse, RZ, PT ;  /* 0x000000ff1e00720c */ /* 0x040fe20003f65070 */
[----:B------:R-:W-:Y:S01]  /*b7b0*/  IMAD.X R146, R159, 0x1, R150, P2 ;  /* 0x000000019f927824 */ /* 0x000fe200010e0696 */
[----:B------:R-:W-:Y:S01]  /*b7c0*/  IADD3 R30, P1, PT, R30, R33, RZ ;  /* 0x000000211e1e7210 */ /* 0x000fe20007f3e0ff */
[----:B------:R-:W-:-:S03]  /*b7d0*/  IMAD.WIDE.U32 R10, R145, R145, R18 ;  /* 0x00000091910a7225 */ /* 0x000fc600078e0012 */
[----:B------:R-:W-:Y:S01]  /*b7e0*/  ISETP.GE.U32.AND P4, PT, R30, R33, PT ;  /* 0x000000211e00720c */ /* 0x000fe20003f86070 */
[----:B------:R-:W-:Y:S01]  /*b7f0*/  IMAD.X R144, R7, 0x1, R146, P1 ;  /* 0x0000000107907824 */ /* 0x000fe200008e0692 */
[----:B------:R-:W-:Y:S01]  /*b800*/  ISETP.GE.U32.AND P2, PT, R10, RZ, PT ;  /* 0x000000ff0a00720c */ /* 0x000fe20003f46070 */
[----:B------:R-:W-:Y:S01]  /*b810*/  VIADD R16, R27, UR4 ;  /* 0x000000041b107c36 */ /* 0x000fe20008000000 */
[----:B------:R-:W-:Y:S01]  /*b820*/  ISETP.GE.U32.AND P1, PT, R17, R26, PT ;  /* 0x0000001a1100720c */ /* 0x000fe20003f26070 */
[----:B------:R-:W-:Y:S01]  /*b830*/  VIADD R32, R11, UR7 ;  /* 0x000000070b207c36 */ /* 0x000fe20008000000 */
[----:B------:R-:W-:Y:S01]  /*b840*/  ISETP.GE.U32.AND.EX P4, PT, R144, R146, PT, P4 ;  /* 0x000000929000720c */ /* 0x000fe20003f86140 */
[----:B------:R-:W-:Y:S01]  /*b850*/  IMAD.X R18, R151, 0x1, R16, P0 ;  /* 0x0000000197127824 */ /* 0x000fe200000e0610 */
[----:B------:R-:W-:Y:S02]  /*b860*/  ISETP.GE.U32.AND P0, PT, R17, R20, PT ;  /* 0x000000141100720c */ /* 0x000fe40003f06070 */
[----:B------:R-:W-:Y:S01]  /*b870*/  ISETP.NE.AND.EX P3, PT, R7, RZ, !P4, P3 ;  /* 0x000000ff0700720c */ /* 0x000fe20006765330 */
[----:B------:R-:W-:Y:S01]  /*b880*/  IMAD.MOV.U32 R7, RZ, RZ, RZ ;  /* 0x000000ffff077224 */ /* 0x000fe200078e00ff */
[----:B------:R-:W-:-:S02]  /*b890*/  ISETP.GE.U32.AND.EX P2, PT, R32, R19, PT, P2 ;  /* 0x000000132000720c */ /* 0x000fc40003f46120 */
[----:B------:R-:W-:Y:S01]  /*b8a0*/  SEL R11, RZ, 0x1, !P3 ;  /* 0x00000001ff0b7807 */ /* 0x000fe20005800000 */
[----:B------:R-:W-:Y:S01]  /*b8b0*/  IMAD.WIDE.U32 R6, R9, R9, R6 ;  /* 0x0000000909067225 */ /* 0x000fe200078e0006 */
[----:B------:R-:W-:Y:S02]  /*b8c0*/  ISETP.GE.U32.AND.EX P1, PT, R18, R16, PT, P1 ;  /* 0x000000101200720c */ /* 0x000fe40003f26110 */
[----:B------:R-:W-:Y:S01]  /*b8d0*/  IADD3 R11, P3, PT, R11, R30, RZ ;  /* 0x0000001e0b0b7210 */ /* 0x000fe20007f7e0ff */
[----:B------:R-:W-:Y:S01]  /*b8e0*/  VIADD R27, R7, UR6 ;  /* 0x00000006071b7c36 */ /* 0x000fe20008000000 */
[----:B------:R-:W-:Y:S02]  /*b8f0*/  SEL R19, RZ, 0x1, P2 ;  /* 0x00000001ff137807 */ /* 0x000fe40001000000 */
[----:B------:R-:W-:Y:S01]  /*b900*/  SHF.R.U32.HI R16, RZ, 0x1f, R29 ;  /* 0x0000001fff107819 */ /* 0x000fe2000001161d */
[----:B------:R-:W-:Y:S01]  /*b910*/  IMAD.X R23, RZ, RZ, R144, P3 ;  /* 0x000000ffff177224 */ /* 0x000fe200018e0690 */
[----:B------:R-:W-:Y:S01]  /*b920*/  IADD3 R26, P6, P4, R19, R6, RZ ;  /* 0x00000006131a7210 */ /* 0x000fe20007cde0ff */
[----:B------:R-:W-:Y:S01]  /*b930*/  IMAD.WIDE.U32 R28, R142, R149, RZ ;  /* 0x000000958e1c7225 */ /* 0x000fe200078e00ff */
[----:B------:R-:W-:-:S02]  /*b940*/  ISETP.GT.U32.AND P2, PT, R30, R11, PT ;  /* 0x0000000b1e00720c */ /* 0x000fc40003f44070 */
[----:B------:R-:W-:Y:S01]  /*b950*/  LOP3.LUT R16, R16, 0x1, RZ, 0xc0, !PT ;  /* 0x0000000110107812 */ /* 0x000fe200078ec0ff */
[----:B------:R-:W-:Y:S01]  /*b960*/  IMAD.WIDE.U32 R6, R15, R147, RZ ;  /* 0x000000930f067225 */ /* 0x000fe200078e00ff */
[----:B------:R-:W-:Y:S02]  /*b970*/  ISETP.GT.U32.AND.EX P2, PT, R144, R23, PT, P2 ;  /* 0x000000179000720c */ /* 0x000fe40003f44120 */
[----:B------:R-:W-:Y:S01]  /*b980*/  IADD3.X R27, PT, PT, RZ, R27, R16, P6, P4 ;  /* 0x0000001bff1b7210 */ /* 0x000fe200037e8410 */
[----:B------:R-:W-:Y:S01]  /*b990*/  IMAD.MOV.U32 R19, RZ, RZ, RZ ;  /* 0x000000ffff137224 */ /* 0x000fe200078e00ff */
[----:B------:R-:W-:Y:S02]  /*b9a0*/  IADD3 R31, P4, PT, R11, R10, RZ ;  /* 0x0000000a0b1f7210 */ /* 0x000fe40007f9e0ff */
[----:B------:R-:W-:Y:S01]  /*b9b0*/  SEL R10, R30, R11, P2 ;  /* 0x0000000b1e0a7207 */ /* 0x000fe20001000000 */
[----:B------:R-:W-:Y:S01]  /*b9c0*/  IMAD.WIDE.U32 R20, R147, R8, R18 ;  /* 0x0000000893147225 */ /* 0x000fe200078e0012 */
[----:B------:R-:W-:-:S02]  /*b9d0*/  ISETP.GE.U32.AND P3, PT, R22, RZ, PT ;  /* 0x000000ff1600720c */ /* 0x000fc40003f66070 */
[----:B------:R-:W-:Y:S01]  /*b9e0*/  IADD3 R11, P6, PT, R28, R6, RZ ;  /* 0x000000061c0b7210 */ /* 0x000fe20007fde0ff */
[----:B------:R-:W-:Y:S01]  /*b9f0*/  IMAD.X R32, R23, 0x1, R32, P4 ;  /* 0x0000000117207824 */ /* 0x000fe200020e0620 */
[----:B------:R-:W-:Y:S01]  /*ba00*/  SEL R23, R144, R23, P2 ;  /* 0x0000001790177207 */ /* 0x000fe20001000000 */
[----:B------:R-:W-:Y:S01]  /*ba10*/  VIADD R155, R21, UR4 ;  /* 0x00000004159b7c36 */ /* 0x000fe20008000000 */
[----:B------:R-:W-:Y:S01]  /*ba20*/  ISETP.GT.U32.AND P2, PT, R10, R31, PT ;  /* 0x0000001f0a00720c */ /* 0x000fe20003f44070 */
[----:B------:R-:W-:Y:S01]  /*ba30*/  IMAD.MOV.U32 R10, RZ, RZ, RZ ;  /* 0x000000ffff0a7224 */ /* 0x000fe200078e00ff */
[----:B------:R-:W-:Y:S02]  /*ba40*/  ISETP.GE.U32.AND.EX P3, PT, R159, R17, PT, P3 ;  /* 0x000000119f00720c */ /* 0x000fe40003f66130 */
[----:B------:R-:W-:Y:S01]  /*ba50*/  ISETP.GE.U32.AND P4, PT, R33, R148, PT ;  /* 0x000000942100720c */ /* 0x000fe20003f86070 */
[----:B------:R-:W-:Y:S01]  /*ba60*/  IMAD.WIDE.U32 R16, R149, R15, R10 ;  /* 0x0000000f95107225 */ /* 0x000fe200078e000a */
[----:B------:R-:W-:-:S02]  /*ba70*/  ISETP.GT.U32.AND.EX P2, PT, R23, R32, PT, P2 ;  /* 0x000000201700720c */ /* 0x000fc40003f44120 */
[----:B------:R-:W-:Y:S02]  /*ba80*/  ISETP.GE.U32.AND.EX P4, PT, R146, R150, PT, P4 ;  /* 0x000000969200720c */ /* 0x000fe40003f86140 */
[----:B------:R-:W-:Y:S02]  /*ba90*/  SEL R23, RZ, 0x1, P3 ;  /* 0x00000001ff177807 */ /* 0x000fe40001800000 */
[----:B------:R-:W-:Y:S02]  /*baa0*/  SEL R19, RZ, 0x1, !P2 ;  /* 0x00000001ff137807 */ /* 0x000fe40005000000 */
[----:B------:R-:W-:Y:S02]  /*bab0*/  SEL R153, RZ, 0x1, P4 ;  /* 0x00000001ff997807 */ /* 0x000fe40002000000 */
[----:B------:R-:W-:Y:S01]  /*bac0*/  IADD3 R148, P2, P3, R23, R20, RZ ;  /* 0x0000001417947210 */ /* 0x000fe20007b5e0ff */
[----:B------:R-:W-:Y:S01]  /*bad0*/  IMAD.MOV.U32 R20, RZ, RZ, RZ ;  /* 0x000000ffff147224 */ /* 0x000fe200078e00ff */
[----:B------:R-:W-:-:S02]  /*bae0*/  SEL R10, RZ, 0x1, P1 ;  /* 0x00000001ff0a7807 */ /* 0x000fc40000800000 */
[----:B------:R-:W-:Y:S02]  /*baf0*/  IADD3 R19, P1, PT, R19, R26, RZ ;  /* 0x0000001a13137210 */ /* 0x000fe40007f3e0ff */
[----:B------:R-:W-:Y:S02]  /*bb00*/  IADD3 R153, P4, PT, R153, R148, RZ ;  /* 0x0000009499997210 */ /* 0x000fe40007f9e0ff */
[----:B------:R-:W-:Y:S01]  /*bb10*/  IADD3.X R157, PT, PT, RZ, R155, R10, P2, P3 ;  /* 0x0000009bff9d7210 */ /* 0x000fe200017e640a */
[----:B------:R-:W-:Y:S02]  /*bb20*/  VIADD R10, R17, UR7 ;  /* 0x00000007110a7c36 */ /* 0x000fe40008000000 */
[----:B------:R-:W-:Y:S01]  /*bb30*/  IMAD.X R17, RZ, RZ, R27, P1 ;  /* 0x000000ffff117224 */ /* 0x000fe200008e061b */
[----:B------:R-:W-:Y:S01]  /*bb40*/  IADD3 R149, P1, PT, R153, R16, RZ ;  /* 0x0000001099957210 */ /* 0x000fe20007f3e0ff */
[----:B------:R-:W-:Y:S01]  /*bb50*/  IMAD.X R157, RZ, RZ, R157, P4 ;  /* 0x000000ffff9d7224 */ /* 0x000fe200020e069d */
[----:B------:R-:W-:Y:S01]  /*bb60*/  ISETP.GE.U32.AND.EX P4, PT, R18, R151, PT, P0 ;  /* 0x000000971200720c */ /* 0x000fe20003f86100 */
[----:B------:R-:W-:Y:S01]  /*bb70*/  IMAD.WIDE.U32 R26, R8, R145, RZ ;  /* 0x00000091081a7225 */ /* 0x000fe200078e00ff */
[----:B------:R-:W-:-:S02]  /*bb80*/  IADD3 R154, P0, PT, R19, R149, RZ ;  /* 0x00000095139a7210 */ /* 0x000fc40007f1e0ff */
[----:B------:R-:W-:Y:S01]  /*bb90*/  SEL R30, RZ, 0x1, P4 ;  /* 0x00000001ff1e7807 */ /* 0x000fe20002000000 */
[----:B------:R-:W-:Y:S01]  /*bba0*/  IMAD.X R151, R10, 0x1, R157, P1 ;  /* 0x000000010a977824 */ /* 0x000fe200008e069d */
[----:B------:R-:W-:Y:S02]  /*bbb0*/  ISETP.GE.U32.AND P4, PT, R154, R149, PT ;  /* 0x000000959a00720c */ /* 0x000fe40003f86070 */
[----:B------:R-:W-:Y:S01]  /*bbc0*/  IADD3 R146, P1, PT, R31, R22, RZ ;  /* 0x000000161f927210 */ /* 0x000fe20007f3e0ff */
[----:B------:R-:W-:Y:S01]  /*bbd0*/  IMAD.X R156, R17, 0x1, R151, P0 ;  /* 0x00000001119c7824 */ /* 0x000fe200000e0697 */
[----:B------:R-:W-:Y:S01]  /*bbe0*/  ISETP.NE.U32.AND P0, PT, R19, RZ, PT ;  /* 0x000000ff1300720c */ /* 0x000fe20003f05070 */
[----:B------:R-:W-:-:S03]  /*bbf0*/  IMAD.WIDE.U32 R18, R143, R9, RZ ;  /* 0x000000098f127225 */ /* 0x000fc600078e00ff */
[----:B------:R-:W-:Y:S01]  /*bc00*/  ISETP.GE.U32.AND.EX P4, PT, R156, R151, PT, P4 ;  /* 0x000000979c00720c */ /* 0x000fe20003f86140 */
[----:B------:R-:W-:Y:S01]  /*bc10*/  IMAD.X R144, R32, 0x1, R159, P1 ;  /* 0x0000000120907824 */ /* 0x000fe200008e069f */
[----:B------:R-:W-:Y:S01]  /*bc20*/  ISETP.GE.U32.AND P1, PT, R146, R31, PT ;  /* 0x0000001f9200720c */ /* 0x000fe20003f26070 */
[----:B------:R-:W-:Y:S01]  /*bc30*/  VIADD R19, R19, UR5 ;  /* 0x0000000513137c36 */ /* 0x000fe20008000000 */
[----:B------:R-:W-:Y:S02]  /*bc40*/  ISETP.NE.AND.EX P4, PT, R17, RZ, !P4, P0 ;  /* 0x000000ff1100720c */ /* 0x000fe40006785300 */
[----:B------:R-:W-:Y:S02]  /*bc50*/  IADD3 R21, P0, PT, R26, R18, RZ ;  /* 0x000000121a157210 */ /* 0x000fe40007f1e0ff */
[----:B------:R-:W-:Y:S02]  /*bc60*/  ISETP.GE.U32.AND.EX P1, PT, R144, R32, PT, P1 ;  /* 0x000000209000720c */ /* 0x000fe40003f26110 */
[----:B------:R-:W-:Y:S01]  /*bc70*/  SEL R33, RZ, 0x1, !P4 ;  /* 0x00000001ff217807 */ /* 0x000fe20006000000 */
[----:B------:R-:W-:Y:S01]  /*bc80*/  IMAD.WIDE.U32 R22, R145, R143, R20 ;  /* 0x0000008f91167225 */ /* 0x000fe200078e0014 */
[----:B------:R-:W-:-:S02]  /*bc90*/  SEL R17, RZ, 0x1, P1 ;  /* 0x00000001ff117807 */ /* 0x000fc40000800000 */
[----:B------:R-:W-:Y:S01]  /*bca0*/  IADD3 R33, P1, PT, R33, R154, RZ ;  /* 0x0000009a21217210 */ /* 0x000fe20007f3e0ff */
[----:B------:R-:W-:Y:S01]  /*bcb0*/  VIADD R152, R23, UR5 ;  /* 0x0000000517987c36 */ /* 0x000fe20008000000 */
[----:B------:R-:W-:Y:S01]  /*bcc0*/  IADD3.X R20, PT, PT, RZ, R155, R30, P2, P3 ;  /* 0x0000009bff147210 */ /* 0x000fe200017e641e */
[----:B------:R-:W-:Y:S01]  /*bcd0*/  VIADD R155, R7, UR7 ;  /* 0x00000007079b7c36 */ /* 0x000fe20008000000 */
[----:B------:R-:W-:Y:S01]  /*bce0*/  IADD3 R17, P4, PT, R17, R148, RZ ;  /* 0x0000009411117210 */ /* 0x000fe20007f9e0ff */
[----:B------:R-:W-:Y:S01]  /*bcf0*/  VIADD R148, R27, UR4 ;  /* 0x000000041b947c36 */ /* 0x000fe20008000000 */
[----:B------:R-:W-:Y:S01]  /*bd00*/  IADD3 R150, P2, PT, R33, R22, RZ ;  /* 0x0000001621967210 */ /* 0x000fe20007f5e0ff */
[----:B------:R-:W-:Y:S01]  /*bd10*/  IMAD.X R27, RZ, RZ, R156, P1 ;  /* 0x000000ffff1b7224 */ /* 0x000fe200008e069c */
[----:B------:R-:W-:Y:S01]  /*bd20*/  ISETP.GE.U32.AND P3, PT, R21, R26, PT ;  /* 0x0000001a1500720c */ /* 0x000fe20003f66070 */
[----:B------:R-:W-:Y:S01]  /*bd30*/  IMAD.X R23, RZ, RZ, R20, P4 ;  /* 0x000000ffff177224 */ /* 0x000fe200020e0614 */
[----:B------:R-:W-:Y:S01]  /*bd40*/  IADD3 R30, P1, PT, R17, R150, RZ ;  /* 0x00000096111e7210 */ /* 0x000fe20007f3e0ff */
[----:B------:R-:W-:Y:S01]  /*bd50*/  IMAD.X R31, R27, 0x1, R152, P2 ;  /* 0x000000011b1f7824 */ /* 0x000fe200010e0698 */
[----:B------:R-:W-:Y:S01]  /*bd60*/  ISETP.GE.U32.AND P2, PT, R21, R18, PT ;  /* 0x000000121500720c */ /* 0x000fe20003f46070 */
[----:B------:R-:W-:Y:S01]  /*bd70*/  IMAD.X R20, R19, 0x1, R148, P0 ;  /* 0x0000000113147824 */ /* 0x000fe200000e0694 */
[----:B------:R-:W-:Y:S01]  /*bd80*/  ISETP.GE.U32.AND P4, PT, R30, R150, PT ;  /* 0x000000961e00720c */ /* 0x000fe20003f86070 */
[----:B------:R-:W-:Y:S01]  /*bd90*/  IMAD.X R32, R23, 0x1, R31, P1 ;  /* 0x0000000117207824 */ /* 0x000fe200008e061f */
[----:B------:R-:W-:Y:S01]  /*bda0*/  ISETP.NE.U32.AND P1, PT, R17, RZ, PT ;  /* 0x000000ff1100720c */ /* 0x000fe20003f25070 */
[----:B------:R-:W-:Y:S01]  /*bdb0*/  VIADD R17, R29, UR6 ;  /* 0x000000061d117c36 */ /* 0x000fe20008000000 */
[----:B------:R-:W-:-:S02]  /*bdc0*/  ISETP.GE.U32.AND P0, PT, R11, R28, PT ;  /* 0x0000001c0b00720c */ /* 0x000fc40003f06070 */
[----:B------:R-:W-:Y:S01]  /*bdd0*/  ISETP.GE.U32.AND.EX P4, PT, R32, R31, PT, P4 ;  /* 0x0000001f2000720c */ /* 0x000fe20003f86140 */
[----:B------:R-:W-:Y:S01]  /*bde0*/  IMAD.X R18, R155, 0x1, R17, P6 ;  /* 0x000000019b127824 */ /* 0x000fe200030e0611 */
[----:B------:R-:W-:Y:S02]  /*bdf0*/  ISETP.GE.U32.AND.EX P3, PT, R20, R148, PT, P3 ;  /* 0x000000941400720c */ /* 0x000fe40003f66130 */
[----:B------:R-:W-:Y:S02]  /*be00*/  ISETP.NE.AND.EX P1, PT, R23, RZ, !P4, P1 ;  /* 0x000000ff1700720c */ /* 0x000fe40006725310 */
[----:B------:R-:W-:Y:S02]  /*be10*/  ISETP.GT.U32.AND P4, PT, R154, R33, PT ;  /* 0x000000219a00720c */ /* 0x000fe40003f84070 */
[----:B------:R-:W-:Y:S02]  /*be20*/  SEL R7, RZ, 0x1, !P1 ;  /* 0x00000001ff077807 */ /* 0x000fe40004800000 */
[----:B------:R-:W-:-:S02]  /*be30*/  ISETP.GT.U32.AND.EX P4, PT, R156, R27, PT, P4 ;  /* 0x0000001b9c00720c */ /* 0x000fc40003f84140 */
[----:B------:R-:W-:Y:S02]  /*be40*/  IADD3 R7, P1, PT, R7, R30, RZ ;  /* 0x0000001e07077210 */ /* 0x000fe40007f3e0ff */
[----:B------:R-:W-:Y:S02]  /*be50*/  SEL R23, R154, R33, P4 ;  /* 0x000000219a177207 */ /* 0x000fe40002000000 */
[----:B------:R-:W-:Y:S02]  /*be60*/  SEL R28, R156, R27, P4 ;  /* 0x0000001b9c1c7207 */ /* 0x000fe40002000000 */
[----:B------:R-:W-:Y:S01]  /*be70*/  ISETP.GE.U32.AND.EX P0, PT, R18, R17, PT, P0 ;  /* 0x000000111200720c */ /* 0x000fe20003f06100 */
[----:B------:R-:W-:Y:S01]  /*be80*/  IMAD.X R17, RZ, RZ, R32, P1 ;  /* 0x000000ffff117224 */ /* 0x000fe200008e0620 */
[----:B------:R-:W-:Y:S02]  /*be90*/  ISETP.GE.U32.AND P4, PT, R22, RZ, PT ;  /* 0x000000ff1600720c */ /* 0x000fe40003f86070 */
[----:B------:R-:W-:-:S02]  /*bea0*/  ISETP.GE.U32.AND P6, PT, R149, R153, PT ;  /* 0x000000999500720c */ /* 0x000fc40003fc6070 */
[----:B------:R-:W-:Y:S02]  /*beb0*/  SEL R156, RZ, 0x1, P3 ;  /* 0x00000001ff9c7807 */ /* 0x000fe40001800000 */
[----:B------:R-:W-:Y:S02]  /*bec0*/  ISETP.GT.U32.AND P3, PT, R30, R7, PT ;  /* 0x000000071e00720c */ /* 0x000fe40003f64070 */
[----:B------:R-:W-:Y:S01]  /*bed0*/  ISETP.GE.U32.AND.EX P2, PT, R20, R19, PT, P2 ;  /* 0x000000131400720c */ /* 0x000fe20003f46120 */
[----:B------:R-:W-:Y:S01]  /*bee0*/  IMAD.MOV.U32 R19, RZ, RZ, RZ ;  /* 0x000000ffff137224 */ /* 0x000fe200078e00ff */
[----:B------:R-:W-:Y:S01]  /*bef0*/  ISETP.GE.U32.AND.EX P1, PT, R152, R21, PT, P4 ;  /* 0x000000159800720c */ /* 0x000fe20003f26140 */
[----:B------:R-:W-:Y:S01]  /*bf00*/  IMAD.MOV.U32 R21, RZ, RZ, RZ ;  /* 0x000000ffff157224 */ /* 0x000fe200078e00ff */
[----:B------:R-:W-:Y:S01]  /*bf10*/  ISETP.GE.U32.AND.EX P4, PT, R151, R157, PT, P6 ;  /* 0x0000009d9700720c */ /* 0x000fe20003f86160 */
[----:B------:R-:W-:Y:S01]  /*bf20*/  IMAD.WIDE.U32 R26, R147, R142, R18 ;  /* 0x0000008e931a7225 */ /* 0x000fe200078e0012 */
[----:B------:R-:W-:-:S02]  /*bf30*/  ISETP.GT.U32.AND.EX P6, PT, R32, R17, PT, P3 ;  /* 0x000000112000720c */ /* 0x000fc40003fc4130 */
[----:B------:R-:W-:Y:S01]  /*bf40*/  SEL R148, RZ, 0x1, P2 ;  /* 0x00000001ff947807 */ /* 0x000fe20001000000 */
[----:B------:R-:W-:Y:S01]  /*bf50*/  IMAD.WIDE.U32 R20, R9, R8, R20 ;  /* 0x0000000809147225 */ /* 0x000fe200078e0014 */
[----:B------:R-:W-:Y:S02]  /*bf60*/  ISETP.GT.U32.AND P3, PT, R23, R150, PT ;  /* 0x000000961700720c */ /* 0x000fe40003f64070 */
[----:B------:R-:W-:Y:S01]  /*bf70*/  IADD3 R150, P2, PT, R7, R22, RZ ;  /* 0x0000001607967210 */ /* 0x000fe20007f5e0ff */
[----:B------:R-:W-:Y:S01]  /*bf80*/  VIADD R149, R21, UR4 ;  /* 0x0000000415957c36 */ /* 0x000fe20008000000 */
[----:B------:R-:W-:Y:S01]  /*bf90*/  SEL R7, R30, R7, P6 ;  /* 0x000000071e077207 */ /* 0x000fe20003000000 */
[----:B------:R-:W-:Y:S01]  /*bfa0*/  VIADD R164, R27, UR6 ;  /* 0x000000061ba47c36 */ /* 0x000fe20008000000 */
[----:B------:R-:W-:Y:S01]  /*bfb0*/  SEL R19, RZ, 0x1, P1 ;  /* 0x00000001ff137807 */ /* 0x000fe20000800000 */
[----:B------:R-:W-:Y:S01]  /*bfc0*/  IMAD.X R152, R17, 0x1, R152, P2 ;  /* 0x0000000111987824 */ /* 0x000fe200010e0698 */
[----:B------:R-:W-:-:S02]  /*bfd0*/  ISETP.GE.U32.AND P2, PT, R16, RZ, PT ;  /* 0x000000ff1000720c */ /* 0x000fc40003f46070 */
[----:B------:R-:W-:Y:S01]  /*bfe0*/  SEL R17, R32, R17, P6 ;  /* 0x0000001120117207 */ /* 0x000fe20003000000 */
[----:B------:R-:W-:Y:S01]  /*bff0*/  IMAD.MOV.U32 R32, RZ, RZ, RZ ;  /* 0x000000ffff207224 */ /* 0x000fe200078e00ff */
[----:B------:R-:W-:Y:S02]  /*c000*/  ISETP.GE.U32.AND.EX P2, PT, R10, R11, PT, P2 ;  /* 0x0000000b0a00720c */ /* 0x000fe40003f46120 */
[----:B------:R-:W-:Y:S02]  /*c010*/  ISETP.GT.U32.AND P1, PT, R7, R150, PT ;  /* 0x000000960700720c */ /* 0x000fe40003f24070 */
[----:B------:R-:W-:Y:S01]  /*c020*/  ISETP.GT.U32.AND.EX P3, PT, R28, R31, PT, P3 ;  /* 0x0000001f1c00720c */ /* 0x000fe20003f64130 */
[----:B------:R-:W-:Y:S01]  /*c030*/  IMAD.WIDE.U32 R30, R8, R143, RZ ;  /* 0x0000008f081e7225 */ /* 0x000fe200078e00ff */
[----:B------:R-:W-:Y:S02]  /*c040*/  SEL R153, RZ, 0x1, P2 ;  /* 0x00000001ff997807 */ /* 0x000fe40001000000 */
[----:B------:R-:W-:Y:S01]  /*c050*/  SEL R21, RZ, 0x1, P4 ;  /* 0x00000001ff157807 */ /* 0x000fe20002000000 */
[----:B------:R-:W-:Y:S01]  /*c060*/  IMAD.SHL.U32 R33, R30, 0x2, RZ ;  /* 0x000000021e217824 */ /* 0x000fe200078e00ff */
[----:B------:R-:W-:Y:S01]  /*c070*/  IADD3 R154, P4, P6, R19, R20, RZ ;  /* 0x00000014139a7210 */ /* 0x000fe20007e9e0ff */
[----:B------:R-:W-:Y:S01]  /*c080*/  IMAD.MOV.U32 R28, RZ, RZ, RZ ;  /* 0x000000ffff1c7224 */ /* 0x000fe200078e00ff */
[----:B------:R-:W-:-:S02]  /*c090*/  ISETP.GT.U32.AND.EX P1, PT, R17, R152, PT, P1 ;  /* 0x000000981100720c */ /* 0x000fc40003f24110 */
[----:B------:R-:W-:Y:S02]  /*c0a0*/  SEL R7, RZ, 0x1, !P3 ;  /* 0x00000001ff077807 */ /* 0x000fe40005800000 */
[----:B------:R-:W-:Y:S01]  /*c0b0*/  IADD3 R153, P3, P2, R153, R26, RZ ;  /* 0x0000001a99997210 */ /* 0x000fe20007a7e0ff */
[----:B------:R-:W-:Y:S01]  /*c0c0*/  IMAD.WIDE.U32 R26, R143, R143, R32 ;  /* 0x0000008f8f1a7225 */ /* 0x000fe200078e0020 */
[----:B------:R-:W-:Y:S02]  /*c0d0*/  SEL R23, RZ, 0x1, P0 ;  /* 0x00000001ff177807 */ /* 0x000fe40000000000 */
[----:B------:R-:W-:Y:S01]  /*c0e0*/  IADD3.X R17, PT, PT, RZ, R149, R156, P4, P6 ;  /* 0x00000095ff117210 */ /* 0x000fe200027ec49c */
[----:B------:R-:W-:Y:S01]  /*c0f0*/  VIADD R147, R27, UR5 ;  /* 0x000000051b937c36 */ /* 0x000fe20008000000 */
[----:B------:R-:W-:Y:S02]  /*c100*/  SEL R19, RZ, 0x1, !P1 ;  /* 0x00000001ff137807 */ /* 0x000fe40004800000 */
[----:B------:R-:W-:-:S02]  /*c110*/  IADD3 R7, P0, PT, R7, R154, RZ ;  /* 0x0000009a07077210 */ /* 0x000fc40007f1e0ff */
[----:B------:R-:W-:Y:S02]  /*c120*/  IADD3 R20, P1, PT, R21, R153, RZ ;  /* 0x0000009915147210 */ /* 0x000fe40007f3e0ff */
[----:B------:R-:W-:Y:S01]  /*c130*/  IADD3.X R21, PT, PT, RZ, R164, R23, P3, P2 ;  /* 0x000000a4ff157210 */ /* 0x000fe20001fe4417 */
[----:B------:R-:W-:Y:S01]  /*c140*/  IMAD.X R17, RZ, RZ, R17, P0 ;  /* 0x000000ffff117224 */ /* 0x000fe200000e0611 */
[----:B------:R-:W-:Y:S01]  /*c150*/  IADD3 R160, P0, PT, R7, R20, RZ ;  /* 0x0000001407a07210 */ /* 0x000fe20007f1e0ff */
[----:B------:R-:W-:Y:S01]  /*c160*/  IMAD.WIDE.U32 R22, R15, R9, RZ ;  /* 0x000000090f167225 */ /* 0x000fe200078e00ff */
[----:B------:R-:W-:Y:S02]  /*c170*/  IADD3.X R27, PT, PT, RZ, R149, R148, P4, P6 ;  /* 0x00000095ff1b7210 */ /* 0x000fe400027ec494 */
[----:B------:R-:W-:Y:S01]  /*c180*/  IADD3 R19, P4, PT, R19, R154, RZ ;  /* 0x0000009a13137210 */ /* 0x000fe20007f9e0ff */
[----:B------:R-:W-:Y:S01]  /*c190*/  IMAD.X R21, RZ, RZ, R21, P1 ;  /* 0x000000ffff157224 */ /* 0x000fe200008e0615 */
[----:B------:R-:W-:Y:S01]  /*c1a0*/  ISETP.GE.U32.AND P1, PT, R160, R20, PT ;  /* 0x00000014a000720c */ /* 0x000fe20003f26070 */
[----:B------:R-:W-:-:S02]  /*c1b0*/  VIADD R151, R23, UR7 ;  /* 0x0000000717977c36 */ /* 0x000fc40008000000 */
[----:B------:R-:W-:Y:S01]  /*c1c0*/  IMAD.X R162, R17, 0x1, R21, P0 ;  /* 0x0000000111a27824 */ /* 0x000fe200000e0615 */
[----:B------:R-:W-:-:S04]  /*c1d0*/  ISETP.NE.U32.AND P0, PT, R7, RZ, PT ;  /* 0x000000ff0700720c */ /* 0x000fc80003f05070 */
[----:B------:R-:W-:Y:S01]  /*c1e0*/  ISETP.GE.U32.AND.EX P1, PT, R162, R21, PT, P1 ;  /* 0x00000015a200720c */ /* 0x000fe20003f26110 */
[----:B------:R-:W-:-:S03]  /*c1f0*/  IMAD.WIDE.U32 R20, R142, R145, RZ ;  /* 0x000000918e147225 */ /* 0x000fc600078e00ff */
[----:B------:R-:W-:Y:S01]  /*c200*/  ISETP.NE.AND.EX P0, PT, R17, RZ, !P1, P0 ;  /* 0x000000ff1100720c */ /* 0x000fe20004f05300 */
[----:B------:R-:W-:Y:S01]  /*c210*/  VIADD R17, R31, UR4 ;  /* 0x000000041f117c36 */ /* 0x000fe20008000000 */
[----:B------:R-:W-:Y:S02]  /*c220*/  IADD3 R29, P1, PT, R20, R22, RZ ;  /* 0x00000016141d7210 */ /* 0x000fe40007f3e0ff */
[----:B------:R-:W-:Y:S02]  /*c230*/  SEL R7, RZ, 0x1, !P0 ;  /* 0x00000001ff077807 */ /* 0x000fe40004000000 */
[----:B------:R-:W-:Y:S01]  /*c240*/  SHF.R.U64 R32, R30, 0x1f, R17 ;  /* 0x0000001f1e207819 */ /* 0x000fe20000001211 */
[----:B------:R-:W-:Y:S01]  /*c250*/  IMAD.WIDE.U32 R30, R145, R15, R28 ;  /* 0x0000000f911e7225 */ /* 0x000fe200078e001c */
[----:B------:R-:W-:Y:S02]  /*c260*/  ISETP.GE.U32.AND P0, PT, R26, RZ, PT ;  /* 0x000000ff1a00720c */ /* 0x000fe40003f06070 */
[----:B------:R-:W-:Y:S01]  /*c270*/  IADD3 R145, P6, PT, R7, R160, RZ ;  /* 0x000000a007917210 */ /* 0x000fe20007fde0ff */
[----:B------:R-:W-:Y:S01]  /*c280*/  VIADD R158, R31, UR7 ;  /* 0x000000071f9e7c36 */ /* 0x000fe20008000000 */
[----:B------:R-:W-:Y:S01]  /*c290*/  ISETP.GE.U32.AND.EX P0, PT, R147, R33, PT, P0 ;  /* 0x000000219300720c */ /* 0x000fe20003f06100 */
[----:B------:R-:W-:Y:S01]  /*c2a0*/  IMAD.MOV.U32 R33, RZ, RZ, RZ ;  /* 0x000000ffff217224 */ /* 0x000fe200078e00ff */
[----:B------:R-:W-:Y:S01]  /*c2b0*/  SHF.R.U32.HI R17, RZ, 0x1f, R17 ;  /* 0x0000001fff117819 */ /* 0x000fe20000011611 */
[----:B------:R-:W-:Y:S01]  /*c2c0*/  IMAD.X R149, RZ, RZ, R162, P6 ;  /* 0x000000ffff957224 */ /* 0x000fe200030e06a2 */
[----:B------:R-:W-:Y:S01]  /*c2d0*/  IADD3 R154, P6, PT, R145, R30, RZ ;  /* 0x0000001e919a7210 */ /* 0x000fe20007fde0ff */
[----:B------:R-:W-:Y:S01]  /*c2e0*/  IMAD.WIDE.U32 R32, R8, R8, R32 ;  /* 0x0000000808207225 */ /* 0x000fe200078e0020 */
[----:B------:R-:W-:-:S02]  /*c2f0*/  SEL R7, RZ, 0x1, P0 ;  /* 0x00000001ff077807 */ /* 0x000fc40000000000 */
[----:B------:R-:W-:Y:S01]  /*c300*/  IADD3 R148, P0, PT, R19, R154, RZ ;  /* 0x0000009a13947210 */ /* 0x000fe20007f1e0ff */
[----:B------:R-:W-:Y:S02]  /*c310*/  IMAD.X R31, RZ, RZ, R27, P4 ;  /* 0x000000ffff1f7224 */ /* 0x000fe400020e061b */
[----:B------:R-:W-:Y:S02]  /*c320*/  IMAD.X R156, R149, 0x1, R158, P6 ;  /* 0x00000001959c7824 */ /* 0x000fe400030e069e */
[----:B------:R-:W-:Y:S01]  /*c330*/  VIADD R28, R33, UR4 ;  /* 0x00000004211c7c36 */ /* 0x000fe20008000000 */
[----:B------:R-:W-:Y:S01]  /*c340*/  IADD3 R33, P4, P6, R7, R32, RZ ;  /* 0x0000002007217210 */ /* 0x000fe20007e9e0ff */
[----:B------:R-:W-:Y:S01]  /*c350*/  IMAD.X R32, R31, 0x1, R156, P0 ;  /* 0x000000011f207824 */ /* 0x000fe200000e069c */
[----:B------:R-:W-:Y:S02]  /*c360*/  LOP3.LUT R7, R17, 0x1, RZ, 0xc0, !PT ;  /* 0x0000000111077812 */ /* 0x000fe400078ec0ff */
[----:B------:R-:W-:-:S02]  /*c370*/  ISETP.GE.U32.AND P0, PT, R148, R154, PT ;  /* 0x0000009a9400720c */ /* 0x000fc40003f06070 */
[----:B------:R-:W-:Y:S01]  /*c380*/  IADD3.X R28, PT, PT, RZ, R28, R7, P4, P6 ;  /* 0x0000001cff1c7210 */ /* 0x000fe200027ec407 */
[----:B------:R-:W-:Y:S01]  /*c390*/  VIADD R7, R21, UR6 ;  /* 0x0000000615077c36 */ /* 0x000fe20008000000 */
[----:B------:R-:W-:Y:S02]  /*c3a0*/  ISETP.NE.U32.AND P4, PT, R19, RZ, PT ;  /* 0x000000ff1300720c */ /* 0x000fe40003f85070 */
[----:B------:R-:W-:Y:S02]  /*c3b0*/  ISETP.GE.U32.AND.EX P6, PT, R32, R156, PT, P0 ;  /* 0x0000009c2000720c */ /* 0x000fe40003fc6100 */
[----:B------:R-:W-:Y:S02]  /*c3c0*/  IADD3 R27, P0, PT, R150, R16, RZ ;  /* 0x00000010961b7210 */ /* 0x000fe40007f1e0ff */
[----:B------:R-:W-:Y:S02]  /*c3d0*/  ISETP.NE.AND.EX P4, PT, R31, RZ, !P6, P4 ;  /* 0x000000ff1f00720c */ /* 0x000fe40007785340 */
[----:B------:R-:W-:Y:S01]  /*c3e0*/  ISETP.GE.U32.AND P6, PT, R11, R6, PT ;  /* 0x000000060b00720c */ /* 0x000fe20003fc6070 */
[----:B------:R-:W-:Y:S01]  /*c3f0*/  IMAD.X R21, R152, 0x1, R10, P0 ;  /* 0x0000000198157824 */ /* 0x000fe200000e060a */
[----:B------:R-:W-:Y:S01]  /*c400*/  ISETP.GE.U32.AND P0, PT, R29, R20, PT ;  /* 0x000000141d00720c */ /* 0x000fe20003f06070 */
[----:B------:R-:W-:Y:S01]  /*c410*/  IMAD.X R6, R151, 0x1, R7, P1 ;  /* 0x0000000197067824 */ /* 0x000fe200008e0607 */
[----:B------:R-:W-:-:S02]  /*c420*/  ISETP.GE.U32.AND P1, PT, R27, R150, PT ;  /* 0x000000961b00720c */ /* 0x000fc40003f26070 */
[----:B------:R-:W-:Y:S02]  /*c430*/  ISETP.GE.U32.AND.EX P6, PT, R18, R155, PT, P6 ;  /* 0x0000009b1200720c */ /* 0x000fe40003fc6160 */
[----:B------:R-:W-:Y:S02]  /*c440*/  ISETP.GE.U32.AND.EX P1, PT, R21, R152, PT, P1 ;  /* 0x000000981500720c */ /* 0x000fe40003f26110 */
[----:B------:R-:W-:Y:S01]  /*c450*/  ISETP.GE.U32.AND.EX P0, PT, R6, R7, PT, P0 ;  /* 0x000000070600720c */ /* 0x000fe20003f06100 */
[----:B------:R-:W-:Y:S01]  /*c460*/  IMAD.MOV.U32 R7, RZ, RZ, RZ ;  /* 0x000000ffff077224 */ /* 0x000fe200078e00ff */
[----:B------:R-:W-:Y:S02]  /*c470*/  SEL R18, RZ, 0x1, !P4 ;  /* 0x00000001ff127807 */ /* 0x000fe40006000000 */
[----:B------:R-:W-:Y:S01]  /*c480*/  ISETP.GT.U32.AND P4, PT, R160, R145, PT ;  /* 0x00000091a000720c */ /* 0x000fe20003f84070 */
[----:B------:R-:W-:Y:S01]  /*c490*/  IMAD.WIDE.U32 R10, R9, R142, R6 ;  /* 0x0000008e090a7225 */ /* 0x000fe200078e0006 */
[----:B------:R-:W-:-:S02]  /*c4a0*/  SEL R17, RZ, 0x1, P6 ;  /* 0x00000001ff117807 */ /* 0x000fc40003000000 */
[----:B------:R-:W-:Y:S02]  /*c4b0*/  SEL R16, RZ, 0x1, P1 ;  /* 0x00000001ff107807 */ /* 0x000fe40000800000 */
[----:B------:R-:W-:Y:S02]  /*c4c0*/  ISETP.GT.U32.AND.EX P1, PT, R162, R149, PT, P4 ;  /* 0x00000095a200720c */ /* 0x000fe40003f24140 */
[----:B------:R-:W-:Y:S02]  /*c4d0*/  IADD3.X R7, PT, PT, RZ, R164, R17, P3, P2 ;  /* 0x000000a4ff077210 */ /* 0x000fe40001fe4411 */
[----:B------:R-:W-:Y:S02]  /*c4e0*/  IADD3 R9, P2, PT, R18, R148, RZ ;  /* 0x0000009412097210 */ /* 0x000fe40007f5e0ff */
[----:B------:R-:W-:Y:S02]  /*c4f0*/  IADD3 R16, P4, PT, R16, R153, RZ ;  /* 0x0000009910107210 */ /* 0x000fe40007f9e0ff */
[----:B------:R-:W-:Y:S01]  /*c500*/  IADD3 R19, P3, PT, R9, R26, RZ ;  /* 0x0000001a09137210 */ /* 0x000fe20007f7e0ff */
[----:B------:R-:W-:Y:S01]  /*c510*/  IMAD.X R17, RZ, RZ, R32, P2 ;  /* 0x000000ffff117224 */ /* 0x000fe200010e0620 */
[----:B------:R-:W-:Y:S01]  /*c520*/  SEL R23, R160, R145, P1 ;  /* 0x00000091a0177207 */ /* 0x000fe20000800000 */
[----:B------:R-:W-:Y:S01]  /*c530*/  IMAD.X R7, RZ, RZ, R7, P4 ;  /* 0x000000ffff077224 */ /* 0x000fe200020e0607 */
[----:B------:R-:W-:Y:S01]  /*c540*/  ISETP.GT.U32.AND P4, PT, R148, R9, PT ;  /* 0x000000099400720c */ /* 0x000fe20003f84070 */
[----:B------:R-:W-:Y:S01]  /*c550*/  IMAD.X R20, R17, 0x1, R147, P3 ;  /* 0x0000000111147824 */ /* 0x000fe200018e0693 */
[----:B------:R-:W-:Y:S01]  /*c560*/  SEL R31, R162, R149, P1 ;  /* 0x00000095a21f7207 */ /* 0x000fe20000800000 */
[----:B------:R-:W-:Y:S01]  /*c570*/  VIADD R145, R11, UR6 ;  /* 0x000000060b917c36 */ /* 0x000fe20008000000 */
[----:B------:R-:W-:-:S02]  /*c580*/  ISETP.NE.U32.AND P2, PT, R16, RZ, PT ;  /* 0x000000ff1000720c */ /* 0x000fc40003f45070 */
[----:B------:R-:W-:Y:S02]  /*c590*/  IADD3 R16, P1, PT, R16, R19, RZ ;  /* 0x0000001310107210 */ /* 0x000fe40007f3e0ff */
[----:B------:R-:W-:Y:S02]  /*c5a0*/  ISETP.GT.U32.AND.EX P4, PT, R32, R17, PT, P4 ;  /* 0x000000112000720c */ /* 0x000fe40003f84140 */
[----:B------:R-:W-:Y:S01]  /*c5b0*/  ISETP.GE.U32.AND P6, PT, R30, RZ, PT ;  /* 0x000000ff1e00720c */ /* 0x000fe20003fc6070 */
[----:B------:R-:W-:Y:S01]  /*c5c0*/  IMAD.X R18, R7, 0x1, R20, P1 ;  /* 0x0000000107127824 */ /* 0x000fe200008e0614 */
[----:B------:R-:W-:Y:S02]  /*c5d0*/  SEL R9, R148, R9, P4 ;  /* 0x0000000994097207 */ /* 0x000fe40002000000 */
[----:B------:R-:W-:Y:S02]  /*c5e0*/  ISETP.GE.U32.AND P3, PT, R16, R19, PT ;  /* 0x000000131000720c */ /* 0x000fe40003f66070 */
[----:B------:R-:W-:-:S02]  /*c5f0*/  ISETP.GE.U32.AND.EX P6, PT, R158, R29, PT, P6 ;  /* 0x0000001d9e00720c */ /* 0x000fc40003fc6160 */
[----:B------:R-:W-:Y:S02]  /*c600*/  SEL R17, R32, R17, P4 ;  /* 0x0000001120117207 */ /* 0x000fe40002000000 */
[----:B------:R-:W-:Y:S02]  /*c610*/  ISETP.GT.U32.AND P4, PT, R9, R19, PT ;  /* 0x000000130900720c */ /* 0x000fe40003f84070 */
[----:B------:R-:W-:Y:S02]  /*c620*/  ISETP.GT.U32.AND P1, PT, R23, R154, PT ;  /* 0x0000009a1700720c */ /* 0x000fe40003f24070 */
[-C--:B------:R-:W-:Y:S02]  /*c630*/  ISETP.GE.U32.AND.EX P3, PT, R18, R20.reuse, PT, P3 ;  /* 0x000000141200720c */ /* 0x080fe40003f66130 */
[----:B------:R-:W-:Y:S02]  /*c640*/  SEL R23, RZ, 0x1, P6 ;  /* 0x00000001ff177807 */ /* 0x000fe40003000000 */
[----:B------:R-:W-:-:S02]  /*c650*/  ISETP.GT.U32.AND.EX P4, PT, R17, R20, PT, P4 ;  /* 0x000000141100720c */ /* 0x000fc40003f84140 */
[----:B------:R-:W-:Y:S02]  /*c660*/  ISETP.NE.AND.EX P6, PT, R7, RZ, !P3, P2 ;  /* 0x000000ff0700720c */ /* 0x000fe40005fc5320 */
[----:B------:R-:W-:Y:S02]  /*c670*/  ISETP.GT.U32.AND.EX P1, PT, R31, R156, PT, P1 ;  /* 0x0000009c1f00720c */ /* 0x000fe40003f24110 */
[----:B------:R-:W-:Y:S02]  /*c680*/  IADD3 R26, P2, P3, R23, R10, RZ ;  /* 0x0000000a171a7210 */ /* 0x000fe40007b5e0ff */
[----:B------:R-:W-:Y:S02]  /*c690*/  SEL R10, RZ, 0x1, !P4 ;  /* 0x00000001ff0a7807 */ /* 0x000fe40006000000 */
[----:B------:R-:W-:Y:S02]  /*c6a0*/  SEL R20, RZ, 0x1, P0 ;  /* 0x00000001ff147807 */ /* 0x000fe40000000000 */
[----:B------:R-:W-:-:S02]  /*c6b0*/  SEL R11, RZ, 0x1, !P1 ;  /* 0x00000001ff0b7807 */ /* 0x000fc40004800000 */
[----:B------:R-:W-:Y:S02]  /*c6c0*/  SEL R7, RZ, 0x1, !P6 ;  /* 0x00000001ff077807 */ /* 0x000fe40007000000 */
[----:B------:R-:W-:Y:S02]  /*c6d0*/  IADD3 R10, P4, PT, R10, R33, RZ ;  /* 0x000000210a0a7210 */ /* 0x000fe40007f9e0ff */
[----:B------:R-:W-:Y:S02]  /*c6e0*/  IADD3.X R17, PT, PT, RZ, R145, R20, P2, P3 ;  /* 0x00000091ff117210 */ /* 0x000fe400017e6414 */
[----:B------:R-:W-:Y:S01]  /*c6f0*/  IADD3 R11, P1, PT, R11, R26, RZ ;  /* 0x0000001a0b0b7210 */ /* 0x000fe20007f3e0ff */
[----:B------:R-:W-:Y:S01]  /*c700*/  IMAD.X R19, RZ, RZ, R28, P4 ;  /* 0x000000ffff137224 */ /* 0x000fe200020e061c */
[----:B------:R-:W-:Y:S02]  /*c710*/  IADD3 R7, P0, PT, R7, R16, RZ ;  /* 0x0000001007077210 */ /* 0x000fe40007f1e0ff */
[----:B------:R-:W-:Y:S01]  /*c720*/  IADD3 R32, P4, PT, R10, R11, RZ ;  /* 0x0000000b0a207210 */ /* 0x000fe20007f9e0ff */
[----:B------:R-:W-:Y:S01]  /*c730*/  IMAD.X R17, RZ, RZ, R17, P1 ;  /* 0x000000ffff117224 */ /* 0x000fe200008e0611 */
[----:B------:R-:W-:Y:S01]  /*c740*/  ISETP.GT.U32.AND P1, PT, R16, R7, PT ;  /* 0x000000071000720c */ /* 0x000fe20003f24070 */
[----:B------:R-:W-:Y:S01]  /*c750*/  IMAD.X R9, RZ, RZ, R18, P0 ;  /* 0x000000ffff097224 */ /* 0x000fe200000e0612 */
[----:B------:R-:W-:Y:S01]  /*c760*/  ISETP.GE.U32.AND P6, PT, R32, R11, PT ;  /* 0x0000000b2000720c */ /* 0x000fe20003fc6070 */
[----:B------:R-:W-:Y:S01]  /*c770*/  IMAD.X R148, R19, 0x1, R17, P4 ;  /* 0x0000000113947824 */ /* 0x000fe200020e0611 */
[----:B------:R-:W-:-:S02]  /*c780*/  IADD3 R30, P0, PT, R7, R30, RZ ;  /* 0x0000001e071e7210 */ /* 0x000fc40007f1e0ff */
[----:B------:R-:W-:Y:S02]  /*c790*/  ISETP.GT.U32.AND.EX P1, PT, R18, R9, PT, P1 ;  /* 0x000000091200720c */ /* 0x000fe40003f24110 */
[----:B------:R-:W-:Y:S01]  /*c7a0*/  ISETP.NE.U32.AND P4, PT, R10, RZ, PT ;  /* 0x000000ff0a00720c */ /* 0x000fe20003f85070 */
[----:B------:R-:W-:Y:S01]  /*c7b0*/  IMAD.X R20, R9, 0x1, R158, P0 ;  /* 0x0000000109147824 */ /* 0x000fe200000e069e */
[----:B------:R-:W-:Y:S01]  /*c7c0*/  ISETP.GE.U32.AND.EX P6, PT, R148, R17, PT, P6 ;  /* 0x000000119400720c */ /* 0x000fe20003fc6160 */
[----:B------:R-:W-:Y:S01]  /*c7d0*/  IMAD.WIDE.U32 R10, R15, R8, RZ ;  /* 0x000000080f0a7225 */ /* 0x000fe200078e00ff */
[----:B------:R-:W-:Y:S02]  /*c7e0*/  SEL R7, R16, R7, P1 ;  /* 0x0000000710077207 */ /* 0x000fe40000800000 */
[----:B------:R-:W-:Y:S01]  /*c7f0*/  SEL R9, R18, R9, P1 ;  /* 0x0000000912097207 */ /* 0x000fe20000800000 */
[----:B------:R-:W-:Y:S01]  /*c800*/  IMAD.WIDE.U32 R16, R142, R143, RZ ;  /* 0x0000008f8e107225 */ /* 0x000fe200078e00ff */
[----:B------:R-:W-:-:S02]  /*c810*/  ISETP.GE.U32.AND P0, PT, R29, R22, PT ;  /* 0x000000161d00720c */ /* 0x000fc40003f06070 */
[----:B------:R-:W-:Y:S01]  /*c820*/  ISETP.NE.AND.EX P1, PT, R19, RZ, !P6, P4 ;  /* 0x000000ff1300720c */ /* 0x000fe20007725340 */
[----:B------:R-:W-:Y:S01]  /*c830*/  VIADD R33, R11, UR7 ;  /* 0x000000070b217c36 */ /* 0x000fe20008000000 */
[----:B------:R-:W-:Y:S02]  /*c840*/  ISETP.GT.U32.AND P4, PT, R7, R30, PT ;  /* 0x0000001e0700720c */ /* 0x000fe40003f84070 */
[----:B------:R-:W-:Y:S01]  /*c850*/  ISETP.GE.U32.AND.EX P0, PT, R6, R151, PT, P0 ;  /* 0x000000970600720c */ /* 0x000fe20003f06100 */
[----:B------:R-:W-:Y:S01]  /*c860*/  IMAD.MOV.U32 R6, RZ, RZ, RZ ;  /* 0x000000ffff067224 */ /* 0x000fe200078e00ff */
[----:B------:R-:W-:Y:S02]  /*c870*/  IADD3 R7, P6, PT, R16, R10, RZ ;  /* 0x0000000a10077210 */ /* 0x000fe40007fde0ff */
[----:B------:R-:W-:Y:S02]  /*c880*/  ISETP.GT.U32.AND.EX P4, PT, R9, R20, PT, P4 ;  /* 0x000000140900720c */ /* 0x000fe40003f84140 */
[----:B------:R-:W-:Y:S01]  /*c890*/  SEL R23, RZ, 0x1, !P1 ;  /* 0x00000001ff177807 */ /* 0x000fe20004800000 */
[----:B------:R-:W-:Y:S01]  /*c8a0*/  IMAD.WIDE.U32 R18, R143, R15, R6 ;  /* 0x0000000f8f127225 */ /* 0x000fe200078e0006 */
[----:B------:R-:W-:-:S02]  /*c8b0*/  SEL R22, RZ, 0x1, P0 ;  /* 0x00000001ff167807 */ /* 0x000fc40000000000 */
[----:B------:R-:W-:Y:S01]  /*c8c0*/  SEL R9, RZ, 0x1, !P4 ;  /* 0x00000001ff097807 */ /* 0x000fe20006000000 */
[----:B------:R-:W-:Y:S01]  /*c8d0*/  VIADD R31, R19, UR7 ;  /* 0x00000007131f7c36 */ /* 0x000fe20008000000 */
[----:B------:R-:W-:Y:S02]  /*c8e0*/  IADD3 R23, P0, PT, R23, R32, RZ ;  /* 0x0000002017177210 */ /* 0x000fe40007f1e0ff */
[----:B------:R-:W-:Y:S02]  /*c8f0*/  IADD3.X R22, PT, PT, RZ, R145, R22, P2, P3 ;  /* 0x00000091ff167210 */ /* 0x000fe400017e6416 */
[----:B------:R-:W-:Y:S01]  /*c900*/  IADD3 R9, P2, PT, R9, R26, RZ ;  /* 0x0000001a09097210 */ /* 0x000fe20007f5e0ff */
[----:B------:R-:W-:Y:S01]  /*c910*/  IMAD.X R29, RZ, RZ, R148, P0 ;  /* 0x000000ffff1d7224 */ /* 0x000fe200000e0694 */
[----:B------:R-:W-:Y:S02]  /*c920*/  IADD3 R26, P1, PT, R23, R18, RZ ;  /* 0x00000012171a7210 */ /* 0x000fe40007f3e0ff */
[----:B------:R-:W-:Y:S01]  /*c930*/  ISETP.GT.U32.AND P4, PT, R32, R23, PT ;  /* 0x000000172000720c */ /* 0x000fe20003f84070 */
[----:B------:R-:W-:Y:S01]  /*c940*/  IMAD.X R22, RZ, RZ, R22, P2 ;  /* 0x000000ffff167224 */ /* 0x000fe200010e0616 */
[-C--:B------:R-:W-:Y:S01]  /*c950*/  IADD3 R6, P2, PT, R9, R26.reuse, RZ ;  /* 0x0000001a09067210 */ /* 0x080fe20007f5e0ff */
[----:B------:R-:W-:Y:S01]  /*c960*/  IMAD.X R28, R29, 0x1, R31, P1 ;  /* 0x000000011d1c7824 */ /* 0x000fe200008e061f */
[----:B------:R-:W-:Y:S01]  /*c970*/  ISETP.NE.U32.AND P1, PT, R9, RZ, PT ;  /* 0x000000ff0900720c */ /* 0x000fe20003f25070 */
[----:B------:R-:W-:Y:S01]  /*c980*/  VIADD R9, R17, UR6 ;  /* 0x0000000611097c36 */ /* 0x000fe20008000000 */
[----:B------:R-:W-:Y:S01]  /*c990*/  ISETP.GE.U32.AND P0, PT, R6, R26, PT ;  /* 0x0000001a0600720c */ /* 0x000fe20003f06070 */
[----:B------:R-:W-:Y:S01]  /*c9a0*/  IMAD.X R19, R22, 0x1, R28, P2 ;  /* 0x0000000116137824 */ /* 0x000fe200010e061c */
[----:B------:R-:W-:Y:S01]  /*c9b0*/  ISETP.GE.U32.AND P2, PT, R18, RZ, PT ;  /* 0x000000ff1200720c */ /* 0x000fe20003f46070 */
[----:B------:R-:W-:Y:S01]  /*c9c0*/  IMAD.MOV.U32 R17, RZ, RZ, RZ ;  /* 0x000000ffff117224 */ /* 0x000fe200078e00ff */
[----:B------:R-:W-:-:S02]  /*c9d0*/  ISETP.GT.U32.AND.EX P4, PT, R148, R29, PT, P4 ;  /* 0x0000001d9400720c */ /* 0x000fc40003f84140 */
[----:B------:R-:W-:Y:S02]  /*c9e0*/  ISETP.GE.U32.AND.EX P0, PT, R19, R28, PT, P0 ;  /* 0x0000001c1300720c */ /* 0x000fe40003f06100 */
[----:B------:R-:W-:Y:S02]  /*c9f0*/  ISETP.GE.U32.AND.EX P2, PT, R31, R7, PT, P2 ;  /* 0x000000071f00720c */ /* 0x000fe40003f46120 */
[----:B------:R-:W-:Y:S02]  /*ca00*/  ISETP.NE.AND.EX P0, PT, R22, RZ, !P0, P1 ;  /* 0x000000ff1600720c */ /* 0x000fe40004705310 */
[----:B------:R-:W-:Y:S01]  /*ca10*/  ISETP.GE.U32.AND P1, PT, R7, R16, PT ;  /* 0x000000100700720c */ /* 0x000fe20003f26070 */
[----:B------:R-:W-:Y:S01]  /*ca20*/  IMAD.X R16, R33, 0x1, R9, P6 ;  /* 0x0000000121107824 */ /* 0x000fe200030e0609 */
[----:B------:R-:W-:Y:S02]  /*ca30*/  SEL R11, RZ, 0x1, !P0 ;  /* 0x00000001ff0b7807 */ /* 0x000fe40004000000 */
[----:B------:R-:W-:-:S02]  /*ca40*/  ISETP.GE.U32.AND P0, PT, R7, R10, PT ;  /* 0x0000000a0700720c */ /* 0x000fc40003f06070 */
[----:B------:R-:W-:Y:S02]  /*ca50*/  IADD3 R11, P6, PT, R11, R6, RZ ;  /* 0x000000060b0b7210 */ /* 0x000fe40007fde0ff */
[----:B------:R-:W-:Y:S02]  /*ca60*/  SEL R7, R32, R23, P4 ;  /* 0x0000001720077207 */ /* 0x000fe40002000000 */
[----:B------:R-:W-:Y:S01]  /*ca70*/  ISETP.GT.U32.AND P3, PT, R6, R11, PT ;  /* 0x0000000b0600720c */ /* 0x000fe20003f64070 */
[----:B------:R-:W-:Y:S01]  /*ca80*/  IMAD.X R10, RZ, RZ, R19, P6 ;  /* 0x000000ffff0a7224 */ /* 0x000fe200030e0613 */
[----:B------:R-:W-:Y:S02]  /*ca90*/  IADD3 R143, P6, PT, R11, R18, RZ ;  /* 0x000000120b8f7210 */ /* 0x000fe40007fde0ff */
[----:B------:R-:W-:Y:S01]  /*caa0*/  ISETP.GE.U32.AND.EX P1, PT, R16, R9, PT, P1 ;  /* 0x000000091000720c */ /* 0x000fe20003f26110 */
[----:B------:R-:W-:Y:S01]  /*cab0*/  IMAD.WIDE.U32 R8, R8, R142, R16 ;  /* 0x0000008e08087225 */ /* 0x000fe200078e0010 */
[----:B------:R-:W-:-:S02]  /*cac0*/  ISETP.GT.U32.AND.EX P3, PT, R19, R10, PT, P3 ;  /* 0x0000000a1300720c */ /* 0x000fc40003f64130 */
[----:B------:R-:W-:Y:S01]  /*cad0*/  SEL R17, R148, R29, P4 ;  /* 0x0000001d94117207 */ /* 0x000fe20002000000 */
[----:B------:R-:W-:Y:S01]  /*cae0*/  IMAD.X R31, R10, 0x1, R31, P6 ;  /* 0x000000010a1f7824 */ /* 0x000fe200030e061f */
[----:B------:R-:W-:Y:S02]  /*caf0*/  SEL R6, R6, R11, P3 ;  /* 0x0000000b06067207 */ /* 0x000fe40001800000 */
[----:B------:R-:W-:Y:S02]  /*cb00*/  ISETP.GT.U32.AND P4, PT, R7, R26, PT ;  /* 0x0000001a0700720c */ /* 0x000fe40003f84070 */
[----:B------:R-:W-:Y:S02]  /*cb10*/  SEL R7, R19, R10, P3 ;  /* 0x0000000a13077207 */ /* 0x000fe40001800000 */
[----:B------:R-:W-:Y:S02]  /*cb20*/  ISETP.GT.U32.AND P3, PT, R6, R143, PT ;  /* 0x0000008f0600720c */ /* 0x000fe40003f64070 */
[----:B------:R-:W-:-:S02]  /*cb30*/  SEL R11, RZ, 0x1, P2 ;  /* 0x00000001ff0b7807 */ /* 0x000fc40001000000 */
[----:B------:R-:W-:Y:S02]  /*cb40*/  ISETP.GE.U32.AND.EX P0, PT, R16, R33, PT, P0 ;  /* 0x000000211000720c */ /* 0x000fe40003f06100 */
[----:B------:R-:W-:Y:S01]  /*cb50*/  ISETP.GT.U32.AND.EX P4, PT, R17, R28, PT, P4 ;  /* 0x0000001c1100720c */ /* 0x000fe20003f84140 */
[----:B------:R-:W-:Y:S01]  /*cb60*/  VIADD R17, R9, UR6 ;  /* 0x0000000609117c36 */ /* 0x000fe20008000000 */
[----:B------:R-:W-:Y:S02]  /*cb70*/  ISETP.GT.U32.AND.EX P3, PT, R7, R31, PT, P3 ;  /* 0x0000001f0700720c */ /* 0x000fe40003f64130 */
[----:B------:R-:W-:Y:S02]  /*cb80*/  IADD3 R9, P6, P2, R11, R8, RZ ;  /* 0x000000080b097210 */ /* 0x000fe40007ade0ff */
[----:B------:R-:W-:Y:S02]  /*cb90*/  SEL R10, RZ, 0x1, P1 ;  /* 0x00000001ff0a7807 */ /* 0x000fe40000800000 */
[----:B------:R-:W-:-:S02]  /*cba0*/  SEL R7, RZ, 0x1, !P4 ;  /* 0x00000001ff077807 */ /* 0x000fc40006000000 */
[----:B------:R-:W-:Y:S02]  /*cbb0*/  SEL R6, RZ, 0x1, !P3 ;  /* 0x00000001ff067807 */ /* 0x000fe40005800000 */
[----:B------:R-:W-:Y:S02]  /*cbc0*/  SEL R8, RZ, 0x1, P0 ;  /* 0x00000001ff087807 */ /* 0x000fe40000000000 */
[----:B------:R-:W-:Y:S02]  /*cbd0*/  IADD3.X R10, PT, PT, RZ, R17, R10, P6, P2 ;  /* 0x00000011ff0a7210 */ /* 0x000fe400037e440a */
[-C--:B------:R-:W-:Y:S02]  /*cbe0*/  IADD3 R7, P0, PT, R7, R9.reuse, RZ ;  /* 0x0000000907077210 */ /* 0x080fe40007f1e0ff */
[----:B------:R-:W-:Y:S02]  /*cbf0*/  IADD3 R6, P1, PT, R6, R9, RZ ;  /* 0x0000000906067210 */ /* 0x000fe40007f3e0ff */
[----:B------:R-:W-:Y:S01]  /*cc00*/  IADD3.X R8, PT, PT, RZ, R17, R8, P6, P2 ;  /* 0x00000011ff087210 */ /* 0x000fe200037e4408 */
[----:B------:R-:W-:Y:S01]  /*cc10*/  IMAD.X R9, RZ, RZ, R10, P0 ;  /* 0x000000ffff097224 */ /* 0x000fe200000e060a */
[----:B------:R-:W-:Y:S01]  /*cc20*/  IADD3 R18, P2, PT, R6, R7, RZ ;  /* 0x0000000706127210 */ /* 0x000fe20007f5e0ff */
[----:B------:R-:W-:-:S03]  /*cc30*/  IMAD.WIDE.U32 R10, R142, R15, RZ ;  /* 0x0000000f8e0a7225 */ /* 0x000fc600078e00ff */
[----:B------:R-:W-:Y:S01]  /*cc40*/  ISETP.GE.U32.AND P0, PT, R18, R7, PT ;  /* 0x000000071200720c */ /* 0x000fe20003f06070 */
[----:B------:R-:W-:Y:S01]  /*cc50*/  IMAD.X R8, RZ, RZ, R8, P1 ;  /* 0x000000ffff087224 */ /* 0x000fe200008e0608 */
[----:B------:R-:W-:Y:S01]  /*cc60*/  ISETP.NE.U32.AND P1, PT, R6, RZ, PT ;  /* 0x000000ff0600720c */ /* 0x000fe20003f25070 */
[----:B------:R-:W-:Y:S02]  /*cc70*/  IMAD.SHL.U32 R7, R10, 0x2, RZ ;  /* 0x000000020a077824 */ /* 0x000fe400078e00ff */
[----:B------:R-:W-:Y:S02]  /*cc80*/  IMAD.X R22, R8, 0x1, R9, P2 ;  /* 0x0000000108167824 */ /* 0x000fe400010e0609 */
[----:B------:R-:W-:Y:S02]  /*cc90*/  IMAD.MOV.U32 R6, RZ, RZ, RZ ;  /* 0x000000ffff067224 */ /* 0x000fe400078e00ff */
[----:B------:R-:W-:Y:S01]  /*cca0*/  VIADD R17, R11, UR6 ;  /* 0x000000060b117c36 */ /* 0x000fe20008000000 */
[----:B------:R-:W-:Y:S01]  /*ccb0*/  ISETP.GE.U32.AND.EX P0, PT, R22, R9, PT, P0 ;  /* 0x000000091600720c */ /* 0x000fe20003f06100 */
[----:B------:R-:W-:-:S03]  /*ccc0*/  IMAD.MOV.U32 R11, RZ, RZ, RZ ;  /* 0x000000ffff0b7224 */ /* 0x000fc600078e00ff */
[----:B------:R-:W-:Y:S01]  /*ccd0*/  ISETP.NE.AND.EX P0, PT, R8, RZ, !P0, P1 ;  /* 0x000000ff0800720c */ /* 0x000fe20004705310 */
[----:B------:R-:W-:Y:S01]  /*cce0*/  IMAD.WIDE.U32 R8, R15, R15, R6 ;  /* 0x0000000f0f087225 */ /* 0x000fe200078e0006 */
[----:B------:R-:W-:Y:S02]  /*ccf0*/  SHF.R.U64 R10, R10, 0x1f, R17 ;  /* 0x0000001f0a0a7819 */ /* 0x000fe40000001211 */
[----:B------:R-:W-:Y:S01]  /*cd00*/  SEL R6, RZ, 0x1, !P0 ;  /* 0x00000001ff067807 */ /* 0x000fe20004000000 */
[----:B------:R-:W-:Y:S01]  /*cd10*/  VIADD R16, R9, UR7 ;  /* 0x0000000709107c36 */ /* 0x000fe20008000000 */
[----:B------:R-:W-:Y:S01]  /*cd20*/  ISETP.GE.U32.AND P0, PT, R8, RZ, PT ;  /* 0x000000ff0800720c */ /* 0x000fe20003f06070 */
[----:B------:R-:W-:Y:S01]  /*cd30*/  IMAD.WIDE.U32 R10, R142, R142, R10 ;  /* 0x0000008e8e0a7225 */ /* 0x000fe200078e000a */
[----:B------:R-:W-:Y:S02]  /*cd40*/  IADD3 R9, P2, PT, R6, R18, RZ ;  /* 0x0000001206097210 */ /* 0x000fe40007f5e0ff */
[----:B------:R-:W-:-:S02]  /*cd50*/  ISETP.GE.U32.AND.EX P0, PT, R16, R7, PT, P0 ;  /* 0x000000071000720c */ /* 0x000fc40003f06100 */
[----:B------:R-:W-:Y:S01]  /*cd60*/  ISETP.GT.U32.AND P1, PT, R18, R9, PT ;  /* 0x000000091200720c */ /* 0x000fe20003f24070 */
[----:B------:R-:W-:Y:S01]  /*cd70*/  IMAD.X R7, RZ, RZ, R22, P2 ;  /* 0x000000ffff077224 */ /* 0x000fe200010e0616 */
[----:B------:R-:W-:-:S04]  /*cd80*/  SEL R15, RZ, 0x1, P0 ;  /* 0x00000001ff0f7807 */ /* 0x000fc80000000000 */
[----:B------:R-:W-:Y:S02]  /*cd90*/  ISETP.GT.U32.AND.EX P0, PT, R22, R7, PT, P1 ;  /* 0x000000071600720c */ /* 0x000fe40003f04110 */
[----:B------:R-:W-:Y:S01]  /*cda0*/  IADD3 R33, P1, PT, R9, R8, RZ ;  /* 0x0000000809217210 */ /* 0x000fe20007f3e0ff */
[----:B------:R-:W-:Y:S01]  /*cdb0*/  VIADD R8, R11, UR6 ;  /* 0x000000060b087c36 */ /* 0x000fe20008000000 */
[----:B------:R-:W-:Y:S02]  /*cdc0*/  SEL R6, R18, R9, P0 ;  /* 0x0000000912067207 */ /* 0x000fe40000000000 */
[----:B------:R-:W-:Y:S01]  /*cdd0*/  IADD3 R18, P4, PT, R31, R4, RZ ;  /* 0x000000041f127210 */ /* 0x000fe20007f9e0ff */
[----:B------:R-:W-:Y:S01]  /*cde0*/  IMAD.X R145, R7, 0x1, R16, P1 ;  /* 0x0000000107917824 */ /* 0x000fe200008e0610 */
[----:B------:R-:W-:Y:S02]  /*cdf0*/  SEL R4, R22, R7, P0 ;  /* 0x0000000716047207 */ /* 0x000fe40000000000 */
[----:B------:R-:W-:Y:S01]  /*ce00*/  ISETP.GT.U32.AND P0, PT, R6, R33, PT ;  /* 0x000000210600720c */ /* 0x000fe20003f04070 */
[----:B------:R-:W-:Y:S01]  /*ce10*/  IMAD.X R26, R30, 0x1, R5, P4 ;  /* 0x000000011e1a7824 */ /* 0x000fe200020e0605 */
[----:B------:R-:W-:-:S02]  /*ce20*/  ISETP.GE.U32.AND P1, PT, R18, R31, PT ;  /* 0x0000001f1200720c */ /* 0x000fc40003f26070 */
[----:B------:R-:W-:Y:S02]  /*ce30*/  IADD3 R5, P4, PT, R145, R72, RZ ;  /* 0x0000004891057210 */ /* 0x000fe40007f9e0ff */
[----:B------:R-:W-:Y:S02]  /*ce40*/  ISETP.GT.U32.AND.EX P0, PT, R4, R145, PT, P0 ;  /* 0x000000910400720c */ /* 0x000fe40003f04100 */
[----:B------:R-:W-:Y:S01]  /*ce50*/  SHF.R.U32.HI R9, RZ, 0x1f, R17 ;  /* 0x0000001fff097819 */ /* 0x000fe20000011611 */
[----:B------:R-:W-:Y:S01]  /*ce60*/  IMAD.X R4, R143, 0x1, R73, P4 ;  /* 0x000000018f047824 */ /* 0x000fe200020e0649 */
[----:B------:R-:W-:Y:S02]  /*ce70*/  ISETP.GE.U32.AND.EX P1, PT, R26, R30, PT, P1 ;  /* 0x0000001e1a00720c */ /* 0x000fe40003f26110 */
[----:B------:R-:W-:Y:S02]  /*ce80*/  IADD3 R10, P3, P2, R15, R10, RZ ;  /* 0x0000000a0f0a7210 */ /* 0x000fe40007a7e0ff */
[----:B------:R-:W-:-:S02]  /*ce90*/  LOP3.LUT R9, R9, 0x1, RZ, 0xc0, !PT ;  /* 0x0000000109097812 */ /* 0x000fc400078ec0ff */
[----:B------:R-:W-:Y:S02]  /*cea0*/  SEL R7, RZ, 0x1, !P0 ;  /* 0x00000001ff077807 */ /* 0x000fe40004000000 */
[----:B------:R-:W-:Y:S02]  /*ceb0*/  ISETP.GT.U32.AND P6, PT, R72, R5, PT ;  /* 0x000000054800720c */ /* 0x000fe40003fc4070 */
[----:B------:R-:W-:Y:S02]  /*cec0*/  SEL R6, RZ, 0x1, P1 ;  /* 0x00000001ff067807 */ /* 0x000fe40000800000 */
[----:B------:R-:W-:Y:S02]  /*ced0*/  IADD3.X R8, PT, PT, RZ, R8, R9, P3, P2 ;  /* 0x00000008ff087210 */ /* 0x000fe40001fe4409 */
[----:B------:R-:W-:Y:S02]  /*cee0*/  IADD3 R142, P1, PT, R7, R10, RZ ;  /* 0x0000000a078e7210 */ /* 0x000fe40007f3e0ff */
[----:B------:R-:W-:-:S02]  /*cef0*/  ISETP.GT.U32.AND.EX P0, PT, R73, R4, PT, P6 ;  /* 0x000000044900720c */ /* 0x000fc40003f04160 */
[----:B------:R-:W-:Y:S01]  /*cf00*/  IADD3 R23, P2, PT, R5, R6, RZ ;  /* 0x0000000605177210 */ /* 0x000fe20007f5e0ff */
[----:B------:R-:W-:Y:S01]  /*cf10*/  IMAD.X R147, RZ, RZ, R8, P1 ;  /* 0x000000ffff937224 */ /* 0x000fe200008e0608 */
[----:B------:R-:W-:Y:S02]  /*cf20*/  SEL R72, R72, R5, P0 ;  /* 0x0000000548487207 */ /* 0x000fe40000000000 */
[----:B------:R-:W-:Y:S01]  /*cf30*/  SEL R73, R73, R4, P0 ;  /* 0x0000000449497207 */ /* 0x000fe20000000000 */
[----:B------:R-:W-:Y:S01]  /*cf40*/  IMAD.X R28, RZ, RZ, R4, P2 ;  /* 0x000000ffff1c7224 */ /* 0x000fe200010e0604 */
[----:B------:R-:W-:Y:S01]  /*cf50*/  ISETP.GT.U32.AND P0, PT, R72, R23, PT ;  /* 0x000000174800720c */ /* 0x000fe20003f04070 */
[----:B------:R-:W0:Y:S01]  /*cf60*/  LDC.64 R4, c[0x3][0x18] ;  /* 0x00c00600ff047b82 */ /* 0x000e220000000a00 */
[----:B------:R-:W-:Y:S02]  /*cf70*/  IADD3 R7, P2, PT, R147, R146, RZ ;  /* 0x0000009293077210 */ /* 0x000fe40007f5e0ff */
[----:B------:R-:W-:-:S02]  /*cf80*/  ISETP.GT.U32.AND.EX P0, PT, R73, R28, PT, P0 ;  /* 0x0000001c4900720c */ /* 0x000fc40003f04100 */
        /* <DEDUP_REMOVED lines=42> */
.L_x_34:
[----:B------:R-:W-:Y:S05]  /*d230*/  BSYNC.RELIABLE B1 ;  /* 0x0000000000017941 */ /* 0x000fea0003800100 */
.L_x_33:
[----:B------:R-:W0:Y:S02]  /*d240*/  LDCU.64 UR4, c[0x3][URZ] ;  /* 0x00c00000ff0477ac */ /* 0x000e240008000a00 */
[----:B0-----:R-:W-:Y:S02]  /*d250*/  IMAD.U32 R73, RZ, RZ, UR4 ;  /* 0x00000004ff497e24 */ /* 0x001fe4000f8e00ff */
        /* <DEDUP_REMOVED lines=39> */
.L_x_35:
[----:B------:R-:W-:Y:S05]  /*d4d0*/  BSYNC.RECONVERGENT B0 ;  /* 0x0000000000007941 */ /* 0x000fea0003800200 */
.L_x_32:
        /* <DEDUP_REMOVED lines=16> */
[----:B------:R-:W-:Y:S01]  /*d5e0*/  IMAD.WIDE.U32 R8, R31, 0x3d1, RZ ;  /* 0x000003d11f087825 */ /* 0x000fe200078e00ff */
[----:B------:R-:W-:-:S03]  /*d5f0*/  SEL R22, RZ, 0x1, P0 ;  /* 0x00000001ff167807 */ /* 0x000fc60000000000 */
[----:B------:R-:W-:Y:S01]  /*d600*/  IMAD R7, R145, 0x3d1, RZ ;  /* 0x000003d191077824 */ /* 0x000fe200078e02ff */
[----:B------:R-:W-:Y:S01]  /*d610*/  IADD3 R15, P1, PT, R15, R22, RZ ;  /* 0x000000160f0f7210 */ /* 0x000fe20007f3e0ff */
[----:B------:R-:W-:-:S04]  /*d620*/  IMAD.WIDE.U32 R18, R143, 0x3d1, R10 ;  /* 0x000003d18f127825 */ /* 0x000fc800078e000a */
[----:B------:R-:W-:Y:S01]  /*d630*/  VIADD R20, R9, UR4 ;  /* 0x0000000409147c36 */ /* 0x000fe20008000000 */
[----:B------:R-:W-:Y:S01]  /*d640*/  ISETP.GE.U32.AND P0, PT, R18, RZ, PT ;  /* 0x000000ff1200720c */ /* 0x000fe20003f06070 */
[----:B------:R-:W-:Y:S01]  /*d650*/  IMAD.WIDE.U32 R8, R33, 0x3d1, R6 ;  /* 0x000003d121087825 */ /* 0x000fe200078e0006 */
[----:B------:R-:W-:-:S03]  /*d660*/  IADD3 R6, P3, PT, R15, R18, RZ ;  /* 0x000000120f067210 */ /* 0x000fc60007f7e0ff */
[----:B------:R-:W-:Y:S02]  /*d670*/  VIADD R19, R19, UR4 ;  /* 0x0000000413137c36 */ /* 0x000fe40008000000 */
[----:B------:R-:W-:Y:S01]  /*d680*/  IMAD.X R10, RZ, RZ, RZ, P1 ;  /* 0x000000ffff0a7224 */ /* 0x000fe200008e06ff */
[----:B------:R-:W-:Y:S01]  /*d690*/  ISETP.GE.U32.AND P1, PT, R6, R15, PT ;  /* 0x0000000f0600720c */ /* 0x000fe20003f26070 */
[----:B------:R-:W-:Y:S01]  /*d6a0*/  IMAD.X R31, R26, 0x1, R17, P4 ;  /* 0x000000011a1f7824 */ /* 0x000fe200020e0611 */
[----:B------:R-:W-:Y:S01]  /*d6b0*/  ISETP.GE.U32.AND.EX P0, PT, R19, R11, PT, P0 ;  /* 0x0000000b1300720c */ /* 0x000fe20003f06100 */
[----:B------:R-:W-:Y:S01]  /*d6c0*/  IMAD.X R15, R10, 0x1, R19, P3 ;  /* 0x000000010a0f7824 */ /* 0x000fe200018e0613 */
[----:B------:R-:W-:Y:S01]  /*d6d0*/  IADD3 R6, P3, PT, R23, R6, RZ ;  /* 0x0000000617067210 */ /* 0x000fe20007f7e0ff */
[----:B------:R-:W-:Y:S01]  /*d6e0*/  VIADD R21, R9, UR4 ;  /* 0x0000000409157c36 */ /* 0x000fe20008000000 */
[----:B------:R-:W-:Y:S02]  /*d6f0*/  ISETP.GE.U32.AND.EX P4, PT, R31, R26, PT, P2 ;  /* 0x0000001a1f00720c */ /* 0x000fe40003f86120 */
[----:B------:R-:W-:Y:S01]  /*d700*/  ISETP.GE.U32.AND.EX P2, PT, R15, R10, PT, P1 ;  /* 0x0000000a0f00720c */ /* 0x000fe20003f46110 */
[----:B------:R-:W-:Y:S01]  /*d710*/  IMAD.X R15, R28, 0x1, R15, P3 ;  /* 0x000000011c0f7824 */ /* 0x000fe200018e060f */
[----:B------:R-:W-:Y:S01]  /*d720*/  ISETP.GT.U32.AND P1, PT, R23, R6, PT ;  /* 0x000000061700720c */ /* 0x000fe20003f24070 */
[----:B------:R-:W-:Y:S01]  /*d730*/  IMAD.WIDE.U32 R10, R145, 0x3d1, RZ ;  /* 0x000003d1910a7825 */ /* 0x000fe200078e00ff */
[----:B------:R-:W-:-:S02]  /*d740*/  SEL R19, RZ, 0x1, P0 ;  /* 0x00000001ff137807 */ /* 0x000fc40000000000 */
[----:B------:R-:W-:Y:S01]  /*d750*/  SEL R16, RZ, 0x1, P2 ;  /* 0x00000001ff107807 */ /* 0x000fe20001000000 */
[----:B------:R-:W-:Y:S01]  /*d760*/  VIADD R10, R11, UR4 ;  /* 0x000000040b0a7c36 */ /* 0x000fe20008000000 */
[----:B------:R-:W-:Y:S02]  /*d770*/  SEL R17, RZ, 0x1, P4 ;  /* 0x00000001ff117807 */ /* 0x000fe40002000000 */
[----:B------:R-:W-:Y:S02]  /*d780*/  ISETP.GT.U32.AND.EX P1, PT, R28, R15, PT, P1 ;  /* 0x0000000f1c00720c */ /* 0x000fe40003f24110 */
[----:B------:R-:W-:Y:S02]  /*d790*/  IADD3 R19, P3, P4, R16, R20, R19 ;  /* 0x0000001410137210 */ /* 0x000fe40007c7e013 */
[----:B------:R-:W-:Y:S02]  /*d7a0*/  IADD3 R22, P6, PT, R6, R17, RZ ;  /* 0x0000001106167210 */ /* 0x000fe40007fde0ff */
[----:B------:R-:W-:-:S02]  /*d7b0*/  SEL R6, R23, R6, P1 ;  /* 0x0000000617067207 */ /* 0x000fc40000800000 */
[----:B------:R-:W-:Y:S01]  /*d7c0*/  IADD3 R16, P2, PT, R19, R8, RZ ;  /* 0x0000000813107210 */ /* 0x000fe20007f5e0ff */
[----:B------:R-:W-:Y:S01]  /*d7d0*/  IMAD.X R20, RZ, RZ, R15, P6 ;  /* 0x000000ffff147224 */ /* 0x000fe200030e060f */
[----:B------:R-:W-:Y:S02]  /*d7e0*/  IADD3.X R18, PT, PT, RZ, RZ, RZ, P3, P4 ;  /* 0x000000ffff127210 */ /* 0x000fe40001fe84ff */
[----:B------:R-:W-:Y:S02]  /*d7f0*/  ISETP.GT.U32.AND P0, PT, R6, R22, PT ;  /* 0x000000160600720c */ /* 0x000fe40003f04070 */
[C---:B------:R-:W-:Y:S01]  /*d800*/  IADD3 R6, P3, PT, R27.reuse, R16, RZ ;  /* 0x000000101b067210 */ /* 0x040fe20007f7e0ff */
[----:B------:R-:W-:Y:S01]  /*d810*/  IMAD.X R17, R18, 0x1, R21, P2 ;  /* 0x0000000112117824 */ /* 0x000fe200010e0615 */
[----:B------:R-:W-:Y:S02]  /*d820*/  SEL R9, R28, R15, P1 ;  /* 0x0000000f1c097207 */ /* 0x000fe40000800000 */
[----:B------:R-:W-:Y:S01]  /*d830*/  ISETP.GT.U32.AND P2, PT, R27, R6, PT ;  /* 0x000000061b00720c */ /* 0x000fe20003f44070 */
[----:B------:R-:W-:Y:S01]  /*d840*/  IMAD.X R15, R32, 0x1, R17, P3 ;  /* 0x00000001200f7824 */ /* 0x000fe200018e0611 */
[----:B------:R-:W-:-:S02]  /*d850*/  ISETP.GT.U32.AND.EX P0, PT, R9, R20, PT, P0 ;  /* 0x000000140900720c */ /* 0x000fc40003f04100 */
[----:B------:R-:W-:Y:S01]  /*d860*/  ISETP.GE.U32.AND P1, PT, R8, RZ, PT ;  /* 0x000000ff0800720c */ /* 0x000fe20003f26070 */
[----:B------:R-:W-:Y:S01]  /*d870*/  IMAD.WIDE.U32 R8, R142, 0x3d1, RZ ;  /* 0x000003d18e087825 */ /* 0x000fe200078e00ff */
[----:B------:R-:W-:Y:S02]  /*d880*/  SEL R11, RZ, 0x1, !P0 ;  /* 0x00000001ff0b7807 */ /* 0x000fe40004000000 */
[----:B------:R-:W-:Y:S01]  /*d890*/  ISETP.GT.U32.AND.EX P0, PT, R32, R15, PT, P2 ;  /* 0x0000000f2000720c */ /* 0x000fe20003f04120 */
[----:B------:R-:W-:Y:S01]  /*d8a0*/  VIADD R9, R9, UR4 ;  /* 0x0000000409097c36 */ /* 0x000fe20008000000 */
[----:B------:R-:W-:Y:S02]  /*d8b0*/  ISETP.GE.U32.AND P3, PT, R16, R19, PT ;  /* 0x000000131000720c */ /* 0x000fe40003f66070 */
[----:B------:R-:W-:Y:S01]  /*d8c0*/  IADD3 R16, P4, PT, R6, R11, RZ ;  /* 0x0000000b06107210 */ /* 0x000fe20007f9e0ff */
[----:B------:R-:W-:Y:S01]  /*d8d0*/  IMAD.WIDE.U32 R8, RZ, R147, R8 ;  /* 0x00000093ff087225 */ /* 0x000fe200078e0008 */
[----:B------:R-:W-:-:S02]  /*d8e0*/  SEL R6, R27, R6, P0 ;  /* 0x000000061b067207 */ /* 0x000fc40000000000 */
[----:B------:R-:W-:Y:S01]  /*d8f0*/  ISETP.GE.U32.AND.EX P2, PT, R21, R7, PT, P1 ;  /* 0x000000071500720c */ /* 0x000fe20003f46110 */
[----:B------:R-:W-:Y:S01]  /*d900*/  IMAD R9, R147, 0x3d1, R9 ;  /* 0x000003d193097824 */ /* 0x000fe200078e0209 */
[----:B------:R-:W-:Y:S01]  /*d910*/  ISETP.GE.U32.AND.EX P3, PT, R17, R18, PT, P3 ;  /* 0x000000121100720c */ /* 0x000fe20003f66130 */
[----:B------:R-:W-:Y:S01]  /*d920*/  IMAD.X R17, RZ, RZ, R15, P4 ;  /* 0x000000ffff117224 */ /* 0x000fe200020e060f */
[----:B------:R-:W-:Y:S02]  /*d930*/  ISETP.GT.U32.AND P1, PT, R6, R16, PT ;  /* 0x000000100600720c */ /* 0x000fe40003f24070 */
[----:B------:R-:W-:Y:S02]  /*d940*/  SEL R7, RZ, 0x1, P2 ;  /* 0x00000001ff077807 */ /* 0x000fe40001000000 */
[----:B------:R-:W-:Y:S02]  /*d950*/  SEL R6, RZ, 0x1, P3 ;  /* 0x00000001ff067807 */ /* 0x000fe40001800000 */
[----:B------:R-:W-:-:S02]  /*d960*/  SEL R11, R32, R15, P0 ;  /* 0x0000000f200b7207 */ /* 0x000fc40000000000 */
[----:B------:R-:W-:Y:S02]  /*d970*/  IADD3 R7, P0, P2, R6, R10, R7 ;  /* 0x0000000a06077210 */ /* 0x000fe40007a1e007 */
[----:B------:R-:W-:Y:S02]  /*d980*/  ISETP.GT.U32.AND.EX P1, PT, R11, R17, PT, P1 ;  /* 0x000000110b00720c */ /* 0x000fe40003f24110 */
[----:B------:R-:W-:Y:S02]  /*d990*/  IADD3 R8, P3, P4, R29, R7, R8 ;  /* 0x000000071d087210 */ /* 0x000fe40007c7e008 */
[----:B------:R-:W-:Y:S02]  /*d9a0*/  IADD3.X R142, PT, PT, RZ, RZ, RZ, P0, P2 ;  /* 0x000000ffff8e7210 */ /* 0x000fe400007e44ff */
[----:B------:R-:W-:Y:S02]  /*d9b0*/  SEL R15, RZ, 0x1, !P1 ;  /* 0x00000001ff0f7807 */ /* 0x000fe40004800000 */
[----:B------:R-:W-:-:S02]  /*d9c0*/  IADD3.X R142, PT, PT, R72, R142, R9, P3, P4 ;  /* 0x0000008e488e7210 */ /* 0x000fc40001fe8409 */
        /* <DEDUP_REMOVED lines=31> */
.L_x_37:
[----:B------:R-:W-:Y:S05]  /*dbc0*/  BSYNC.RELIABLE B1 ;  /* 0x0000000000017941 */ /* 0x000fea0003800100 */
.L_x_36:
        /* <DEDUP_REMOVED lines=38> */
.L_x_38:
[----:B------:R-:W-:Y:S05]  /*de30*/  BSYNC.RECONVERGENT B0 ;  /* 0x0000000000007941 */ /* 0x000fea0003800200 */
.L_x_31:
[----:B------:R-:W-:Y:S05]  /*de40*/  @P5 BRA `(.L_x_39) ;  /* 0xffffffa000985947 */ /* 0x000fea000383ffff */
[-C--:B------:R-:W-:Y:S01]  /*de50*/  IMAD.WIDE.U32 R4, R35, R2.reuse, RZ ;  /* 0x0000000223047225 */ /* 0x080fe200078e00ff */
        /* <DEDUP_REMOVED lines=22> */
[----:B------:R-:W-:-:S04]  /*dfc0*/  IMAD.WIDE.U32 R10, R36, R3, RZ ;  /* 0x00000003240a7225 */ /* 0x000fc800078e00ff */
[----:B------:R-:W-:Y:S01]  /*dfd0*/  VIADD R15, R19, UR7 ;  /* 0x00000007130f7c36 */ /* 0x000fe20008000000 */
[----:B------:R-:W-:Y:S01]  /*dfe0*/  SEL R19, RZ, 0x1, P1 ;  /* 0x00000001ff137807 */ /* 0x000fe20000800000 */
[----:B------:R-:W-:Y:S01]  /*dff0*/  IMAD.WIDE.U32 R16, R3, R3, R16 ;  /* 0x0000000303107225 */ /* 0x000fe200078e0010 */
[----:B------:R-:W-:-:S03]  /*e000*/  IADD3 R9, P5, PT, R12, R10, RZ ;  /* 0x0000000a0c097210 */ /* 0x000fc60007fbe0ff */
[----:B------:R-:W-:Y:S01]  /*e010*/  VIADD R8, R17, UR4 ;  /* 0x0000000411087c36 */ /* 0x000fe20008000000 */
[----:B------:R-:W-:Y:S01]  /*e020*/  IADD3 R17, P4, P6, R19, R16, RZ ;  /* 0x0000001013117210 */ /* 0x000fe20007e9e0ff */
[----:B------:R-:W-:Y:S01]  /*e030*/  IMAD.MOV.U32 R6, RZ, RZ, RZ ;  /* 0x000000ffff067224 */ /* 0x000fe200078e00ff */
[----:B------:R-:W-:Y:S01]  /*e040*/  SHF.R.U32.HI R19, RZ, 0x1f, R21 ;  /* 0x0000001fff137819 */ /* 0x000fe20000011615 */
[----:B------:R-:W-:Y:S01]  /*e050*/  VIADD R23, R13, UR5 ;  /* 0x000000050d177c36 */ /* 0x000fe20008000000 */
[----:B------:R-:W-:Y:S01]  /*e060*/  ISETP.GE.U32.AND P1, PT, R9, R12, PT ;  /* 0x0000000c0900720c */ /* 0x000fe20003f26070 */
[----:B------:R-:W-:Y:S01]  /*e070*/  IMAD.WIDE.U32 R12, R34, R2, R6 ;  /* 0x00000002220c7225 */ /* 0x000fe200078e0006 */
[----:B------:R-:W-:-:S03]  /*e080*/  LOP3.LUT R19, R19, 0x1, RZ, 0xc0, !PT ;  /* 0x0000000113137812 */ /* 0x000fc600078ec0ff */
[----:B------:R-:W-:Y:S01]  /*e090*/  IMAD.X R6, R15, 0x1, R20, P0 ;  /* 0x000000010f067824 */ /* 0x000fe200000e0614 */
[----:B------:R-:W-:Y:S01]  /*e0a0*/  IADD3.X R16, PT, PT, RZ, R8, R19, P4, P6 ;  /* 0x00000008ff107210 */ /* 0x000fe200027ec413 */
[----:B------:R-:W-:Y:S01]  /*e0b0*/  VIADD R22, R13, UR7 ;  /* 0x000000070d167c36 */ /* 0x000fe20008000000 */
[----:B------:R-:W-:Y:S01]  /*e0c0*/  ISETP.GE.U32.AND P4, PT, R12, RZ, PT ;  /* 0x000000ff0c00720c */ /* 0x000fe20003f86070 */
[----:B------:R-:W-:Y:S01]  /*e0d0*/  VIADD R27, R11, UR4 ;  /* 0x000000040b1b7c36 */ /* 0x000fe20008000000 */
[C---:B------:R-:W-:Y:S02]  /*e0e0*/  ISETP.GE.U32.AND.EX P3, PT, R6.reuse, R20, PT, P3 ;  /* 0x000000140600720c */ /* 0x040fe40003f66130 */
[----:B------:R-:W-:Y:S02]  /*e0f0*/  IADD3 R8, P6, PT, R17, R12, RZ ;  /* 0x0000000c11087210 */ /* 0x000fe40007fde0ff */
[----:B------:R-:W-:Y:S02]  /*e100*/  ISETP.GE.U32.AND P0, PT, R9, R10, PT ;  /* 0x0000000a0900720c */ /* 0x000fe40003f06070 */
[----:B------:R-:W-:Y:S01]  /*e110*/  ISETP.GE.U32.AND.EX P2, PT, R6, R15, PT, P2 ;  /* 0x0000000f0600720c */ /* 0x000fe20003f46120 */
[C---:B------:R-:W-:Y:S01]  /*e120*/  IMAD.X R11, R22.reuse, 0x1, R16, P6 ;  /* 0x00000001160b7824 */ /* 0x040fe200030e0610 */
[----:B------:R-:W-:Y:S01]  /*e130*/  ISETP.GE.U32.AND.EX P4, PT, R22, R7, PT, P4 ;  /* 0x000000071600720c */ /* 0x000fe20003f86140 */
[----:B------:R-:W-:Y:S01]  /*e140*/  IMAD.MOV.U32 R7, RZ, RZ, RZ ;  /* 0x000000ffff077224 */ /* 0x000fe200078e00ff */
[----:B------:R-:W-:-:S02]  /*e150*/  SEL R10, RZ, 0x1, P3 ;  /* 0x00000001ff0a7807 */ /* 0x000fc40001800000 */
[C---:B------:R-:W-:Y:S01]  /*e160*/  IADD3 R15, P3, PT, R8.reuse, R12, RZ ;  /* 0x0000000c080f7210 */ /* 0x040fe20007f7e0ff */
[----:B------:R-:W-:Y:S01]  /*e170*/  IMAD.WIDE.U32 R6, R35, R3, R6 ;  /* 0x0000000323067225 */ /* 0x000fe200078e0006 */
[----:B------:R-:W-:Y:S02]  /*e180*/  SEL R20, RZ, 0x1, P2 ;  /* 0x00000001ff147807 */ /* 0x000fe40001000000 */
[----:B------:R-:W-:Y:S01]  /*e190*/  ISETP.GE.U32.AND P2, PT, R8, R17, PT ;  /* 0x000000110800720c */ /* 0x000fe20003f46070 */
[----:B------:R-:W-:Y:S01]  /*e1a0*/  IMAD.X R22, R11, 0x1, R22, P3 ;  /* 0x000000010b167824 */ /* 0x000fe200018e0616 */
[----:B------:R-:W-:Y:S01]  /*e1b0*/  SEL R19, RZ, 0x1, P4 ;  /* 0x00000001ff137807 */ /* 0x000fe20002000000 */
[----:B------:R-:W-:Y:S01]  /*e1c0*/  VIADD R7, R7, UR6 ;  /* 0x0000000607077c36 */ /* 0x000fe20008000000 */
[----:B------:R-:W-:Y:S01]  /*e1d0*/  ISETP.GE.U32.AND P3, PT, R15, R8, PT ;  /* 0x000000080f00720c */ /* 0x000fe20003f66070 */
[----:B------:R-:W-:Y:S01]  /*e1e0*/  IMAD.MOV.U32 R8, RZ, RZ, RZ ;  /* 0x000000ffff087224 */ /* 0x000fe200078e00ff */
[----:B------:R-:W-:Y:S01]  /*e1f0*/  ISETP.GE.U32.AND.EX P2, PT, R11, R16, PT, P2 ;  /* 0x000000100b00720c */ /* 0x000fe20003f46120 */
[----:B------:R-:W-:Y:S01]  /*e200*/  IMAD.WIDE.U32 R12, R35, R34, RZ ;  /* 0x00000022230c7225 */ /* 0x000fe200078e00ff */
[----:B------:R-:W-:-:S02]  /*e210*/  IADD3 R19, P4, P6, R19, R6, RZ ;  /* 0x0000000613137210 */ /* 0x000fc40007e9e0ff */
[----:B------:R-:W-:Y:S01]  /*e220*/  ISETP.GE.U32.AND.EX P3, PT, R22, R11, PT, P3 ;  /* 0x0000000b1600720c */ /* 0x000fe20003f66130 */
[----:B------:R-:W-:Y:S01]  /*e230*/  IMAD.SHL.U32 R17, R12, 0x2, RZ ;  /* 0x000000020c117824 */ /* 0x000fe200078e00ff */
[----:B------:R-:W-:Y:S01]  /*e240*/  SEL R28, RZ, 0x1, P2 ;  /* 0x00000001ff1c7807 */ /* 0x000fe20001000000 */
[----:B------:R-:W-:Y:S01]  /*e250*/  IMAD.MOV.U32 R16, RZ, RZ, RZ ;  /* 0x000000ffff107224 */ /* 0x000fe200078e00ff */
[-C--:B------:R-:W-:Y:S02]  /*e260*/  IADD3.X R29, PT, PT, RZ, R7.reuse, R10, P4, P6 ;  /* 0x00000007ff1d7210 */ /* 0x080fe400027ec40a */
[----:B------:R-:W-:Y:S01]  /*e270*/  IADD3.X R20, PT, PT, RZ, R7, R20, P4, P6 ;  /* 0x00000007ff147210 */ /* 0x000fe200027ec414 */
[----:B------:R-:W-:Y:S01]  /*e280*/  IMAD.WIDE.U32 R6, R36, R2, R8 ;  /* 0x0000000224067225 */ /* 0x000fe200078e0008 */
[----:B------:R-:W-:Y:S02]  /*e290*/  SEL R18, RZ, 0x1, P3 ;  /* 0x00000001ff127807 */ /* 0x000fe40001800000 */
[-C--:B------:R-:W-:Y:S01]  /*e2a0*/  IADD3 R28, P3, PT, R28, R19.reuse, RZ ;  /* 0x000000131c1c7210 */ /* 0x080fe20007f7e0ff */
[----:B------:R-:W-:Y:S01]  /*e2b0*/  VIADD R73, R7, UR4 ;  /* 0x0000000407497c36 */ /* 0x000fe20008000000 */
[----:B------:R-:W-:Y:S01]  /*e2c0*/  IADD3 R8, P6, PT, R18, R19, RZ ;  /* 0x0000001312087210 */ /* 0x000fe20007fde0ff */
[----:B------:R-:W-:Y:S01]  /*e2d0*/  IMAD.WIDE.U32 R10, R34, R34, R16 ;  /* 0x00000022220a7225 */ /* 0x000fe200078e0010 */
[----:B------:R-:W-:-:S03]  /*e2e0*/  IADD3 R21, P4, PT, R28, R6, RZ ;  /* 0x000000061c157210 */ /* 0x000fc60007f9e0ff */
[----:B------:R-:W-:Y:S01]  /*e2f0*/  IMAD.X R29, RZ, RZ, R29, P3 ;  /* 0x000000ffff1d7224 */ /* 0x000fe200018e061d */
[-C--:B------:R-:W-:Y:S01]  /*e300*/  IADD3 R18, P3, PT, R8, R21.reuse, RZ ;  /* 0x0000001508127210 */ /* 0x080fe20007f7e0ff */
[----:B------:R-:W-:Y:S01]  /*e310*/  IMAD.X R7, RZ, RZ, R20, P6 ;  /* 0x000000ffff077224 */ /* 0x000fe200030e0614 */
[----:B------:R-:W-:Y:S01]  /*e320*/  ISETP.GE.U32.AND P2, PT, R10, RZ, PT ;  /* 0x000000ff0a00720c */ /* 0x000fe20003f46070 */
[----:B------:R-:W-:Y:S01]  /*e330*/  IMAD.X R26, R73, 0x1, R29, P4 ;  /* 0x00000001491a7824 */ /* 0x000fe200020e061d */
[----:B------:R-:W-:Y:S01]  /*e340*/  ISETP.GE.U32.AND P4, PT, R18, R21, PT ;  /* 0x000000151200720c */ /* 0x000fe20003f86070 */
[----:B------:R-:W-:Y:S02]  /*e350*/  VIADD R19, R13, UR6 ;  /* 0x000000060d137c36 */ /* 0x000fe40008000000 */
[----:B------:R-:W-:Y:S01]  /*e360*/  IMAD.X R20, R7, 0x1, R26, P3 ;  /* 0x0000000107147824 */ /* 0x000fe200018e061a */
[----:B------:R-:W-:Y:S01]  /*e370*/  ISETP.NE.U32.AND P3, PT, R8, RZ, PT ;  /* 0x000000ff0800720c */ /* 0x000fe20003f65070 */
[----:B------:R-:W-:Y:S01]  /*e380*/  VIADD R16, R11, UR7 ;  /* 0x000000070b107c36 */ /* 0x000fe20008000000 */
[----:B------:R-:W-:Y:S01]  /*e390*/  SHF.R.U64 R12, R12, 0x1f, R19 ;  /* 0x0000001f0c0c7819 */ /* 0x000fe20000001213 */
[----:B------:R-:W-:Y:S01]  /*e3a0*/  IMAD.MOV.U32 R13, RZ, RZ, RZ ;  /* 0x000000ffff0d7224 */ /* 0x000fe200078e00ff */
[----:B------:R-:W-:Y:S01]  /*e3b0*/  ISETP.GE.U32.AND.EX P4, PT, R20, R26, PT, P4 ;  /* 0x0000001a1400720c */ /* 0x000fe20003f86140 */
[----:B------:R-:W-:Y:S01]  /*e3c0*/  IMAD.X R8, R27, 0x1, R23, P5 ;  /* 0x000000011b087824 */ /* 0x000fe200028e0617 */
[----:B------:R-:W-:Y:S01]  /*e3d0*/  ISETP.GE.U32.AND.EX P2, PT, R16, R17, PT, P2 ;  /* 0x000000111000720c */ /* 0x000fe20003f46120 */
[----:B------:R-:W-:Y:S01]  /*e3e0*/  IMAD.WIDE.U32 R12, R35, R35, R12 ;  /* 0x00000023230c7225 */ /* 0x000fe200078e000c */
[----:B------:R-:W-:-:S02]  /*e3f0*/  ISETP.NE.AND.EX P3, PT, R7, RZ, !P4, P3 ;  /* 0x000000ff0700720c */ /* 0x000fc40006765330 */
[----:B------:R-:W-:Y:S02]  /*e400*/  SEL R17, RZ, 0x1, P2 ;  /* 0x00000001ff117807 */ /* 0x000fe40001000000 */
[----:B------:R-:W-:Y:S02]  /*e410*/  SHF.R.U32.HI R7, RZ, 0x1f, R19 ;  /* 0x0000001fff077819 */ /* 0x000fe40000011613 */
[----:B------:R-:W-:Y:S02]  /*e420*/  SEL R11, RZ, 0x1, !P3 ;  /* 0x00000001ff0b7807 */ /* 0x000fe40005800000 */
[----:B------:R-:W-:Y:S02]  /*e430*/  IADD3 R17, P5, P4, R17, R12, RZ ;  /* 0x0000000c11117210 */ /* 0x000fe40007cbe0ff */
[----:B------:R-:W-:Y:S01]  /*e440*/  ISETP.GE.U32.AND.EX P1, PT, R8, R23, PT, P1 ;  /* 0x000000170800720c */ /* 0x000fe20003f26110 */
[----:B------:R-:W-:Y:S01]  /*e450*/  VIADD R23, R13, UR6 ;  /* 0x000000060d177c36 */ /* 0x000fe20008000000 */
[----:B------:R-:W-:-:S02]  /*e460*/  LOP3.LUT R12, R7, 0x1, RZ, 0xc0, !PT ;  /* 0x00000001070c7812 */ /* 0x000fc400078ec0ff */
[----:B------:R-:W-:Y:S02]  /*e470*/  IADD3 R7, P3, PT, R11, R18, RZ ;  /* 0x000000120b077210 */ /* 0x000fe40007f7e0ff */
[----:B------:R-:W-:Y:S02]  /*e480*/  ISETP.GE.U32.AND P2, PT, R6, RZ, PT ;  /* 0x000000ff0600720c */ /* 0x000fe40003f46070 */
[----:B------:R-:W-:Y:S01]  /*e490*/  IADD3.X R23, PT, PT, RZ, R23, R12, P5, P4 ;  /* 0x00000017ff177210 */ /* 0x000fe20002fe840c */
[----:B------:R-:W-:Y:S01]  /*e4a0*/  IMAD.X R11, RZ, RZ, R20, P3 ;  /* 0x000000ffff0b7224 */ /* 0x000fe200018e0614 */
[----:B------:R-:W-:Y:S01]  /*e4b0*/  ISETP.GE.U32.AND.EX P2, PT, R73, R9, PT, P2 ;  /* 0x000000094900720c */ /* 0x000fe20003f46120 */
[----:B------:R-:W-:Y:S01]  /*e4c0*/  IMAD.MOV.U32 R9, RZ, RZ, RZ ;  /* 0x000000ffff097224 */ /* 0x000fe200078e00ff */
[----:B------:R-:W-:Y:S01]  /*e4d0*/  ISETP.GT.U32.AND P4, PT, R18, R7, PT ;  /* 0x000000071200720c */ /* 0x000fe20003f84070 */
[----:B------:R-:W-:Y:S01]  /*e4e0*/  IMAD.WIDE.U32 R12, R0, R2, RZ ;  /* 0x00000002000c7225 */ /* 0x000fe200078e00ff */
[----:B------:R-:W-:-:S02]  /*e4f0*/  ISETP.GE.U32.AND P3, PT, R21, R28, PT ;  /* 0x0000001c1500720c */ /* 0x000fc40003f66070 */
[----:B------:R-:W-:Y:S02]  /*e500*/  SEL R143, RZ, 0x1, P2 ;  /* 0x00000001ff8f7807 */ /* 0x000fe40001000000 */
[----:B------:R-:W-:Y:S01]  /*e510*/  ISETP.GE.U32.AND.EX P0, PT, R8, R27, PT, P0 ;  /* 0x0000001b0800720c */ /* 0x000fe20003f06100 */
[----:B------:R-:W-:Y:S01]  /*e520*/  IMAD.WIDE.U32 R8, R37, R3, R8 ;  /* 0x0000000325087225 */ /* 0x000fe200078e0008 */
[----:B------:R-:W-:Y:S02]  /*e530*/  ISETP.GT.U32.AND.EX P2, PT, R20, R11, PT, P4 ;  /* 0x0000000b1400720c */ /* 0x000fe40003f44140 */
[----:B------:R-:W-:Y:S01]  /*e540*/  ISETP.GE.U32.AND.EX P3, PT, R26, R29, PT, P3 ;  /* 0x0000001d1a00720c */ /* 0x000fe20003f66130 */
[----:B------:R-:W-:Y:S01]  /*e550*/  VIADD R147, R9, UR5 ;  /* 0x0000000509937c36 */ /* 0x000fe20008000000 */
[----:B------:R-:W-:Y:S02]  /*e560*/  IADD3 R29, P6, PT, R7, R10, RZ ;  /* 0x0000000a071d7210 */ /* 0x000fe40007fde0ff */
[----:B------:R-:W-:Y:S01]  /*e570*/  SEL R7, R18, R7, P2 ;  /* 0x0000000712077207 */ /* 0x000fe20001000000 */
[----:B------:R-:W-:Y:S01]  /*e580*/  IMAD.WIDE.U32 R18, R36, R35, RZ ;  /* 0x0000002324127225 */ /* 0x000fe200078e00ff */
[----:B------:R-:W-:-:S02]  /*e590*/  IADD3 R143, P4, P5, R143, R8, RZ ;  /* 0x000000088f8f7210 */ /* 0x000fc40007d9e0ff */
[----:B------:R-:W-:Y:S01]  /*e5a0*/  SEL R10, R20, R11, P2 ;  /* 0x0000000b140a7207 */ /* 0x000fe20001000000 */
[----:B------:R-:W-:Y:S01]  /*e5b0*/  IMAD.WIDE.U32 R8, R25, R3, RZ ;  /* 0x0000000319087225 */ /* 0x000fe200078e00ff */
[----:B------:R-:W-:Y:S02]  /*e5c0*/  ISETP.GT.U32.AND P2, PT, R7, R29, PT ;  /* 0x0000001d0700720c */ /* 0x000fe40003f44070 */
[----:B------:R-:W-:Y:S01]  /*e5d0*/  SEL R72, RZ, 0x1, P3 ;  /* 0x00000001ff487807 */ /* 0x000fe20001800000 */
[----:B------:R-:W-:Y:S01]  /*e5e0*/  IMAD.X R31, R11, 0x1, R16, P6 ;  /* 0x000000010b1f7824 */ /* 0x000fe200030e0610 */
[----:B------:R-:W-:Y:S01]  /*e5f0*/  IADD3 R11, P6, PT, R12, R8, RZ ;  /* 0x000000080c0b7210 */ /* 0x000fe20007fde0ff */
[----:B------:R-:W-:Y:S01]  /*e600*/  IMAD.WIDE.U32 R20, R37, R34, RZ ;  /* 0x0000002225147225 */ /* 0x000fe200078e00ff */
[----:B------:R-:W-:Y:S02]  /*e610*/  SEL R142, RZ, 0x1, P1 ;  /* 0x00000001ff8e7807 */ /* 0x000fe40000800000 */
[----:B------:R-:W-:Y:S01]  /*e620*/  ISETP.GT.U32.AND.EX P2, PT, R10, R31, PT, P2 ;  /* 0x0000001f0a00720c */ /* 0x000fe20003f44120 */
[----:B------:R-:W-:Y:S01]  /*e630*/  IMAD.MOV.U32 R10, RZ, RZ, RZ ;  /* 0x000000ffff0a7224 */ /* 0x000fe200078e00ff */
[----:B------:R-:W-:Y:S01]  /*e640*/  IADD3 R26, P3, PT, R29, R6, RZ ;  /* 0x000000061d1a7210 */ /* 0x000fe20007f7e0ff */
[----:B------:R-:W-:Y:S01]  /*e650*/  VIADD R27, R19, UR4 ;  /* 0x00000004131b7c36 */ /* 0x000fe20008000000 */
[----:B------:R-:W-:Y:S01]  /*e660*/  IADD3.X R142, PT, PT, RZ, R147, R142, P4, P5 ;  /* 0x00000093ff8e7210 */ /* 0x000fe200027ea48e */
[----:B------:R-:W-:Y:S01]  /*e670*/  IMAD.WIDE.U32 R6, R2, R25, R10 ;  /* 0x0000001902067225 */ /* 0x000fe200078e000a */
[----:B------:R-:W-:-:S02]  /*e680*/  IADD3 R72, P1, PT, R72, R143, RZ ;  /* 0x0000008f48487210 */ /* 0x000fc40007f3e0ff */
[----:B------:R-:W-:Y:S01]  /*e690*/  SEL R16, RZ, 0x1, !P2 ;  /* 0x00000001ff107807 */ /* 0x000fe20005000000 */
[----:B------:R-:W-:Y:S01]  /*e6a0*/  VIADD R145, R7, UR7 ;  /* 0x0000000707917c36 */ /* 0x000fe20008000000 */
[----:B------:R-:W-:Y:S01]  /*e6b0*/  SEL R10, RZ, 0x1, P0 ;  /* 0x00000001ff0a7807 */ /* 0x000fe20000000000 */
[----:B------:R-:W-:Y:S01]  /*e6c0*/  IMAD.X R142, RZ, RZ, R142, P1 ;  /* 0x000000ffff8e7224 */ /* 0x000fe200008e068e */
[----:B------:R-:W-:Y:S01]  /*e6d0*/  IADD3 R33, P0, PT, R72, R6, RZ ;  /* 0x0000000648217210 */ /* 0x000fe20007f1e0ff */
[----:B------:R-:W-:Y:S01]  /*e6e0*/  VIADD R7, R21, UR5 ;  /* 0x0000000515077c36 */ /* 0x000fe20008000000 */
[----:B------:R-:W-:-:S03]  /*e6f0*/  IADD3 R16, P2, PT, R16, R17, RZ ;  /* 0x0000001110107210 */ /* 0x000fc60007f5e0ff */
[----:B------:R-:W-:Y:S01]  /*e700*/  IMAD.X R32, R145, 0x1, R142, P0 ;  /* 0x0000000191207824 */ /* 0x000fe200000e068e */
[-C--:B------:R-:W-:Y:S01]  /*e710*/  IADD3 R28, P1, PT, R16, R33.reuse, RZ ;  /* 0x00000021101c7210 */ /* 0x080fe20007f3e0ff */
[----:B------:R-:W-:Y:S01]  /*e720*/  IMAD.X R17, RZ, RZ, R23, P2 ;  /* 0x000000ffff117224 */ /* 0x000fe200010e0617 */
[----:B------:R-:W-:Y:S01]  /*e730*/  IADD3 R21, P0, PT, R20, R18, RZ ;  /* 0x0000001214157210 */ /* 0x000fe20007f1e0ff */
[----:B------:R-:W-:Y:S01]  /*e740*/  IMAD.X R23, R31, 0x1, R73, P3 ;  /* 0x000000011f177824 */ /* 0x000fe200018e0649 */
[----:B------:R-:W-:Y:S01]  /*e750*/  ISETP.GE.U32.AND P2, PT, R28, R33, PT ;  /* 0x000000211c00720c */ /* 0x000fe20003f46070 */
[----:B------:R-:W-:Y:S01]  /*e760*/  IMAD.X R30, R17, 0x1, R32, P1 ;  /* 0x00000001111e7824 */ /* 0x000fe200008e0620 */
[----:B------:R-:W-:Y:S01]  /*e770*/  ISETP.NE.U32.AND P1, PT, R16, RZ, PT ;  /* 0x000000ff1000720c */ /* 0x000fe20003f25070 */
[----:B------:R-:W-:Y:S01]  /*e780*/  VIADD R73, R9, UR7 ;  /* 0x0000000709497c36 */ /* 0x000fe20008000000 */
[----:B------:R-:W-:Y:S01]  /*e790*/  ISETP.GE.U32.AND P3, PT, R21, R20, PT ;  /* 0x000000141500720c */ /* 0x000fe20003f66070 */
[----:B------:R-:W-:Y:S01]  /*e7a0*/  IMAD.X R16, R27, 0x1, R7, P0 ;  /* 0x000000011b107824 */ /* 0x000fe200000e0607 */
[----:B------:R-:W-:Y:S01]  /*e7b0*/  ISETP.GE.U32.AND.EX P2, PT, R30, R32, PT, P2 ;  /* 0x000000201e00720c */ /* 0x000fe20003f46120 */
[----:B------:R-:W-:Y:S01]  /*e7c0*/  IMAD.MOV.U32 R20, RZ, RZ, RZ ;  /* 0x000000ffff147224 */ /* 0x000fe200078e00ff */
[----:B------:R-:W-:-:S02]  /*e7d0*/  ISETP.GE.U32.AND P0, PT, R21, R18, PT ;  /* 0x000000121500720c */ /* 0x000fc40003f06070 */
[----:B------:R-:W-:Y:S01]  /*e7e0*/  ISETP.NE.AND.EX P1, PT, R17, RZ, !P2, P1 ;  /* 0x000000ff1100720c */ /* 0x000fe20005725310 */
[----:B------:R-:W-:Y:S01]  /*e7f0*/  VIADD R17, R13, UR6 ;  /* 0x000000060d117c36 */ /* 0x000fe20008000000 */
[----:B------:R-:W-:Y:S01]  /*e800*/  ISETP.GE.U32.AND P2, PT, R26, R29, PT ;  /* 0x0000001d1a00720c */ /* 0x000fe20003f46070 */
[----:B------:R-:W-:Y:S01]  /*e810*/  IMAD.WIDE.U32 R18, R34, R36, R20 ;  /* 0x0000002422127225 */ /* 0x000fe200078e0014 */
[----:B------:R-:W-:Y:S02]  /*e820*/  SEL R13, RZ, 0x1, !P1 ;  /* 0x00000001ff0d7807 */ /* 0x000fe40004800000 */
[----:B------:R-:W-:Y:S01]  /*e830*/  ISETP.GE.U32.AND P1, PT, R11, R12, PT ;  /* 0x0000000c0b00720c */ /* 0x000fe20003f26070 */
[----:B------:R-:W-:Y:S01]  /*e840*/  IMAD.X R12, R73, 0x1, R17, P6 ;  /* 0x00000001490c7824 */ /* 0x000fe200030e0611 */
[----:B------:R-:W-:Y:S02]  /*e850*/  ISETP.GE.U32.AND.EX P2, PT, R23, R31, PT, P2 ;  /* 0x0000001f1700720c */ /* 0x000fe40003f46120 */
[----:B------:R-:W-:-:S02]  /*e860*/  IADD3 R13, P6, PT, R13, R28, RZ ;  /* 0x0000001c0d0d7210 */ /* 0x000fc40007fde0ff */
[----:B------:R-:W-:Y:S02]  /*e870*/  ISETP.GE.U32.AND.EX P3, PT, R16, R7, PT, P3 ;  /* 0x000000071000720c */ /* 0x000fe40003f66130 */
[----:B------:R-:W-:Y:S01]  /*e880*/  ISETP.GE.U32.AND.EX P1, PT, R12, R17, PT, P1 ;  /* 0x000000110c00720c */ /* 0x000fe20003f26110 */
[----:B------:R-:W-:Y:S01]  /*e890*/  IMAD.X R17, RZ, RZ, R30, P6 ;  /* 0x000000ffff117224 */ /* 0x000fe200030e061e */
[----:B------:R-:W-:Y:S02]  /*e8a0*/  SEL R7, RZ, 0x1, P2 ;  /* 0x00000001ff077807 */ /* 0x000fe40001000000 */
[----:B------:R-:W-:Y:S02]  /*e8b0*/  ISETP.GT.U32.AND P2, PT, R28, R13, PT ;  /* 0x0000000d1c00720c */ /* 0x000fe40003f44070 */
[----:B------:R-:W-:Y:S02]  /*e8c0*/  IADD3.X R9, PT, PT, RZ, R147, R10, P4, P5 ;  /* 0x00000093ff097210 */ /* 0x000fe400027ea40a */
[----:B------:R-:W-:-:S02]  /*e8d0*/  IADD3 R7, P6, PT, R7, R143, RZ ;  /* 0x0000008f07077210 */ /* 0x000fc40007fde0ff */
[----:B------:R-:W-:Y:S01]  /*e8e0*/  ISETP.GE.U32.AND P4, PT, R33, R72, PT ;  /* 0x000000482100720c */ /* 0x000fe20003f86070 */
[----:B------:R-:W-:Y:S01]  /*e8f0*/  VIADD R72, R19, UR4 ;  /* 0x0000000413487c36 */ /* 0x000fe20008000000 */
[----:B------:R-:W-:Y:S01]  /*e900*/  ISETP.GT.U32.AND.EX P2, PT, R30, R17, PT, P2 ;  /* 0x000000111e00720c */ /* 0x000fe20003f44120 */
[----:B------:R-:W-:Y:S01]  /*e910*/  IMAD.X R9, RZ, RZ, R9, P6 ;  /* 0x000000ffff097224 */ /* 0x000fe200030e0609 */
[----:B------:R-:W-:Y:S02]  /*e920*/  IADD3 R20, P5, PT, R13, R18, RZ ;  /* 0x000000120d147210 */ /* 0x000fe40007fbe0ff */
[----:B------:R-:W-:Y:S02]  /*e930*/  SEL R13, R28, R13, P2 ;  /* 0x0000000d1c0d7207 */ /* 0x000fe40001000000 */
[----:B------:R-:W-:Y:S01]  /*e940*/  IADD3 R10, P6, PT, R7, R20, RZ ;  /* 0x00000014070a7210 */ /* 0x000fe20007fde0ff */
[----:B------:R-:W-:Y:S01]  /*e950*/  IMAD.X R28, R17, 0x1, R72, P5 ;  /* 0x00000001111c7824 */ /* 0x000fe200028e0648 */
[----:B------:R-:W-:-:S02]  /*e960*/  SEL R17, R30, R17, P2 ;  /* 0x000000111e117207 */ /* 0x000fc40001000000 */
[----:B------:R-:W-:Y:S01]  /*e970*/  ISETP.GE.U32.AND P5, PT, R10, R20, PT ;  /* 0x000000140a00720c */ /* 0x000fe20003fa6070 */
[----:B------:R-:W-:Y:S01]  /*e980*/  IMAD.X R30, R9, 0x1, R28, P6 ;  /* 0x00000001091e7824 */ /* 0x000fe200030e061c */
[----:B------:R-:W-:Y:S02]  /*e990*/  SEL R19, RZ, 0x1, P3 ;  /* 0x00000001ff137807 */ /* 0x000fe40001800000 */
[----:B------:R-:W-:Y:S02]  /*e9a0*/  ISETP.NE.U32.AND P3, PT, R7, RZ, PT ;  /* 0x000000ff0700720c */ /* 0x000fe40003f65070 */
[----:B------:R-:W-:Y:S02]  /*e9b0*/  ISETP.GE.U32.AND.EX P5, PT, R30, R28, PT, P5 ;  /* 0x0000001c1e00720c */ /* 0x000fe40003fa6150 */
[----:B------:R-:W-:Y:S01]  /*e9c0*/  ISETP.GT.U32.AND P6, PT, R13, R20, PT ;  /* 0x000000140d00720c */ /* 0x000fe20003fc4070 */
[----:B------:R-:W-:Y:S01]  /*e9d0*/  IMAD.MOV.U32 R13, RZ, RZ, RZ ;  /* 0x000000ffff0d7224 */ /* 0x000fe200078e00ff */
[----:B------:R-:W-:-:S02]  /*e9e0*/  ISETP.NE.AND.EX P3, PT, R9, RZ, !P5, P3 ;  /* 0x000000ff0900720c */ /* 0x000fc40006f65330 */
[----:B------:R-:W-:Y:S02]  /*e9f0*/  ISETP.GE.U32.AND P5, PT, R6, RZ, PT ;  /* 0x000000ff0600720c */ /* 0x000fe40003fa6070 */
[----:B------:R-:W-:Y:S02]  /*ea00*/  ISETP.GE.U32.AND P2, PT, R18, RZ, PT ;  /* 0x000000ff1200720c */ /* 0x000fe40003f46070 */
[----:B------:R-:W-:Y:S02]  /*ea10*/  SEL R7, RZ, 0x1, !P3 ;  /* 0x00000001ff077807 */ /* 0x000fe40005800000 */
[----:B------:R-:W-:Y:S01]  /*ea20*/  ISETP.GT.U32.AND.EX P6, PT, R17, R28, PT, P6 ;  /* 0x0000001c1100720c */ /* 0x000fe20003fc4160 */
[----:B------:R-:W-:Y:S01]  /*ea30*/  IMAD.MOV.U32 R17, RZ, RZ, RZ ;  /* 0x000000ffff117224 */ /* 0x000fe200078e00ff */
[----:B------:R-:W-:Y:S02]  /*ea40*/  ISETP.GE.U32.AND.EX P3, PT, R145, R11, PT, P5 ;  /* 0x0000000b9100720c */ /* 0x000fe40003f66150 */
[----:B------:R-:W-:Y:S01]  /*ea50*/  ISETP.GE.U32.AND.EX P2, PT, R72, R21, PT, P2 ;  /* 0x000000154800720c */ /* 0x000fe20003f46120 */
[----:B------:R-:W-:Y:S01]  /*ea60*/  IMAD.WIDE.U32 R28, R35, R37, R16 ;  /* 0x00000025231c7225 */ /* 0x000fe200078e0010 */
[----:B------:R-:W-:-:S02]  /*ea70*/  IADD3 R7, P5, PT, R7, R10, RZ ;  /* 0x0000000a07077210 */ /* 0x000fc40007fbe0ff */
[----:B------:R-:W-:Y:S01]  /*ea80*/  ISETP.GE.U32.AND.EX P4, PT, R32, R142, PT, P4 ;  /* 0x0000008e2000720c */ /* 0x000fe20003f86140 */
[----:B------:R-:W-:Y:S01]  /*ea90*/  IMAD.WIDE.U32 R20, R3, R0, R12 ;  /* 0x0000000003147225 */ /* 0x000fe200078e000c */
[----:B------:R-:W-:Y:S02]  /*eaa0*/  SEL R17, RZ, 0x1, P2 ;  /* 0x00000001ff117807 */ /* 0x000fe40001000000 */
[----:B------:R-:W-:Y:S01]  /*eab0*/  SEL R13, RZ, 0x1, !P6 ;  /* 0x00000001ff0d7807 */ /* 0x000fe20007000000 */
[----:B------:R-:W-:Y:S01]  /*eac0*/  IMAD.X R9, RZ, RZ, R30, P5 ;  /* 0x000000ffff097224 */ /* 0x000fe200028e061e */
[----:B------:R-:W-:Y:S01]  /*ead0*/  SEL R33, RZ, 0x1, P4 ;  /* 0x00000001ff217807 */ /* 0x000fe20002000000 */
[----:B------:R-:W-:Y:S01]  /*eae0*/  VIADD R32, R29, UR5 ;  /* 0x000000051d207c36 */ /* 0x000fe20008000000 */
[----:B------:R-:W-:Y:S01]  /*eaf0*/  ISETP.GT.U32.AND P6, PT, R10, R7, PT ;  /* 0x000000070a00720c */ /* 0x000fe20003fc4070 */
[----:B------:R-:W-:Y:S01]  /*eb00*/  VIADD R152, R21, UR6 ;  /* 0x0000000615987c36 */ /* 0x000fe20008000000 */
[----:B------:R-:W-:-:S02]  /*eb10*/  IADD3 R29, P4, PT, R7, R18, RZ ;  /* 0x00000012071d7210 */ /* 0x000fc40007f9e0ff */
[----:B------:R-:W-:Y:S02]  /*eb20*/  IADD3 R28, P5, P2, R17, R28, RZ ;  /* 0x0000001c111c7210 */ /* 0x000fe40007abe0ff */
[----:B------:R-:W-:Y:S01]  /*eb30*/  SEL R17, RZ, 0x1, P3 ;  /* 0x00000001ff117807 */ /* 0x000fe20001800000 */
[----:B------:R-:W-:Y:S01]  /*eb40*/  IMAD.X R31, R9, 0x1, R72, P4 ;  /* 0x00000001091f7824 */ /* 0x000fe200020e0648 */
[----:B------:R-:W-:Y:S02]  /*eb50*/  ISETP.GT.U32.AND.EX P6, PT, R30, R9, PT, P6 ;  /* 0x000000091e00720c */ /* 0x000fe40003fc4160 */
[----:B------:R-:W-:Y:S02]  /*eb60*/  IADD3 R150, P4, P3, R17, R20, RZ ;  /* 0x0000001411967210 */ /* 0x000fe40007b9e0ff */
[----:B------:R-:W-:Y:S02]  /*eb70*/  SEL R21, RZ, 0x1, P1 ;  /* 0x00000001ff157807 */ /* 0x000fe40000800000 */
[----:B------:R-:W-:-:S02]  /*eb80*/  SEL R7, R10, R7, P6 ;  /* 0x000000070a077207 */ /* 0x000fc40003000000 */
[----:B------:R-:W-:Y:S02]  /*eb90*/  IADD3.X R17, PT, PT, RZ, R32, R19, P5, P2 ;  /* 0x00000020ff117210 */ /* 0x000fe40002fe4413 */
[----:B------:R-:W-:Y:S02]  /*eba0*/  IADD3 R10, P1, PT, R13, R28, RZ ;  /* 0x0000001c0d0a7210 */ /* 0x000fe40007f3e0ff */
[----:B------:R-:W-:Y:S02]  /*ebb0*/  SEL R9, R30, R9, P6 ;  /* 0x000000091e097207 */ /* 0x000fe40003000000 */
[----:B------:R-:W-:Y:S01]  /*ebc0*/  IADD3 R19, P6, PT, R33, R150, RZ ;  /* 0x0000009621137210 */ /* 0x000fe20007fde0ff */
[----:B------:R-:W-:Y:S01]  /*ebd0*/  IMAD.X R13, RZ, RZ, R17, P1 ;  /* 0x000000ffff0d7224 */ /* 0x000fe200008e0611 */
[----:B------:R-:W-:Y:S02]  /*ebe0*/  IADD3.X R18, PT, PT, RZ, R152, R21, P4, P3 ;  /* 0x00000098ff127210 */ /* 0x000fe400027e6415 */
[----:B------:R-:W-:-:S02]  /*ebf0*/  ISETP.GE.U32.AND.EX P0, PT, R16, R27, PT, P0 ;  /* 0x0000001b1000720c */ /* 0x000fc40003f06100 */
[-C--:B------:R-:W-:Y:S01]  /*ec00*/  IADD3 R146, P1, PT, R10, R19.reuse, RZ ;  /* 0x000000130a927210 */ /* 0x080fe20007f3e0ff */
[----:B------:R-:W-:Y:S01]  /*ec10*/  IMAD.X R16, RZ, RZ, R18, P6 ;  /* 0x000000ffff107224 */ /* 0x000fe200030e0612 */
[----:B------:R-:W-:Y:S02]  /*ec20*/  SEL R27, RZ, 0x1, P0 ;  /* 0x00000001ff1b7807 */ /* 0x000fe40000000000 */
[----:B------:R-:W-:Y:S01]  /*ec30*/  ISETP.GE.U32.AND P6, PT, R146, R19, PT ;  /* 0x000000139200720c */ /* 0x000fe20003fc6070 */
[----:B------:R-:W-:Y:S01]  /*ec40*/  IMAD.X R148, R13, 0x1, R16, P1 ;  /* 0x000000010d947824 */ /* 0x000fe200008e0610 */
[----:B------:R-:W-:Y:S01]  /*ec50*/  ISETP.GT.U32.AND P1, PT, R7, R29, PT ;  /* 0x0000001d0700720c */ /* 0x000fe20003f24070 */
[----:B------:R-:W-:Y:S01]  /*ec60*/  IMAD.WIDE.U32 R18, R0, R34, RZ ;  /* 0x0000002200127225 */ /* 0x000fe200078e00ff */
[----:B------:R-:W-:Y:S02]  /*ec70*/  ISETP.NE.U32.AND P0, PT, R10, RZ, PT ;  /* 0x000000ff0a00720c */ /* 0x000fe40003f05070 */
[----:B------:R-:W-:Y:S01]  /*ec80*/  ISETP.GT.U32.AND.EX P1, PT, R9, R31, PT, P1 ;  /* 0x0000001f0900720c */ /* 0x000fe20003f24110 */
[----:B------:R-:W-:Y:S01]  /*ec90*/  VIADD R30, R19, UR6 ;  /* 0x00000006131e7c36 */ /* 0x000fe20008000000 */
[----:B------:R-:W-:Y:S01]  /*eca0*/  ISETP.GE.U32.AND.EX P6, PT, R148, R16, PT, P6 ;  /* 0x000000109400720c */ /* 0x000fe20003fc6160 */
[----:B------:R-:W-:Y:S01]  /*ecb0*/  IMAD.WIDE.U32 R16, R25, R35, RZ ;  /* 0x0000002319107225 */ /* 0x000fe200078e00ff */
[----:B------:R-:W-:-:S02]  /*ecc0*/  SEL R7, RZ, 0x1, !P1 ;  /* 0x00000001ff077807 */ /* 0x000fc40004800000 */
[----:B------:R-:W-:Y:S01]  /*ecd0*/  ISETP.GE.U32.AND P1, PT, R11, R8, PT ;  /* 0x000000080b00720c */ /* 0x000fe20003f26070 */
[----:B------:R-:W-:Y:S01]  /*ece0*/  VIADD R143, R17, UR7 ;  /* 0x00000007118f7c36 */ /* 0x000fe20008000000 */
[----:B------:R-:W-:Y:S02]  /*ecf0*/  ISETP.NE.AND.EX P0, PT, R13, RZ, !P6, P0 ;  /* 0x000000ff0d00720c */ /* 0x000fe40007705300 */
[----:B------:R-:W-:Y:S02]  /*ed00*/  IADD3 R13, P6, PT, R18, R16, RZ ;  /* 0x00000010120d7210 */ /* 0x000fe40007fde0ff */
[----:B------:R-:W-:Y:S01]  /*ed10*/  ISETP.GE.U32.AND.EX P1, PT, R12, R73, PT, P1 ;  /* 0x000000490c00720c */ /* 0x000fe20003f26110 */
[----:B------:R-:W-:Y:S01]  /*ed20*/  IMAD.MOV.U32 R12, RZ, RZ, RZ ;  /* 0x000000ffff0c7224 */ /* 0x000fe200078e00ff */
[----:B------:R-:W-:Y:S02]  /*ed30*/  SEL R33, RZ, 0x1, !P0 ;  /* 0x00000001ff217807 */ /* 0x000fe40004000000 */
[----:B------:R-:W-:Y:S01]  /*ed40*/  IADD3.X R27, PT, PT, RZ, R32, R27, P5, P2 ;  /* 0x00000020ff1b7210 */ /* 0x000fe20002fe441b */
[----:B------:R-:W-:Y:S01]  /*ed50*/  IMAD.WIDE.U32 R8, R34, R25, R12 ;  /* 0x0000001922087225 */ /* 0x000fe200078e000c */
[----:B------:R-:W-:-:S02]  /*ed60*/  IADD3 R7, P5, PT, R7, R28, RZ ;  /* 0x0000001c07077210 */ /* 0x000fc40007fbe0ff */
[----:B------:R-:W-:Y:S01]  /*ed70*/  IADD3 R33, P2, PT, R33, R146, RZ ;  /* 0x0000009221217210 */ /* 0x000fe20007f5e0ff */
[----:B------:R-:W-:Y:S01]  /*ed80*/  VIADD R144, R9, UR7 ;  /* 0x0000000709907c36 */ /* 0x000fe20008000000 */
[----:B------:R-:W-:Y:S01]  /*ed90*/  SEL R9, RZ, 0x1, P1 ;  /* 0x00000001ff097807 */ /* 0x000fe20000800000 */
[----:B------:R-:W-:Y:S01]  /*eda0*/  IMAD.X R27, RZ, RZ, R27, P5 ;  /* 0x000000ffff1b7224 */ /* 0x000fe200028e061b */
[----:B------:R-:W-:Y:S01]  /*edb0*/  IADD3 R72, P5, PT, R33, R8, RZ ;  /* 0x0000000821487210 */ /* 0x000fe20007fbe0ff */
[----:B------:R-:W-:Y:S01]  /*edc0*/  IMAD.X R73, RZ, RZ, R148, P2 ;  /* 0x000000ffff497224 */ /* 0x000fe200010e0694 */
[----:B------:R-:W-:Y:S01]  /*edd0*/  ISETP.GE.U32.AND P2, PT, R13, R16, PT ;  /* 0x000000100d00720c */ /* 0x000fe20003f46070 */
[----:B------:R-:W-:Y:S01]  /*ede0*/  IMAD.WIDE.U32 R16, R37, R36, RZ ;  /* 0x0000002425107225 */ /* 0x000fe200078e00ff */
[----:B------:R-:W-:Y:S02]  /*edf0*/  IADD3 R28, P1, PT, R7, R72, RZ ;  /* 0x00000048071c7210 */ /* 0x000fe40007f3e0ff */
[----:B------:R-:W-:Y:S01]  /*ee00*/  ISETP.GE.U32.AND P0, PT, R13, R18, PT ;  /* 0x000000120d00720c */ /* 0x000fe20003f06070 */
[----:B------:R-:W-:Y:S01]  /*ee10*/  IMAD.X R142, R73, 0x1, R144, P5 ;  /* 0x00000001498e7824 */ /* 0x000fe200028e0690 */
[----:B------:R-:W-:Y:S01]  /*ee20*/  IADD3 R20, P5, PT, R29, R6, RZ ;  /* 0x000000061d147210 */ /* 0x000fe20007fbe0ff */
[----:B------:R-:W-:Y:S01]  /*ee30*/  IMAD.SHL.U32 R19, R16, 0x2, RZ ;  /* 0x0000000210137824 */ /* 0x000fe200078e00ff */
[----:B------:R-:W-:Y:S01]  /*ee40*/  IADD3.X R9, PT, PT, RZ, R152, R9, P4, P3 ;  /* 0x00000098ff097210 */ /* 0x000fe200027e6409 */
[----:B------:R-:W-:Y:S01]  /*ee50*/  IMAD.X R32, R27, 0x1, R142, P1 ;  /* 0x000000011b207824 */ /* 0x000fe200008e068e */
[----:B------:R-:W-:Y:S01]  /*ee60*/  ISETP.GE.U32.AND P1, PT, R28, R72, PT ;  /* 0x000000481c00720c */ /* 0x000fe20003f26070 */
[----:B------:R-:W-:Y:S01]  /*ee70*/  IMAD.X R6, R143, 0x1, R30, P6 ;  /* 0x000000018f067824 */ /* 0x000fe200030e061e */
[----:B------:R-:W-:Y:S01]  /*ee80*/  ISETP.NE.U32.AND P6, PT, R7, RZ, PT ;  /* 0x000000ff0700720c */ /* 0x000fe20003fc5070 */
[----:B------:R-:W-:Y:S01]  /*ee90*/  IMAD.MOV.U32 R18, RZ, RZ, RZ ;  /* 0x000000ffff127224 */ /* 0x000fe200078e00ff */
[----:B------:R-:W-:Y:S01]  /*eea0*/  ISETP.GE.U32.AND.EX P1, PT, R32, R142, PT, P1 ;  /* 0x0000008e2000720c */ /* 0x000fe20003f26110 */
[----:B------:R-:W-:Y:S01]  /*eeb0*/  VIADD R21, R17, UR5 ;  /* 0x0000000511157c36 */ /* 0x000fe20008000000 */
[----:B------:R-:W-:Y:S01]  /*eec0*/  ISETP.GE.U32.AND.EX P0, PT, R6, R30, PT, P0 ;  /* 0x0000001e0600720c */ /* 0x000fe20003f06100 */
[----:B------:R-:W-:Y:S01]  /*eed0*/  IMAD.WIDE.U32 R10, R36, R36, R18 ;  /* 0x00000024240a7225 */ /* 0x000fe200078e0012 */
[----:B------:R-:W-:-:S02]  /*eee0*/  ISETP.NE.AND.EX P1, PT, R27, RZ, !P1, P6 ;  /* 0x000000ff1b00720c */ /* 0x000fc40004f25360 */
[----:B------:R-:W-:Y:S01]  /*eef0*/  SHF.R.U64 R12, R16, 0x1f, R21 ;  /* 0x0000001f100c7819 */ /* 0x000fe20000001215 */
[----:B------:R-:W-:Y:S01]  /*ef00*/  VIADD R30, R11, UR4 ;  /* 0x000000040b1e7c36 */ /* 0x000fe20008000000 */
[----:B------:R-:W-:Y:S01]  /*ef10*/  SEL R11, RZ, 0x1, !P1 ;  /* 0x00000001ff0b7807 */ /* 0x000fe20004800000 */
[----:B------:R-:W-:Y:S01]  /*ef20*/  IMAD.X R16, R31, 0x1, R145, P5 ;  /* 0x000000011f107824 */ /* 0x000fe200028e0691 */
[----:B------:R-:W-:Y:S02]  /*ef30*/  ISETP.GE.U32.AND P1, PT, R20, R29, PT ;  /* 0x0000001d1400720c */ /* 0x000fe40003f26070 */
[----:B------:R-:W-:Y:S02]  /*ef40*/  ISETP.GT.U32.AND P5, PT, R146, R33, PT ;  /* 0x000000219200720c */ /* 0x000fe40003fa4070 */
[----:B------:R-:W-:Y:S02]  /*ef50*/  ISETP.GE.U32.AND.EX P1, PT, R16, R31, PT, P1 ;  /* 0x0000001f1000720c */ /* 0x000fe40003f26110 */
[----:B------:R-:W-:-:S02]  /*ef60*/  ISETP.GE.U32.AND P6, PT, R10, RZ, PT ;  /* 0x000000ff0a00720c */ /* 0x000fc40003fc6070 */
[----:B------:R-:W-:Y:S02]  /*ef70*/  ISETP.GT.U32.AND.EX P5, PT, R148, R73, PT, P5 ;  /* 0x000000499400720c */ /* 0x000fe40003fa4150 */
[----:B------:R-:W-:Y:S02]  /*ef80*/  IADD3 R11, P3, PT, R11, R28, RZ ;  /* 0x0000001c0b0b7210 */ /* 0x000fe40007f7e0ff */
[----:B------:R-:W-:Y:S02]  /*ef90*/  SEL R7, RZ, 0x1, P1 ;  /* 0x00000001ff077807 */ /* 0x000fe40000800000 */
[----:B------:R-:W-:Y:S01]  /*efa0*/  ISETP.GE.U32.AND.EX P6, PT, R30, R19, PT, P6 ;  /* 0x000000131e00720c */ /* 0x000fe20003fc6160 */
[----:B------:R-:W-:Y:S01]  /*efb0*/  IMAD.X R19, RZ, RZ, R32, P3 ;  /* 0x000000ffff137224 */ /* 0x000fe200018e0620 */
[----:B------:R-:W-:Y:S02]  /*efc0*/  SEL R27, R146, R33, P5 ;  /* 0x00000021921b7207 */ /* 0x000fe40002800000 */
[----:B------:R-:W-:-:S02]  /*efd0*/  SEL R29, R148, R73, P5 ;  /* 0x00000049941d7207 */ /* 0x000fc40002800000 */
[----:B------:R-:W-:Y:S02]  /*efe0*/  IADD3 R7, P5, PT, R7, R150, RZ ;  /* 0x0000009607077210 */ /* 0x000fe40007fbe0ff */
[----:B------:R-:W-:Y:S02]  /*eff0*/  ISETP.GT.U32.AND P1, PT, R28, R11, PT ;  /* 0x0000000b1c00720c */ /* 0x000fe40003f24070 */
[----:B------:R-:W-:Y:S01]  /*f000*/  IADD3 R17, P4, PT, R11, R10, RZ ;  /* 0x0000000a0b117210 */ /* 0x000fe20007f9e0ff */
[----:B------:R-:W-:Y:S01]  /*f010*/  IMAD.X R9, RZ, RZ, R9, P5 ;  /* 0x000000ffff097224 */ /* 0x000fe200028e0609 */
[----:B------:R-:W-:Y:S02]  /*f020*/  ISETP.GT.U32.AND.EX P1, PT, R32, R19, PT, P1 ;  /* 0x000000132000720c */ /* 0x000fe40003f24110 */
[----:B------:R-:W-:Y:S01]  /*f030*/  IADD3 R18, P5, PT, R7, R17, RZ ;  /* 0x0000001107127210 */ /* 0x000fe20007fbe0ff */
[----:B------:R-:W-:Y:S01]  /*f040*/  IMAD.X R30, R19, 0x1, R30, P4 ;  /* 0x00000001131e7824 */ /* 0x000fe200020e061e */
[----:B------:R-:W-:-:S02]  /*f050*/  ISETP.GE.U32.AND P3, PT, R8, RZ, PT ;  /* 0x000000ff0800720c */ /* 0x000fc40003f66070 */
[----:B------:R-:W-:Y:S01]  /*f060*/  SEL R10, R28, R11, P1 ;  /* 0x0000000b1c0a7207 */ /* 0x000fe20000800000 */
[----:B------:R-:W-:Y:S01]  /*f070*/  IMAD.X R28, R9, 0x1, R30, P5 ;  /* 0x00000001091c7824 */ /* 0x000fe200028e061e */
[----:B------:R-:W-:Y:S02]  /*f080*/  SEL R11, R32, R19, P1 ;  /* 0x00000013200b7207 */ /* 0x000fe40000800000 */
[----:B------:R-:W-:Y:S02]  /*f090*/  ISETP.GE.U32.AND P1, PT, R18, R17, PT ;  /* 0x000000111200720c */ /* 0x000fe40003f26070 */
[----:B------:R-:W-:Y:S01]  /*f0a0*/  ISETP.GE.U32.AND.EX P3, PT, R144, R13, PT, P3 ;  /* 0x0000000d9000720c */ /* 0x000fe20003f66130 */
[----:B------:R-:W-:Y:S01]  /*f0b0*/  IMAD.MOV.U32 R13, RZ, RZ, RZ ;  /* 0x000000ffff0d7224 */ /* 0x000fe200078e00ff */
[----:B------:R-:W-:Y:S02]  /*f0c0*/  ISETP.GT.U32.AND P4, PT, R10, R17, PT ;  /* 0x000000110a00720c */ /* 0x000fe40003f84070 */
[----:B------:R-:W-:Y:S01]  /*f0d0*/  SEL R17, RZ, 0x1, P6 ;  /* 0x00000001ff117807 */ /* 0x000fe20003000000 */
[----:B------:R-:W-:Y:S01]  /*f0e0*/  IMAD.WIDE.U32 R12, R37, R37, R12 ;  /* 0x00000025250c7225 */ /* 0x000fe200078e000c */
[----:B------:R-:W-:-:S02]  /*f0f0*/  ISETP.NE.U32.AND P6, PT, R7, RZ, PT ;  /* 0x000000ff0700720c */ /* 0x000fc40003fc5070 */
[----:B------:R-:W-:Y:S01]  /*f100*/  ISETP.GE.U32.AND.EX P1, PT, R28, R30, PT, P1 ;  /* 0x0000001e1c00720c */ /* 0x000fe20003f26110 */
[----:B------:R-:W-:Y:S01]  /*f110*/  IMAD.MOV.U32 R7, RZ, RZ, RZ ;  /* 0x000000ffff077224 */ /* 0x000fe200078e00ff */
[----:B------:R-:W-:Y:S02]  /*f120*/  ISETP.GT.U32.AND P5, PT, R27, R72, PT ;  /* 0x000000481b00720c */ /* 0x000fe40003fa4070 */
[----:B------:R-:W-:Y:S01]  /*f130*/  ISETP.GT.U32.AND.EX P4, PT, R11, R30, PT, P4 ;  /* 0x0000001e0b00720c */ /* 0x000fe20003f84140 */
[----:B------:R-:W-:Y:S01]  /*f140*/  IMAD.WIDE.U32 R10, R35, R0, R6 ;  /* 0x00000000230a7225 */ /* 0x000fe200078e0006 */
[----:B------:R-:W-:Y:S02]  /*f150*/  SHF.R.U32.HI R30, RZ, 0x1f, R21 ;  /* 0x0000001fff1e7819 */ /* 0x000fe40000011615 */
[----:B------:R-:W-:Y:S01]  /*f160*/  ISETP.NE.AND.EX P1, PT, R9, RZ, !P1, P6 ;  /* 0x000000ff0900720c */ /* 0x000fe20004f25360 */
[----:B------:R-:W-:Y:S01]  /*f170*/  VIADD R21, R13, UR5 ;  /* 0x000000050d157c36 */ /* 0x000fe20008000000 */
[----:B------:R-:W-:-:S02]  /*f180*/  SEL R9, RZ, 0x1, P3 ;  /* 0x00000001ff097807 */ /* 0x000fc40001800000 */
[----:B------:R-:W-:Y:S02]  /*f190*/  SEL R19, RZ, 0x1, !P4 ;  /* 0x00000001ff137807 */ /* 0x000fe40006000000 */
[----:B------:R-:W-:Y:S01]  /*f1a0*/  ISETP.GT.U32.AND.EX P5, PT, R29, R142, PT, P5 ;  /* 0x0000008e1d00720c */ /* 0x000fe20003fa4150 */
[----:B------:R-:W-:Y:S01]  /*f1b0*/  VIADD R29, R11, UR6 ;  /* 0x000000060b1d7c36 */ /* 0x000fe20008000000 */
[----:B------:R-:W-:Y:S02]  /*f1c0*/  IADD3 R12, P4, P6, R17, R12, RZ ;  /* 0x0000000c110c7210 */ /* 0x000fe40007e9e0ff */
[----:B------:R-:W-:Y:S02]  /*f1d0*/  LOP3.LUT R30, R30, 0x1, RZ, 0xc0, !PT ;  /* 0x000000011e1e7812 */ /* 0x000fe400078ec0ff */
[----:B------:R-:W-:Y:S02]  /*f1e0*/  SEL R7, RZ, 0x1, !P1 ;  /* 0x00000001ff077807 */ /* 0x000fe40004800000 */
[----:B------:R-:W-:-:S02]  /*f1f0*/  IADD3 R142, P3, P1, R9, R10, RZ ;  /* 0x0000000a098e7210 */ /* 0x000fc4000797e0ff */
[----:B------:R-:W-:Y:S02]  /*f200*/  SEL R9, RZ, 0x1, !P5 ;  /* 0x00000001ff097807 */ /* 0x000fe40006800000 */
[----:B------:R-:W-:Y:S02]  /*f210*/  SEL R10, RZ, 0x1, P0 ;  /* 0x00000001ff0a7807 */ /* 0x000fe40000000000 */
[----:B------:R-:W-:Y:S02]  /*f220*/  IADD3.X R21, PT, PT, RZ, R21, R30, P4, P6 ;  /* 0x00000015ff157210 */ /* 0x000fe400027ec41e */
[----:B------:R-:W-:Y:S02]  /*f230*/  IADD3 R7, P4, PT, R7, R18, RZ ;  /* 0x0000001207077210 */ /* 0x000fe40007f9e0ff */
[----:B------:R-:W-:Y:S02]  /*f240*/  IADD3 R19, P5, PT, R19, R12, RZ ;  /* 0x0000000c13137210 */ /* 0x000fe40007fbe0ff */
[----:B------:R-:W-:Y:S01]  /*f250*/  IADD3 R9, P6, PT, R9, R142, RZ ;  /* 0x0000008e09097210 */ /* 0x000fe20007fde0ff */
[----:B------:R-:W-:Y:S01]  /*f260*/  IMAD.X R13, RZ, RZ, R28, P4 ;  /* 0x000000ffff0d7224 */ /* 0x000fe200020e061c */
[----:B------:R-:W-:Y:S01]  /*f270*/  IADD3.X R27, PT, PT, RZ, R29, R10, P3, P1 ;  /* 0x0000001dff1b7210 */ /* 0x000fe20001fe240a */
[----:B------:R-:W-:Y:S01]  /*f280*/  IMAD.X R21, RZ, RZ, R21, P5 ;  /* 0x000000ffff157224 */ /* 0x000fe200028e0615 */
[----:B------:R-:W-:Y:S01]  /*f290*/  ISETP.GT.U32.AND P0, PT, R18, R7, PT ;  /* 0x000000071200720c */ /* 0x000fe20003f04070 */
[----:B------:R-:W-:Y:S01]  /*f2a0*/  IMAD.WIDE.U32 R10, R25, R37, RZ ;  /* 0x00000025190a7225 */ /* 0x000fe200078e00ff */
[----:B------:R-:W-:-:S02]  /*f2b0*/  IADD3 R32, P4, PT, R19, R9, RZ ;  /* 0x0000000913207210 */ /* 0x000fc40007f9e0ff */
[----:B------:R-:W-:Y:S01]  /*f2c0*/  ISETP.GT.U32.AND.EX P0, PT, R28, R13, PT, P0 ;  /* 0x0000000d1c00720c */ /* 0x000fe20003f04100 */
[----:B------:R-:W-:Y:S01]  /*f2d0*/  IMAD.X R27, RZ, RZ, R27, P6 ;  /* 0x000000ffff1b7224 */ /* 0x000fe200030e061b */
[----:B------:R-:W-:Y:S02]  /*f2e0*/  IADD3 R17, P5, PT, R7, R8, RZ ;  /* 0x0000000807117210 */ /* 0x000fe40007fbe0ff */
[----:B------:R-:W-:Y:S01]  /*f2f0*/  ISETP.GE.U32.AND P6, PT, R32, R9, PT ;  /* 0x000000092000720c */ /* 0x000fe20003fc6070 */
[----:B------:R-:W-:Y:S01]  /*f300*/  IMAD.X R72, R21, 0x1, R27, P4 ;  /* 0x0000000115487824 */ /* 0x000fe200020e061b */
[----:B------:R-:W-:Y:S01]  /*f310*/  SEL R12, R18, R7, P0 ;  /* 0x00000007120c7207 */ /* 0x000fe20000000000 */
[----:B------:R-:W-:Y:S01]  /*f320*/  IMAD.WIDE.U32 R8, R0, R36, RZ ;  /* 0x0000002400087225 */ /* 0x000fe200078e00ff */
[----:B------:R-:W-:Y:S02]  /*f330*/  ISETP.NE.U32.AND P4, PT, R19, RZ, PT ;  /* 0x000000ff1300720c */ /* 0x000fe40003f85070 */
[----:B------:R-:W-:Y:S01]  /*f340*/  ISETP.GE.U32.AND.EX P6, PT, R72, R27, PT, P6 ;  /* 0x0000001b4800720c */ /* 0x000fe20003fc6160 */
[----:B------:R-:W-:Y:S01]  /*f350*/  IMAD.X R18, R13, 0x1, R144, P5 ;  /* 0x000000010d127824 */ /* 0x000fe200028e0690 */
[----:B------:R-:W-:Y:S01]  /*f360*/  SEL R7, R28, R13, P0 ;  /* 0x0000000d1c077207 */ /* 0x000fe20000000000 */
[----:B------:R-:W-:Y:S01]  /*f370*/  VIADD R9, R9, UR6 ;  /* 0x0000000609097c36 */ /* 0x000fe20008000000 */
[----:B------:R-:W-:Y:S01]  /*f380*/  ISETP.GT.U32.AND P0, PT, R12, R17, PT ;  /* 0x000000110c00720c */ /* 0x000fe20003f04070 */
[----:B------:R-:W-:Y:S01]  /*f390*/  IMAD.MOV.U32 R12, RZ, RZ, RZ ;  /* 0x000000ffff0c7224 */ /* 0x000fe200078e00ff */
[----:B------:R-:W-:-:S02]  /*f3a0*/  IADD3 R13, P5, PT, R8, R10, RZ ;  /* 0x0000000a080d7210 */ /* 0x000fc40007fbe0ff */
[----:B------:R-:W-:Y:S02]  /*f3b0*/  ISETP.NE.AND.EX P4, PT, R21, RZ, !P6, P4 ;  /* 0x000000ff1500720c */ /* 0x000fe40007785340 */
[----:B------:R-:W-:Y:S02]  /*f3c0*/  ISETP.GE.U32.AND.EX P2, PT, R6, R143, PT, P2 ;  /* 0x0000008f0600720c */ /* 0x000fe40003f46120 */
[----:B------:R-:W-:Y:S01]  /*f3d0*/  ISETP.GT.U32.AND.EX P0, PT, R7, R18, PT, P0 ;  /* 0x000000120700720c */ /* 0x000fe20003f04100 */
[----:B------:R-:W-:Y:S01]  /*f3e0*/  IMAD.WIDE.U32 R6, R36, R25, R12 ;  /* 0x0000001924067225 */ /* 0x000fe200078e000c */
[----:B------:R-:W-:Y:S02]  /*f3f0*/  SEL R27, RZ, 0x1, !P4 ;  /* 0x00000001ff1b7807 */ /* 0x000fe40006000000 */
[----:B------:R-:W-:Y:S01]  /*f400*/  SEL R12, RZ, 0x1, P2 ;  /* 0x00000001ff0c7807 */ /* 0x000fe20001000000 */
[----:B------:R-:W-:Y:S01]  /*f410*/  VIADD R31, R7, UR7 ;  /* 0x00000007071f7c36 */ /* 0x000fe20008000000 */
[----:B------:R-:W-:-:S02]  /*f420*/  SEL R21, RZ, 0x1, !P0 ;  /* 0x00000001ff157807 */ /* 0x000fc40004000000 */
        /* <DEDUP_REMOVED lines=13> */
[----:B------:R-:W-:-:S02]  /*f500*/  ISETP.GT.U32.AND.EX P4, PT, R72, R29, PT, P4 ;  /* 0x0000001d4800720c */ /* 0x000fc40003f84140 */
[----:B------:R-:W-:Y:S02]  /*f510*/  ISETP.GE.U32.AND P3, PT, R6, RZ, PT ;  /* 0x000000ff0600720c */ /* 0x000fe40003f66070 */
[----:B------:R-:W-:Y:S02]  /*f520*/  ISETP.GE.U32.AND.EX P0, PT, R19, R30, PT, P0 ;  /* 0x0000001e1300720c */ /* 0x000fe40003f06100 */
[----:B------:R-:W-:Y:S02]  /*f530*/  ISETP.GE.U32.AND.EX P3, PT, R31, R13, PT, P3 ;  /* 0x0000000d1f00720c */ /* 0x000fe40003f66130 */
[----:B------:R-:W-:Y:S02]  /*f540*/  ISETP.NE.AND.EX P0, PT, R7, RZ, !P0, P1 ;  /* 0x000000ff0700720c */ /* 0x000fe40004705310 */
[----:B------:R-:W-:Y:S01]  /*f550*/  ISETP.GE.U32.AND P1, PT, R13, R8, PT ;  /* 0x000000080d00720c */ /* 0x000fe20003f26070 */
[----:B------:R-:W-:Y:S01]  /*f560*/  IMAD.X R8, R21, 0x1, R9, P5 ;  /* 0x0000000115087824 */ /* 0x000fe200028e0609 */
[----:B------:R-:W-:-:S02]  /*f570*/  SEL R7, RZ, 0x1, !P0 ;  /* 0x00000001ff077807 */ /* 0x000fc40004000000 */
[----:B------:R-:W-:Y:S02]  /*f580*/  ISETP.GE.U32.AND P0, PT, R13, R10, PT ;  /* 0x0000000a0d00720c */ /* 0x000fe40003f06070 */
[----:B------:R-:W-:Y:S02]  /*f590*/  IADD3 R7, P6, PT, R7, R12, RZ ;  /* 0x0000000c07077210 */ /* 0x000fe40007fde0ff */
[----:B------:R-:W-:Y:S02]  /*f5a0*/  ISETP.GE.U32.AND.EX P1, PT, R8, R9, PT, P1 ;  /* 0x000000090800720c */ /* 0x000fe40003f26110 */
[----:B------:R-:W-:Y:S01]  /*f5b0*/  ISETP.GT.U32.AND P2, PT, R12, R7, PT ;  /* 0x000000070c00720c */ /* 0x000fe20003f44070 */
[----:B------:R-:W-:Y:S01]  /*f5c0*/  IMAD.X R10, RZ, RZ, R19, P6 ;  /* 0x000000ffff0a7224 */ /* 0x000fe200030e0613 */
[----:B------:R-:W-:Y:S02]  /*f5d0*/  SEL R9, R32, R27, P4 ;  /* 0x0000001b20097207 */ /* 0x000fe40002000000 */
[----:B------:R-:W-:-:S02]  /*f5e0*/  IADD3 R73, P6, PT, R7, R6, RZ ;  /* 0x0000000607497210 */ /* 0x000fc40007fde0ff */
[----:B------:R-:W-:Y:S02]  /*f5f0*/  ISETP.GT.U32.AND.EX P5, PT, R19, R10, PT, P2 ;  /* 0x0000000a1300720c */ /* 0x000fe40003fa4120 */
[----:B------:R-:W-:Y:S01]  /*f600*/  ISETP.GT.U32.AND P2, PT, R9, R28, PT ;  /* 0x0000001c0900720c */ /* 0x000fe20003f44070 */
[----:B------:R-:W-:Y:S01]  /*f610*/  IMAD.MOV.U32 R9, RZ, RZ, RZ ;  /* 0x000000ffff097224 */ /* 0x000fe200078e00ff */
[----:B------:R-:W-:Y:S01]  /*f620*/  SEL R6, R12, R7, P5 ;  /* 0x000000070c067207 */ /* 0x000fe20002800000 */
[----:B------:R-:W-:Y:S01]  /*f630*/  IMAD.X R143, R10, 0x1, R31, P6 ;  /* 0x000000010a8f7824 */ /* 0x000fe200030e061f */
[----:B------:R-:W-:Y:S02]  /*f640*/  SEL R11, R72, R29, P4 ;  /* 0x0000001d480b7207 */ /* 0x000fe40002000000 */
[----:B------:R-:W-:Y:S02]  /*f650*/  SEL R10, R19, R10, P5 ;  /* 0x0000000a130a7207 */ /* 0x000fe40002800000 */
[----:B------:R-:W-:Y:S01]  /*f660*/  ISETP.GT.U32.AND P4, PT, R6, R73, PT ;  /* 0x000000490600720c */ /* 0x000fe20003f84070 */
[----:B------:R-:W-:Y:S01]  /*f670*/  IMAD.WIDE.U32 R6, R37, R0, R8 ;  /* 0x0000000025067225 */ /* 0x000fe200078e0008 */
[----:B------:R-:W-:-:S02]  /*f680*/  SEL R9, RZ, 0x1, P3 ;  /* 0x00000001ff097807 */ /* 0x000fc40001800000 */
[----:B------:R-:W-:Y:S01]  /*f690*/  ISETP.GE.U32.AND.EX P0, PT, R8, R21, PT, P0 ;  /* 0x000000150800720c */ /* 0x000fe20003f06100 */
[----:B------:R-:W-:Y:S01]  /*f6a0*/  VIADD R12, R7, UR6 ;  /* 0x00000006070c7c36 */ /* 0x000fe20008000000 */
[----:B------:R-:W-:Y:S02]  /*f6b0*/  ISETP.GT.U32.AND.EX P2, PT, R11, R30, PT, P2 ;  /* 0x0000001e0b00720c */ /* 0x000fe40003f44120 */
        /* <DEDUP_REMOVED lines=16> */
[C---:B------:R-:W-:Y:S02]  /*f7c0*/  IMAD.SHL.U32 R9, R10.reuse, 0x2, RZ ;  /* 0x000000020a097824 */ /* 0x040fe400078e00ff */
[----:B------:R-:W-:Y:S02]  /*f7d0*/  IMAD.X R21, R7, 0x1, R8, P2 ;  /* 0x0000000107157824 */ /* 0x000fe400010e0608 */
[----:B------:R-:W-:Y:S02]  /*f7e0*/  VIADD R19, R11, UR6 ;  /* 0x000000060b137c36 */ /* 0x000fe40008000000 */
[----:B------:R-:W-:Y:S01]  /*f7f0*/  IMAD.MOV.U32 R11, RZ, RZ, RZ ;  /* 0x000000ffff0b7224 */ /* 0x000fe200078e00ff */
[----:B------:R-:W-:Y:S01]  /*f800*/  ISETP.GE.U32.AND.EX P0, PT, R21, R8, PT, P0 ;  /* 0x000000081500720c */ /* 0x000fe20003f06100 */
[----:B------:R-:W-:Y:S01]  /*f810*/  IMAD.MOV.U32 R8, RZ, RZ, RZ ;  /* 0x000000ffff087224 */ /* 0x000fe200078e00ff */
[----:B------:R-:W-:-:S02]  /*f820*/  SHF.R.U64 R10, R10, 0x1f, R19 ;  /* 0x0000001f0a0a7819 */ /* 0x000fc40000001213 */
[----:B------:R-:W-:Y:S01]  /*f830*/  ISETP.NE.AND.EX P0, PT, R7, RZ, !P0, P1 ;  /* 0x000000ff0700720c */ /* 0x000fe20004705310 */
[----:B------:R-:W-:-:S03]  /*f840*/  IMAD.WIDE.U32 R6, R25, R25, R8 ;  /* 0x0000001919067225 */ /* 0x000fc600078e0008 */
[----:B------:R-:W-:Y:S01]  /*f850*/  SEL R8, RZ, 0x1, !P0 ;  /* 0x00000001ff087807 */ /* 0x000fe20004000000 */
[----:B------:R-:W-:Y:S01]  /*f860*/  VIADD R13, R7, UR7 ;  /* 0x00000007070d7c36 */ /* 0x000fe20008000000 */
[----:B------:R-:W-:Y:S01]  /*f870*/  ISETP.GE.U32.AND P0, PT, R6, RZ, PT ;  /* 0x000000ff0600720c */ /* 0x000fe20003f06070 */
[----:B------:R-:W-:Y:S01]  /*f880*/  IMAD.WIDE.U32 R10, R0, R0, R10 ;  /* 0x00000000000a7225 */ /* 0x000fe200078e000a */
[----:B------:R-:W-:Y:S02]  /*f890*/  IADD3 R7, P2, PT, R8, R28, RZ ;  /* 0x0000001c08077210 */ /* 0x000fe40007f5e0ff */
[----:B------:R-:W-:Y:S01]  /*f8a0*/  ISETP.GE.U32.AND.EX P0, PT, R13, R9, PT, P0 ;  /* 0x000000090d00720c */ /* 0x000fe20003f06100 */
[----:B------:R-:W-:Y:S01]  /*f8b0*/  VIADD R12, R11, UR6 ;  /* 0x000000060b0c7c36 */ /* 0x000fe20008000000 */
[----:B------:R-:W-:Y:S01]  /*f8c0*/  ISETP.GT.U32.AND P1, PT, R28, R7, PT ;  /* 0x000000071c00720c */ /* 0x000fe20003f24070 */
[----:B------:R-:W-:Y:S01]  /*f8d0*/  IMAD.X R8, RZ, RZ, R21, P2 ;  /* 0x000000ffff087224 */ /* 0x000fe200010e0615 */
[----:B------:R-:W-:-:S04]  /*f8e0*/  SEL R9, RZ, 0x1, P0 ;  /* 0x00000001ff097807 */ /* 0x000fc80000000000 */
[----:B------:R-:W-:Y:S02]  /*f8f0*/  ISETP.GT.U32.AND.EX P0, PT, R21, R8, PT, P1 ;  /* 0x000000081500720c */ /* 0x000fe40003f04110 */
[----:B------:R-:W-:Y:S02]  /*f900*/  IADD3 R145, P1, PT, R7, R6, RZ ;  /* 0x0000000607917210 */ /* 0x000fe40007f3e0ff */
[----:B------:R-:W-:Y:S02]  /*f910*/  IADD3 R11, P2, P3, R9, R10, RZ ;  /* 0x0000000a090b7210 */ /* 0x000fe40007b5e0ff */
[----:B------:R-:W-:Y:S01]  /*f920*/  SEL R6, R28, R7, P0 ;  /* 0x000000071c067207 */ /* 0x000fe20000000000 */
[----:B------:R-:W-:Y:S01]  /*f930*/  IMAD.X R30, R8, 0x1, R13, P1 ;  /* 0x00000001081e7824 */ /* 0x000fe200008e060d */
[----:B------:R-:W-:Y:S02]  /*f940*/  IADD3 R10, P4, PT, R143, R4, RZ ;  /* 0x000000048f0a7210 */ /* 0x000fe40007f9e0ff */
[----:B------:R-:W-:-:S02]  /*f950*/  SEL R7, R21, R8, P0 ;  /* 0x0000000815077207 */ /* 0x000fc40000000000 */
[----:B------:R-:W-:Y:S01]  /*f960*/  ISETP.GT.U32.AND P0, PT, R6, R145, PT ;  /* 0x000000910600720c */ /* 0x000fe20003f04070 */
[----:B------:R-:W-:Y:S01]  /*f970*/  IMAD.X R151, R17, 0x1, R5, P4 ;  /* 0x0000000111977824 */ /* 0x000fe200020e0605 */
[----:B------:R-:W-:Y:S02]  /*f980*/  ISETP.GE.U32.AND P1, PT, R10, R143, PT ;  /* 0x0000008f0a00720c */ /* 0x000fe40003f26070 */
[----:B------:R-:W-:Y:S02]  /*f990*/  IADD3 R4, P4, PT, R30, R15, RZ ;  /* 0x0000000f1e047210 */ /* 0x000fe40007f9e0ff */
[----:B------:R-:W-:Y:S02]  /*f9a0*/  ISETP.GT.U32.AND.EX P0, PT, R7, R30, PT, P0 ;  /* 0x0000001e0700720c */ /* 0x000fe40003f04100 */
[----:B------:R-:W-:Y:S01]  /*f9b0*/  SHF.R.U32.HI R9, RZ, 0x1f, R19 ;  /* 0x0000001fff097819 */ /* 0x000fe20000011613 */
[----:B------:R-:W-:Y:S01]  /*f9c0*/  IMAD.X R5, R73, 0x1, R22, P4 ;  /* 0x0000000149057824 */ /* 0x000fe200020e0616 */
[----:B------:R-:W-:-:S02]  /*f9d0*/  ISETP.GE.U32.AND.EX P1, PT, R151, R17, PT, P1 ;  /* 0x000000119700720c */ /* 0x000fc40003f26110 */
[----:B------:R-:W-:Y:S02]  /*f9e0*/  LOP3.LUT R9, R9, 0x1, RZ, 0xc0, !PT ;  /* 0x0000000109097812 */ /* 0x000fe400078ec0ff */
[----:B------:R-:W-:Y:S02]  /*f9f0*/  SEL R6, RZ, 0x1, !P0 ;  /* 0x00000001ff067807 */ /* 0x000fe40004000000 */
[----:B------:R-:W-:Y:S02]  /*fa00*/  ISETP.GT.U32.AND P5, PT, R15, R4, PT ;  /* 0x000000040f00720c */ /* 0x000fe40003fa4070 */
[----:B------:R-:W-:Y:S02]  /*fa10*/  SEL R7, RZ, 0x1, P1 ;  /* 0x00000001ff077807 */ /* 0x000fe40000800000 */
[----:B------:R-:W-:Y:S02]  /*fa20*/  IADD3.X R8, PT, PT, RZ, R12, R9, P2, P3 ;  /* 0x0000000cff087210 */ /* 0x000fe400017e6409 */
[----:B------:R-:W-:Y:S01]  /*fa30*/  IADD3 R147, P1, PT, R6, R11, RZ ;  /* 0x0000000b06937210 */ /* 0x000fe20007f3e0ff */
[----:B------:R-:W0:Y:S01]  /*fa40*/  LDC.64 R12, c[0x3][0x18] ;  /* 0x00c00600ff0c7b82 */ /* 0x000e220000000a00 */
[----:B------:R-:W-:-:S02]  /*fa50*/  ISETP.GT.U32.AND.EX P0, PT, R22, R5, PT, P5 ;  /* 0x000000051600720c */ /* 0x000fc40003f04150 */
[----:B------:R-:W-:Y:S01]  /*fa60*/  IADD3 R11, P2, PT, R4, R7, RZ ;  /* 0x00000007040b7210 */ /* 0x000fe20007f5e0ff */
[----:B------:R-:W-:Y:S01]  /*fa70*/  IMAD.X R149, RZ, RZ, R8, P1 ;  /* 0x000000ffff957224 */ /* 0x000fe200008e0608 */
[----:B------:R-:W-:Y:S02]  /*fa80*/  SEL R15, R15, R4, P0 ;  /* 0x000000040f0f7207 */ /* 0x000fe40000000000 */
[----:B------:R-:W-:Y:S01]  /*fa90*/  SEL R22, R22, R5, P0 ;  /* 0x0000000516167207 */ /* 0x000fe20000000000 */
[----:B------:R-:W-:Y:S01]  /*faa0*/  IMAD.X R27, RZ, RZ, R5, P2 ;  /* 0x000000ffff1b7224 */ /* 0x000fe200010e0605 */
[----:B------:R-:W-:Y:S02]  /*fab0*/  ISETP.GT.U32.AND P0, PT, R15, R11, PT ;  /* 0x0000000b0f00720c */ /* 0x000fe40003f04070 */
        /* <DEDUP_REMOVED lines=34> */
[----:B------:R-:W-:Y:S01]  /*fce0*/  ISETP.NE.AND.EX P0, PT, R31, R40, PT, P0 ;  /* 0x000000281f00720c */ /* 0x000fe20003f05300 */
[----:B------:R-:W-:Y:S01]  /*fcf0*/  IMAD.MOV.U32 R26, RZ, RZ, R151 ;  /* 0x000000ffff1a7224 */ /* 0x000fe200078e0097 */
        /* <DEDUP_REMOVED lines=9> */
.L_x_42:
[----:B------:R-:W-:Y:S05]  /*fd90*/  BSYNC.RELIABLE B1 ;  /* 0x0000000000017941 */ /* 0x000fea0003800100 */
.L_x_41:
        /* <DEDUP_REMOVED lines=41> */
.L_x_43:
[----:B------:R-:W-:Y:S05]  /*10030*/  BSYNC.RECONVERGENT B0 ;  /* 0x0000000000007941 */ /* 0x000fea0003800200 */
.L_x_40:
        /* <DEDUP_REMOVED lines=50> */
[----:B------:R-:W-:Y:S01]  /*10360*/  IADD3 R4, P3, PT, R29, R11, RZ ;  /* 0x0000000b1d047210 */ /* 0x000fe20007f7e0ff */
[----:B------:R-:W-:Y:S01]  /*10370*/  IMAD.X R16, R19, 0x1, R18, P4 ;  /* 0x0000000113107824 */ /* 0x000fe200020e0612 */
[----:B------:R-:W-:Y:S02]  /*10380*/  SEL R7, R27, R10, P0 ;  /* 0x0000000a1b077207 */ /* 0x000fe40000000000 */
[----:B------:R-:W-:Y:S01]  /*10390*/  ISETP.GT.U32.AND P2, PT, R29, R4, PT ;  /* 0x000000041d00720c */ /* 0x000fe20003f44070 */
[----:B------:R-:W-:Y:S01]  /*103a0*/  IMAD.X R10, R31, 0x1, R16, P3 ;  /* 0x000000011f0a7824 */ /* 0x000fe200018e0610 */
[----:B------:R-:W-:Y:S02]  /*103b0*/  ISETP.GT.U32.AND.EX P1, PT, R7, R26, PT, P1 ;  /* 0x0000001a0700720c */ /* 0x000fe40003f24110 */
[----:B------:R-:W-:Y:S01]  /*103c0*/  ISETP.GE.U32.AND P0, PT, R6, RZ, PT ;  /* 0x000000ff0600720c */ /* 0x000fe20003f06070 */
[----:B------:R-:W-:Y:S01]  /*103d0*/  IMAD.WIDE.U32 R6, R147, 0x3d1, RZ ;  /* 0x000003d193067825 */ /* 0x000fe200078e00ff */
[----:B------:R-:W-:-:S02]  /*103e0*/  SEL R9, RZ, 0x1, !P1 ;  /* 0x00000001ff097807 */ /* 0x000fc40004800000 */
[----:B------:R-:W-:Y:S01]  /*103f0*/  ISETP.GT.U32.AND.EX P2, PT, R31, R10, PT, P2 ;  /* 0x0000000a1f00720c */ /* 0x000fe20003f44120 */
[----:B------:R-:W-:Y:S01]  /*10400*/  VIADD R7, R7, UR4 ;  /* 0x0000000407077c36 */ /* 0x000fe20008000000 */
[----:B------:R-:W-:Y:S02]  /*10410*/  ISETP.GE.U32.AND P1, PT, R11, R17, PT ;  /* 0x000000110b00720c */ /* 0x000fe40003f26070 */
[----:B------:R-:W-:Y:S01]  /*10420*/  IADD3 R17, P4, PT, R4, R9, RZ ;  /* 0x0000000904117210 */ /* 0x000fe20007f9e0ff */
[----:B------:R-:W-:Y:S01]  /*10430*/  IMAD.WIDE.U32 R6, RZ, R149, R6 ;  /* 0x00000095ff067225 */ /* 0x000fe200078e0006 */
[----:B------:R-:W-:Y:S02]  /*10440*/  SEL R4, R29, R4, P2 ;  /* 0x000000041d047207 */ /* 0x000fe40001000000 */
[----:B------:R-:W-:Y:S01]  /*10450*/  ISETP.GE.U32.AND.EX P0, PT, R18, R5, PT, P0 ;  /* 0x000000051200720c */ /* 0x000fe20003f06100 */
[----:B------:R-:W-:Y:S01]  /*10460*/  IMAD R7, R149, 0x3d1, R7 ;  /* 0x000003d195077824 */ /* 0x000fe200078e0207 */
[----:B------:R-:W-:Y:S01]  /*10470*/  ISETP.GE.U32.AND.EX P1, PT, R16, R19, PT, P1 ;  /* 0x000000131000720c */ /* 0x000fe20003f26110 */
[----:B------:R-:W-:Y:S01]  /*10480*/  IMAD.X R16, RZ, RZ, R10, P4 ;  /* 0x000000ffff107224 */ /* 0x000fe200020e060a */
[----:B------:R-:W-:-:S02]  /*10490*/  ISETP.GT.U32.AND P3, PT, R4, R17, PT ;  /* 0x000000110400720c */ /* 0x000fc40003f64070 */
[----:B------:R-:W-:Y:S02]  /*104a0*/  SEL R5, RZ, 0x1, P0 ;  /* 0x00000001ff057807 */ /* 0x000fe40000000000 */
[----:B------:R-:W-:Y:S02]  /*104b0*/  SEL R4, RZ, 0x1, P1 ;  /* 0x00000001ff047807 */ /* 0x000fe40000800000 */
[----:B------:R-:W-:Y:S02]  /*104c0*/  SEL R9, R31, R10, P2 ;  /* 0x0000000a1f097207 */ /* 0x000fe40001000000 */
[----:B------:R-:W-:Y:S02]  /*104d0*/  IADD3 R5, P1, P2, R4, R8, R5 ;  /* 0x0000000804057210 */ /* 0x000fe40007a3e005 */
[----:B------:R-:W-:Y:S02]  /*104e0*/  ISETP.GT.U32.AND.EX P0, PT, R9, R16, PT, P3 ;  /* 0x000000100900720c */ /* 0x000fe40003f04130 */
[----:B------:R-:W-:-:S02]  /*104f0*/  IADD3 R6, P3, P4, R33, R5, R6 ;  /* 0x0000000521067210 */ /* 0x000fc40007c7e006 */
[----:B------:R-:W-:Y:S02]  /*10500*/  IADD3.X R10, PT, PT, RZ, RZ, RZ, P1, P2 ;  /* 0x000000ffff0a7210 */ /* 0x000fe40000fe44ff */
[----:B------:R-:W-:Y:S02]  /*10510*/  SEL R19, RZ, 0x1, !P0 ;  /* 0x00000001ff137807 */ /* 0x000fe40004000000 */
[----:B------:R-:W-:Y:S02]  /*10520*/  IADD3.X R10, PT, PT, R28, R10, R7, P3, P4 ;  /* 0x0000000a1c0a7210 */ /* 0x000fe40001fe8407 */
        /* <DEDUP_REMOVED lines=31> */
.L_x_46:
[----:B------:R-:W-:Y:S05]  /*10720*/  BSYNC.RELIABLE B0 ;  /* 0x0000000000007941 */ /* 0x000fea0003800100 */
.L_x_45:
        /* <DEDUP_REMOVED lines=35> */
[----:B------:R-:W-:-:S04]  /*10960*/  IADD3 R19, P3, P4, R4, -R12, R19 ;  /* 0x8000000c04137210 */ /* 0x000fc80007c7e013 */
[----:B------:R-:W-:Y:S01]  /*10970*/  IADD3.X R10, PT, PT, R4, ~R13, R10, P3, P4 ;  /* 0x8000000d040a7210 */ /* 0x000fe20001fe840a */
[----:B------:R-:W-:-:S08]  /*10980*/  IMAD.X R4, R21, 0x1, ~R20, P0 ;  /* 0x0000000115047824 */ /* 0x000fd000000e0e14 */
.L_x_47:
[----:B------:R-:W-:Y:S05]  /*10990*/  BSYNC.RECONVERGENT B7 ;  /* 0x0000000000077941 */ /* 0x000fea0003800200 */
.L_x_44:
[----:B------:R-:W-:Y:S02]  /*109a0*/  ISETP.NE.U32.AND P0, PT, R5, R140, PT ;  /* 0x0000008c0500720c */ /* 0x000fe40003f05070 */
[----:B------:R-:W-:Y:S02]  /*109b0*/  ISETP.EQ.U32.AND P1, PT, R11, R138, PT ;  /* 0x0000008a0b00720c */ /* 0x000fe40003f22070 */
[----:B------:R-:W-:Y:S02]  /*109c0*/  ISETP.NE.AND.EX P0, PT, R4, R141, PT, P0 ;  /* 0x0000008d0400720c */ /* 0x000fe40003f05300 */
[----:B------:R-:W-:Y:S02]  /*109d0*/  ISETP.EQ.U32.AND P2, PT, R17, R136, PT ;  /* 0x000000881100720c */ /* 0x000fe40003f42070 */
[----:B------:R-:W-:Y:S02]  /*109e0*/  ISETP.NE.U32.AND P3, PT, R19, R135, PT ;  /* 0x000000871300720c */ /* 0x000fe40003f65070 */
[----:B------:R-:W-:-:S02]  /*109f0*/  ISETP.EQ.AND.EX P0, PT, R6, R139, !P0, P1 ;  /* 0x0000008b0600720c */ /* 0x000fc40004702310 */
[----:B------:R-:W-:Y:S02]  /*10a00*/  ISETP.NE.AND.EX P1, PT, R10, R134, PT, P3 ;  /* 0x000000860a00720c */ /* 0x000fe40003f25330 */
[----:B------:R-:W-:-:S04]  /*10a10*/  ISETP.EQ.AND.EX P0, PT, R8, R137, P0, P2 ;  /* 0x000000890800720c */ /* 0x000fc80000702320 */
[----:B------:R-:W-:-:S13]  /*10a20*/  PLOP3.LUT P0, PT, P0, P1, PT, 0x20, 0x2 ;  /* 0x000000000002781c */ /* 0x000fda0000702470 */
[----:B------:R-:W0:Y:S02]  /*10a30*/  @!P0 LDC.64 R4, c[0x0][0x398] ;  /* 0x0000e600ff048b82 */ /* 0x000e240000000a00 */
[----:B0-----:R-:W-:-:S05]  /*10a40*/  @!P0 IMAD.WIDE R4, R132, 0x4, R4 ;  /* 0x0000000484048825 */ /* 0x001fca00078e0204 */
[----:B------:R0:W-:Y:S01]  /*10a50*/  @!P0 STG.E desc[UR12][R4.64], RZ ;  /* 0x000000ff04008986 */ /* 0x0001e2000c10190c */
[----:B------:R-:W-:Y:S05]  /*10a60*/  @!P0 EXIT ;  /* 0x000000000000894d */ /* 0x000fea0003800000 */
[----:B0-----:R-:W-:Y:S01]  /*10a70*/  LOP3.LUT R4, R2, 0x1, RZ, 0xc0, !PT ;  /* 0x0000000102047812 */ /* 0x001fe200078ec0ff */
[----:B------:R-:W-:Y:S01]  /*10a80*/  BSSY.RECONVERGENT B7, `(.L_x_48) ;  /* 0x0000059000077945 */ /* 0x000fe20003800200 */
[----:B------:R-:W-:Y:S02]  /*10a90*/  IMAD.MOV.U32 R5, RZ, RZ, -0x402da174 ;  /* 0xbfd25e8cff057424 */ /* 0x000fe400078e00ff */
[----:B------:R-:W-:Y:S01]  /*10aa0*/  ISETP.NE.U32.AND P0, PT, R4, 0x1, PT ;  /* 0x000000010400780c */ /* 0x000fe20003f05070 */
[----:B------:R-:W-:Y:S02]  /*10ab0*/  IMAD.MOV.U32 R4, RZ, RZ, -0x2fc9bec1 ;  /* 0xd036413fff047424 */ /* 0x000fe400078e00ff */
[----:B------:R-:W-:Y:S01]  /*10ac0*/  IMAD.MOV.U32 R6, RZ, RZ, -0x50b75fc5 ;  /* 0xaf48a03bff067424 */ /* 0x000fe200078e00ff */
[----:B------:R-:W-:Y:S01]  /*10ad0*/  ISETP.NE.U32.AND.EX P0, PT, RZ, RZ, PT, P0 ;  /* 0x000000ffff00720c */ /* 0x000fe20003f05100 */
[----:B------:R-:W-:Y:S02]  /*10ae0*/  IMAD.MOV.U32 R7, RZ, RZ, -0x4551231a ;  /* 0xbaaedce6ff077424 */ /* 0x000fe400078e00ff */
[----:B------:R-:W-:-:S02]  /*10af0*/  IMAD.MOV.U32 R8, RZ, RZ, -0x4 ;  /* 0xfffffffcff087424 */ /* 0x000fc400078e00ff */
[----:B------:R-:W-:Y:S02]  /*10b00*/  IMAD.MOV.U32 R9, RZ, RZ, -0x1 ;  /* 0xffffffffff097424 */ /* 0x000fe400078e00ff */
[----:B------:R-:W-:Y:S02]  /*10b10*/  IMAD.MOV.U32 R10, RZ, RZ, -0x1 ;  /* 0xffffffffff0a7424 */ /* 0x000fe400078e00ff */
[----:B------:R-:W-:-:S04]  /*10b20*/  IMAD.MOV.U32 R11, RZ, RZ, -0x1 ;  /* 0xffffffffff0b7424 */ /* 0x000fc800078e00ff */
[----:B------:R-:W-:Y:S05]  /*10b30*/  @P0 BRA `(.L_x_49) ;  /* 0x0000000400340947 */ /* 0x000fea0003800000 */
[----:B------:R-:W-:-:S04]  /*10b40*/  ISETP.GT.U32.AND P0, PT, R2, R15, PT ;  /* 0x0000000f0200720c */ /* 0x000fc80003f04070 */
[----:B------:R-:W-:-:S04]  /*10b50*/  ISETP.GT.U32.AND.EX P0, PT, R3, R20, PT, P0 ;  /* 0x000000140300720c */ /* 0x000fc80003f04100 */
[----:B------:R-:W-:-:S04]  /*10b60*/  SEL R17, RZ, 0x1, !P0 ;  /* 0x00000001ff117807 */ /* 0x000fc80004000000 */
        /* <DEDUP_REMOVED lines=10> */
[----:B------:R-:W-:-:S04]  /*10c10*/  @P0 SEL R16, R17, R16, P1 ;  /* 0x0000001011100207 */ /* 0x000fc80000800000 */
        /* <DEDUP_REMOVED lines=14> */
[----:B------:R-:W-:Y:S01]  /*10d00*/  IADD3 R34, P2, PT, R39, -R34, RZ ;  /* 0x8000002227227210 */ /* 0x000fe20007f5e0ff */
[----:B------:R-:W-:Y:S01]  /*10d10*/  IMAD.X R3, R20, 0x1, ~R3, P1 ;  /* 0x0000000114037824 */ /* 0x000fe200008e0e03 */
[----:B------:R-:W-:Y:S02]  /*10d20*/  LOP3.LUT R16, R16, 0x1, RZ, 0xc0, !PT ;  /* 0x0000000110107812 */ /* 0x000fe400078ec0ff */
[----:B------:R-:W-:Y:S01]  /*10d30*/  IADD3 R36, P3, PT, R41, -R36, RZ ;  /* 0x8000002429247210 */ /* 0x000fe20007f7e0ff */
[----:B------:R-:W-:Y:S01]  /*10d40*/  IMAD.X R35, R38, 0x1, ~R35, P2 ;  /* 0x0000000126237824 */ /* 0x000fe200010e0e23 */
[----:B------:R-:W-:-:S03]  /*10d50*/  IADD3 R25, P0, PT, R16, R25, RZ ;  /* 0x0000001910197210 */ /* 0x000fc60007f1e0ff */
[----:B------:R-:W-:Y:S01]  /*10d60*/  IMAD.X R37, R40, 0x1, ~R37, P3 ;  /* 0x0000000128257824 */ /* 0x000fe200018e0e25 */
[CC--:B------:R-:W-:Y:S01]  /*10d70*/  ISETP.LE.U32.AND P1, PT, R25.reuse, R12.reuse, PT ;  /* 0x0000000c1900720c */ /* 0x0c0fe20003f23070 */
[----:B------:R-:W-:Y:S01]  /*10d80*/  IMAD.X R0, RZ, RZ, R0, P0 ;  /* 0x000000ffff007224 */ /* 0x000fe200000e0600 */
[C---:B------:R-:W-:Y:S02]  /*10d90*/  ISETP.NE.U32.AND P0, PT, R25.reuse, RZ, PT ;  /* 0x000000ff1900720c */ /* 0x040fe40003f05070 */
[----:B------:R-:W-:Y:S02]  /*10da0*/  IADD3 R25, P4, PT, -R25, R12, RZ ;  /* 0x0000000c19197210 */ /* 0x000fe40007f9e1ff */
[C---:B------:R-:W-:Y:S02]  /*10db0*/  ISETP.NE.AND.EX P0, PT, R0.reuse, RZ, PT, P0 ;  /* 0x000000ff0000720c */ /* 0x040fe40003f05300 */
[----:B------:R-:W-:Y:S01]  /*10dc0*/  ISETP.LE.U32.AND.EX P1, PT, R0, R13, PT, P1 ;  /* 0x0000000d0000720c */ /* 0x000fe20003f23110 */
[----:B------:R-:W-:Y:S01]  /*10dd0*/  IMAD.X R0, R13, 0x1, ~R0, P4 ;  /* 0x000000010d007824 */ /* 0x000fe200020e0e00 */
[----:B------:R-:W-:-:S13]  /*10de0*/  ISETP.NE.U32.OR P0, PT, R16, 0x1, P0 ;  /* 0x000000011000780c */ /* 0x000fda0000705470 */
[----:B------:R-:W-:Y:S05]  /*10df0*/  @P0 BRA P1, `(.L_x_49) ;  /* 0x0000000000840947 */ /* 0x000fea0000800000 */
[-C--:B------:R-:W-:Y:S02]  /*10e00*/  IADD3 R2, P1, PT, R2, R15.reuse, RZ ;  /* 0x0000000f02027210 */ /* 0x080fe40007f3e0ff */
[----:B------:R-:W-:Y:S02]  /*10e10*/  IADD3 R19, P2, PT, R39, R34, RZ ;  /* 0x0000002227137210 */ /* 0x000fe40007f5e0ff */
[----:B------:R-:W-:Y:S01]  /*10e20*/  ISETP.GE.U32.AND P0, PT, R2, R15, PT ;  /* 0x0000000f0200720c */ /* 0x000fe20003f06070 */
[----:B------:R-:W-:Y:S01]  /*10e30*/  IMAD.X R3, R3, 0x1, R20, P1 ;  /* 0x0000000103037824 */ /* 0x000fe200008e0614 */
[----:B------:R-:W-:Y:S01]  /*10e40*/  ISETP.GT.U32.AND P1, PT, R34, R19, PT ;  /* 0x000000132200720c */ /* 0x000fe20003f24070 */
[----:B------:R-:W-:Y:S01]  /*10e50*/  IMAD.X R16, R38, 0x1, R35, P2 ;  /* 0x0000000126107824 */ /* 0x000fe200010e0623 */
[----:B------:R-:W-:Y:S02]  /*10e60*/  IADD3 R17, P3, PT, R41, R36, RZ ;  /* 0x0000002429117210 */ /* 0x000fe40007f7e0ff */
[----:B------:R-:W-:-:S02]  /*10e70*/  ISETP.GE.U32.AND.EX P0, PT, R3, R20, PT, P0 ;  /* 0x000000140300720c */ /* 0x000fc40003f06100 */
[----:B------:R-:W-:Y:S02]  /*10e80*/  ISETP.GT.U32.AND.EX P1, PT, R35, R16, PT, P1 ;  /* 0x000000102300720c */ /* 0x000fe40003f24110 */
[----:B------:R-:W-:Y:S02]  /*10e90*/  SEL R18, RZ, 0x1, P0 ;  /* 0x00000001ff127807 */ /* 0x000fe40000000000 */
[----:B------:R-:W-:Y:S02]  /*10ea0*/  SEL R34, R34, R19, P1 ;  /* 0x0000001322227207 */ /* 0x000fe40000800000 */
[----:B------:R-:W-:Y:S02]  /*10eb0*/  IADD3 R19, P2, PT, R19, R18, RZ ;  /* 0x0000001213137210 */ /* 0x000fe40007f5e0ff */
[----:B------:R-:W-:Y:S02]  /*10ec0*/  SEL R35, R35, R16, P1 ;  /* 0x0000001023237207 */ /* 0x000fe40000800000 */
[----:B------:R-:W-:Y:S01]  /*10ed0*/  ISETP.GT.U32.AND P0, PT, R34, R19, PT ;  /* 0x000000132200720c */ /* 0x000fe20003f04070 */
[----:B------:R-:W-:Y:S01]  /*10ee0*/  IMAD.X R20, RZ, RZ, R16, P2 ;  /* 0x000000ffff147224 */ /* 0x000fe200010e0610 */
[----:B------:R-:W-:Y:S01]  /*10ef0*/  ISETP.GT.U32.AND P1, PT, R36, R17, PT ;  /* 0x000000112400720c */ /* 0x000fe20003f24070 */
[----:B------:R-:W-:-:S02]  /*10f00*/  IMAD.X R16, R40, 0x1, R37, P3 ;  /* 0x0000000128107824 */ /* 0x000fc400018e0625 */
[----:B------:R-:W-:Y:S01]  /*10f10*/  IMAD.MOV.U32 R34, RZ, RZ, R19 ;  /* 0x000000ffff227224 */ /* 0x000fe200078e0013 */
[----:B------:R-:W-:Y:S01]  /*10f20*/  ISETP.GT.U32.AND.EX P0, PT, R35, R20, PT, P0 ;  /* 0x000000142300720c */ /* 0x000fe20003f04100 */
[----:B------:R-:W-:Y:S01]  /*10f30*/  IMAD.MOV.U32 R35, RZ, RZ, R20 ;  /* 0x000000ffff237224 */ /* 0x000fe200078e0014 */
[----:B------:R-:W-:Y:S02]  /*10f40*/  ISETP.GT.U32.AND.EX P1, PT, R37, R16, PT, P1 ;  /* 0x000000102500720c */ /* 0x000fe40003f24110 */
[----:B------:R-:W-:Y:S02]  /*10f50*/  SEL R18, RZ, 0x1, !P0 ;  /* 0x00000001ff127807 */ /* 0x000fe40004000000 */
[----:B------:R-:W-:Y:S02]  /*10f60*/  SEL R36, R36, R17, P1 ;  /* 0x0000001124247207 */ /* 0x000fe40000800000 */
[----:B------:R-:W-:Y:S02]  /*10f70*/  IADD3 R17, P2, PT, R17, R18, RZ ;  /* 0x0000001211117210 */ /* 0x000fe40007f5e0ff */
[----:B------:R-:W-:-:S02]  /*10f80*/  SEL R37, R37, R16, P1 ;  /* 0x0000001025257207 */ /* 0x000fc40000800000 */
[----:B------:R-:W-:Y:S01]  /*10f90*/  ISETP.GT.U32.AND P0, PT, R36, R17, PT ;  /* 0x000000112400720c */ /* 0x000fe20003f04070 */
[----:B------:R-:W-:Y:S02]  /*10fa0*/  IMAD.X R16, RZ, RZ, R16, P2 ;  /* 0x000000ffff107224 */ /* 0x000fe400010e0610 */
[----:B------:R-:W-:-:S03]  /*10fb0*/  IMAD.MOV.U32 R36, RZ, RZ, R17 ;  /* 0x000000ffff247224 */ /* 0x000fc600078e0011 */
[----:B------:R-:W-:Y:S01]  /*10fc0*/  ISETP.GT.U32.AND.EX P0, PT, R37, R16, PT, P0 ;  /* 0x000000102500720c */ /* 0x000fe20003f04100 */
[----:B------:R-:W-:-:S03]  /*10fd0*/  IMAD.MOV.U32 R37, RZ, RZ, R16 ;  /* 0x000000ffff257224 */ /* 0x000fc600078e0010 */
[----:B------:R-:W-:-:S04]  /*10fe0*/  SEL R15, RZ, 0x1, !P0 ;  /* 0x00000001ff0f7807 */ /* 0x000fc80004000000 */
[----:B------:R-:W-:-:S04]  /*10ff0*/  IADD3 R25, P0, P1, R15, R12, R25 ;  /* 0x0000000c0f197210 */ /* 0x000fc8000791e019 */
[----:B------:R-:W-:-:S09]  /*11000*/  IADD3.X R0, PT, PT, RZ, R13, R0, P0, P1 ;  /* 0x0000000dff007210 */ /* 0x000fd200007e2400 */
.L_x_49:
[----:B------:R-:W-:Y:S05]  /*11010*/  BSYNC.RECONVERGENT B7 ;  /* 0x0000000000077941 */ /* 0x000fea0003800200 */
.L_x_48:
[----:B------:R-:W-:Y:S01]  /*11020*/  STL.128 [R1+0x430], R8 ;  /* 0x0004300801007387 */ /* 0x000fe20000100c00 */
[----:B------:R-:W-:Y:S01]  /*11030*/  IMAD.MOV.U32 R12, RZ, RZ, 0x1 ;  /* 0x00000001ff0c7424 */ /* 0x000fe200078e00ff */
[----:B------:R-:W-:Y:S01]  /*11040*/  CS2R R16, SRZ ;  /* 0x0000000000107805 */ /* 0x000fe2000001ff00 */
[----:B------:R-:W-:Y:S01]  /*11050*/  IMAD.MOV.U32 R15, RZ, RZ, RZ ;  /* 0x000000ffff0f7224 */ /* 0x000fe200078e00ff */
[----:B------:R0:W-:Y:S01]  /*11060*/  STL.128 [R1+0x420], R4 ;  /* 0x0004200401007387 */ /* 0x0001e20000100c00 */
[----:B------:R-:W-:Y:S01]  /*11070*/  CS2R R18, SRZ ;  /* 0x0000000000127805 */ /* 0x000fe2000001ff00 */
[----:B------:R-:W-:Y:S02]  /*11080*/  IMAD.MOV.U32 R20, RZ, RZ, 0xff ;  /* 0x000000ffff147424 */ /* 0x000fe400078e00ff */
[----:B------:R-:W-:Y:S02]  /*11090*/  IMAD.MOV.U32 R21, RZ, RZ, -0x100 ;  /* 0xffffff00ff157424 */ /* 0x000fe400078e00ff */
[----:B------:R-:W-:-:S02]  /*110a0*/  IMAD.MOV.U32 R13, RZ, RZ, RZ ;  /* 0x000000ffff0d7224 */ /* 0x000fc400078e00ff */
[----:B0-----:R-:W-:-:S07]  /*110b0*/  IMAD.MOV.U32 R4, RZ, RZ, RZ ;  /* 0x000000ffff047224 */ /* 0x001fce00078e00ff */
.L_x_53:
[----:B------:R-:W-:-:S05]  /*110c0*/  VIADD R5, R21, 0x100 ;  /* 0x0000010015057836 */ /* 0x000fca0000000000 */
[----:B------:R-:W-:-:S05]  /*110d0*/  SHF.R.U32.HI R7, RZ, 0x6, R5 ;  /* 0x00000006ff077819 */ /* 0x000fca0000011605 */
[----:B------:R-:W-:-:S06]  /*110e0*/  IMAD R7, R7, 0x8, R24 ;  /* 0x0000000807077824 */ /* 0x000fcc00078e0218 */
[----:B------:R-:W2:Y:S01]  /*110f0*/  LDL.64 R6, [R7] ;  /* 0x0000000007067983 */ /* 0x000ea20000100a00 */
[----:B------:R-:W-:Y:S01]  /*11100*/  LOP3.LUT R5, R5, 0x3f, RZ, 0xc0, !PT ;  /* 0x0000003f05057812 */ /* 0x000fe200078ec0ff */
[----:B------:R-:W-:Y:S01]  /*11110*/  VIADD R20, R20, 0xffffffff ;  /* 0xffffffff14147836 */ /* 0x000fe20000000000 */
[----:B------:R-:W-:Y:S01]  /*11120*/  BSSY.RECONVERGENT B7, `(.L_x_50) ;  /* 0x00000db000077945 */ /* 0x000fe20003800200 */
[----:B------:R-:W-:-:S03]  /*11130*/  VIADD R21, R21, 0x1 ;  /* 0x0000000115157836 */ /* 0x000fc60000000000 */
[----:B------:R-:W-:Y:S02]  /*11140*/  ISETP.NE.AND P2, PT, R20, -0x1, PT ;  /* 0xffffffff1400780c */ /* 0x000fe40003f45270 */
[----:B------:R-:W-:Y:S02]  /*11150*/  ISETP.NE.AND P3, PT, R21, RZ, PT ;  /* 0x000000ff1500720c */ /* 0x000fe40003f65270 */
        /* <DEDUP_REMOVED lines=11> */
[----:B------:R-:W-:Y:S01]  /*11210*/  IMAD.MOV.U32 R32, RZ, RZ, R6 ;  /* 0x000000ffff207224 */ /* 0x000fe200078e0006 */
[----:B------:R-:W-:Y:S01]  /*11220*/  UMOV UR8, URZ ;  /* 0x000000ff00087c82 */ /* 0x000fe20008000000 */
[----:B------:R-:W-:Y:S01]  /*11230*/  IMAD.WIDE.U32 R30, R77, R12, RZ ;  /* 0x0000000c4d1e7225 */ /* 0x000fe200078e00ff */
[----:B------:R-:W-:-:S03]  /*11240*/  UMOV UR9, URZ ;  /* 0x000000ff00097c82 */ /* 0x000fc60008000000 */
[----:B------:R-:W-:-:S04]  /*11250*/  IMAD.WIDE.U32 R28, R15, R80, R32 ;  /* 0x000000500f1c7225 */ /* 0x000fc800078e0020 */
[----:B------:R-:W-:Y:S01]  /*11260*/  VIADD R31, R31, UR6 ;  /* 0x000000061f1f7c36 */ /* 0x000fe20008000000 */
[----:B------:R-:W-:Y:S01]  /*11270*/  ISETP.GE.U32.AND P1, PT, R28, R6, PT ;  /* 0x000000061c00720c */ /* 0x000fe20003f26070 */
[----:B------:R-:W-:Y:S02]  /*11280*/  IMAD.MOV.U32 R6, RZ, RZ, RZ ;  /* 0x000000ffff067224 */ /* 0x000fe400078e00ff */
[----:B------:R-:W-:-:S04]  /*11290*/  IMAD.WIDE.U32 R26, R15, R81, R30 ;  /* 0x000000510f1a7225 */ /* 0x000fc800078e001e */
[----:B------:R-:W-:Y:S01]  /*112a0*/  IMAD.MOV.U32 R7, RZ, RZ, R28 ;  /* 0x000000ffff077224 */ /* 0x000fe200078e001c */
[----:B------:R-:W-:Y:S01]  /*112b0*/  ISETP.GE.U32.AND P5, PT, R26, R30, PT ;  /* 0x0000001e1a00720c */ /* 0x000fe20003fa6070 */
[----:B------:R-:W-:Y:S02]  /*112c0*/  IMAD.MOV.U32 R22, RZ, RZ, RZ ;  /* 0x000000ffff167224 */ /* 0x000fe400078e00ff */
[----:B------:R-:W-:Y:S02]  /*112d0*/  IMAD.MOV.U32 R23, RZ, RZ, R26 ;  /* 0x000000ffff177224 */ /* 0x000fe400078e001a */
[----:B------:R-:W-:-:S04]  /*112e0*/  IMAD.WIDE.U32 R6, R12, R80, R6 ;  /* 0x000000500c067225 */ /* 0x000fc800078e0006 */
[----:B------:R-:W-:Y:S01]  /*112f0*/  IMAD.WIDE.U32 R10, R76, R13, RZ ;  /* 0x0000000d4c0a7225 */ /* 0x000fe200078e00ff */
[----:B------:R-:W-:-:S03]  /*11300*/  ISETP.GE.U32.AND P4, PT, R6, RZ, PT ;  /* 0x000000ff0600720c */ /* 0x000fc60003f86070 */
[----:B------:R-:W-:Y:S02]  /*11310*/  VIADD R32, R29, UR5 ;  /* 0x000000051d207c36 */ /* 0x000fe40008000000 */
[----:B------:R-:W-:-:S03]  /*11320*/  IMAD.WIDE.U32 R22, R12, R81, R22 ;  /* 0x000000510c167225 */ /* 0x000fc600078e0016 */
[----:B------:R-:W-:Y:S01]  /*11330*/  ISETP.GE.U32.AND.EX P1, PT, R32, R33, PT, P1 ;  /* 0x000000212000720c */ /* 0x000fe20003f26110 */
[----:B------:R-:W-:Y:S01]  /*11340*/  VIADD R5, R7, UR5 ;  /* 0x0000000507057c36 */ /* 0x000fe20008000000 */
[----:B------:R-:W-:Y:S01]  /*11350*/  ISETP.GE.U32.AND P6, PT, R22, RZ, PT ;  /* 0x000000ff1600720c */ /* 0x000fe20003fc6070 */
[----:B------:R-:W-:Y:S01]  /*11360*/  VIADD R11, R11, UR4 ;  /* 0x000000040b0b7c36 */ /* 0x000fe20008000000 */
[----:B------:R-:W-:Y:S01]  /*11370*/  SEL R135, RZ, 0x1, P1 ;  /* 0x00000001ff877807 */ /* 0x000fe20000800000 */
[----:B------:R-:W-:Y:S01]  /*11380*/  VIADD R30, R27, UR7 ;  /* 0x000000071b1e7c36 */ /* 0x000fe20008000000 */
[----:B------:R-:W-:Y:S01]  /*11390*/  ISETP.GE.U32.AND.EX P4, PT, R5, R28, PT, P4 ;  /* 0x0000001c0500720c */ /* 0x000fe20003f86140 */
[----:B------:R-:W-:Y:S02]  /*113a0*/  VIADD R23, R23, UR7 ;  /* 0x0000000717177c36 */ /* 0x000fe40008000000 */
[----:B------:R-:W-:Y:S01]  /*113b0*/  IMAD.MOV.U32 R33, RZ, RZ, RZ ;  /* 0x000000ffff217224 */ /* 0x000fe200078e00ff */
[----:B------:R-:W-:Y:S01]  /*113c0*/  ISETP.GE.U32.AND.EX P5, PT, R30, R31, PT, P5 ;  /* 0x0000001f1e00720c */ /* 0x000fe20003fa6150 */
[----:B------:R-:W-:Y:S01]  /*113d0*/  IMAD.WIDE.U32 R8, R4, R80, R10 ;  /* 0x0000005004087225 */ /* 0x000fe200078e000a */
[----:B------:R-:W-:-:S02]  /*113e0*/  ISETP.GE.U32.AND.EX P6, PT, R23, R26, PT, P6 ;  /* 0x0000001a1700720c */ /* 0x000fc40003fc6160 */
[----:B------:R-:W-:Y:S01]  /*113f0*/  SEL R7, RZ, 0x1, P4 ;  /* 0x00000001ff077807 */ /* 0x000fe20002000000 */
[----:B------:R-:W-:Y:S01]  /*11400*/  IMAD.WIDE.U32 R32, R15, R76, R32 ;  /* 0x0000004c0f207225 */ /* 0x000fe200078e0020 */
[----:B------:R-:W-:Y:S02]  /*11410*/  SEL R73, RZ, 0x1, P6 ;  /* 0x00000001ff497807 */ /* 0x000fe40003000000 */
[----:B------:R-:W-:Y:S01]  /*11420*/  ISETP.GE.U32.AND P0, PT, R8, R10, PT ;  /* 0x0000000a0800720c */ /* 0x000fe20003f06070 */
[----:B------:R-:W-:Y:S01]  /*11430*/  IMAD.MOV.U32 R31, RZ, RZ, RZ ;  /* 0x000000ffff1f7224 */ /* 0x000fe200078e00ff */
[----:B------:R-:W-:Y:S01]  /*11440*/  IADD3 R32, P1, P4, R7, R32, RZ ;  /* 0x0000002007207210 */ /* 0x000fe20007c3e0ff */
[----:B------:R-:W-:Y:S01]  /*11450*/  IMAD.MOV.U32 R26, RZ, RZ, RZ ;  /* 0x000000ffff1a7224 */ /* 0x000fe200078e00ff */
[----:B------:R-:W-:Y:S01]  /*11460*/  SEL R7, RZ, 0x1, P5 ;  /* 0x00000001ff077807 */ /* 0x000fe20002800000 */
[----:B------:R-:W-:Y:S02]  /*11470*/  IMAD.MOV.U32 R27, RZ, RZ, R8 ;  /* 0x000000ffff1b7224 */ /* 0x000fe400078e0008 */
[----:B------:R-:W-:-:S02]  /*11480*/  VIADD R72, R33, UR4 ;  /* 0x0000000421487c36 */ /* 0x000fc40008000000 */
[----:B------:R-:W-:-:S03]  /*11490*/  IMAD.WIDE.U32 R28, R15, R77, R30 ;  /* 0x0000004d0f1c7225 */ /* 0x000fc600078e001e */
[----:B------:R-:W-:Y:S01]  /*114a0*/  IADD3.X R72, PT, PT, RZ, R72, R135, P1, P4 ;  /* 0x00000048ff487210 */ /* 0x000fe20000fe8487 */
[----:B------:R-:W-:Y:S01]  /*114b0*/  IMAD.WIDE.U32 R26, R13, R80, R26 ;  /* 0x000000500d1a7225 */ /* 0x000fe200078e001a */
[----:B------:R-:W-:-:S03]  /*114c0*/  IADD3 R73, P6, P1, R73, R28, RZ ;  /* 0x0000001c49497210 */ /* 0x000fc600079de0ff */
[----:B------:R-:W-:Y:S01]  /*114d0*/  VIADD R31, R27, UR5 ;  /* 0x000000051b1f7c36 */ /* 0x000fe20008000000 */
[----:B------:R-:W-:Y:S01]  /*114e0*/  ISETP.GE.U32.AND P4, PT, R26, RZ, PT ;  /* 0x000000ff1a00720c */ /* 0x000fe20003f86070 */
[----:B------:R-:W-:Y:S01]  /*114f0*/  VIADD R134, R29, UR6 ;  /* 0x000000061d867c36 */ /* 0x000fe20008000000 */
[----:B------:R-:W-:Y:S01]  /*11500*/  IADD3 R27, P5, PT, R32, R22, RZ ;  /* 0x00000016201b7210 */ /* 0x000fe20007fbe0ff */
[----:B------:R-:W-:Y:S01]  /*11510*/  VIADD R28, R9, UR5 ;  /* 0x00000005091c7c36 */ /* 0x000fe20008000000 */
[----:B------:R-:W-:Y:S01]  /*11520*/  ISETP.GE.U32.AND.EX P4, PT, R31, R8, PT, P4 ;  /* 0x000000081f00720c */ /* 0x000fe20003f86140 */
[----:B------:R-:W-:Y:S01]  /*11530*/  IMAD.MOV.U32 R29, RZ, RZ, RZ ;  /* 0x000000ffff1d7224 */ /* 0x000fe200078e00ff */
[----:B------:R-:W-:Y:S01]  /*11540*/  IADD3.X R134, PT, PT, RZ, R134, R7, P6, P1 ;  /* 0x00000086ff867210 */ /* 0x000fe200037e2407 */
[----:B------:R-:W-:Y:S01]  /*11550*/  IMAD R18, R18, R80, RZ ;  /* 0x0000005012127224 */ /* 0x000fe200078e02ff */
[----:B------:R-:W-:Y:S01]  /*11560*/  ISETP.GE.U32.AND.EX P0, PT, R28, R11, PT, P0 ;  /* 0x0000000b1c00720c */ /* 0x000fe20003f06100 */
[----:B------:R-:W-:Y:S01]  /*11570*/  IMAD.WIDE.U32 R8, R4, R76, R28 ;  /* 0x0000004c04087225 */ /* 0x000fe200078e001c */
[----:B------:R-:W-:-:S02]  /*11580*/  ISETP.GE.U32.AND P1, PT, R27, R32, PT ;  /* 0x000000201b00720c */ /* 0x000fc40003f26070 */
[----:B------:R-:W-:Y:S01]  /*11590*/  SEL R7, RZ, 0x1, P4 ;  /* 0x00000001ff077807 */ /* 0x000fe20002000000 */
[----:B------:R-:W-:-:S03]  /*115a0*/  IMAD.WIDE.U32 R10, R74, R12, RZ ;  /* 0x0000000c4a0a7225 */ /* 0x000fc600078e00ff */
[----:B------:R-:W-:Y:S01]  /*115b0*/  IADD3 R30, P6, P4, R7, R8, RZ ;  /* 0x00000008071e7210 */ /* 0x000fe20007cde0ff */
[----:B------:R-:W-:Y:S01]  /*115c0*/  IMAD.X R28, R23, 0x1, R72, P5 ;  /* 0x00000001171c7824 */ /* 0x000fe200028e0648 */
[----:B------:R-:W-:Y:S01]  /*115d0*/  IADD3 R33, P5, PT, R27, R26, RZ ;  /* 0x0000001a1b217210 */ /* 0x000fe20007fbe0ff */
[----:B------:R-:W-:Y:S01]  /*115e0*/  VIADD R11, R11, UR8 ;  /* 0x000000080b0b7c36 */ /* 0x000fe20008000000 */
[----:B------:R-:W-:Y:S01]  /*115f0*/  SEL R8, RZ, 0x1, P0 ;  /* 0x00000001ff087807 */ /* 0x000fe20000000000 */
[----:B------:R-:W-:Y:S01]  /*11600*/  VIADD R9, R9, UR4 ;  /* 0x0000000409097c36 */ /* 0x000fe20008000000 */
[----:B------:R-:W-:Y:S01]  /*11610*/  ISETP.GE.U32.AND.EX P1, PT, R28, R72, PT, P1 ;  /* 0x000000481c00720c */ /* 0x000fe20003f26110 */
[----:B------:R-:W-:Y:S01]  /*11620*/  IMAD.X R72, R31, 0x1, R28, P5 ;  /* 0x000000011f487824 */ /* 0x000fe200028e061c */
[----:B------:R-:W-:Y:S01]  /*11630*/  ISETP.GE.U32.AND P0, PT, R33, R27, PT ;  /* 0x0000001b2100720c */ /* 0x000fe20003f06070 */
[----:B------:R-:W-:Y:S01]  /*11640*/  IMAD.WIDE.U32 R22, R15, R78, R10 ;  /* 0x0000004e0f167225 */ /* 0x000fe200078e000a */
[----:B------:R-:W-:-:S02]  /*11650*/  SEL R132, RZ, 0x1, P1 ;  /* 0x00000001ff847807 */ /* 0x000fc40000800000 */
[----:B------:R-:W-:Y:S01]  /*11660*/  ISETP.GE.U32.AND.EX P0, PT, R72, R28, PT, P0 ;  /* 0x0000001c4800720c */ /* 0x000fe20003f06100 */
[----:B------:R-:W-:Y:S01]  /*11670*/  IMAD.MOV.U32 R28, RZ, RZ, RZ ;  /* 0x000000ffff1c7224 */ /* 0x000fe200078e00ff */
[----:B------:R-:W-:Y:S01]  /*11680*/  ISETP.GE.U32.AND P1, PT, R22, R10, PT ;  /* 0x0000000a1600720c */ /* 0x000fe20003f26070 */
[----:B------:R-:W-:Y:S01]  /*11690*/  IMAD.MOV.U32 R29, RZ, RZ, R22 ;  /* 0x000000ffff1d7224 */ /* 0x000fe200078e0016 */
[----:B------:R-:W-:Y:S01]  /*116a0*/  IADD3.X R10, PT, PT, RZ, R9, R8, P6, P4 ;  /* 0x00000009ff0a7210 */ /* 0x000fe200037e8408 */
[----:B------:R-:W-:Y:S01]  /*116b0*/  IMAD.WIDE.U32 R26, R77, R13, RZ ;  /* 0x0000000d4d1a7225 */ /* 0x000fe200078e00ff */
[----:B------:R-:W-:Y:S02]  /*116c0*/  IADD3 R132, P4, PT, R132, R73, RZ ;  /* 0x0000004984847210 */ /* 0x000fe40007f9e0ff */
[----:B------:R-:W-:Y:S01]  /*116d0*/  SEL R7, RZ, 0x1, P0 ;  /* 0x00000001ff077807 */ /* 0x000fe20000000000 */
[----:B------:R-:W-:-:S04]  /*116e0*/  IMAD.WIDE.U32 R28, R12, R78, R28 ;  /* 0x0000004e0c1c7225 */ /* 0x000fc800078e001c */
[----:B------:R-:W-:Y:S01]  /*116f0*/  VIADD R27, R27, UR6 ;  /* 0x000000061b1b7c36 */ /* 0x000fe20008000000 */
[----:B------:R-:W-:Y:S01]  /*11700*/  IADD3 R31, P5, PT, R132, R28, RZ ;  /* 0x0000001c841f7210 */ /* 0x000fe20007fbe0ff */
[----:B------:R-:W-:Y:S01]  /*11710*/  VIADD R29, R29, UR9 ;  /* 0x000000091d1d7c36 */ /* 0x000fe20008000000 */
[----:B------:R-:W-:Y:S01]  /*11720*/  ISETP.GE.U32.AND P6, PT, R28, RZ, PT ;  /* 0x000000ff1c00720c */ /* 0x000fe20003fc6070 */
[----:B------:R-:W-:-:S03]  /*11730*/  IMAD.WIDE.U32 R8, R4, R81, R26 ;  /* 0x0000005104087225 */ /* 0x000fc600078e001a */
[----:B------:R-:W-:Y:S01]  /*11740*/  ISETP.GE.U32.AND.EX P6, PT, R29, R22, PT, P6 ;  /* 0x000000161d00720c */ /* 0x000fe20003fc6160 */
[----:B------:R-:W-:Y:S01]  /*11750*/  IMAD.X R134, RZ, RZ, R134, P4 ;  /* 0x000000ffff867224 */ /* 0x000fe200020e0686 */
[----:B------:R-:W-:Y:S01]  /*11760*/  IADD3 R7, P4, PT, R7, R30, RZ ;  /* 0x0000001e07077210 */ /* 0x000fe20007f9e0ff */
[----:B------:R-:W-:Y:S01]  /*11770*/  VIADD R28, R23, UR9 ;  /* 0x00000009171c7c36 */ /* 0x000fe20008000000 */
[----:B------:R-:W-:Y:S01]  /*11780*/  ISETP.GE.U32.AND P0, PT, R8, R26, PT ;  /* 0x0000001a0800720c */ /* 0x000fe20003f06070 */
[----:B------:R-:W-:Y:S01]  /*11790*/  IMAD.X R73, R29, 0x1, R134, P5 ;  /* 0x000000011d497824 */ /* 0x000fe200028e0686 */
[C---:B------:R-:W-:Y:S01]  /*117a0*/  IADD3 R26, P5, PT, R7.reuse, R31, RZ ;  /* 0x0000001f071a7210 */ /* 0x040fe20007fbe0ff */
[----:B------:R-:W-:Y:S01]  /*117b0*/  IMAD.X R30, RZ, RZ, R10, P4 ;  /* 0x000000ffff1e7224 */ /* 0x000fe200020e060a */
[----:B------:R-:W-:Y:S01]  /*117c0*/  ISETP.GE.U32.AND.EX P1, PT, R28, R11, PT, P1 ;  /* 0x0000000b1c00720c */ /* 0x000fe20003f26110 */
[----:B------:R-:W-:Y:S01]  /*117d0*/  IMAD.MOV.U32 R29, RZ, RZ, RZ ;  /* 0x000000ffff1d7224 */ /* 0x000fe200078e00ff */
[----:B------:R-:W-:Y:S01]  /*117e0*/  ISETP.GE.U32.AND P4, PT, R26, R31, PT ;  /* 0x0000001f1a00720c */ /* 0x000fe20003f86070 */
[----:B------:R-:W-:Y:S01]  /*117f0*/  IMAD.X R32, R30, 0x1, R73, P5 ;  /* 0x000000011e207824 */ /* 0x000fe200028e0649 */
[----:B------:R-:W-:Y:S01]  /*11800*/  ISETP.NE.U32.AND P5, PT, R7, RZ, PT ;  /* 0x000000ff0700720c */ /* 0x000fe20003fa5070 */
[----:B------:R-:W-:Y:S01]  /*11810*/  IMAD.WIDE.U32 R22, R15, R74, R28 ;  /* 0x0000004a0f167225 */ /* 0x000fe200078e001c */
[----:B------:R-:W-:-:S02]  /*11820*/  SEL R7, RZ, 0x1, P6 ;  /* 0x00000001ff077807 */ /* 0x000fc40003000000 */
[----:B------:R-:W-:Y:S01]  /*11830*/  ISETP.GE.U32.AND.EX P4, PT, R32, R73, PT, P4 ;  /* 0x000000492000720c */ /* 0x000fe20003f86140 */
[----:B------:R-:W-:Y:S02]  /*11840*/  VIADD R10, R9, UR7 ;  /* 0x00000007090a7c36 */ /* 0x000fe40008000000 */
[----:B------:R-:W-:Y:S01]  /*11850*/  IMAD.MOV.U32 R11, RZ, RZ, RZ ;  /* 0x000000ffff0b7224 */ /* 0x000fe200078e00ff */
[----:B------:R-:W-:Y:S02]  /*11860*/  ISETP.NE.AND.EX P4, PT, R30, RZ, !P4, P5 ;  /* 0x000000ff1e00720c */ /* 0x000fe40006785350 */
[----:B------:R-:W-:Y:S01]  /*11870*/  IADD3 R28, P5, P6, R7, R22, RZ ;  /* 0x00000016071c7210 */ /* 0x000fe20007ebe0ff */
[----:B------:R-:W-:Y:S01]  /*11880*/  IMAD.MOV.U32 R22, RZ, RZ, RZ ;  /* 0x000000ffff167224 */ /* 0x000fe200078e00ff */
[----:B------:R-:W-:Y:S02]  /*11890*/  SEL R7, RZ, 0x1, !P4 ;  /* 0x00000001ff077807 */ /* 0x000fe40006000000 */
[----:B------:R-:W-:Y:S01]  /*118a0*/  ISETP.GE.U32.AND.EX P0, PT, R10, R27, PT, P0 ;  /* 0x0000001b0a00720c */ /* 0x000fe20003f06100 */
[----:B------:R-:W-:Y:S01]  /*118b0*/  VIADD R27, R23, UR8 ;  /* 0x00000008171b7c36 */ /* 0x000fe20008000000 */
[----:B------:R-:W-:Y:S01]  /*118c0*/  SEL R30, RZ, 0x1, P1 ;  /* 0x00000001ff1e7807 */ /* 0x000fe20000800000 */
[----:B------:R-:W-:Y:S01]  /*118d0*/  IMAD.MOV.U32 R23, RZ, RZ, R8 ;  /* 0x000000ffff177224 */ /* 0x000fe200078e0008 */
[----:B------:R-:W-:Y:S01]  /*118e0*/  IADD3 R7, P1, PT, R7, R26, RZ ;  /* 0x0000001a07077210 */ /* 0x000fe20007f3e0ff */
[----:B------:R-:W-:Y:S01]  /*118f0*/  IMAD.WIDE.U32 R10, R4, R77, R10 ;  /* 0x0000004d040a7225 */ /* 0x000fe200078e000a */
[----:B------:R-:W-:-:S02]  /*11900*/  ISETP.GE.U32.AND P4, PT, R31, R132, PT ;  /* 0x000000841f00720c */ /* 0x000fc40003f86070 */
[----:B------:R-:W-:Y:S01]  /*11910*/  IADD3.X R27, PT, PT, RZ, R27, R30, P5, P6 ;  /* 0x0000001bff1b7210 */ /* 0x000fe20002fec41e */
[----:B------:R-:W-:Y:S01]  /*11920*/  IMAD.WIDE.U32 R22, R13, R81, R22 ;  /* 0x000000510d167225 */ /* 0x000fe200078e0016 */
[----:B------:R-:W-:Y:S02]  /*11930*/  ISETP.GE.U32.AND.EX P4, PT, R73, R134, PT, P4 ;  /* 0x000000864900720c */ /* 0x000fe40003f86140 */
[----:B------:R-:W-:Y:S01]  /*11940*/  ISETP.GT.U32.AND P5, PT, R26, R7, PT ;  /* 0x000000071a00720c */ /* 0x000fe20003fa4070 */
[----:B------:R-:W-:Y:S01]  /*11950*/  IMAD.X R9, RZ, RZ, R32, P1 ;  /* 0x000000ffff097224 */ /* 0x000fe200008e0620 */
[----:B------:R-:W-:Y:S01]  /*11960*/  ISETP.GE.U32.AND P1, PT, R22, RZ, PT ;  /* 0x000000ff1600720c */ /* 0x000fe20003f26070 */
[----:B------:R-:W-:Y:S01]  /*11970*/  VIADD R30, R23, UR7 ;  /* 0x00000007171e7c36 */ /* 0x000fe20008000000 */
[----:B------:R-:W-:Y:S01]  /*11980*/  SEL R23, RZ, 0x1, P4 ;  /* 0x00000001ff177807 */ /* 0x000fe20002000000 */
[----:B------:R-:W-:Y:S01]  /*11990*/  IMAD R4, R4, R78, RZ ;  /* 0x0000004e04047224 */ /* 0x000fe200078e02ff */
[----:B------:R-:W-:-:S02]  /*119a0*/  ISETP.GT.U32.AND.EX P4, PT, R32, R9, PT, P5 ;  /* 0x000000092000720c */ /* 0x000fc40003f84150 */
[----:B------:R-:W-:Y:S02]  /*119b0*/  IADD3 R31, P6, PT, R7, R22, RZ ;  /* 0x00000016071f7210 */ /* 0x000fe40007fde0ff */
[----:B------:R-:W-:Y:S02]  /*119c0*/  SEL R7, R26, R7, P4 ;  /* 0x000000071a077207 */ /* 0x000fe40002000000 */
[----:B------:R-:W-:Y:S01]  /*119d0*/  ISETP.GE.U32.AND.EX P1, PT, R30, R8, PT, P1 ;  /* 0x000000081e00720c */ /* 0x000fe20003f26110 */
[----:B------:R-:W-:Y:S01]  /*119e0*/  IMAD.X R30, R9, 0x1, R30, P6 ;  /* 0x00000001091e7824 */ /* 0x000fe200030e061e */
[----:B------:R-:W-:Y:S01]  /*119f0*/  IADD3 R22, P5, PT, R23, R28, RZ ;  /* 0x0000001c17167210 */ /* 0x000fe20007fbe0ff */
[----:B------:R-:W-:Y:S01]  /*11a00*/  IMAD R28, R15, R79, RZ ;  /* 0x0000004f0f1c7224 */ /* 0x000fe200078e02ff */
[----:B------:R-:W-:Y:S01]  /*11a10*/  SEL R23, R32, R9, P4 ;  /* 0x0000000920177207 */ /* 0x000fe20002000000 */
[----:B------:R-:W-:Y:S01]  /*11a20*/  IMAD.WIDE.U32 R8, R76, R16, RZ ;  /* 0x000000104c087225 */ /* 0x000fe200078e00ff */
[----:B------:R-:W-:-:S02]  /*11a30*/  ISETP.GT.U32.AND P4, PT, R7, R31, PT ;  /* 0x0000001f0700720c */ /* 0x000fc40003f84070 */
[----:B------:R-:W-:Y:S01]  /*11a40*/  SEL R7, RZ, 0x1, P1 ;  /* 0x00000001ff077807 */ /* 0x000fe20000800000 */
[----:B------:R-:W-:Y:S01]  /*11a50*/  VIADD R15, R11, UR6 ;  /* 0x000000060b0f7c36 */ /* 0x000fe20008000000 */
[----:B------:R-:W-:Y:S01]  /*11a60*/  ISETP.GT.U32.AND.EX P4, PT, R23, R30, PT, P4 ;  /* 0x0000001e1700720c */ /* 0x000fe20003f84140 */
[----:B------:R-:W-:Y:S01]  /*11a70*/  IMAD.X R23, RZ, RZ, R27, P5 ;  /* 0x000000ffff177224 */ /* 0x000fe200028e061b */
[----:B------:R-:W-:Y:S01]  /*11a80*/  IADD3 R26, P6, P1, R7, R10, RZ ;  /* 0x0000000a071a7210 */ /* 0x000fe200079de0ff */
[C---:B------:R-:W-:Y:S01]  /*11a90*/  IMAD R7, R12.reuse, R75, R28 ;  /* 0x0000004b0c077224 */ /* 0x040fe200078e021c */
[----:B------:R-:W-:Y:S01]  /*11aa0*/  SEL R29, RZ, 0x1, !P4 ;  /* 0x00000001ff1d7807 */ /* 0x000fe20006000000 */
[----:B------:R-:W-:Y:S01]  /*11ab0*/  VIADD R9, R9, UR4 ;  /* 0x0000000409097c36 */ /* 0x000fe20008000000 */
[----:B------:R-:W-:Y:S01]  /*11ac0*/  SEL R28, RZ, 0x1, P0 ;  /* 0x00000001ff1c7807 */ /* 0x000fe20000000000 */
[----:B------:R-:W-:Y:S01]  /*11ad0*/  IMAD.WIDE.U32 R22, R12, R79, R22 ;  /* 0x0000004f0c167225 */ /* 0x000fe200078e0016 */
[----:B------:R-:W-:-:S02]  /*11ae0*/  IADD3 R29, P0, PT, R29, R26, RZ ;  /* 0x0000001a1d1d7210 */ /* 0x000fc40007f1e0ff */
[----:B------:R-:W-:Y:S01]  /*11af0*/  IADD3.X R12, PT, PT, RZ, R15, R28, P6, P1 ;  /* 0x0000000fff0c7210 */ /* 0x000fe200037e241c */
[----:B------:R-:W-:Y:S01]  /*11b00*/  IMAD.WIDE.U32 R10, R19, R80, R8 ;  /* 0x00000050130a7225 */ /* 0x000fe200078e0008 */
[CC--:B------:R-:W-:Y:S02]  /*11b10*/  IADD3 R15, P1, PT, R29.reuse, R22.reuse, RZ ;  /* 0x000000161d0f7210 */ /* 0x0c0fe40007f3e0ff */
[----:B------:R-:W-:Y:S01]  /*11b20*/  ISETP.NE.U32.AND P4, PT, R29, RZ, PT ;  /* 0x000000ff1d00720c */ /* 0x000fe20003f85070 */
[----:B------:R-:W-:Y:S01]  /*11b30*/  IMAD.IADD R23, R23, 0x1, R7 ;  /* 0x0000000117177824 */ /* 0x000fe200078e0207 */
[----:B------:R-:W-:Y:S01]  /*11b40*/  ISETP.GE.U32.AND P5, PT, R15, R22, PT ;  /* 0x000000160f00720c */ /* 0x000fe20003fa6070 */
[----:B------:R-:W-:Y:S02]  /*11b50*/  IMAD.X R12, RZ, RZ, R12, P0 ;  /* 0x000000ffff0c7224 */ /* 0x000fe400000e060c */
[----:B------:R-:W-:Y:S02]  /*11b60*/  IMAD.MOV.U32 R26, RZ, RZ, RZ ;  /* 0x000000ffff1a7224 */ /* 0x000fe400078e00ff */
[----:B------:R-:W-:-:S02]  /*11b70*/  IMAD.MOV.U32 R27, RZ, RZ, R10 ;  /* 0x000000ffff1b7224 */ /* 0x000fc400078e000a */
[----:B------:R-:W-:Y:S01]  /*11b80*/  IMAD.X R28, R12, 0x1, R23, P1 ;  /* 0x000000010c1c7824 */ /* 0x000fe200008e0617 */
[----:B------:R-:W-:Y:S01]  /*11b90*/  ISETP.GE.U32.AND P1, PT, R10, R8, PT ;  /* 0x000000080a00720c */ /* 0x000fe20003f26070 */
[----:B------:R-:W-:-:S03]  /*11ba0*/  IMAD.WIDE.U32 R26, R16, R80, R26 ;  /* 0x00000050101a7225 */ /* 0x000fc600078e001a */
[----:B------:R-:W-:Y:S01]  /*11bb0*/  ISETP.GE.U32.AND.EX P5, PT, R28, R23, PT, P5 ;  /* 0x000000171c00720c */ /* 0x000fe20003fa6150 */
[----:B------:R-:W-:Y:S01]  /*11bc0*/  VIADD R7, R27, UR5 ;  /* 0x000000051b077c36 */ /* 0x000fe20008000000 */
[----:B------:R-:W-:Y:S01]  /*11bd0*/  ISETP.GE.U32.AND P0, PT, R26, RZ, PT ;  /* 0x000000ff1a00720c */ /* 0x000fe20003f06070 */
[----:B------:R-:W-:Y:S01]  /*11be0*/  VIADD R22, R11, UR5 ;  /* 0x000000050b167c36 */ /* 0x000fe20008000000 */
[----:B------:R-:W-:Y:S01]  /*11bf0*/  IADD3 R26, P6, PT, R31, R26, RZ ;  /* 0x0000001a1f1a7210 */ /* 0x000fe20007fde0ff */
[----:B------:R-:W-:Y:S01]  /*11c00*/  IMAD.MOV.U32 R23, RZ, RZ, RZ ;  /* 0x000000ffff177224 */ /* 0x000fe200078e00ff */
[----:B------:R-:W-:Y:S02]  /*11c10*/  ISETP.NE.AND.EX P5, PT, R12, RZ, !P5, P4 ;  /* 0x000000ff0c00720c */ /* 0x000fe40006fa5340 */
[----:B------:R-:W-:Y:S01]  /*11c20*/  ISETP.GE.U32.AND.EX P0, PT, R7, R10, PT, P0 ;  /* 0x0000000a0700720c */ /* 0x000fe20003f06100 */
[----:B------:R-:W-:Y:S01]  /*11c30*/  IMAD.WIDE.U32 R10, R19, R76, R22 ;  /* 0x0000004c130a7225 */ /* 0x000fe200078e0016 */
[----:B------:R-:W-:-:S02]  /*11c40*/  ISETP.GE.U32.AND P4, PT, R26, R31, PT ;  /* 0x0000001f1a00720c */ /* 0x000fc40003f86070 */
[----:B------:R-:W-:Y:S01]  /*11c50*/  SEL R8, RZ, 0x1, !P5 ;  /* 0x00000001ff087807 */ /* 0x000fe20006800000 */
[----:B------:R-:W-:Y:S01]  /*11c60*/  IMAD.X R23, R7, 0x1, R30, P6 ;  /* 0x0000000107177824 */ /* 0x000fe200030e061e */
[----:B------:R-:W-:Y:S01]  /*11c70*/  SEL R7, RZ, 0x1, P0 ;  /* 0x00000001ff077807 */ /* 0x000fe20000000000 */
[----:B------:R-:W-:Y:S01]  /*11c80*/  VIADD R12, R11, UR4 ;  /* 0x000000040b0c7c36 */ /* 0x000fe20008000000 */
[----:B------:R-:W-:Y:S02]  /*11c90*/  ISETP.GE.U32.AND.EX P1, PT, R22, R9, PT, P1 ;  /* 0x000000091600720c */ /* 0x000fe40003f26110 */
[----:B------:R-:W-:Y:S02]  /*11ca0*/  ISETP.GE.U32.AND.EX P4, PT, R23, R30, PT, P4 ;  /* 0x0000001e1700720c */ /* 0x000fe40003f86140 */
[----:B------:R-:W-:Y:S01]  /*11cb0*/  IADD3 R8, P0, PT, R8, R15, RZ ;  /* 0x0000000f08087210 */ /* 0x000fe20007f1e0ff */
[----:B------:R-:W-:Y:S01]  /*11cc0*/  IMAD.MOV.U32 R15, RZ, RZ, R5 ;  /* 0x000000ffff0f7224 */ /* 0x000fe200078e0005 */
[----:B------:R-:W-:-:S02]  /*11cd0*/  IADD3 R10, P5, P6, R7, R10, RZ ;  /* 0x0000000a070a7210 */ /* 0x000fc40007ebe0ff */
[----:B------:R-:W-:Y:S01]  /*11ce0*/  SEL R7, RZ, 0x1, P1 ;  /* 0x00000001ff077807 */ /* 0x000fe20000800000 */
[----:B------:R-:W-:Y:S01]  /*11cf0*/  IMAD.X R9, RZ, RZ, R28, P0 ;  /* 0x000000ffff097224 */ /* 0x000fe200000e061c */
[----:B------:R-:W-:Y:S02]  /*11d00*/  SEL R11, RZ, 0x1, P4 ;  /* 0x00000001ff0b7807 */ /* 0x000fe40002000000 */
[----:B------:R-:W-:Y:S01]  /*11d10*/  IADD3.X R7, PT, PT, RZ, R12, R7, P5, P6 ;  /* 0x0000000cff077210 */ /* 0x000fe20002fec407 */
[----:B------:R-:W-:Y:S01]  /*11d20*/  IMAD.WIDE.U32 R8, R13, R78, R8 ;  /* 0x0000004e0d087225 */ /* 0x000fe200078e0008 */
[----:B------:R-:W-:-:S03]  /*11d30*/  IADD3 R11, P0, PT, R11, R10, RZ ;  /* 0x0000000a0b0b7210 */ /* 0x000fc60007f1e0ff */
[----:B------:R-:W-:Y:S02]  /*11d40*/  IMAD R13, R13, R74, R4 ;  /* 0x0000004a0d0d7224 */ /* 0x000fe400078e0204 */
[----:B------:R-:W-:Y:S01]  /*11d50*/  IMAD.X R10, RZ, RZ, R7, P0 ;  /* 0x000000ffff0a7224 */ /* 0x000fe200000e0607 */
[-C--:B------:R-:W-:Y:S01]  /*11d60*/  IADD3 R7, P1, PT, R11, R8.reuse, RZ ;  /* 0x000000080b077210 */ /* 0x080fe20007f3e0ff */
[----:B------:R-:W-:Y:S02]  /*11d70*/  IMAD.IADD R9, R9, 0x1, R13 ;  /* 0x0000000109097824 */ /* 0x000fe400078e020d */
[----:B------:R-:W-:Y:S01]  /*11d80*/  IMAD.MOV.U32 R12, RZ, RZ, R6 ;  /* 0x000000ffff0c7224 */ /* 0x000fe200078e0006 */
[----:B------:R-:W-:Y:S01]  /*11d90*/  ISETP.GE.U32.AND P0, PT, R7, R8, PT ;  /* 0x000000080700720c */ /* 0x000fe20003f06070 */
[----:B------:R-:W-:Y:S01]  /*11da0*/  IMAD.X R4, R10, 0x1, R9, P1 ;  /* 0x000000010a047824 */ /* 0x000fe200008e0609 */
[----:B------:R-:W-:Y:S01]  /*11db0*/  ISETP.NE.U32.AND P1, PT, R11, RZ, PT ;  /* 0x000000ff0b00720c */ /* 0x000fe20003f25070 */
[----:B------:R-:W-:-:S03]  /*11dc0*/  IMAD.MOV.U32 R13, RZ, RZ, R33 ;  /* 0x000000ffff0d7224 */ /* 0x000fc600078e0021 */
[----:B------:R-:W-:-:S04]  /*11dd0*/  ISETP.GE.U32.AND.EX P0, PT, R4, R9, PT, P0 ;  /* 0x000000090400720c */ /* 0x000fc80003f06100 */
[----:B------:R-:W-:-:S04]  /*11de0*/  ISETP.NE.AND.EX P0, PT, R10, RZ, !P0, P1 ;  /* 0x000000ff0a00720c */ /* 0x000fc80004705310 */
[----:B------:R-:W-:-:S04]  /*11df0*/  SEL R8, RZ, 0x1, !P0 ;  /* 0x00000001ff087807 */ /* 0x000fc80004000000 */
[----:B------:R-:W-:Y:S01]  /*11e00*/  IADD3 R8, P0, PT, R8, R7, RZ ;  /* 0x0000000708087210 */ /* 0x000fe20007f1e0ff */
[----:B------:R-:W-:Y:S02]  /*11e10*/  IMAD R7, R19, R81, RZ ;  /* 0x0000005113077224 */ /* 0x000fe400078e02ff */
[----:B------:R-:W-:Y:S02]  /*11e20*/  IMAD.MOV.U32 R19, RZ, RZ, R23 ;  /* 0x000000ffff137224 */ /* 0x000fe400078e0017 */
[----:B------:R-:W-:Y:S02]  /*11e30*/  IMAD.X R9, RZ, RZ, R4, P0 ;  /* 0x000000ffff097224 */ /* 0x000fe400000e0604 */
[C---:B------:R-:W-:Y:S02]  /*11e40*/  IMAD R7, R16.reuse, R77, R7 ;  /* 0x0000004d10077224 */ /* 0x040fe400078e0207 */
[----:B------:R-:W-:-:S04]  /*11e50*/  IMAD.WIDE.U32 R8, R16, R81, R8 ;  /* 0x0000005110087225 */ /* 0x000fc800078e0008 */
[----:B------:R-:W-:Y:S02]  /*11e60*/  IMAD.IADD R9, R9, 0x1, R7 ;  /* 0x0000000109097824 */ /* 0x000fe400078e0207 */
[C---:B------:R-:W-:Y:S02]  /*11e70*/  IMAD R7, R17.reuse, R76, R18 ;  /* 0x0000004c11077224 */ /* 0x040fe400078e0212 */
[----:B------:R-:W-:-:S04]  /*11e80*/  IMAD.WIDE.U32 R8, R17, R80, R8 ;  /* 0x0000005011087225 */ /* 0x000fc800078e0008 */
[----:B------:R-:W-:Y:S02]  /*11e90*/  IMAD.IADD R18, R9, 0x1, R7 ;  /* 0x0000000109127824 */ /* 0x000fe400078e0207 */
[----:B------:R-:W-:Y:S02]  /*11ea0*/  IMAD.MOV.U32 R17, RZ, RZ, R8 ;  /* 0x000000ffff117224 */ /* 0x000fe400078e0008 */
[----:B------:R-:W-:Y:S02]  /*11eb0*/  IMAD.MOV.U32 R4, RZ, RZ, R72 ;  /* 0x000000ffff047224 */ /* 0x000fe400078e0048 */
[----:B------:R-:W-:-:S07]  /*11ec0*/  IMAD.MOV.U32 R16, RZ, RZ, R26 ;  /* 0x000000ffff107224 */ /* 0x000fce00078e001a */
.L_x_51:
[----:B------:R-:W-:Y:S05]  /*11ed0*/  BSYNC.RECONVERGENT B7 ;  /* 0x0000000000077941 */ /* 0x000fea0003800200 */
.L_x_50:
[----:B------:R-:W-:Y:S05]  /*11ee0*/  @!P3 BRA `(.L_x_52) ;  /* 0x0000000800a8b947 */ /* 0x000fea0003800000 */
[----:B------:R-:W-:Y:S01]  /*11ef0*/  IMAD.WIDE.U32 R6, R77, R80, RZ ;  /* 0x000000504d067225 */ /* 0x000fe200078e00ff */
[----:B------:R-:W-:Y:S01]  /*11f00*/  UMOV UR6, URZ ;  /* 0x000000ff00067c82 */ /* 0x000fe20008000000 */
[----:B------:R-:W-:Y:S01]  /*11f10*/  UMOV UR4, URZ ;  /* 0x000000ff00047c82 */ /* 0x000fe20008000000 */
[----:B------:R-:W-:Y:S01]  /*11f20*/  UMOV UR5, URZ ;  /* 0x000000ff00057c82 */ /* 0x000fe20008000000 */
[----:B------:R-:W-:Y:S01]  /*11f30*/  IMAD.WIDE.U32 R28, R81, R76, RZ ;  /* 0x0000004c511c7225 */ /* 0x000fe200078e00ff */
[----:B------:R-:W-:-:S03]  /*11f40*/  UMOV UR7, URZ ;  /* 0x000000ff00077c82 */ /* 0x000fc60008000000 */
        /* <DEDUP_REMOVED lines=11> */
[----:B------:R-:W-:Y:S01]  /*12000*/  IMAD.MOV.U32 R8, RZ, RZ, RZ ;  /* 0x000000ffff087224 */ /* 0x000fe200078e00ff */
[----:B------:R-:W-:Y:S01]  /*12010*/  SHF.R.U64 R26, R10, 0x1f, R31 ;  /* 0x0000001f0a1a7819 */ /* 0x000fe2000000121f */
[----:B------:R-:W-:Y:S01]  /*12020*/  IMAD.MOV.U32 R27, RZ, RZ, RZ ;  /* 0x000000ffff1b7224 */ /* 0x000fe200078e00ff */
[----:B------:R-:W-:Y:S01]  /*12030*/  ISETP.GE.U32.AND.EX P0, PT, R141, R23, PT, P0 ;  /* 0x000000178d00720c */ /* 0x000fe20003f06100 */
[----:B------:R-:W-:Y:S02]  /*12040*/  VIADD R7, R29, UR7 ;  /* 0x000000071d077c36 */ /* 0x000fe40008000000 */
[----:B------:R-:W-:Y:S01]  /*12050*/  IMAD.WIDE.U32 R26, R76, R76, R26 ;  /* 0x0000004c4c1a7225 */ /* 0x000fe200078e001a */
[----:B------:R-:W-:-:S03]  /*12060*/  SEL R11, RZ, 0x1, P0 ;  /* 0x00000001ff0b7807 */ /* 0x000fc60000000000 */
[----:B------:R-:W-:Y:S01]  /*12070*/  IMAD.WIDE.U32 R22, R81, R80, R8 ;  /* 0x0000005051167225 */ /* 0x000fe200078e0008 */
[----:B------:R-:W-:-:S03]  /*12080*/  SHF.R.U32.HI R8, RZ, 0x1f, R31 ;  /* 0x0000001fff087819 */ /* 0x000fc6000001161f */
[----:B------:R-:W-:Y:S01]  /*12090*/  IMAD.X R10, R7, 0x1, R5, P4 ;  /* 0x00000001070a7824 */ /* 0x000fe200020e0605 */
[----:B------:R-:W-:Y:S01]  /*120a0*/  IADD3 R26, P6, P4, R11, R26, RZ ;  /* 0x0000001a0b1a7210 */ /* 0x000fe20007cde0ff */
[----:B------:R-:W-:Y:S01]  /*120b0*/  VIADD R29, R27, UR4 ;  /* 0x000000041b1d7c36 */ /* 0x000fe20008000000 */
[----:B------:R-:W-:Y:S01]  /*120c0*/  LOP3.LUT R8, R8, 0x1, RZ, 0xc0, !PT ;  /* 0x0000000108087812 */ /* 0x000fe200078ec0ff */
[----:B------:R-:W-:Y:S01]  /*120d0*/  VIADD R134, R23, UR7 ;  /* 0x0000000717867c36 */ /* 0x000fe20008000000 */
[----:B------:R-:W-:Y:S01]  /*120e0*/  ISETP.GE.U32.AND.EX P0, PT, R10, R5, PT, P3 ;  /* 0x000000050a00720c */ /* 0x000fe20003f06130 */
[----:B------:R-:W-:Y:S01]  /*120f0*/  IMAD.MOV.U32 R11, RZ, RZ, RZ ;  /* 0x000000ffff0b7224 */ /* 0x000fe200078e00ff */
[----:B------:R-:W-:Y:S01]  /*12100*/  IADD3 R5, P5, PT, R26, R22, RZ ;  /* 0x000000161a057210 */ /* 0x000fe20007fbe0ff */
[----:B------:R-:W-:Y:S01]  /*12110*/  IMAD.WIDE.U32 R32, R77, R81, RZ ;  /* 0x000000514d207225 */ /* 0x000fe200078e00ff */
[----:B------:R-:W-:Y:S02]  /*12120*/  IADD3.X R29, PT, PT, RZ, R29, R8, P6, P4 ;  /* 0x0000001dff1d7210 */ /* 0x000fe400037e8408 */
[----:B------:R-:W-:-:S02]  /*12130*/  ISETP.GE.U32.AND P3, PT, R22, RZ, PT ;  /* 0x000000ff1600720c */ /* 0x000fc40003f66070 */
[----:B------:R-:W-:Y:S01]  /*12140*/  ISETP.GE.U32.AND.EX P1, PT, R10, R7, PT, P1 ;  /* 0x000000070a00720c */ /* 0x000fe20003f26110 */
[----:B------:R-:W-:Y:S01]  /*12150*/  IMAD.X R7, R134, 0x1, R29, P5 ;  /* 0x0000000186077824 */ /* 0x000fe200028e061d */
[C---:B------:R-:W-:Y:S01]  /*12160*/  IADD3 R73, P6, PT, R5.reuse, R22, RZ ;  /* 0x0000001605497210 */ /* 0x040fe20007fde0ff */
[----:B------:R-:W-:Y:S01]  /*12170*/  IMAD.WIDE.U32 R22, R78, R76, RZ ;  /* 0x0000004c4e167225 */ /* 0x000fe200078e00ff */
[----:B------:R-:W-:Y:S02]  /*12180*/  ISETP.GE.U32.AND.EX P3, PT, R134, R9, PT, P3 ;  /* 0x000000098600720c */ /* 0x000fe40003f66130 */
[----:B------:R-:W-:Y:S01]  /*12190*/  ISETP.GE.U32.AND P4, PT, R5, R26, PT ;  /* 0x0000001a0500720c */ /* 0x000fe20003f86070 */
[----:B------:R-:W-:Y:S01]  /*121a0*/  IMAD.WIDE.U32 R26, R74, R80, RZ ;  /* 0x000000504a1a7225 */ /* 0x000fe200078e00ff */
[----:B------:R-:W-:Y:S02]  /*121b0*/  SEL R139, RZ, 0x1, P0 ;  /* 0x00000001ff8b7807 */ /* 0x000fe40000000000 */
[----:B------:R-:W-:Y:S01]  /*121c0*/  ISETP.GE.U32.AND P0, PT, R73, R5, PT ;  /* 0x000000054900720c */ /* 0x000fe20003f06070 */
[----:B------:R-:W-:Y:S01]  /*121d0*/  IMAD.X R134, R7, 0x1, R134, P6 ;  /* 0x0000000107867824 */ /* 0x000fe200030e0686 */
[----:B------:R-:W-:Y:S01]  /*121e0*/  SEL R5, RZ, 0x1, P3 ;  /* 0x00000001ff057807 */ /* 0x000fe20001800000 */
[----:B------:R-:W-:Y:S01]  /*121f0*/  IMAD.WIDE.U32 R8, R77, R76, R10 ;  /* 0x0000004c4d087225 */ /* 0x000fe200078e000a */
[----:B------:R-:W-:-:S02]  /*12200*/  ISETP.GE.U32.AND.EX P4, PT, R7, R29, PT, P4 ;  /* 0x0000001d0700720c */ /* 0x000fc40003f86140 */
[----:B------:R-:W-:Y:S01]  /*12210*/  IADD3 R11, P3, PT, R26, R22, RZ ;  /* 0x000000161a0b7210 */ /* 0x000fe20007f7e0ff */
[----:B------:R-:W-:Y:S01]  /*12220*/  VIADD R30, R9, UR6 ;  /* 0x00000006091e7c36 */ /* 0x000fe20008000000 */
[----:B------:R-:W-:Y:S01]  /*12230*/  ISETP.GE.U32.AND.EX P0, PT, R134, R7, PT, P0 ;  /* 0x000000078600720c */ /* 0x000fe20003f06100 */
[----:B------:R-:W-:Y:S01]  /*12240*/  IMAD.MOV.U32 R10, RZ, RZ, RZ ;  /* 0x000000ffff0a7224 */ /* 0x000fe200078e00ff */
[----:B------:R-:W-:Y:S01]  /*12250*/  IADD3 R28, P5, P6, R5, R8, RZ ;  /* 0x00000008051c7210 */ /* 0x000fe20007ebe0ff */
[----:B------:R-:W-:Y:S01]  /*12260*/  IMAD.SHL.U32 R29, R32, 0x2, RZ ;  /* 0x00000002201d7824 */ /* 0x000fe200078e00ff */
[----:B------:R-:W-:Y:S01]  /*12270*/  SEL R138, RZ, 0x1, P4 ;  /* 0x00000001ff8a7807 */ /* 0x000fe20002000000 */
[----:B------:R-:W-:Y:S01]  /*12280*/  IMAD.WIDE.U32 R8, R78, R80, R10 ;  /* 0x000000504e087225 */ /* 0x000fe200078e000a */
[----:B------:R-:W-:Y:S02]  /*12290*/  SEL R7, RZ, 0x1, P1 ;  /* 0x00000001ff077807 */ /* 0x000fe40000800000 */
[----:B------:R-:W-:Y:S01]  /*122a0*/  SEL R5, RZ, 0x1, P0 ;  /* 0x00000001ff057807 */ /* 0x000fe20000000000 */
[----:B------:R-:W-:Y:S01]  /*122b0*/  VIADD R137, R9, UR5 ;  /* 0x0000000509897c36 */ /* 0x000fe20008000000 */
[----:B------:R-:W-:Y:S01]  /*122c0*/  IADD3.X R139, PT, PT, RZ, R30, R139, P5, P6 ;  /* 0x0000001eff8b7210 */ /* 0x000fe20002fec48b */
[----:B------:R-:W-:Y:S01]  /*122d0*/  IMAD R9, R76, R79, RZ ;  /* 0x0000004f4c097224 */ /* 0x000fe200078e02ff */
[----:B------:R-:W-:-:S02]  /*122e0*/  IADD3 R138, P0, PT, R138, R28, RZ ;  /* 0x0000001c8a8a7210 */ /* 0x000fc40007f1e0ff */
[----:B------:R-:W-:Y:S01]  /*122f0*/  IADD3.X R7, PT, PT, RZ, R30, R7, P5, P6 ;  /* 0x0000001eff077210 */ /* 0x000fe20002fec407 */
[----:B------:R-:W-:Y:S01]  /*12300*/  IMAD R143, R75, R80, R9 ;  /* 0x000000504b8f7224 */ /* 0x000fe200078e0209 */
[----:B------:R-:W-:Y:S01]  /*12310*/  IADD3 R5, P4, PT, R5, R28, RZ ;  /* 0x0000001c05057210 */ /* 0x000fe20007f9e0ff */
[----:B------:R-:W-:Y:S01]  /*12320*/  IMAD.X R139, RZ, RZ, R139, P0 ;  /* 0x000000ffff8b7224 */ /* 0x000fe200000e068b */
[----:B------:R-:W-:Y:S01]  /*12330*/  IADD3 R135, P1, PT, R138, R8, RZ ;  /* 0x000000088a877210 */ /* 0x000fe20007f3e0ff */
[----:B------:R-:W-:Y:S02]  /*12340*/  VIADD R75, R23, UR5 ;  /* 0x00000005174b7c36 */ /* 0x000fe40008000000 */
[----:B------:R-:W-:Y:S01]  /*12350*/  IMAD.X R7, RZ, RZ, R7, P4 ;  /* 0x000000ffff077224 */ /* 0x000fe200020e0607 */
[-C--:B------:R-:W-:Y:S01]  /*12360*/  IADD3 R10, P4, PT, R5, R135.reuse, RZ ;  /* 0x00000087050a7210 */ /* 0x080fe20007f9e0ff */
[----:B------:R-:W-:Y:S01]  /*12370*/  IMAD.X R136, R137, 0x1, R139, P1 ;  /* 0x0000000189887824 */ /* 0x000fe200008e068b */
[----:B------:R-:W-:Y:S01]  /*12380*/  ISETP.GE.U32.AND P1, PT, R11, R26, PT ;  /* 0x0000001a0b00720c */ /* 0x000fe20003f26070 */
[----:B------:R-:W-:Y:S01]  /*12390*/  IMAD.MOV.U32 R28, RZ, RZ, RZ ;  /* 0x000000ffff1c7224 */ /* 0x000fe200078e00ff */
[----:B------:R-:W-:Y:S01]  /*123a0*/  ISETP.GE.U32.AND P0, PT, R10, R135, PT ;  /* 0x000000870a00720c */ /* 0x000fe20003f06070 */
[----:B------:R-:W-:Y:S01]  /*123b0*/  IMAD.X R132, R7, 0x1, R136, P4 ;  /* 0x0000000107847824 */ /* 0x000fe200020e0688 */
[----:B------:R-:W-:Y:S01]  /*123c0*/  ISETP.NE.U32.AND P4, PT, R5, RZ, PT ;  /* 0x000000ff0500720c */ /* 0x000fe20003f85070 */
[----:B------:R-:W-:-:S02]  /*123d0*/  VIADD R5, R27, UR4 ;  /* 0x000000041b057c36 */ /* 0x000fc40008000000 */
[----:B------:R-:W-:Y:S01]  /*123e0*/  IMAD.WIDE.U32 R30, R81, R81, R28 ;  /* 0x00000051511e7225 */ /* 0x000fe200078e001c */
[----:B------:R-:W-:-:S03]  /*123f0*/  ISETP.GE.U32.AND.EX P0, PT, R132, R136, PT, P0 ;  /* 0x000000888400720c */ /* 0x000fc60003f06100 */
[----:B------:R-:W-:Y:S01]  /*12400*/  IMAD.X R26, R75, 0x1, R5, P3 ;  /* 0x000000014b1a7824 */ /* 0x000fe200018e0605 */
[----:B------:R-:W-:Y:S01]  /*12410*/  ISETP.NE.AND.EX P0, PT, R7, RZ, !P0, P4 ;  /* 0x000000ff0700720c */ /* 0x000fe20004705340 */
[----:B------:R-:W-:Y:S02]  /*12420*/  VIADD R9, R31, UR7 ;  /* 0x000000071f097c36 */ /* 0x000fe40008000000 */
[----:B------:R-:W-:Y:S01]  /*12430*/  VIADD R23, R33, UR6 ;  /* 0x0000000621177c36 */ /* 0x000fe20008000000 */
[----:B------:R-:W-:Y:S01]  /*12440*/  ISETP.GE.U32.AND.EX P3, PT, R26, R5, PT, P1 ;  /* 0x000000051a00720c */ /* 0x000fe20003f66110 */
[----:B------:R-:W-:Y:S01]  /*12450*/  IMAD.MOV.U32 R27, RZ, RZ, RZ ;  /* 0x000000ffff1b7224 */ /* 0x000fe200078e00ff */
[----:B------:R-:W-:Y:S02]  /*12460*/  SEL R5, RZ, 0x1, !P0 ;  /* 0x00000001ff057807 */ /* 0x000fe40004000000 */
[----:B------:R-:W-:Y:S02]  /*12470*/  ISETP.GE.U32.AND P0, PT, R8, RZ, PT ;  /* 0x000000ff0800720c */ /* 0x000fe40003f06070 */
[----:B------:R-:W-:-:S02]  /*12480*/  IADD3 R5, P5, PT, R5, R10, RZ ;  /* 0x0000000a05057210 */ /* 0x000fc40007fbe0ff */
[----:B------:R-:W-:Y:S02]  /*12490*/  ISETP.GE.U32.AND P1, PT, R30, RZ, PT ;  /* 0x000000ff1e00720c */ /* 0x000fe40003f26070 */
[----:B------:R-:W-:Y:S01]  /*124a0*/  ISETP.GE.U32.AND.EX P0, PT, R137, R11, PT, P0 ;  /* 0x0000000b8900720c */ /* 0x000fe20003f06100 */
[----:B------:R-:W-:Y:S01]  /*124b0*/  IMAD.X R7, RZ, RZ, R132, P5 ;  /* 0x000000ffff077224 */ /* 0x000fe200028e0684 */
[----:B------:R-:W-:Y:S02]  /*124c0*/  ISETP.GT.U32.AND P4, PT, R10, R5, PT ;  /* 0x000000050a00720c */ /* 0x000fe40003f84070 */
[----:B------:R-:W-:Y:S02]  /*124d0*/  ISETP.GE.U32.AND.EX P1, PT, R9, R29, PT, P1 ;  /* 0x0000001d0900720c */ /* 0x000fe40003f26110 */
[----:B------:R-:W-:Y:S02]  /*124e0*/  SEL R29, RZ, 0x1, P0 ;  /* 0x00000001ff1d7807 */ /* 0x000fe40000000000 */
[----:B------:R-:W-:-:S02]  /*124f0*/  ISETP.GT.U32.AND.EX P4, PT, R132, R7, PT, P4 ;  /* 0x000000078400720c */ /* 0x000fc40003f84140 */
[----:B------:R-:W-:Y:S01]  /*12500*/  SHF.R.U64 R28, R32, 0x1f, R23 ;  /* 0x0000001f201c7819 */ /* 0x000fe20000001217 */
[----:B------:R-:W-:Y:S01]  /*12510*/  IMAD.WIDE.U32 R32, R74, R76, R26 ;  /* 0x0000004c4a207225 */ /* 0x000fe200078e001a */
[----:B------:R-:W-:Y:S02]  /*12520*/  IADD3 R72, P5, PT, R5, R30, RZ ;  /* 0x0000001e05487210 */ /* 0x000fe40007fbe0ff */
[----:B------:R-:W-:Y:S01]  /*12530*/  ISETP.GE.U32.AND P0, PT, R135, R138, PT ;  /* 0x0000008a8700720c */ /* 0x000fe20003f06070 */
[----:B------:R-:W-:Y:S01]  /*12540*/  VIADD R33, R33, UR4 ;  /* 0x0000000421217c36 */ /* 0x000fe20008000000 */
[----:B------:R-:W-:Y:S01]  /*12550*/  SEL R5, R10, R5, P4 ;  /* 0x000000050a057207 */ /* 0x000fe20002000000 */
[----:B------:R-:W-:Y:S01]  /*12560*/  IMAD.X R27, R7, 0x1, R9, P5 ;  /* 0x00000001071b7824 */ /* 0x000fe200028e0609 */
[----:B------:R-:W-:Y:S01]  /*12570*/  ISETP.GE.U32.AND.EX P0, PT, R136, R139, PT, P0 ;  /* 0x0000008b8800720c */ /* 0x000fe20003f06100 */
[----:B------:R-:W-:Y:S01]  /*12580*/  IMAD.MOV.U32 R76, RZ, RZ, R141 ;  /* 0x000000ffff4c7224 */ /* 0x000fe200078e008d */
[----:B------:R-:W-:Y:S01]  /*12590*/  IADD3 R32, P5, P6, R29, R32, RZ ;  /* 0x000000201d207210 */ /* 0x000fe20007ebe0ff */
[----:B------:R-:W-:Y:S01]  /*125a0*/  IMAD.MOV.U32 R29, RZ, RZ, RZ ;  /* 0x000000ffff1d7224 */ /* 0x000fe200078e00ff */
[----:B------:R-:W-:-:S02]  /*125b0*/  SEL R10, RZ, 0x1, P3 ;  /* 0x00000001ff0a7807 */ /* 0x000fc40001800000 */
[----:B------:R-:W-:Y:S01]  /*125c0*/  ISETP.GT.U32.AND P3, PT, R5, R72, PT ;  /* 0x000000480500720c */ /* 0x000fe20003f64070 */
[----:B------:R-:W-:Y:S01]  /*125d0*/  IMAD.WIDE.U32 R30, R77, R77, R28 ;  /* 0x0000004d4d1e7225 */ /* 0x000fe200078e001c */
[----:B------:R-:W-:Y:S02]  /*125e0*/  SEL R5, RZ, 0x1, P0 ;  /* 0x00000001ff057807 */ /* 0x000fe40000000000 */
[----:B------:R-:W-:Y:S02]  /*125f0*/  SEL R7, R132, R7, P4 ;  /* 0x0000000784077207 */ /* 0x000fe40002000000 */
[----:B------:R-:W-:Y:S02]  /*12600*/  IADD3 R28, P4, PT, R5, R32, RZ ;  /* 0x00000020051c7210 */ /* 0x000fe40007f9e0ff */
[----:B------:R-:W-:Y:S01]  /*12610*/  IADD3.X R9, PT, PT, RZ, R33, R10, P5, P6 ;  /* 0x00000021ff097210 */ /* 0x000fe20002fec40a */
[----:B------:R-:W-:Y:S01]  /*12620*/  VIADD R10, R31, UR6 ;  /* 0x000000061f0a7c36 */ /* 0x000fe20008000000 */
[----:B------:R-:W-:-:S02]  /*12630*/  ISETP.GT.U32.AND.EX P0, PT, R7, R27, PT, P3 ;  /* 0x0000001b0700720c */ /* 0x000fc40003f04130 */
[----:B------:R-:W-:Y:S01]  /*12640*/  SEL R5, RZ, 0x1, P1 ;  /* 0x00000001ff057807 */ /* 0x000fe20000800000 */
[----:B------:R-:W-:Y:S01]  /*12650*/  IMAD.X R29, RZ, RZ, R9, P4 ;  /* 0x000000ffff1d7224 */ /* 0x000fe200020e0609 */
[----:B------:R-:W-:Y:S02]  /*12660*/  SHF.R.U32.HI R7, RZ, 0x1f, R23 ;  /* 0x0000001fff077819 */ /* 0x000fe40000011617 */
[----:B------:R-:W-:Y:S01]  /*12670*/  IADD3 R30, P1, P3, R5, R30, RZ ;  /* 0x0000001e051e7210 */ /* 0x000fe20007b3e0ff */
[----:B------:R-:W-:Y:S01]  /*12680*/  IMAD.WIDE.U32 R28, R79, R80, R28 ;  /* 0x000000504f1c7225 */ /* 0x000fe200078e001c */
[----:B------:R-:W-:Y:S02]  /*12690*/  LOP3.LUT R5, R7, 0x1, RZ, 0xc0, !PT ;  /* 0x0000000107057812 */ /* 0x000fe400078ec0ff */
[----:B------:R-:W-:Y:S01]  /*126a0*/  SEL R7, RZ, 0x1, !P0 ;  /* 0x00000001ff077807 */ /* 0x000fe20004000000 */
[----:B------:R-:W-:Y:S01]  /*126b0*/  IMAD.IADD R23, R29, 0x1, R143 ;  /* 0x000000011d177824 */ /* 0x000fe200078e028f */
[----:B------:R-:W-:-:S02]  /*126c0*/  IADD3.X R10, PT, PT, RZ, R10, R5, P1, P3 ;  /* 0x0000000aff0a7210 */ /* 0x000fc40000fe6405 */
[----:B------:R-:W-:-:S04]  /*126d0*/  IADD3 R7, P0, PT, R7, R30, RZ ;  /* 0x0000001e07077210 */ /* 0x000fc80007f1e0ff */
[----:B------:R-:W-:Y:S01]  /*126e0*/  IADD3 R9, P1, PT, R7, R28, RZ ;  /* 0x0000001c07097210 */ /* 0x000fe20007f3e0ff */
[----:B------:R-:W-:-:S03]  /*126f0*/  IMAD.X R10, RZ, RZ, R10, P0 ;  /* 0x000000ffff0a7224 */ /* 0x000fc600000e060a */
[----:B------:R-:W-:Y:S01]  /*12700*/  ISETP.GE.U32.AND P0, PT, R9, R28, PT ;  /* 0x0000001c0900720c */ /* 0x000fe20003f06070 */
[----:B------:R-:W-:Y:S01]  /*12710*/  IMAD.X R5, R10, 0x1, R23, P1 ;  /* 0x000000010a057824 */ /* 0x000fe200008e0617 */
[----:B------:R-:W-:Y:S01]  /*12720*/  ISETP.NE.U32.AND P1, PT, R7, RZ, PT ;  /* 0x000000ff0700720c */ /* 0x000fe20003f25070 */
[----:B------:R-:W-:Y:S02]  /*12730*/  IMAD R7, R77, R78, RZ ;  /* 0x0000004e4d077224 */ /* 0x000fe400078e02ff */
[----:B------:R-:W-:Y:S01]  /*12740*/  IMAD.MOV.U32 R77, RZ, RZ, R134 ;  /* 0x000000ffff4d7224 */ /* 0x000fe200078e0086 */
[----:B------:R-:W-:Y:S01]  /*12750*/  ISETP.GE.U32.AND.EX P0, PT, R5, R23, PT, P0 ;  /* 0x000000170500720c */ /* 0x000fe20003f06100 */
[----:B------:R-:W-:Y:S01]  /*12760*/  IMAD R29, R74, R81, R7 ;  /* 0x000000514a1d7224 */ /* 0x000fe200078e0207 */
[----:B------:R-:W-:Y:S02]  /*12770*/  IADD3 R23, P3, PT, R72, R8, RZ ;  /* 0x0000000848177210 */ /* 0x000fe40007f7e0ff */
[----:B------:R-:W-:-:S02]  /*12780*/  ISETP.NE.AND.EX P0, PT, R10, RZ, !P0, P1 ;  /* 0x000000ff0a00720c */ /* 0x000fc40004705310 */
[----:B------:R-:W-:Y:S01]  /*12790*/  ISETP.GE.U32.AND P1, PT, R11, R22, PT ;  /* 0x000000160b00720c */ /* 0x000fe20003f26070 */
[----:B------:R-:W-:Y:S01]  /*127a0*/  IMAD.X R74, R27, 0x1, R137, P3 ;  /* 0x000000011b4a7824 */ /* 0x000fe200018e0689 */
[----:B------:R-:W-:Y:S02]  /*127b0*/  ISETP.GE.U32.AND P3, PT, R23, R72, PT ;  /* 0x000000481700720c */ /* 0x000fe40003f66070 */
[----:B------:R-:W-:Y:S02]  /*127c0*/  SEL R8, RZ, 0x1, !P0 ;  /* 0x00000001ff087807 */ /* 0x000fe40004000000 */
[----:B------:R-:W-:Y:S02]  /*127d0*/  ISETP.GE.U32.AND.EX P0, PT, R26, R75, PT, P1 ;  /* 0x0000004b1a00720c */ /* 0x000fe40003f06110 */
[----:B------:R-:W-:Y:S02]  /*127e0*/  ISETP.GE.U32.AND.EX P1, PT, R74, R27, PT, P3 ;  /* 0x0000001b4a00720c */ /* 0x000fe40003f26130 */
[----:B------:R-:W-:-:S02]  /*127f0*/  IADD3 R8, P3, PT, R8, R9, RZ ;  /* 0x0000000908087210 */ /* 0x000fc40007f7e0ff */
[----:B------:R-:W-:Y:S02]  /*12800*/  SEL R10, RZ, 0x1, P0 ;  /* 0x00000001ff0a7807 */ /* 0x000fe40000000000 */
[----:B------:R-:W-:Y:S01]  /*12810*/  SEL R11, RZ, 0x1, P1 ;  /* 0x00000001ff0b7807 */ /* 0x000fe20000800000 */
[----:B------:R-:W-:Y:S01]  /*12820*/  IMAD.X R9, RZ, RZ, R5, P3 ;  /* 0x000000ffff097224 */ /* 0x000fe200018e0605 */
[----:B------:R-:W-:Y:S02]  /*12830*/  IADD3.X R10, PT, PT, RZ, R33, R10, P5, P6 ;  /* 0x00000021ff0a7210 */ /* 0x000fe40002fec40a */
[----:B------:R-:W-:Y:S01]  /*12840*/  IADD3 R11, P0, PT, R11, R32, RZ ;  /* 0x000000200b0b7210 */ /* 0x000fe20007f1e0ff */
[----:B------:R-:W-:-:S04]  /*12850*/  IMAD.WIDE.U32 R8, R78, R81, R8 ;  /* 0x000000514e087225 */ /* 0x000fc800078e0008 */
[----:B------:R-:W-:Y:S01]  /*12860*/  IMAD.X R10, RZ, RZ, R10, P0 ;  /* 0x000000ffff0a7224 */ /* 0x000fe200000e060a */
[----:B------:R-:W-:Y:S01]  /*12870*/  IADD3 R5, P1, PT, R11, R8, RZ ;  /* 0x000000080b057210 */ /* 0x000fe20007f3e0ff */
[----:B------:R-:W-:-:S03]  /*12880*/  IMAD.IADD R9, R9, 0x1, R29 ;  /* 0x0000000109097824 */ /* 0x000fc600078e021d */
[----:B------:R-:W-:Y:S01]  /*12890*/  ISETP.GE.U32.AND P0, PT, R5, R8, PT ;  /* 0x000000080500720c */ /* 0x000fe20003f06070 */
[----:B------:R-:W-:Y:S01]  /*128a0*/  IMAD.X R7, R10, 0x1, R9, P1 ;  /* 0x000000010a077824 */ /* 0x000fe200008e0609 */
[----:B------:R-:W-:-:S04]  /*128b0*/  ISETP.NE.U32.AND P1, PT, R11, RZ, PT ;  /* 0x000000ff0b00720c */ /* 0x000fc80003f25070 */
[----:B------:R-:W-:-:S04]  /*128c0*/  ISETP.GE.U32.AND.EX P0, PT, R7, R9, PT, P0 ;  /* 0x000000090700720c */ /* 0x000fc80003f06100 */
[----:B------:R-:W-:-:S04]  /*128d0*/  ISETP.NE.AND.EX P0, PT, R10, RZ, !P0, P1 ;  /* 0x000000ff0a00720c */ /* 0x000fc80004705310 */
[----:B------:R-:W-:-:S04]  /*128e0*/  SEL R8, RZ, 0x1, !P0 ;  /* 0x00000001ff087807 */ /* 0x000fc80004000000 */
[----:B------:R-:W-:-:S05]  /*128f0*/  IADD3 R8, P0, PT, R8, R5, RZ ;  /* 0x0000000508087210 */ /* 0x000fca0007f1e0ff */
[----:B------:R-:W-:Y:S02]  /*12900*/  IMAD.X R9, RZ, RZ, R7, P0 ;  /* 0x000000ffff097224 */ /* 0x000fe400000e0607 */
[----:B------:R-:W-:-:S04]  /*12910*/  IMAD.WIDE.U32 R8, R78, R81, R8 ;  /* 0x000000514e087225 */ /* 0x000fc800078e0008 */
[----:B------:R-:W-:Y:S02]  /*12920*/  IMAD.IADD R9, R29, 0x1, R9 ;  /* 0x000000011d097824 */ /* 0x000fe400078e0209 */
[----:B------:R-:W-:Y:S02]  /*12930*/  IMAD.MOV.U32 R78, RZ, RZ, R23 ;  /* 0x000000ffff4e7224 */ /* 0x000fe400078e0017 */
[----:B------:R-:W-:-:S04]  /*12940*/  IMAD.WIDE.U32 R8, R79, R80, R8 ;  /* 0x000000504f087225 */ /* 0x000fc800078e0008 */
[----:B------:R-:W-:Y:S02]  /*12950*/  IMAD.IADD R75, R143, 0x1, R9 ;  /* 0x000000018f4b7824 */ /* 0x000fe400078e0209 */
[----:B------:R-:W-:Y:S02]  /*12960*/  IMAD.MOV.U32 R79, RZ, RZ, R8 ;  /* 0x000000ffff4f7224 */ /* 0x000fe400078e0008 */
[----:B------:R-:W-:Y:S02]  /*12970*/  IMAD.MOV.U32 R80, RZ, RZ, R6 ;  /* 0x000000ffff507224 */ /* 0x000fe400078e0006 */
[----:B------:R-:W-:-:S07]  /*12980*/  IMAD.MOV.U32 R81, RZ, RZ, R73 ;  /* 0x000000ffff517224 */ /* 0x000fce00078e0049 */
.L_x_52:
[----:B------:R-:W-:Y:S05]  /*12990*/  @P2 BRA `(.L_x_53) ;  /* 0xffffffe400c82947 */ /* 0x000fea000383ffff */
[----:B-----5:R-:W-:Y:S01]  /*129a0*/  IMAD.WIDE.U32 R6, R119, 0x100, RZ ;  /* 0x0000010077067825 */ /* 0x020fe200078e00ff */
[----:B------:R-:W-:Y:S01]  /*129b0*/  UMOV UR5, URZ ;  /* 0x000000ff00057c82 */ /* 0x000fe20008000000 */
[----:B------:R-:W-:Y:S01]  /*129c0*/  SHF.R.U64 R137, R131, 0x8, R128 ;  /* 0x0000000883897819 */ /* 0x000fe20000001280 */
[----:B------:R-:W-:Y:S01]  /*129d0*/  UMOV UR4, URZ ;  /* 0x000000ff00047c82 */ /* 0x000fe20008000000 */
[----:B------:R-:W-:Y:S01]  /*129e0*/  IMAD.WIDE.U32 R8, R120, 0x10000, RZ ;  /* 0x0001000078087825 */ /* 0x000fe200078e00ff */
[----:B------:R-:W-:Y:S01]  /*129f0*/  SHF.R.U64 R129, R129, 0x8, R14 ;  /* 0x0000000881817819 */ /* 0x000fe2000000120e */
[----:B------:R-:W-:Y:S01]  /*12a00*/  UMOV UR6, URZ ;  /* 0x000000ff00067c82 */ /* 0x000fe20008000000 */
[----:B------:R-:W-:Y:S01]  /*12a10*/  SHF.R.U32.HI R139, RZ, 0x8, R130 ;  /* 0x00000008ff8b7819 */ /* 0x000fe20000011682 */
[----:B------:R-:W-:Y:S01]  /*12a20*/  IMAD.WIDE.U32 R10, R121, 0x1000000, RZ ;  /* 0x01000000790a7825 */ /* 0x000fe200078e00ff */
[----:B------:R-:W-:Y:S01]  /*12a30*/  SHF.R.U32.HI R135, RZ, 0x8, R14 ;  /* 0x00000008ff877819 */ /* 0x000fe2000001160e */
[----:B------:R-:W-:Y:S01]  /*12a40*/  UMOV UR7, URZ ;  /* 0x000000ff00077c82 */ /* 0x000fe20008000000 */
[----:B------:R-:W-:Y:S01]  /*12a50*/  SHF.R.U64 R127, R127, 0x8, R126 ;  /* 0x000000087f7f7819 */ /* 0x000fe2000000127e */
[----:B------:R-:W-:Y:S01]  /*12a60*/  IMAD.WIDE.U32 R20, R111, 0x100, RZ ;  /* 0x000001006f147825 */ /* 0x000fe200078e00ff */
[----:B------:R-:W-:Y:S01]  /*12a70*/  LOP3.LUT R119, R10, R8, R6, 0xfe, !PT ;  /* 0x000000080a777212 */ /* 0x000fe200078efe06 */
[----:B------:R0:W-:Y:S01]  /*12a80*/  STL.128 [R1+0x370], RZ ;  /* 0x000370ff01007387 */ /* 0x0001e20000100c00 */
[----:B------:R-:W-:Y:S01]  /*12a90*/  LOP3.LUT R33, R11, R9, R7, 0xfe, !PT ;  /* 0x000000090b217212 */ /* 0x000fe200078efe07 */
[----:B------:R-:W-:Y:S01]  /*12aa0*/  IMAD.WIDE.U32 R22, R112, 0x10000, RZ ;  /* 0x0001000070167825 */ /* 0x000fe200078e00ff */
[----:B------:R-:W-:Y:S01]  /*12ab0*/  LOP3.LUT R119, R119, 0xff, R118, 0xf8, !PT ;  /* 0x000000ff77777812 */ /* 0x000fe200078ef876 */
[----:B------:R0:W-:Y:S01]  /*12ac0*/  STL.128 [R1+0x360], RZ ;  /* 0x000360ff01007387 */ /* 0x0001e20000100c00 */
[----:B------:R-:W-:Y:S01]  /*12ad0*/  BSSY.RECONVERGENT B7, `(.L_x_54) ;  /* 0x0007a2b000077945 */ /* 0x000fe20003800200 */
[----:B------:R-:W-:-:S02]  /*12ae0*/  IMAD.WIDE.U32 R26, R113, 0x1000000, RZ ;  /* 0x01000000711a7825 */ /* 0x000fc400078e00ff */
[----:B------:R0:W-:Y:S02]  /*12af0*/  STL.128 [R1+0x390], RZ ;  /* 0x000390ff01007387 */ /* 0x0001e40000100c00 */
[----:B------:R-:W-:Y:S01]  /*12b00*/  IMAD.WIDE.U32 R10, R103, 0x100, RZ ;  /* 0x00000100670a7825 */ /* 0x000fe200078e00ff */
[----:B------:R-:W-:Y:S01]  /*12b10*/  LOP3.LUT R121, R26, R22, R20, 0xfe, !PT ;  /* 0x000000161a797212 */ /* 0x000fe200078efe14 */
[----:B------:R0:W-:Y:S01]  /*12b20*/  STL.128 [R1+0x380], RZ ;  /* 0x000380ff01007387 */ /* 0x0001e20000100c00 */
[----:B------:R-:W-:Y:S01]  /*12b30*/  LOP3.LUT R111, R27, R23, R21, 0xfe, !PT ;  /* 0x000000171b6f7212 */ /* 0x000fe200078efe15 */
[----:B------:R-:W-:Y:S01]  /*12b40*/  IMAD.WIDE.U32 R20, R104, 0x10000, RZ ;  /* 0x0001000068147825 */ /* 0x000fe200078e00ff */
[----:B------:R-:W-:Y:S01]  /*12b50*/  LOP3.LUT R121, R121, 0xff, R110, 0xf8, !PT ;  /* 0x000000ff79797812 */ /* 0x000fe200078ef86e */
[----:B------:R0:W-:Y:S02]  /*12b60*/  STL.128 [R1+0x3b0], RZ ;  /* 0x0003b0ff01007387 */ /* 0x0001e40000100c00 */
[----:B------:R-:W-:-:S02]  /*12b70*/  IMAD.WIDE.U32 R22, R105, 0x1000000, RZ ;  /* 0x0100000069167825 */ /* 0x000fc400078e00ff */
[----:B------:R0:W-:Y:S02]  /*12b80*/  STL.128 [R1+0x3a0], RZ ;  /* 0x0003a0ff01007387 */ /* 0x0001e40000100c00 */
[----:B------:R-:W-:Y:S01]  /*12b90*/  IMAD.WIDE.U32 R26, R83, 0x100, RZ ;  /* 0x00000100531a7825 */ /* 0x000fe200078e00ff */
[----:B------:R-:W-:-:S03]  /*12ba0*/  LOP3.LUT R24, R23, R21, R11, 0xfe, !PT ;  /* 0x0000001517187212 */ /* 0x000fc600078efe0b */
[----:B------:R-:W-:-:S04]  /*12bb0*/  IMAD.WIDE.U32 R28, R96, 0x10000, RZ ;  /* 0x00010000601c7825 */ /* 0x000fc800078e00ff */
[----:B------:R-:W-:Y:S01]  /*12bc0*/  IMAD.WIDE.U32 R30, R97, 0x1000000, RZ ;  /* 0x01000000611e7825 */ /* 0x000fe200078e00ff */
[----:B------:R-:W-:-:S03]  /*12bd0*/  LOP3.LUT R97, R22, R20, R10, 0xfe, !PT ;  /* 0x0000001416617212 */ /* 0x000fc600078efe0a */
[----:B------:R-:W-:Y:S01]  /*12be0*/  IMAD.WIDE.U32 R6, R124, 0x100, RZ ;  /* 0x000001007c067825 */ /* 0x000fe200078e00ff */
[----:B------:R-:W-:Y:S02]  /*12bf0*/  LOP3.LUT R23, R30, R28, R26, 0xfe, !PT ;  /* 0x0000001c1e177212 */ /* 0x000fe400078efe1a */
[----:B------:R-:W-:Y:S01]  /*12c00*/  LOP3.LUT R5, R31, R29, R27, 0xfe, !PT ;  /* 0x0000001d1f057212 */ /* 0x000fe200078efe1b */
[----:B------:R-:W-:Y:S01]  /*12c10*/  IMAD.WIDE.U32 R8, R125, 0x10000, RZ ;  /* 0x000100007d087825 */ /* 0x000fe200078e00ff */
[----:B------:R-:W-:-:S03]  /*12c20*/  LOP3.LUT R97, R97, 0xff, R102, 0xf8, !PT ;  /* 0x000000ff61617812 */ /* 0x000fc600078ef866 */
[----:B------:R-:W-:Y:S01]  /*12c30*/  IMAD.WIDE.U32 R10, R108, 0x100, RZ ;  /* 0x000001006c0a7825 */ /* 0x000fe200078e00ff */
[----:B------:R-:W-:Y:S02]  /*12c40*/  LOP3.LUT R22, R8, R6, RZ, 0xfc, !PT ;  /* 0x0000000608167212 */ /* 0x000fe400078efcff */
[----:B------:R-:W-:Y:S01]  /*12c50*/  LOP3.LUT R26, R9, R7, RZ, 0xfc, !PT ;  /* 0x00000007091a7212 */ /* 0x000fe200078efcff */
[----:B------:R-:W-:Y:S01]  /*12c60*/  IMAD.WIDE.U32 R6, R116, 0x100, RZ ;  /* 0x0000010074067825 */ /* 0x000fe200078e00ff */
[----:B------:R-:W-:Y:S02]  /*12c70*/  LOP3.LUT R123, R22, 0xff, R123, 0xf8, !PT ;  /* 0x000000ff167b7812 */ /* 0x000fe400078ef87b */
[----:B------:R-:W-:Y:S01]  /*12c80*/  LOP3.LUT R108, R23, 0xff, R82, 0xf8, !PT ;  /* 0x000000ff176c7812 */ /* 0x000fe200078ef852 */
[----:B------:R-:W-:Y:S01]  /*12c90*/  IMAD.WIDE.U32 R8, R117, 0x10000, RZ ;  /* 0x0001000075087825 */ /* 0x000fe200078e00ff */
[----:B------:R-:W-:Y:S02]  /*12ca0*/  PRMT R125, R122, 0x6540, R123 ;  /* 0x000065407a7d7816 */ /* 0x000fe4000000007b */
[----:B------:R-:W-:Y:S01]  /*12cb0*/  SHF.L.U64.HI R103, R123, 0x8, R26 ;  /* 0x000000087b677819 */ /* 0x000fe2000001021a */
[----:B------:R-:W-:Y:S01]  /*12cc0*/  IMAD.WIDE.U32 R20, R109, 0x10000, RZ ;  /* 0x000100006d147825 */ /* 0x000fe200078e00ff */
[----:B------:R-:W-:-:S02]  /*12cd0*/  LOP3.LUT R8, R8, R6, RZ, 0xfc, !PT ;  /* 0x0000000608087212 */ /* 0x000fc400078efcff */
[----:B------:R-:W-:Y:S01]  /*12ce0*/  LOP3.LUT R78, R9, R7, RZ, 0xfc, !PT ;  /* 0x00000007094e7212 */ /* 0x000fe200078efcff */
[----:B------:R-:W-:Y:S01]  /*12cf0*/  IMAD.SHL.U32 R100, R100, 0x100, RZ ;  /* 0x0000010064647824 */ /* 0x000fe200078e00ff */
[----:B------:R-:W-:Y:S01]  /*12d00*/  LOP3.LUT R6, R20, R10, RZ, 0xfc, !PT ;  /* 0x0000000a14067212 */ /* 0x000fe200078efcff */
[----:B------:R-:W-:Y:S01]  /*12d10*/  IMAD.U32 R101, R101, 0x10000, RZ ;  /* 0x0001000065657824 */ /* 0x000fe200078e00ff */
[----:B------:R-:W-:Y:S01]  /*12d20*/  LOP3.LUT R115, R8, 0xff, R115, 0xf8, !PT ;  /* 0x000000ff08737812 */ /* 0x000fe200078ef873 */
[-C--:B------:R-:W-:Y:S01]  /*12d30*/  IMAD.WIDE.U32 R76, R19, R119.reuse, RZ ;  /* 0x00000077134c7225 */ /* 0x080fe200078e00ff */
[----:B------:R-:W-:Y:S02]  /*12d40*/  LOP3.LUT R107, R6, 0xff, R107, 0xf8, !PT ;  /* 0x000000ff066b7812 */ /* 0x000fe400078ef86b */
[----:B------:R-:W-:Y:S01]  /*12d50*/  LOP3.LUT R100, R101, R100, RZ, 0xfc, !PT ;  /* 0x0000006465647212 */ /* 0x000fe200078efcff */
[----:B------:R-:W-:Y:S01]  /*12d60*/  IMAD.WIDE.U32 R6, R15, R119, RZ ;  /* 0x000000770f067225 */ /* 0x000fe200078e00ff */
[----:B------:R-:W-:-:S02]  /*12d70*/  LOP3.LUT R10, R21, R11, RZ, 0xfc, !PT ;  /* 0x0000000b150a7212 */ /* 0x000fc400078efcff */
[----:B------:R-:W-:Y:S01]  /*12d80*/  LOP3.LUT R99, R100, 0xff, R99, 0xf8, !PT ;  /* 0x000000ff64637812 */ /* 0x000fe200078ef863 */
[----:B------:R-:W-:Y:S01]  /*12d90*/  IMAD R7, R33, R15, R7 ;  /* 0x0000000f21077224 */ /* 0x000fe200078e0207 */
[----:B------:R-:W-:Y:S01]  /*12da0*/  SHF.L.U64.HI R109, R107, 0x8, R10 ;  /* 0x000000086b6d7819 */ /* 0x000fe2000001020a */
[----:B------:R-:W-:Y:S01]  /*12db0*/  IMAD.WIDE.U32 R10, R4, R119, RZ ;  /* 0x00000077040a7225 */ /* 0x000fe200078e00ff */
[----:B------:R-:W-:Y:S02]  /*12dc0*/  PRMT R113, R98, 0x6540, R99 ;  /* 0x0000654062717816 */ /* 0x000fe40000000063 */
[----:B------:R-:W-:Y:S01]  /*12dd0*/  PRMT R83, R114, 0x6540, R115 ;  /* 0x0000654072537816 */ /* 0x000fe20000000073 */
[----:B------:R-:W-:Y:S01]  /*12de0*/  IMAD.WIDE.U32 R8, R125, R12, R6 ;  /* 0x0000000c7d087225 */ /* 0x000fe200078e0006 */
[----:B------:R-:W-:Y:S02]  /*12df0*/  SHF.L.U64.HI R78, R115, 0x8, R78 ;  /* 0x00000008734e7819 */ /* 0x000fe4000001024e */
[----:B------:R-:W-:Y:S01]  /*12e00*/  SHF.R.U64 R115, R133, 0x8, R130 ;  /* 0x0000000885737819 */ /* 0x000fe20000001282 */
[----:B------:R-:W-:Y:S01]  /*12e10*/  IMAD.MOV.U32 R98, RZ, RZ, RZ ;  /* 0x000000ffff627224 */ /* 0x000fe200078e00ff */
[----:B------:R-:W-:Y:S01]  /*12e20*/  ISETP.GE.U32.AND P1, PT, R8, R6, PT ;  /* 0x000000060800720c */ /* 0x000fe20003f26070 */
[----:B------:R-:W-:Y:S01]  /*12e30*/  IMAD.MOV.U32 R99, RZ, RZ, R8 ;  /* 0x000000ffff637224 */ /* 0x000fe200078e0008 */
[----:B------:R-:W-:Y:S01]  /*12e40*/  PRMT R110, R106, 0x6540, R107 ;  /* 0x000065406a6e7816 */ /* 0x000fe2000000006b */
[----:B------:R-:W-:-:S02]  /*12e50*/  IMAD R6, R103, R12, R9 ;  /* 0x0000000c67067224 */ /* 0x000fc400078e0209 */
[----:B------:R-:W-:-:S03]  /*12e60*/  IMAD.WIDE.U32 R98, R119, R12, R98 ;  /* 0x0000000c77627225 */ /* 0x000fc600078e0062 */
[----:B------:R-:W-:Y:S01]  /*12e70*/  ISETP.GE.U32.AND.EX P1, PT, R6, R7, PT, P1 ;  /* 0x000000070600720c */ /* 0x000fe20003f26110 */
[C---:B------:R-:W-:Y:S01]  /*12e80*/  IMAD R96, R33.reuse, R12, R99 ;  /* 0x0000000c21607224 */ /* 0x040fe200078e0263 */
[----:B------:R-:W-:Y:S01]  /*12e90*/  ISETP.GE.U32.AND P3, PT, R98, RZ, PT ;  /* 0x000000ff6200720c */ /* 0x000fe20003f66070 */
[----:B------:R-:W-:Y:S02]  /*12ea0*/  IMAD R75, R33, R4, R11 ;  /* 0x00000004214b7224 */ /* 0x000fe400078e020b */
[----:B------:R-:W-:Y:S01]  /*12eb0*/  IMAD.MOV.U32 R74, RZ, RZ, R10 ;  /* 0x000000ffff4a7224 */ /* 0x000fe200078e000a */
[----:B------:R-:W-:Y:S01]  /*12ec0*/  ISETP.GE.U32.AND.EX P3, PT, R96, R8, PT, P3 ;  /* 0x000000086000720c */ /* 0x000fe20003f66130 */
[----:B------:R-:W-:Y:S02]  /*12ed0*/  IMAD.MOV.U32 R7, RZ, RZ, RZ ;  /* 0x000000ffff077224 */ /* 0x000fe400078e00ff */
[----:B------:R-:W-:Y:S01]  /*12ee0*/  IMAD.WIDE.U32 R8, R125, R13, R74 ;  /* 0x0000000d7d087225 */ /* 0x000fe200078e004a */
[----:B------:R-:W-:-:S03]  /*12ef0*/  SEL R117, RZ, 0x1, P3 ;  /* 0x00000001ff757807 */ /* 0x000fc60001800000 */
[----:B------:R-:W-:Y:S01]  /*12f00*/  IMAD.WIDE.U32 R6, R125, R15, R6 ;  /* 0x0000000f7d067225 */ /* 0x000fe200078e0006 */
[----:B------:R-:W-:-:S03]  /*12f10*/  ISETP.GE.U32.AND P5, PT, R8, R10, PT ;  /* 0x0000000a0800720c */ /* 0x000fc60003fa6070 */
[----:B------:R-:W-:Y:S01]  /*12f20*/  IMAD R77, R33, R19, R77 ;  /* 0x00000013214d7224 */ /* 0x000fe200078e024d */
[----:B------:R-:W-:Y:S01]  /*12f30*/  IADD3 R117, P4, P6, R117, R6, RZ ;  /* 0x0000000675757210 */ /* 0x000fe20007e9e0ff */
[----:B------:R-:W-:Y:S01]  /*12f40*/  IMAD R112, R103, R15, R7 ;  /* 0x0000000f67707224 */ /* 0x000fe200078e0207 */
[----:B------:R-:W-:Y:S01]  /*12f50*/  SEL R7, RZ, 0x1, P1 ;  /* 0x00000001ff077807 */ /* 0x000fe20000800000 */
[----:B------:R-:W-:Y:S02]  /*12f60*/  IMAD.MOV.U32 R10, RZ, RZ, RZ ;  /* 0x000000ffff0a7224 */ /* 0x000fe400078e00ff */
[----:B------:R-:W-:Y:S01]  /*12f70*/  IMAD.MOV.U32 R11, RZ, RZ, R8 ;  /* 0x000000ffff0b7224 */ /* 0x000fe200078e0008 */
[----:B------:R-:W-:Y:S01]  /*12f80*/  IADD3.X R112, PT, PT, RZ, R112, R7, P4, P6 ;  /* 0x00000070ff707210 */ /* 0x000fe200027ec407 */
[----:B------:R-:W-:-:S04]  /*12f90*/  IMAD.WIDE.U32 R80, R125, R16, R76 ;  /* 0x000000107d507225 */ /* 0x000fc800078e004c */
[----:B------:R-:W-:Y:S01]  /*12fa0*/  IMAD.WIDE.U32 R10, R119, R13, R10 ;  /* 0x0000000d770a7225 */ /* 0x000fe200078e000a */
[----:B------:R-:W-:-:S03]  /*12fb0*/  ISETP.GE.U32.AND P3, PT, R80, R76, PT ;  /* 0x0000004c5000720c */ /* 0x000fc60003f66070 */
[----:B------:R-:W-:Y:S01]  /*12fc0*/  IMAD R74, R103, R13, R9 ;  /* 0x0000000d674a7224 */ /* 0x000fe200078e0209 */
[----:B------:R-:W-:Y:S01]  /*12fd0*/  ISETP.GE.U32.AND P4, PT, R10, RZ, PT ;  /* 0x000000ff0a00720c */ /* 0x000fe20003f86070 */
[----:B------:R-:W-:Y:S02]  /*12fe0*/  IMAD.MOV.U32 R6, RZ, RZ, RZ ;  /* 0x000000ffff067224 */ /* 0x000fe400078e00ff */
[----:B------:R-:W-:Y:S01]  /*12ff0*/  IMAD.MOV.U32 R7, RZ, RZ, R80 ;  /* 0x000000ffff077224 */ /* 0x000fe200078e0050 */
[----:B------:R-:W-:Y:S01]  /*13000*/  ISETP.GE.U32.AND.EX P5, PT, R74, R75, PT, P5 ;  /* 0x0000004b4a00720c */ /* 0x000fe20003fa6150 */
[----:B------:R-:W-:Y:S02]  /*13010*/  IMAD R11, R33, R13, R11 ;  /* 0x0000000d210b7224 */ /* 0x000fe400078e020b */
[----:B------:R-:W-:Y:S01]  /*13020*/  IMAD.WIDE.U32 R6, R119, R16, R6 ;  /* 0x0000001077067225 */ /* 0x000fe200078e0006 */
[----:B------:R-:W-:Y:S02]  /*13030*/  SEL R79, RZ, 0x1, P5 ;  /* 0x00000001ff4f7807 */ /* 0x000fe40002800000 */
[----:B------:R-:W-:Y:S01]  /*13040*/  ISETP.GE.U32.AND.EX P4, PT, R11, R8, PT, P4 ;  /* 0x000000080b00720c */ /* 0x000fe20003f86140 */
[----:B------:R-:W-:Y:S01]  /*13050*/  IMAD R76, R103, R16, R81 ;  /* 0x00000010674c7224 */ /* 0x000fe200078e0251 */
[----:B------:R-:W-:Y:S01]  /*13060*/  ISETP.GE.U32.AND P6, PT, R6, RZ, PT ;  /* 0x000000ff0600720c */ /* 0x000fe20003fc6070 */
[----:B------:R-:W-:-:S02]  /*13070*/  IMAD.MOV.U32 R75, RZ, RZ, RZ ;  /* 0x000000ffff4b7224 */ /* 0x000fc400078e00ff */
[----:B------:R-:W-:Y:S01]  /*13080*/  IMAD R7, R33, R16, R7 ;  /* 0x0000001021077224 */ /* 0x000fe200078e0207 */
[----:B------:R-:W-:Y:S01]  /*13090*/  ISETP.GE.U32.AND.EX P3, PT, R76, R77, PT, P3 ;  /* 0x0000004d4c00720c */ /* 0x000fe20003f66130 */
[----:B------:R-:W-:-:S04]  /*130a0*/  IMAD.WIDE.U32 R26, R15, R121, RZ ;  /* 0x000000790f1a7225 */ /* 0x000fc800078e00ff */
[----:B------:R-:W-:Y:S01]  /*130b0*/  IMAD.WIDE.U32 R8, R125, R4, R74 ;  /* 0x000000047d087225 */ /* 0x000fe200078e004a */
[----:B------:R-:W-:Y:S02]  /*130c0*/  SEL R75, RZ, 0x1, P4 ;  /* 0x00000001ff4b7807 */ /* 0x000fe40002000000 */
[----:B------:R-:W-:Y:S01]  /*130d0*/  ISETP.GE.U32.AND.EX P4, PT, R7, R80, PT, P6 ;  /* 0x000000500700720c */ /* 0x000fe20003f86160 */
[----:B------:R-:W-:Y:S01]  /*130e0*/  IMAD.MOV.U32 R77, RZ, RZ, RZ ;  /* 0x000000ffff4d7224 */ /* 0x000fe200078e00ff */
[----:B------:R-:W-:Y:S01]  /*130f0*/  IADD3 R116, P5, P6, R75, R8, RZ ;  /* 0x000000084b747210 */ /* 0x000fe20007ebe0ff */
[----:B------:R-:W-:Y:S01]  /*13100*/  IMAD R27, R111, R15, R27 ;  /* 0x0000000f6f1b7224 */ /* 0x000fe200078e021b */
[----:B------:R-:W-:Y:S01]  /*13110*/  SEL R123, RZ, 0x1, P4 ;  /* 0x00000001ff7b7807 */ /* 0x000fe20002000000 */
[----:B------:R-:W-:Y:S02]  /*13120*/  IMAD R118, R103, R4, R9 ;  /* 0x0000000467767224 */ /* 0x000fe400078e0209 */
[----:B------:R-:W-:-:S03]  /*13130*/  IMAD.WIDE.U32 R8, R125, R19, R76 ;  /* 0x000000137d087225 */ /* 0x000fc600078e004c */
[----:B------:R-:W-:Y:S01]  /*13140*/  IADD3.X R118, PT, PT, RZ, R118, R79, P5, P6 ;  /* 0x00000076ff767210 */ /* 0x000fe20002fec44f */
[----:B------:R-:W-:Y:S01]  /*13150*/  IMAD.WIDE.U32 R30, R83, R12, R26 ;  /* 0x0000000c531e7225 */ /* 0x000fe200078e001a */
[----:B------:R-:W-:-:S03]  /*13160*/  IADD3 R123, P5, P6, R123, R8, RZ ;  /* 0x000000087b7b7210 */ /* 0x000fc60007ebe0ff */
[----:B------:R-:W-:Y:S01]  /*13170*/  IMAD R120, R103, R19, R9 ;  /* 0x0000001367787224 */ /* 0x000fe200078e0209 */
[----:B------:R-:W-:Y:S01]  /*13180*/  ISETP.GE.U32.AND P1, PT, R30, R26, PT ;  /* 0x0000001a1e00720c */ /* 0x000fe20003f26070 */
[----:B------:R-:W-:Y:S02]  /*13190*/  IMAD.MOV.U32 R8, RZ, RZ, RZ ;  /* 0x000000ffff087224 */ /* 0x000fe400078e00ff */
[----:B------:R-:W-:Y:S02]  /*131a0*/  IMAD.MOV.U32 R9, RZ, RZ, R30 ;  /* 0x000000ffff097224 */ /* 0x000fe400078e001e */
[-C--:B------:R-:W-:Y:S01]  /*131b0*/  IMAD R26, R78, R12.reuse, R31 ;  /* 0x0000000c4e1a7224 */ /* 0x080fe200078e021f */
[----:B------:R-:W-:Y:S01]  /*131c0*/  SEL R31, RZ, 0x1, P3 ;  /* 0x00000001ff1f7807 */ /* 0x000fe20001800000 */
[----:B------:R-:W-:-:S03]  /*131d0*/  IMAD.WIDE.U32 R8, R121, R12, R8 ;  /* 0x0000000c79087225 */ /* 0x000fc600078e0008 */
[----:B------:R-:W-:Y:S01]  /*131e0*/  ISETP.GE.U32.AND.EX P1, PT, R26, R27, PT, P1 ;  /* 0x0000001b1a00720c */ /* 0x000fe20003f26110 */
[----:B------:R-:W-:Y:S01]  /*131f0*/  IMAD R9, R111, R12, R9 ;  /* 0x0000000c6f097224 */ /* 0x000fe200078e0209 */
[----:B------:R-:W-:Y:S01]  /*13200*/  ISETP.GE.U32.AND P4, PT, R8, RZ, PT ;  /* 0x000000ff0800720c */ /* 0x000fe20003f86070 */
[----:B------:R-:W-:Y:S01]  /*13210*/  IMAD.WIDE.U32 R104, R4, R90, RZ ;  /* 0x0000005a04687225 */ /* 0x000fe200078e00ff */
[----:B------:R-:W-:Y:S02]  /*13220*/  IADD3.X R120, PT, PT, RZ, R120, R31, P5, P6 ;  /* 0x00000078ff787210 */ /* 0x000fe40002fec41f */
[----:B------:R-:W-:Y:S01]  /*13230*/  ISETP.GE.U32.AND.EX P4, PT, R9, R30, PT, P4 ;  /* 0x0000001e0900720c */ /* 0x000fe20003f86140 */
[----:B------:R-:W-:Y:S01]  /*13240*/  IMAD.MOV.U32 R27, RZ, RZ, RZ ;  /* 0x000000ffff1b7224 */ /* 0x000fe200078e00ff */
[----:B------:R-:W-:Y:S01]  /*13250*/  SEL R79, RZ, 0x1, P1 ;  /* 0x00000001ff4f7807 */ /* 0x000fe20000800000 */
[----:B------:R-:W-:Y:S01]  /*13260*/  IMAD.WIDE.U32 R28, R15, R91, RZ ;  /* 0x0000005b0f1c7225 */ /* 0x000fe200078e00ff */
[----:B------:R-:W-:-:S03]  /*13270*/  SEL R31, RZ, 0x1, P4 ;  /* 0x00000001ff1f7807 */ /* 0x000fc60002000000 */
[----:B------:R-:W-:-:S04]  /*13280*/  IMAD.WIDE.U32 R80, R15, R87, RZ ;  /* 0x000000570f507225 */ /* 0x000fc800078e00ff */
[----:B------:R-:W-:-:S04]  /*13290*/  IMAD.WIDE.U32 R20, R4, R91, RZ ;  /* 0x0000005b04147225 */ /* 0x000fc800078e00ff */
[----:B------:R-:W-:Y:S02]  /*132a0*/  VIADD R105, R105, UR5 ;  /* 0x0000000569697c36 */ /* 0x000fe40008000000 */
[----:B------:R-:W-:-:S04]  /*132b0*/  IMAD.WIDE.U32 R26, R83, R15, R26 ;  /* 0x0000000f531a7225 */ /* 0x000fc800078e001a */
[----:B------:R-:W-:Y:S01]  /*132c0*/  VIADD R29, R29, UR4 ;  /* 0x000000041d1d7c36 */ /* 0x000fe20008000000 */
[----:B------:R-:W-:Y:S01]  /*132d0*/  IADD3 R122, P4, P6, R31, R26, RZ ;  /* 0x0000001a1f7a7210 */ /* 0x000fe20007e9e0ff */
[----:B------:R-:W-:Y:S02]  /*132e0*/  VIADD R81, R81, UR4 ;  /* 0x0000000451517c36 */ /* 0x000fe40008000000 */
[----:B------:R-:W-:Y:S02]  /*132f0*/  VIADD R21, R21, UR5 ;  /* 0x0000000515157c36 */ /* 0x000fe40008000000 */
[----:B------:R-:W-:-:S04]  /*13300*/  IMAD.WIDE.U32 R74, R137, R13, R104 ;  /* 0x0000000d894a7225 */ /* 0x000fc800078e0068 */
[----:B------:R-:W-:Y:S01]  /*13310*/  IMAD.WIDE.U32 R72, R115, R12, R28 ;  /* 0x0000000c73487225 */ /* 0x000fe200078e001c */
[----:B------:R-:W-:-:S03]  /*13320*/  ISETP.GE.U32.AND P5, PT, R74, R104, PT ;  /* 0x000000684a00720c */ /* 0x000fc60003fa6070 */
[----:B------:R-:W-:Y:S01]  /*13330*/  IMAD R124, R78, R15, R27 ;  /* 0x0000000f4e7c7224 */ /* 0x000fe200078e021b */
[----:B------:R-:W-:Y:S01]  /*13340*/  ISETP.GE.U32.AND P0, PT, R72, R28, PT ;  /* 0x0000001c4800720c */ /* 0x000fe20003f06070 */
[----:B------:R-:W-:-:S03]  /*13350*/  IMAD.WIDE.U32 R30, R129, R12, R80 ;  /* 0x0000000c811e7225 */ /* 0x000fc600078e0050 */
[----:B------:R-:W-:Y:S01]  /*13360*/  IADD3.X R124, PT, PT, RZ, R124, R79, P4, P6 ;  /* 0x0000007cff7c7210 */ /* 0x000fe200027ec44f */
[----:B------:R-:W-:Y:S01]  /*13370*/  IMAD.WIDE.U32 R22, R115, R13, R20 ;  /* 0x0000000d73167225 */ /* 0x000fe200078e0014 */
[----:B------:R-:W-:-:S03]  /*13380*/  ISETP.GE.U32.AND P4, PT, R30, R80, PT ;  /* 0x000000501e00720c */ /* 0x000fc60003f86070 */
[----:B------:R-:W-:Y:S01]  /*13390*/  IMAD.WIDE.U32 R100, R19, R91, RZ ;  /* 0x0000005b13647225 */ /* 0x000fe200078e00ff */
[----:B------:R-:W-:-:S03]  /*133a0*/  ISETP.GE.U32.AND P2, PT, R22, R20, PT ;  /* 0x000000141600720c */ /* 0x000fc60003f46070 */
[----:B------:R-:W-:Y:S02]  /*133b0*/  IMAD R104, R139, R12, R73 ;  /* 0x0000000c8b687224 */ /* 0x000fe400078e0249 */
[----:B------:R-:W-:Y:S02]  /*133c0*/  VIADD R101, R101, UR6 ;  /* 0x0000000665657c36 */ /* 0x000fe40008000000 */
[----:B------:R-:W-:Y:S01]  /*133d0*/  IMAD.WIDE.U32 R102, R15, R90, RZ ;  /* 0x0000005a0f667225 */ /* 0x000fe200078e00ff */
[----:B------:R-:W-:-:S03]  /*133e0*/  ISETP.GE.U32.AND.EX P0, PT, R104, R29, PT, P0 ;  /* 0x0000001d6800720c */ /* 0x000fc60003f06100 */
[----:B------:R-:W-:Y:S02]  /*133f0*/  IMAD R80, R139, R13, R23 ;  /* 0x0000000d8b507224 */ /* 0x000fe400078e0217 */
[----:B------:R-:W-:Y:S02]  /*13400*/  IMAD R20, R17, R115, RZ ;  /* 0x0000007311147224 */ /* 0x000fe400078e02ff */
[----:B------:R-:W-:Y:S01]  /*13410*/  IMAD.WIDE.U32 R76, R115, R16, R100 ;  /* 0x00000010734c7225 */ /* 0x000fe200078e0064 */
[----:B------:R-:W-:-:S03]  /*13420*/  ISETP.GE.U32.AND.EX P2, PT, R80, R21, PT, P2 ;  /* 0x000000155000720c */ /* 0x000fc60003f46120 */
[----:B------:R-:W-:Y:S01]  /*13430*/  VIADD R103, R103, UR4 ;  /* 0x0000000467677c36 */ /* 0x000fe20008000000 */
[----:B------:R-:W-:Y:S01]  /*13440*/  ISETP.GE.U32.AND P3, PT, R76, R100, PT ;  /* 0x000000644c00720c */ /* 0x000fe20003f66070 */
[----:B------:R-:W-:Y:S01]  /*13450*/  IMAD R79, R17, R125, RZ ;  /* 0x0000007d114f7224 */ /* 0x000fe200078e02ff */
[----:B------:R-:W-:Y:S01]  /*13460*/  SHF.R.U32.HI R125, RZ, 0x8, R128 ;  /* 0x00000008ff7d7819 */ /* 0x000fe20000011680 */
[----:B------:R-:W-:Y:S02]  /*13470*/  IMAD.MOV.U32 R28, RZ, RZ, RZ ;  /* 0x000000ffff1c7224 */ /* 0x000fe400078e00ff */
[----:B------:R-:W-:Y:S02]  /*13480*/  IMAD.MOV.U32 R29, RZ, RZ, R72 ;  /* 0x000000ffff1d7224 */ /* 0x000fe400078e0048 */
[----:B------:R-:W-:Y:S02]  /*13490*/  IMAD R73, R18, R91, R20 ;  /* 0x0000005b12497224 */ /* 0x000fe400078e0214 */
[----:B------:R-:W-:-:S02]  /*134a0*/  IMAD.MOV.U32 R20, RZ, RZ, RZ ;  /* 0x000000ffff147224 */ /* 0x000fc400078e00ff */
[----:B------:R-:W-:Y:S02]  /*134b0*/  IMAD.MOV.U32 R21, RZ, RZ, R22 ;  /* 0x000000ffff157224 */ /* 0x000fe400078e0016 */
[----:B------:R-:W-:-:S04]  /*134c0*/  IMAD.WIDE.U32 R26, R137, R12, R102 ;  /* 0x0000000c891a7225 */ /* 0x000fc800078e0066 */
[----:B------:R-:W-:Y:S01]  /*134d0*/  IMAD.WIDE.U32 R28, R12, R91, R28 ;  /* 0x0000005b0c1c7225 */ /* 0x000fe200078e001c */
[----:B------:R-:W-:-:S03]  /*134e0*/  ISETP.GE.U32.AND P1, PT, R26, R102, PT ;  /* 0x000000661a00720c */ /* 0x000fc60003f26070 */
[----:B------:R-:W-:Y:S01]  /*134f0*/  IMAD R100, R125, R13, R75 ;  /* 0x0000000d7d647224 */ /* 0x000fe200078e024b */
[----:B------:R-:W-:Y:S01]  /*13500*/  ISETP.GE.U32.AND P6, PT, R28, RZ, PT ;  /* 0x000000ff1c00720c */ /* 0x000fe20003fc6070 */
[----:B------:R-:W-:-:S03]  /*13510*/  IMAD.WIDE.U32 R20, R13, R91, R20 ;  /* 0x0000005b0d147225 */ /* 0x000fc600078e0014 */
[----:B------:R-:W-:Y:S01]  /*13520*/  ISETP.GE.U32.AND.EX P5, PT, R100, R105, PT, P5 ;  /* 0x000000696400720c */ /* 0x000fe20003fa6150 */
[----:B------:R-:W-:Y:S02]  /*13530*/  VIADD R32, R29, UR4 ;  /* 0x000000041d207c36 */ /* 0x000fe40008000000 */
[----:B------:R-:W-:Y:S02]  /*13540*/  IMAD R79, R119, R18, R79 ;  /* 0x00000012774f7224 */ /* 0x000fe400078e024f */
[-C--:B------:R-:W-:Y:S01]  /*13550*/  IMAD R102, R125, R12.reuse, R27 ;  /* 0x0000000c7d667224 */ /* 0x080fe200078e021b */
[----:B------:R-:W-:Y:S01]  /*13560*/  SEL R27, RZ, 0x1, P0 ;  /* 0x00000001ff1b7807 */ /* 0x000fe20000000000 */
[----:B------:R-:W-:Y:S01]  /*13570*/  VIADD R29, R21, UR5 ;  /* 0x00000005151d7c36 */ /* 0x000fe20008000000 */
[----:B------:R-:W-:Y:S01]  /*13580*/  ISETP.GE.U32.AND P0, PT, R20, RZ, PT ;  /* 0x000000ff1400720c */ /* 0x000fe20003f06070 */
[----:B------:R-:W-:Y:S01]  /*13590*/  IMAD R18, R135, R12, R31 ;  /* 0x0000000c87127224 */ /* 0x000fe200078e021f */
[----:B------:R-:W-:Y:S01]  /*135a0*/  ISETP.GE.U32.AND.EX P6, PT, R32, R72, PT, P6 ;  /* 0x000000482000720c */ /* 0x000fe20003fc6160 */
[----:B------:R-:W-:Y:S01]  /*135b0*/  IMAD.MOV.U32 R105, RZ, RZ, RZ ;  /* 0x000000ffff697224 */ /* 0x000fe200078e00ff */
[----:B------:R-:W-:Y:S01]  /*135c0*/  ISETP.GE.U32.AND.EX P0, PT, R29, R22, PT, P0 ;  /* 0x000000161d00720c */ /* 0x000fe20003f06100 */
[----:B------:R-:W-:Y:S01]  /*135d0*/  IMAD R106, R139, R16, R77 ;  /* 0x000000108b6a7224 */ /* 0x000fe200078e024d */
[----:B------:R-:W-:Y:S01]  /*135e0*/  ISETP.GE.U32.AND.EX P4, PT, R18, R81, PT, P4 ;  /* 0x000000511200720c */ /* 0x000fe20003f86140 */
[----:B------:R-:W-:Y:S01]  /*135f0*/  IMAD.WIDE.U32 R104, R115, R15, R104 ;  /* 0x0000000f73687225 */ /* 0x000fe200078e0068 */
[----:B------:R-:W-:-:S02]  /*13600*/  SEL R133, RZ, 0x1, P6 ;  /* 0x00000001ff857807 */ /* 0x000fc40003000000 */
[----:B------:R-:W-:Y:S01]  /*13610*/  SEL R21, RZ, 0x1, P0 ;  /* 0x00000001ff157807 */ /* 0x000fe20000000000 */
[----:B------:R-:W-:Y:S01]  /*13620*/  IMAD.MOV.U32 R81, RZ, RZ, RZ ;  /* 0x000000ffff517224 */ /* 0x000fe200078e00ff */
[----:B------:R-:W-:Y:S01]  /*13630*/  IADD3 R133, P0, P6, R133, R104, RZ ;  /* 0x0000006885857210 */ /* 0x000fe20007e1e0ff */
[----:B------:R-:W-:Y:S01]  /*13640*/  IMAD R130, R139, R15, R105 ;  /* 0x0000000f8b827224 */ /* 0x000fe200078e0269 */
[----:B------:R-:W-:Y:S01]  /*13650*/  ISETP.GE.U32.AND.EX P3, PT, R106, R101, PT, P3 ;  /* 0x000000656a00720c */ /* 0x000fe20003f66130 */
[----:B------:R-:W-:Y:S01]  /*13660*/  IMAD.WIDE.U32 R22, R115, R4, R80 ;  /* 0x0000000473167225 */ /* 0x000fe200078e0050 */
[----:B------:R-:W-:Y:S02]  /*13670*/  ISETP.GE.U32.AND.EX P1, PT, R102, R103, PT, P1 ;  /* 0x000000676600720c */ /* 0x000fe40003f26110 */
[----:B------:R-:W-:Y:S01]  /*13680*/  IADD3.X R130, PT, PT, RZ, R130, R27, P0, P6 ;  /* 0x00000082ff827210 */ /* 0x000fe200007ec41b */
[----:B------:R-:W-:Y:S01]  /*13690*/  IMAD R128, R139, R4, R23 ;  /* 0x000000048b807224 */ /* 0x000fe200078e0217 */
[----:B------:R-:W-:Y:S01]  /*136a0*/  IADD3 R126, P0, P6, R21, R22, RZ ;  /* 0x00000016157e7210 */ /* 0x000fe20007e1e0ff */
[----:B------:R-:W-:Y:S01]  /*136b0*/  IMAD.MOV.U32 R22, RZ, RZ, RZ ;  /* 0x000000ffff167224 */ /* 0x000fe200078e00ff */
[----:B------:R-:W-:Y:S01]  /*136c0*/  SEL R21, RZ, 0x1, P2 ;  /* 0x00000001ff157807 */ /* 0x000fe20001000000 */
[----:B------:R-:W-:-:S02]  /*136d0*/  IMAD.MOV.U32 R23, RZ, RZ, R76 ;  /* 0x000000ffff177224 */ /* 0x000fc400078e004c */
[----:B------:R-:W-:Y:S01]  /*136e0*/  IMAD.WIDE.U32 R104, R4, R121, RZ ;  /* 0x0000007904687225 */ /* 0x000fe200078e00ff */
[----:B------:R-:W-:-:S03]  /*136f0*/  IADD3.X R128, PT, PT, RZ, R128, R21, P0, P6 ;  /* 0x00000080ff807210 */ /* 0x000fc600007ec415 */
[----:B------:R-:W-:-:S04]  /*13700*/  IMAD.WIDE.U32 R22, R16, R91, R22 ;  /* 0x0000005b10167225 */ /* 0x000fc800078e0016 */
[----:B------:R-:W-:Y:S01]  /*13710*/  IMAD.MOV.U32 R107, RZ, RZ, RZ ;  /* 0x000000ffff6b7224 */ /* 0x000fe200078e00ff */
[----:B------:R-:W-:Y:S01]  /*13720*/  ISETP.GE.U32.AND P2, PT, R22, RZ, PT ;  /* 0x000000ff1600720c */ /* 0x000fe20003f46070 */
[----:B------:R-:W-:Y:S02]  /*13730*/  IMAD R105, R111, R4, R105 ;  /* 0x000000046f697224 */ /* 0x000fe400078e0269 */
[----:B------:R-:W-:Y:S02]  /*13740*/  VIADD R131, R23, UR6 ;  /* 0x0000000617837c36 */ /* 0x000fe40008000000 */
[----:B------:R-:W-:-:S03]  /*13750*/  IMAD.WIDE.U32 R80, R115, R19, R106 ;  /* 0x0000001373507225 */ /* 0x000fc600078e006a */
[----:B------:R-:W-:Y:S01]  /*13760*/  ISETP.GE.U32.AND.EX P2, PT, R131, R76, PT, P2 ;  /* 0x0000004c8300720c */ /* 0x000fe20003f46120 */
[----:B------:R-:W-:-:S04]  /*13770*/  IMAD.WIDE.U32 R106, R83, R13, R104 ;  /* 0x0000000d536a7225 */ /* 0x000fc800078e0068 */
[----:B------:R-:W-:Y:S01]  /*13780*/  IMAD.MOV.U32 R76, RZ, RZ, RZ ;  /* 0x000000ffff4c7224 */ /* 0x000fe200078e00ff */
[----:B------:R-:W-:Y:S01]  /*13790*/  ISETP.GE.U32.AND P0, PT, R106, R104, PT ;  /* 0x000000686a00720c */ /* 0x000fe20003f06070 */
[----:B------:R-:W-:Y:S02]  /*137a0*/  IMAD.MOV.U32 R77, RZ, RZ, R106 ;  /* 0x000000ffff4d7224 */ /* 0x000fe400078e006a */
[-C--:B------:R-:W-:Y:S02]  /*137b0*/  IMAD R104, R78, R13.reuse, R107 ;  /* 0x0000000d4e687224 */ /* 0x080fe400078e026b */
[----:B------:R-:W-:-:S03]  /*137c0*/  IMAD.WIDE.U32 R76, R121, R13, R76 ;  /* 0x0000000d794c7225 */ /* 0x000fc600078e004c */
[----:B------:R-:W-:Y:S01]  /*137d0*/  ISETP.GE.U32.AND.EX P0, PT, R104, R105, PT, P0 ;  /* 0x000000696800720c */ /* 0x000fe20003f06100 */
[----:B------:R-:W-:Y:S01]  /*137e0*/  IMAD R31, R111, R13, R77 ;  /* 0x0000000d6f1f7224 */ /* 0x000fe200078e024d */
[----:B------:R-:W-:Y:S01]  /*137f0*/  ISETP.GE.U32.AND P6, PT, R76, RZ, PT ;  /* 0x000000ff4c00720c */ /* 0x000fe20003fc6070 */
[C---:B------:R-:W-:Y:S01]  /*13800*/  IMAD R27, R16.reuse, R137, RZ ;  /* 0x00000089101b7224 */ /* 0x040fe200078e02ff */
[----:B------:R-:W-:Y:S01]  /*13810*/  SEL R72, RZ, 0x1, P0 ;  /* 0x00000001ff487807 */ /* 0x000fe20000000000 */
[----:B------:R-:W-:Y:S01]  /*13820*/  IMAD R14, R16, R83, RZ ;  /* 0x00000053100e7224 */ /* 0x000fe200078e02ff */
[----:B------:R-:W-:Y:S01]  /*13830*/  ISETP.GE.U32.AND.EX P6, PT, R31, R106, PT, P6 ;  /* 0x0000006a1f00720c */ /* 0x000fe20003fc6160 */
[----:B------:R-:W-:Y:S02]  /*13840*/  IMAD R27, R19, R90, R27 ;  /* 0x0000005a131b7224 */ /* 0x000fe400078e021b */
[-C--:B------:R-:W-:Y:S01]  /*13850*/  IMAD R75, R121, R19.reuse, R14 ;  /* 0x00000013794b7224 */ /* 0x080fe200078e020e */
[----:B------:R-:W-:Y:S01]  /*13860*/  SEL R21, RZ, 0x1, P6 ;  /* 0x00000001ff157807 */ /* 0x000fe20003000000 */
[----:B------:R-:W-:Y:S01]  /*13870*/  IMAD R134, R139, R19, R81 ;  /* 0x000000138b867224 */ /* 0x000fe200078e0251 */
[----:B------:R-:W-:Y:S01]  /*13880*/  SEL R19, RZ, 0x1, P2 ;  /* 0x00000001ff137807 */ /* 0x000fe20001000000 */
[----:B------:R-:W-:-:S02]  /*13890*/  IMAD.MOV.U32 R105, RZ, RZ, RZ ;  /* 0x000000ffff697224 */ /* 0x000fc400078e00ff */
[----:B------:R-:W-:Y:S01]  /*138a0*/  IMAD.MOV.U32 R81, RZ, RZ, R74 ;  /* 0x000000ffff517224 */ /* 0x000fe200078e004a */
[----:B------:R-:W-:Y:S01]  /*138b0*/  IADD3 R132, P2, P6, R19, R80, RZ ;  /* 0x0000005013847210 */ /* 0x000fe20007e5e0ff */
[----:B------:R-:W-:Y:S01]  /*138c0*/  IMAD.WIDE.U32 R82, R83, R4, R104 ;  /* 0x0000000453527225 */ /* 0x000fe200078e0068 */
[----:B------:R-:W-:-:S03]  /*138d0*/  SEL R19, RZ, 0x1, P3 ;  /* 0x00000001ff137807 */ /* 0x000fc60001800000 */
[----:B------:R-:W-:Y:S01]  /*138e0*/  IMAD.MOV.U32 R104, RZ, RZ, RZ ;  /* 0x000000ffff687224 */ /* 0x000fe200078e00ff */
[----:B------:R-:W-:Y:S01]  /*138f0*/  IADD3 R14, P0, P3, R21, R82, RZ ;  /* 0x00000052150e7210 */ /* 0x000fe20007b1e0ff */
[----:B------:R-:W-:Y:S01]  /*13900*/  IMAD.MOV.U32 R105, RZ, RZ, R26 ;  /* 0x000000ffff697224 */ /* 0x000fe200078e001a */
[----:B------:R-:W-:Y:S01]  /*13910*/  IADD3.X R134, PT, PT, RZ, R134, R19, P2, P6 ;  /* 0x00000086ff867210 */ /* 0x000fe200017ec413 */
[----:B------:R-:W-:Y:S02]  /*13920*/  IMAD.MOV.U32 R80, RZ, RZ, RZ ;  /* 0x000000ffff507224 */ /* 0x000fe400078e00ff */
[----:B------:R-:W-:Y:S02]  /*13930*/  IMAD.MOV.U32 R103, RZ, RZ, RZ ;  /* 0x000000ffff677224 */ /* 0x000fe400078e00ff */
[----:B------:R-:W-:Y:S02]  /*13940*/  IMAD.MOV.U32 R101, RZ, RZ, RZ ;  /* 0x000000ffff657224 */ /* 0x000fe400078e00ff */
[----:B------:R-:W-:-:S04]  /*13950*/  IMAD.WIDE.U32 R104, R12, R90, R104 ;  /* 0x0000005a0c687225 */ /* 0x000fc800078e0068 */
[----:B------:R-:W-:-:S04]  /*13960*/  IMAD.WIDE.U32 R80, R13, R90, R80 ;  /* 0x0000005a0d507225 */ /* 0x000fc800078e0050 */
[----:B------:R-:W-:Y:S01]  /*13970*/  IMAD.WIDE.U32 R102, R137, R15, R102 ;  /* 0x0000000f89667225 */ /* 0x000fe200078e0066 */
[----:B------:R-:W-:-:S03]  /*13980*/  ISETP.GE.U32.AND P2, PT, R80, RZ, PT ;  /* 0x000000ff5000720c */ /* 0x000fc60003f46070 */
[----:B------:R-:W-:-:S04]  /*13990*/  IMAD.WIDE.U32 R100, R137, R4, R100 ;  /* 0x0000000489647225 */ /* 0x000fc800078e0064 */
[----:B------:R-:W-:Y:S02]  /*139a0*/  IMAD R77, R78, R4, R83 ;  /* 0x000000044e4d7224 */ /* 0x000fe400078e0253 */
[----:B------:R-:W-:Y:S02]  /*139b0*/  VIADD R137, R105, UR4 ;  /* 0x0000000469897c36 */ /* 0x000fe40008000000 */
[----:B------:R-:W-:Y:S01]  /*139c0*/  VIADD R105, R81, UR5 ;  /* 0x0000000551697c36 */ /* 0x000fe20008000000 */
[----:B------:R-:W-:Y:S01]  /*139d0*/  IADD3.X R77, PT, PT, RZ, R77, R72, P0, P3 ;  /* 0x0000004dff4d7210 */ /* 0x000fe200007e6448 */
[----:B------:R-:W-:Y:S01]  /*139e0*/  IMAD.WIDE.U32 R114, R15, R97, RZ ;  /* 0x000000610f727225 */ /* 0x000fe200078e00ff */
[----:B------:R-:W-:Y:S02]  /*139f0*/  ISETP.GE.U32.AND P3, PT, R104, RZ, PT ;  /* 0x000000ff6800720c */ /* 0x000fe40003f66070 */
[----:B------:R-:W-:Y:S01]  /*13a00*/  ISETP.GE.U32.AND.EX P2, PT, R105, R74, PT, P2 ;  /* 0x0000004a6900720c */ /* 0x000fe20003f46120 */
[----:B------:R-:W-:Y:S01]  /*13a10*/  IMAD.MOV.U32 R78, RZ, RZ, RZ ;  /* 0x000000ffff4e7224 */ /* 0x000fe200078e00ff */
[----:B------:R-:W-:Y:S01]  /*13a20*/  ISETP.GE.U32.AND.EX P3, PT, R137, R26, PT, P3 ;  /* 0x0000001a8900720c */ /* 0x000fe20003f66130 */
[----:B------:R-:W-:-:S02]  /*13a30*/  IMAD.MOV.U32 R74, RZ, RZ, RZ ;  /* 0x000000ffff4a7224 */ /* 0x000fc400078e00ff */
[----:B------:R-:W-:Y:S02]  /*13a40*/  IMAD R115, R24, R15, R115 ;  /* 0x0000000f18737224 */ /* 0x000fe400078e0273 */
[----:B------:R-:W-:Y:S02]  /*13a50*/  IMAD.MOV.U32 R82, RZ, RZ, RZ ;  /* 0x000000ffff527224 */ /* 0x000fe400078e00ff */
[----:B------:R-:W-:Y:S02]  /*13a60*/  IMAD.MOV.U32 R83, RZ, RZ, R30 ;  /* 0x000000ffff537224 */ /* 0x000fe400078e001e */
[----:B------:R-:W-:-:S04]  /*13a70*/  IMAD.WIDE.U32 R78, R119, R17, R78 ;  /* 0x00000011774e7225 */ /* 0x000fc800078e004e */
[----:B------:R-:W-:-:S04]  /*13a80*/  IMAD.WIDE.U32 R74, R121, R16, R74 ;  /* 0x00000010794a7225 */ /* 0x000fc800078e004a */
[----:B------:R-:W-:Y:S02]  /*13a90*/  IMAD.MOV.U32 R72, RZ, RZ, RZ ;  /* 0x000000ffff487224 */ /* 0x000fe400078e00ff */
[----:B------:R-:W-:Y:S02]  /*13aa0*/  IMAD.MOV.U32 R26, RZ, RZ, RZ ;  /* 0x000000ffff1a7224 */ /* 0x000fe400078e00ff */
[----:B------:R-:W-:-:S04]  /*13ab0*/  IMAD.WIDE.U32 R106, R110, R12, R114 ;  /* 0x0000000c6e6a7225 */ /* 0x000fc800078e0072 */
[----:B------:R-:W-:Y:S01]  /*13ac0*/  IMAD.WIDE.U32 R82, R12, R87, R82 ;  /* 0x000000570c527225 */ /* 0x000fe200078e0052 */
[----:B------:R-:W-:-:S03]  /*13ad0*/  ISETP.GE.U32.AND P6, PT, R106, R114, PT ;  /* 0x000000726a00720c */ /* 0x000fc60003fc6070 */
[----:B------:R-:W-:Y:S01]  /*13ae0*/  IMAD.WIDE.U32 R72, R17, R91, R72 ;  /* 0x0000005b11487225 */ /* 0x000fe200078e0048 */
[----:B------:R-:W-:-:S03]  /*13af0*/  ISETP.GE.U32.AND P0, PT, R82, RZ, PT ;  /* 0x000000ff5200720c */ /* 0x000fc60003f06070 */
[----:B------:R-:W-:Y:S02]  /*13b00*/  IMAD R121, R33, R17, R79 ;  /* 0x0000001121797224 */ /* 0x000fe400078e024f */
[----:B------:R-:W-:-:S04]  /*13b10*/  IMAD.WIDE.U32 R26, R16, R90, R26 ;  /* 0x0000005a101a7225 */ /* 0x000fc800078e001a */
[----:B------:R-:W-:Y:S02]  /*13b20*/  IMAD R119, R111, R16, R75 ;  /* 0x000000106f777224 */ /* 0x000fe400078e024b */
[----:B------:R-:W-:Y:S02]  /*13b30*/  IMAD.MOV.U32 R16, RZ, RZ, RZ ;  /* 0x000000ffff107224 */ /* 0x000fe400078e00ff */
[----:B------:R-:W-:Y:S02]  /*13b40*/  IMAD.MOV.U32 R17, RZ, RZ, R106 ;  /* 0x000000ffff117224 */ /* 0x000fe400078e006a */
[----:B------:R-:W-:Y:S01]  /*13b50*/  VIADD R81, R83, UR4 ;  /* 0x0000000453517c36 */ /* 0x000fe20008000000 */
[----:B------:R-:W-:Y:S01]  /*13b60*/  SEL R83, RZ, 0x1, P3 ;  /* 0x00000001ff537807 */ /* 0x000fe20001800000 */
[----:B------:R-:W-:-:S03]  /*13b70*/  IMAD.WIDE.U32 R16, R97, R12, R16 ;  /* 0x0000000c61107225 */ /* 0x000fc600078e0010 */
[----:B------:R-:W-:Y:S01]  /*13b80*/  ISETP.GE.U32.AND.EX P0, PT, R81, R30, PT, P0 ;  /* 0x0000001e5100720c */ /* 0x000fe20003f06100 */
[-C--:B------:R-:W-:Y:S01]  /*13b90*/  IMAD R114, R109, R12.reuse, R107 ;  /* 0x0000000c6d727224 */ /* 0x080fe200078e026b */
[----:B------:R-:W-:Y:S01]  /*13ba0*/  SEL R30, RZ, 0x1, P1 ;  /* 0x00000001ff1e7807 */ /* 0x000fe20000800000 */
[----:B------:R-:W-:Y:S01]  /*13bb0*/  IMAD R107, R24, R12, R17 ;  /* 0x0000000c186b7224 */ /* 0x000fe200078e0211 */
[----:B------:R-:W-:Y:S01]  /*13bc0*/  ISETP.GE.U32.AND P1, PT, R16, RZ, PT ;  /* 0x000000ff1000720c */ /* 0x000fe20003f26070 */
[C---:B------:R-:W-:Y:S01]  /*13bd0*/  IMAD R17, R13.reuse, R129, RZ ;  /* 0x000000810d117224 */ /* 0x040fe200078e02ff */
[----:B------:R-:W-:Y:S01]  /*13be0*/  ISETP.GE.U32.AND.EX P6, PT, R114, R115, PT, P6 ;  /* 0x000000737200720c */ /* 0x000fe20003fc6160 */
[----:B------:R-:W-:Y:S01]  /*13bf0*/  IMAD R75, R13, R110, RZ ;  /* 0x0000006e0d4b7224 */ /* 0x000fe200078e02ff */
[----:B------:R-:W-:Y:S01]  /*13c00*/  ISETP.GE.U32.AND.EX P1, PT, R107, R106, PT, P1 ;  /* 0x0000006a6b00720c */ /* 0x000fe20003f26110 */
[----:B------:R-:W-:Y:S02]  /*13c10*/  IMAD.MOV.U32 R19, RZ, RZ, RZ ;  /* 0x000000ffff137224 */ /* 0x000fe400078e00ff */
[----:B------:R-:W-:Y:S01]  /*13c20*/  IMAD R17, R4, R87, R17 ;  /* 0x0000005704117224 */ /* 0x000fe200078e0211 */
[----:B------:R-:W-:Y:S01]  /*13c30*/  SEL R33, RZ, 0x1, P1 ;  /* 0x00000001ff217807 */ /* 0x000fe20000800000 */
[----:B------:R-:W-:Y:S01]  /*13c40*/  IMAD R75, R97, R4, R75 ;  /* 0x00000004614b7224 */ /* 0x000fe200078e024b */
[----:B------:R-:W-:Y:S01]  /*13c50*/  IADD3 R83, P1, P3, R83, R102, RZ ;  /* 0x0000006653537210 */ /* 0x000fe20007b3e0ff */
[----:B------:R-:W-:-:S02]  /*13c60*/  IMAD.MOV.U32 R115, RZ, RZ, RZ ;  /* 0x000000ffff737224 */ /* 0x000fc400078e00ff */
[----:B------:R-:W-:Y:S01]  /*13c70*/  IMAD R4, R125, R4, R101 ;  /* 0x000000047d047224 */ /* 0x000fe200078e0265 */
[----:B------:R-:W-:Y:S01]  /*13c80*/  SEL R101, RZ, 0x1, P6 ;  /* 0x00000001ff657807 */ /* 0x000fe20003000000 */
[----:B------:R-:W-:-:S04]  /*13c90*/  IMAD.WIDE.U32 R18, R129, R15, R18 ;  /* 0x0000000f81127225 */ /* 0x000fc800078e0012 */
[-C--:B------:R-:W-:Y:S02]  /*13ca0*/  IMAD R125, R125, R15.reuse, R103 ;  /* 0x0000000f7d7d7224 */ /* 0x080fe400078e0267 */
[----:B------:R-:W-:-:S04]  /*13cb0*/  IMAD.WIDE.U32 R110, R110, R15, R114 ;  /* 0x0000000f6e6e7225 */ /* 0x000fc800078e0072 */
[----:B------:R-:W-:Y:S01]  /*13cc0*/  IMAD R79, R135, R15, R19 ;  /* 0x0000000f874f7224 */ /* 0x000fe200078e0213 */
[----:B------:R-:W-:Y:S01]  /*13cd0*/  IADD3.X R19, PT, PT, RZ, R125, R30, P1, P3 ;  /* 0x0000007dff137210 */ /* 0x000fe20000fe641e */
[----:B------:R-:W-:Y:S01]  /*13ce0*/  IMAD R106, R109, R15, R111 ;  /* 0x0000000f6d6a7224 */ /* 0x000fe200078e026f */
[----:B------:R-:W-:Y:S01]  /*13cf0*/  IADD3 R10, P1, PT, R117, R10, RZ ;  /* 0x0000000a750a7210 */ /* 0x000fe20007f3e0ff */
[C---:B------:R-:W-:Y:S01]  /*13d00*/  IMAD R127, R12.reuse, R127, RZ ;  /* 0x0000007f0c7f7224 */ /* 0x040fe200078e02ff */
[----:B------:R-:W-:Y:S01]  /*13d10*/  IADD3 R111, P3, P6, R33, R110, RZ ;  /* 0x0000006e216f7210 */ /* 0x000fe20007e7e0ff */
[----:B------:R-:W-:Y:S02]  /*13d20*/  IMAD R113, R12, R113, RZ ;  /* 0x000000710c717224 */ /* 0x000fe400078e02ff */
[----:B------:R-:W-:Y:S01]  /*13d30*/  IMAD R21, R15, R86, R127 ;  /* 0x000000560f157224 */ /* 0x000fe200078e027f */
[----:B------:R-:W-:Y:S01]  /*13d40*/  IADD3.X R106, PT, PT, RZ, R106, R101, P3, P6 ;  /* 0x0000006aff6a7210 */ /* 0x000fe20001fec465 */
[----:B------:R-:W-:Y:S01]  /*13d50*/  IMAD R23, R108, R15, R113 ;  /* 0x0000000f6c177224 */ /* 0x000fe200078e0271 */
[----:B------:R-:W-:Y:S01]  /*13d60*/  SEL R15, RZ, 0x1, P2 ;  /* 0x00000001ff0f7807 */ /* 0x000fe20001000000 */
[----:B------:R-:W-:Y:S01]  /*13d70*/  IMAD.X R30, R11, 0x1, R112, P1 ;  /* 0x000000010b1e7824 */ /* 0x000fe200008e0670 */
[----:B------:R-:W-:-:S02]  /*13d80*/  ISETP.GE.U32.AND P1, PT, R10, R117, PT ;  /* 0x000000750a00720c */ /* 0x000fc40003f26070 */
[----:B------:R-:W-:Y:S02]  /*13d90*/  IADD3 R101, P6, PT, R10, R8, RZ ;  /* 0x000000080a657210 */ /* 0x000fe40007fde0ff */
[----:B------:R-:W-:Y:S02]  /*13da0*/  IADD3 R11, P3, P2, R15, R100, RZ ;  /* 0x000000640f0b7210 */ /* 0x000fe40007a7e0ff */
[----:B------:R-:W-:Y:S01]  /*13db0*/  ISETP.GE.U32.AND.EX P1, PT, R30, R112, PT, P1 ;  /* 0x000000701e00720c */ /* 0x000fe20003f26110 */
[----:B------:R-:W-:Y:S01]  /*13dc0*/  IMAD.X R103, R9, 0x1, R30, P6 ;  /* 0x0000000109677824 */ /* 0x000fe200030e061e */
[----:B------:R-:W-:Y:S02]  /*13dd0*/  SEL R15, RZ, 0x1, P5 ;  /* 0x00000001ff0f7807 */ /* 0x000fe40002800000 */
[----:B------:R-:W-:Y:S02]  /*13de0*/  ISETP.GE.U32.AND P5, PT, R101, R10, PT ;  /* 0x0000000a6500720c */ /* 0x000fe40003fa6070 */
[----:B------:R-:W-:-:S02]  /*13df0*/  IADD3 R20, P6, PT, R133, R20, RZ ;  /* 0x0000001485147210 */ /* 0x000fc40007fde0ff */
[----:B------:R-:W-:Y:S02]  /*13e00*/  SEL R9, RZ, 0x1, P1 ;  /* 0x00000001ff097807 */ /* 0x000fe40000800000 */
[----:B------:R-:W-:Y:S01]  /*13e10*/  ISETP.GE.U32.AND.EX P5, PT, R103, R30, PT, P5 ;  /* 0x0000001e6700720c */ /* 0x000fe20003fa6150 */
[----:B------:R-:W-:Y:S01]  /*13e20*/  IMAD.X R29, R29, 0x1, R130, P6 ;  /* 0x000000011d1d7824 */ /* 0x000fe200030e0682 */
[----:B------:R-:W-:Y:S02]  /*13e30*/  IADD3.X R10, PT, PT, RZ, R4, R15, P3, P2 ;  /* 0x00000004ff0a7210 */ /* 0x000fe40001fe440f */
[----:B------:R-:W-:Y:S02]  /*13e40*/  IADD3 R116, P2, PT, R9, R116, RZ ;  /* 0x0000007409747210 */ /* 0x000fe40007f5e0ff */
[C---:B------:R-:W-:Y:S02]  /*13e50*/  ISETP.GE.U32.AND P1, PT, R20.reuse, R133, PT ;  /* 0x000000851400720c */ /* 0x040fe40003f26070 */
[----:B------:R-:W-:Y:S01]  /*13e60*/  IADD3 R33, P3, PT, R20, R104, RZ ;  /* 0x0000006814217210 */ /* 0x000fe20007f7e0ff */
[----:B------:R-:W-:Y:S01]  /*13e70*/  IMAD.X R118, RZ, RZ, R118, P2 ;  /* 0x000000ffff767224 */ /* 0x000fe200010e0676 */
[----:B------:R-:W-:-:S02]  /*13e80*/  SEL R9, RZ, 0x1, P5 ;  /* 0x00000001ff097807 */ /* 0x000fc40002800000 */
[----:B------:R-:W-:Y:S01]  /*13e90*/  IADD3 R109, P5, PT, R116, R6, RZ ;  /* 0x00000006746d7210 */ /* 0x000fe20007fbe0ff */
[----:B------:R-:W-:Y:S01]  /*13ea0*/  IMAD.X R30, R137, 0x1, R29, P3 ;  /* 0x00000001891e7824 */ /* 0x000fe200018e061d */
[----:B------:R-:W-:Y:S02]  /*13eb0*/  ISETP.GE.U32.AND.EX P1, PT, R29, R130, PT, P1 ;  /* 0x000000821d00720c */ /* 0x000fe40003f26110 */
[----:B------:R-:W-:Y:S01]  /*13ec0*/  IADD3 R122, P6, PT, R9, R122, RZ ;  /* 0x0000007a097a7210 */ /* 0x000fe20007fde0ff */
[----:B------:R-:W-:Y:S01]  /*13ed0*/  IMAD.X R100, R7, 0x1, R118, P5 ;  /* 0x0000000107647824 */ /* 0x000fe200028e0676 */
[----:B------:R-:W-:Y:S02]  /*13ee0*/  ISETP.GE.U32.AND P2, PT, R33, R20, PT ;  /* 0x000000142100720c */ /* 0x000fe40003f46070 */
[----:B------:R-:W-:Y:S01]  /*13ef0*/  IADD3 R20, P3, PT, R122, R109, RZ ;  /* 0x0000006d7a147210 */ /* 0x000fe20007f7e0ff */
[----:B------:R-:W-:Y:S01]  /*13f00*/  IMAD.X R124, RZ, RZ, R124, P6 ;  /* 0x000000ffff7c7224 */ /* 0x000fe200030e067c */
[----:B------:R-:W-:-:S02]  /*13f10*/  SEL R7, RZ, 0x1, P1 ;  /* 0x00000001ff077807 */ /* 0x000fc40000800000 */
[----:B------:R-:W-:Y:S01]  /*13f20*/  ISETP.GE.U32.AND.EX P1, PT, R30, R29, PT, P2 ;  /* 0x0000001d1e00720c */ /* 0x000fe20003f26120 */
[----:B------:R-:W-:Y:S01]  /*13f30*/  IMAD.X R29, R124, 0x1, R100, P3 ;  /* 0x000000017c1d7824 */ /* 0x000fe200018e0664 */
[----:B------:R-:W-:Y:S02]  /*13f40*/  IADD3 R126, P5, PT, R7, R126, RZ ;  /* 0x0000007e077e7210 */ /* 0x000fe40007fbe0ff */
[----:B------:R-:W-:Y:S02]  /*13f50*/  ISETP.GE.U32.AND P6, PT, R20, R109, PT ;  /* 0x0000006d1400720c */ /* 0x000fe40003fc6070 */
[----:B------:R-:W-:Y:S01]  /*13f60*/  SEL R4, RZ, 0x1, P1 ;  /* 0x00000001ff047807 */ /* 0x000fe20000800000 */
[----:B------:R-:W-:Y:S01]  /*13f70*/  IMAD.X R128, RZ, RZ, R128, P5 ;  /* 0x000000ffff807224 */ /* 0x000fe200028e0680 */
[----:B------:R-:W-:Y:S02]  /*13f80*/  IADD3 R7, P1, PT, R126, R22, RZ ;  /* 0x000000167e077210 */ /* 0x000fe40007f3e0ff */
[----:B------:R-:W-:-:S02]  /*13f90*/  ISETP.NE.U32.AND P2, PT, R122, RZ, PT ;  /* 0x000000ff7a00720c */ /* 0x000fc40003f45070 */
[----:B------:R-:W-:Y:S01]  /*13fa0*/  ISETP.GE.U32.AND.EX P3, PT, R29, R100, PT, P6 ;  /* 0x000000641d00720c */ /* 0x000fe20003f66160 */
[----:B------:R-:W-:Y:S01]  /*13fb0*/  IMAD.X R131, R131, 0x1, R128, P1 ;  /* 0x0000000183837824 */ /* 0x000fe200008e0680 */
[----:B------:R-:W-:Y:S01]  /*13fc0*/  IADD3 R4, P5, PT, R4, R83, RZ ;  /* 0x0000005304047210 */ /* 0x000fe20007fbe0ff */
[----:B------:R-:W-:Y:S01]  /*13fd0*/  VIADD R83, R73, UR7 ;  /* 0x0000000749537c36 */ /* 0x000fe20008000000 */
[----:B------:R-:W-:Y:S02]  /*13fe0*/  ISETP.NE.AND.EX P2, PT, R124, RZ, !P3, P2 ;  /* 0x000000ff7c00720c */ /* 0x000fe40005f45320 */
[C---:B------:R-:W-:Y:S01]  /*13ff0*/  ISETP.NE.U32.AND P1, PT, R4.reuse, RZ, PT ;  /* 0x000000ff0400720c */ /* 0x040fe20003f25070 */
[----:B------:R-:W-:Y:S01]  /*14000*/  IMAD.X R6, RZ, RZ, R19, P5 ;  /* 0x000000ffff067224 */ /* 0x000fe200028e0613 */
[----:B------:R-:W-:Y:S02]  /*14010*/  IADD3 R4, P6, PT, R4, R7, RZ ;  /* 0x0000000704047210 */ /* 0x000fe40007fde0ff */
[----:B------:R-:W-:-:S02]  /*14020*/  ISETP.GE.U32.AND P3, PT, R7, R126, PT ;  /* 0x0000007e0700720c */ /* 0x000fc40003f66070 */
[----:B------:R-:W-:Y:S01]  /*14030*/  SEL R19, RZ, 0x1, !P2 ;  /* 0x00000001ff137807 */ /* 0x000fe20005000000 */
[----:B------:R-:W-:Y:S01]  /*14040*/  IMAD.X R15, R6, 0x1, R131, P6 ;  /* 0x00000001060f7824 */ /* 0x000fe200030e0683 */
[----:B------:R-:W-:Y:S02]  /*14050*/  ISETP.GE.U32.AND.EX P3, PT, R131, R128, PT, P3 ;  /* 0x000000808300720c */ /* 0x000fe40003f66130 */
[----:B------:R-:W-:Y:S02]  /*14060*/  ISETP.GE.U32.AND P5, PT, R4, R7, PT ;  /* 0x000000070400720c */ /* 0x000fe40003fa6070 */
[----:B------:R-:W-:Y:S02]  /*14070*/  IADD3 R19, P2, PT, R19, R20, RZ ;  /* 0x0000001413137210 */ /* 0x000fe40007f5e0ff */
[----:B------:R-:W-:Y:S02]  /*14080*/  SEL R7, RZ, 0x1, P3 ;  /* 0x00000001ff077807 */ /* 0x000fe40001800000 */
[----:B------:R-:W-:Y:S01]  /*14090*/  ISETP.GE.U32.AND.EX P6, PT, R15, R131, PT, P5 ;  /* 0x000000830f00720c */ /* 0x000fe20003fc6150 */
[----:B------:R-:W-:Y:S01]  /*140a0*/  IMAD.X R8, RZ, RZ, R29, P2 ;  /* 0x000000ffff087224 */ /* 0x000fe200010e061d */
[----:B------:R-:W-:-:S02]  /*140b0*/  IADD3 R73, P3, P5, R72, R132, R7 ;  /* 0x0000008448497210 */ /* 0x000fc40007d7e007 */
[----:B------:R-:W-:Y:S02]  /*140c0*/  ISETP.GT.U32.AND P2, PT, R20, R19, PT ;  /* 0x000000131400720c */ /* 0x000fe40003f44070 */
[----:B------:R-:W-:Y:S02]  /*140d0*/  ISETP.NE.AND.EX P1, PT, R6, RZ, !P6, P1 ;  /* 0x000000ff0600720c */ /* 0x000fe40007725310 */
[----:B------:R-:W-:Y:S02]  /*140e0*/  IADD3.X R83, PT, PT, R83, R134, RZ, P3, P5 ;  /* 0x0000008653537210 */ /* 0x000fe40001fea4ff */
[----:B------:R-:W-:Y:S02]  /*140f0*/  ISETP.GT.U32.AND.EX P2, PT, R29, R8, PT, P2 ;  /* 0x000000081d00720c */ /* 0x000fe40003f44120 */
[----:B------:R-:W-:Y:S02]  /*14100*/  ISETP.GE.U32.AND P3, PT, R109, R116, PT ;  /* 0x000000746d00720c */ /* 0x000fe40003f66070 */
[----:B------:R-:W-:-:S02]  /*14110*/  SEL R9, RZ, 0x1, !P1 ;  /* 0x00000001ff097807 */ /* 0x000fc40004800000 */
[----:B------:R-:W-:Y:S02]  /*14120*/  IADD3 R109, P6, PT, R19, R76, RZ ;  /* 0x0000004c136d7210 */ /* 0x000fe40007fde0ff */
[----:B------:R-:W-:Y:S02]  /*14130*/  SEL R6, R20, R19, P2 ;  /* 0x0000001314067207 */ /* 0x000fe40001000000 */
[----:B------:R-:W-:Y:S01]  /*14140*/  IADD3 R9, P5, PT, R9, R4, RZ ;  /* 0x0000000409097210 */ /* 0x000fe20007fbe0ff */
[----:B------:R-:W-:Y:S01]  /*14150*/  IMAD.X R72, R8, 0x1, R31, P6 ;  /* 0x0000000108487824 */ /* 0x000fe200030e061f */
[----:B------:R-:W-:Y:S02]  /*14160*/  ISETP.GE.U32.AND.EX P1, PT, R100, R118, PT, P3 ;  /* 0x000000766400720c */ /* 0x000fe40003f26130 */
[----:B------:R-:W-:Y:S02]  /*14170*/  SEL R7, R29, R8, P2 ;  /* 0x000000081d077207 */ /* 0x000fe40001000000 */
[----:B------:R-:W-:Y:S01]  /*14180*/  ISETP.GT.U32.AND P3, PT, R6, R109, PT ;  /* 0x0000006d0600720c */ /* 0x000fe20003f64070 */
[----:B------:R-:W-:Y:S01]  /*14190*/  IMAD.X R6, RZ, RZ, R15, P5 ;  /* 0x000000ffff067224 */ /* 0x000fe200028e060f */
[----:B------:R-:W-:-:S02]  /*141a0*/  SEL R8, RZ, 0x1, P1 ;  /* 0x00000001ff087807 */ /* 0x000fc40000800000 */
[----:B------:R-:W-:Y:S02]  /*141b0*/  ISETP.GT.U32.AND P2, PT, R4, R9, PT ;  /* 0x000000090400720c */ /* 0x000fe40003f44070 */
[----:B------:R-:W-:Y:S02]  /*141c0*/  ISETP.GT.U32.AND.EX P1, PT, R7, R72, PT, P3 ;  /* 0x000000480700720c */ /* 0x000fe40003f24130 */
[----:B------:R-:W-:Y:S02]  /*141d0*/  ISETP.GT.U32.AND.EX P2, PT, R15, R6, PT, P2 ;  /* 0x000000060f00720c */ /* 0x000fe40003f44120 */
[----:B------:R-:W-:Y:S02]  /*141e0*/  IADD3 R7, P6, PT, R9, R80, RZ ;  /* 0x0000005009077210 */ /* 0x000fe40007fde0ff */
[----:B------:R-:W-:Y:S02]  /*141f0*/  SEL R19, RZ, 0x1, !P1 ;  /* 0x00000001ff137807 */ /* 0x000fe40004800000 */
[----:B------:R-:W-:Y:S01]  /*14200*/  IADD3 R123, P3, P5, R78, R123, R8 ;  /* 0x0000007b4e7b7210 */ /* 0x000fe20007d7e008 */
[----:B------:R-:W-:Y:S01]  /*14210*/  IMAD.X R8, R6, 0x1, R105, P6 ;  /* 0x0000000106087824 */ /* 0x000fe200030e0669 */
[----:B------:R-:W-:Y:S01]  /*14220*/  SEL R4, R4, R9, P2 ;  /* 0x0000000904047207 */ /* 0x000fe20001000000 */
[----:B------:R-:W-:Y:S01]  /*14230*/  VIADD R9, R27, UR6 ;  /* 0x000000061b097c36 */ /* 0x000fe20008000000 */
[----:B------:R-:W-:-:S02]  /*14240*/  IADD3 R14, P1, PT, R19, R14, RZ ;  /* 0x0000000e130e7210 */ /* 0x000fc40007f3e0ff */
[----:B------:R-:W-:Y:S02]  /*14250*/  SEL R6, R15, R6, P2 ;  /* 0x000000060f067207 */ /* 0x000fe40001000000 */
[----:B------:R-:W-:Y:S01]  /*14260*/  IADD3.X R120, PT, PT, R121, R120, RZ, P3, P5 ;  /* 0x0000007879787210 */ /* 0x000fe20001fea4ff */
[----:B------:R-:W-:Y:S01]  /*14270*/  IMAD.X R77, RZ, RZ, R77, P1 ;  /* 0x000000ffff4d7224 */ /* 0x000fe200008e064d */
[----:B------:R-:W-:Y:S02]  /*14280*/  ISETP.GT.U32.AND P2, PT, R4, R7, PT ;  /* 0x000000070400720c */ /* 0x000fe40003f44070 */
[-C--:B------:R-:W-:Y:S02]  /*14290*/  IADD3 R20, P3, PT, R14, R123.reuse, RZ ;  /* 0x0000007b0e147210 */ /* 0x080fe40007f7e0ff */
[----:B------:R-:W-:Y:S02]  /*142a0*/  IADD3 R31, P5, PT, R7, R82, RZ ;  /* 0x00000052071f7210 */ /* 0x000fe40007fbe0ff */
[----:B------:R-:W-:Y:S01]  /*142b0*/  ISETP.GT.U32.AND.EX P2, PT, R6, R8, PT, P2 ;  /* 0x000000080600720c */ /* 0x000fe20003f44120 */
[----:B------:R-:W-:Y:S01]  /*142c0*/  IMAD.X R22, R77, 0x1, R120, P3 ;  /* 0x000000014d167824 */ /* 0x000fe200018e0678 */
[----:B------:R-:W-:Y:S01]  /*142d0*/  ISETP.GE.U32.AND P6, PT, R20, R123, PT ;  /* 0x0000007b1400720c */ /* 0x000fe20003fc6070 */
[----:B------:R-:W-:Y:S01]  /*142e0*/  IMAD.X R29, R81, 0x1, R8, P5 ;  /* 0x00000001511d7824 */ /* 0x000fe200028e0608 */
[----:B------:R-:W-:-:S02]  /*142f0*/  SEL R4, RZ, 0x1, !P2 ;  /* 0x00000001ff047807 */ /* 0x000fc40005000000 */
[----:B------:R-:W-:Y:S02]  /*14300*/  IADD3 R102, P5, PT, R109, R16, RZ ;  /* 0x000000106d667210 */ /* 0x000fe40007fbe0ff */
[----:B------:R-:W-:Y:S02]  /*14310*/  ISETP.GE.U32.AND P1, PT, R31, R7, PT ;  /* 0x000000071f00720c */ /* 0x000fe40003f26070 */
[----:B------:R-:W-:Y:S01]  /*14320*/  ISETP.GE.U32.AND.EX P2, PT, R22, R120, PT, P6 ;  /* 0x000000781600720c */ /* 0x000fe20003f46160 */
[----:B------:R-:W-:Y:S01]  /*14330*/  IMAD.X R100, R107, 0x1, R72, P5 ;  /* 0x000000016b647824 */ /* 0x000fe200028e0648 */
[----:B------:R-:W-:Y:S02]  /*14340*/  ISETP.NE.U32.AND P3, PT, R14, RZ, PT ;  /* 0x000000ff0e00720c */ /* 0x000fe40003f65070 */
[----:B------:R-:W-:Y:S02]  /*14350*/  IADD3 R4, P6, PT, R4, R11, RZ ;  /* 0x0000000b04047210 */ /* 0x000fe40007fde0ff */
[----:B------:R-:W-:-:S02]  /*14360*/  ISETP.GE.U32.AND.EX P1, PT, R29, R8, PT, P1 ;  /* 0x000000081d00720c */ /* 0x000fc40003f26110 */
[----:B------:R-:W-:Y:S01]  /*14370*/  ISETP.NE.AND.EX P3, PT, R77, RZ, !P2, P3 ;  /* 0x000000ff4d00720c */ /* 0x000fe20005765330 */
[----:B------:R-:W-:Y:S01]  /*14380*/  IMAD.X R6, RZ, RZ, R10, P6 ;  /* 0x000000ffff067224 */ /* 0x000fe200030e060a */
[----:B------:R-:W-:Y:S02]  /*14390*/  IADD3 R8, P5, PT, R4, R73, RZ ;  /* 0x0000004904087210 */ /* 0x000fe40007fbe0ff */
[----:B------:R-:W-:Y:S02]  /*143a0*/  ISETP.GE.U32.AND P2, PT, R102, R109, PT ;  /* 0x0000006d6600720c */ /* 0x000fe40003f46070 */
[----:B------:R-:W-:Y:S01]  /*143b0*/  SEL R7, RZ, 0x1, !P3 ;  /* 0x00000001ff077807 */ /* 0x000fe20005800000 */
[----:B------:R-:W-:Y:S01]  /*143c0*/  IMAD.X R10, R6, 0x1, R83, P5 ;  /* 0x00000001060a7824 */ /* 0x000fe200028e0653 */
[----:B------:R-:W-:Y:S02]  /*143d0*/  ISETP.GE.U32.AND.EX P3, PT, R100, R72, PT, P2 ;  /* 0x000000486400720c */ /* 0x000fe40003f66120 */
[----:B------:R-:W-:-:S02]  /*143e0*/  ISETP.GE.U32.AND P2, PT, R8, R73, PT ;  /* 0x000000490800720c */ /* 0x000fc40003f46070 */
[----:B------:R-:W-:Y:S02]  /*143f0*/  SEL R19, RZ, 0x1, P0 ;  /* 0x00000001ff137807 */ /* 0x000fe40000000000 */
[----:B------:R-:W-:Y:S01]  /*14400*/  IADD3 R20, P6, P5, R74, R20, R7 ;  /* 0x000000144a147210 */ /* 0x000fe20007dde007 */
[----:B------:R-:W-:Y:S01]  /*14410*/  IMAD.MOV.U32 R74, RZ, RZ, RZ ;  /* 0x000000ffff4a7224 */ /* 0x000fe200078e00ff */
[----:B------:R-:W-:Y:S02]  /*14420*/  ISETP.NE.U32.AND P0, PT, R4, RZ, PT ;  /* 0x000000ff0400720c */ /* 0x000fe40003f05070 */
[----:B------:R-:W-:Y:S01]  /*14430*/  ISETP.GE.U32.AND.EX P2, PT, R10, R83, PT, P2 ;  /* 0x000000530a00720c */ /* 0x000fe20003f46120 */
[----:B------:R-:W-:Y:S01]  /*14440*/  IMAD.WIDE.U32 R74, R97, R13, R74 ;  /* 0x0000000d614a7225 */ /* 0x000fe200078e004a */
[----:B------:R-:W-:Y:S02]  /*14450*/  SEL R14, RZ, 0x1, P3 ;  /* 0x00000001ff0e7807 */ /* 0x000fe40001800000 */
[----:B------:R-:W-:-:S02]  /*14460*/  IADD3.X R22, PT, PT, R119, R22, RZ, P6, P5 ;  /* 0x0000001677167210 */ /* 0x000fc400037ea4ff */
[----:B------:R-:W-:Y:S02]  /*14470*/  ISETP.NE.AND.EX P0, PT, R6, RZ, !P2, P0 ;  /* 0x000000ff0600720c */ /* 0x000fe40005705300 */
[----:B------:R-:W-:Y:S02]  /*14480*/  IADD3 R14, P6, PT, R14, R111, RZ ;  /* 0x0000006f0e0e7210 */ /* 0x000fe40007fde0ff */
[----:B------:R-:W-:Y:S02]  /*14490*/  SEL R7, RZ, 0x1, !P0 ;  /* 0x00000001ff077807 */ /* 0x000fe40004000000 */
[----:B------:R-:W-:Y:S01]  /*144a0*/  IADD3 R11, P0, PT, R14, R20, RZ ;  /* 0x000000140e0b7210 */ /* 0x000fe20007f1e0ff */
[----:B------:R-:W-:Y:S01]  /*144b0*/  IMAD.X R16, RZ, RZ, R106, P6 ;  /* 0x000000ffff107224 */ /* 0x000fe200030e066a */
[----:B------:R-:W-:Y:S02]  /*144c0*/  IADD3 R19, P5, P3, R19, R18, RZ ;  /* 0x0000001213137210 */ /* 0x000fe40007bbe0ff */
[----:B------:R-:W-:Y:S01]  /*144d0*/  SEL R4, RZ, 0x1, P1 ;  /* 0x00000001ff047807 */ /* 0x000fe20000800000 */
[----:B------:R-:W-:Y:S01]  /*144e0*/  IMAD.X R15, R16, 0x1, R22, P0 ;  /* 0x00000001100f7824 */ /* 0x000fe200000e0616 */
[----:B------:R-:W-:-:S02]  /*144f0*/  SEL R6, RZ, 0x1, P4 ;  /* 0x00000001ff067807 */ /* 0x000fc40002000000 */
[----:B------:R-:W-:Y:S02]  /*14500*/  IADD3 R27, P6, P4, R26, R8, R7 ;  /* 0x000000081a1b7210 */ /* 0x000fe40007cde007 */
[----:B------:R-:W-:Y:S01]  /*14510*/  ISETP.GE.U32.AND P0, PT, R11, R20, PT ;  /* 0x000000140b00720c */ /* 0x000fe20003f06070 */
[----:B------:R-:W-:Y:S01]  /*14520*/  IMAD.MOV.U32 R20, RZ, RZ, RZ ;  /* 0x000000ffff147224 */ /* 0x000fe200078e00ff */
[----:B------:R-:W-:Y:S02]  /*14530*/  IADD3 R4, P2, PT, R4, R19, RZ ;  /* 0x0000001304047210 */ /* 0x000fe40007f5e0ff */
[----:B------:R-:W-:Y:S02]  /*14540*/  IADD3.X R7, PT, PT, RZ, R79, R6, P5, P3 ;  /* 0x0000004fff077210 */ /* 0x000fe40002fe6406 */
[----:B------:R-:W-:Y:S02]  /*14550*/  ISETP.NE.U32.AND P1, PT, R14, RZ, PT ;  /* 0x000000ff0e00720c */ /* 0x000fe40003f25070 */
[----:B------:R-:W-:Y:S01]  /*14560*/  ISETP.GE.U32.AND.EX P0, PT, R15, R22, PT, P0 ;  /* 0x000000160f00720c */ /* 0x000fe20003f06100 */
[----:B------:R-:W-:Y:S01]  /*14570*/  IMAD.X R7, RZ, RZ, R7, P2 ;  /* 0x000000ffff077224 */ /* 0x000fe200010e0607 */
[----:B------:R-:W-:Y:S01]  /*14580*/  IADD3 R6, P3, PT, R4, R27, RZ ;  /* 0x0000001b04067210 */ /* 0x000fe20007f7e0ff */
[----:B------:R-:W-:Y:S01]  /*14590*/  IMAD.MOV.U32 R22, RZ, RZ, RZ ;  /* 0x000000ffff167224 */ /* 0x000fe200078e00ff */
[----:B------:R-:W-:Y:S01]  /*145a0*/  IADD3.X R9, PT, PT, R9, R10, RZ, P6, P4 ;  /* 0x0000000a09097210 */ /* 0x000fe200037e84ff */
[----:B------:R-:W-:Y:S01]  /*145b0*/  IMAD R10, R24, R13, R75 ;  /* 0x0000000d180a7224 */ /* 0x000fe200078e024b */
[----:B------:R-:W-:Y:S01]  /*145c0*/  ISETP.NE.AND.EX P1, PT, R16, RZ, !P0, P1 ;  /* 0x000000ff1000720c */ /* 0x000fe20004725310 */
[----:B------:R-:W-:Y:S01]  /*145d0*/  IMAD.WIDE.U32 R22, R108, R12, R22 ;  /* 0x0000000c6c167225 */ /* 0x000fe200078e0016 */
[----:B------:R-:W-:-:S02]  /*145e0*/  ISETP.GE.U32.AND P2, PT, R6, R27, PT ;  /* 0x0000001b0600720c */ /* 0x000fc40003f46070 */
[----:B------:R-:W-:Y:S01]  /*145f0*/  SEL R105, RZ, 0x1, !P1 ;  /* 0x00000001ff697807 */ /* 0x000fe20004800000 */
[----:B------:R-:W-:Y:S01]  /*14600*/  IMAD.X R8, R7, 0x1, R9, P3 ;  /* 0x0000000107087824 */ /* 0x000fe200018e0609 */
[----:B------:R-:W-:Y:S01]  /*14610*/  ISETP.NE.U32.AND P1, PT, R4, RZ, PT ;  /* 0x000000ff0400720c */ /* 0x000fe20003f25070 */
[----:B------:R-:W-:Y:S01]  /*14620*/  IMAD R5, R5, R12, R23 ;  /* 0x0000000c05057224 */ /* 0x000fe200078e0217 */
[----:B------:R-:W-:Y:S01]  /*14630*/  LOP3.LUT R4, R102, R101, R98, 0xfe, !PT ;  /* 0x0000006566047212 */ /* 0x000fe200078efe62 */
[----:B------:R-:W-:Y:S01]  /*14640*/  IMAD.MOV.U32 R16, RZ, RZ, RZ ;  /* 0x000000ffff107224 */ /* 0x000fe200078e00ff */
[----:B------:R-:W-:Y:S01]  /*14650*/  ISETP.GE.U32.AND.EX P0, PT, R8, R9, PT, P2 ;  /* 0x000000090800720c */ /* 0x000fe20003f06120 */
[----:B------:R-:W-:Y:S01]  /*14660*/  VIADD R24, R1, 0x420 ;  /* 0x0000042001187836 */ /* 0x000fe20000000000 */
[----:B------:R-:W-:Y:S01]  /*14670*/  IADD3 R105, P2, P3, R74, R11, R105 ;  /* 0x0000000b4a697210 */ /* 0x000fe20007b5e069 */
[----:B------:R-:W-:Y:S01]  /*14680*/  IMAD.WIDE.U32 R16, R13, R87, R16 ;  /* 0x000000570d107225 */ /* 0x000fe200078e0010 */
[----:B------:R-:W-:-:S02]  /*14690*/  ISETP.NE.AND.EX P0, PT, R7, RZ, !P0, P1 ;  /* 0x000000ff0700720c */ /* 0x000fc40004705310 */
[----:B------:R-:W-:Y:S01]  /*146a0*/  IADD3 R105, P1, PT, R105, R22, RZ ;  /* 0x0000001669697210 */ /* 0x000fe20007f3e0ff */
[----:B------:R-:W-:Y:S01]  /*146b0*/  IMAD.WIDE.U32 R12, R12, R86, R20 ;  /* 0x000000560c0c7225 */ /* 0x000fe200078e0014 */
[----:B------:R-:W-:Y:S02]  /*146c0*/  IADD3.X R10, PT, PT, R10, R15, RZ, P2, P3 ;  /* 0x0000000f0a0a7210 */ /* 0x000fe400017e64ff */
[----:B------:R-:W-:Y:S02]  /*146d0*/  SEL R27, RZ, 0x1, !P0 ;  /* 0x00000001ff1b7807 */ /* 0x000fe40004000000 */
[----:B------:R-:W-:Y:S01]  /*146e0*/  LOP3.LUT P0, RZ, R4, R105, RZ, 0xfc, !PT ;  /* 0x0000006904ff7212 */ /* 0x000fe2000780fcff */
[----:B------:R-:W-:Y:S01]  /*146f0*/  IMAD.X R97, R5, 0x1, R10, P1 ;  /* 0x0000000105617824 */ /* 0x000fe200008e060a */
[----:B------:R-:W-:Y:S01]  /*14700*/  LOP3.LUT R4, R100, R103, R96, 0xfe, !PT ;  /* 0x0000006764047212 */ /* 0x000fe200078efe60 */
[----:B------:R-:W-:Y:S01]  /*14710*/  VIADD R5, R17, UR5 ;  /* 0x0000000511057c36 */ /* 0x000fe20008000000 */
[----:B------:R-:W-:-:S02]  /*14720*/  IADD3 R27, P1, P2, R16, R6, R27 ;  /* 0x00000006101b7210 */ /* 0x000fc40007a3e01b */
[----:B------:R-:W-:Y:S02]  /*14730*/  LOP3.LUT P0, RZ, R4, R97, RZ, 0xfc, P0 ;  /* 0x0000006104ff7212 */ /* 0x000fe4000000fcff */
[----:B------:R-:W-:Y:S02]  /*14740*/  IADD3 R27, P3, PT, R27, R12, RZ ;  /* 0x0000000c1b1b7210 */ /* 0x000fe40007f7e0ff */
[----:B------:R-:W-:-:S04]  /*14750*/  IADD3.X R5, PT, PT, R5, R8, RZ, P1, P2 ;  /* 0x0000000805057210 */ /* 0x000fc80000fe44ff */
[----:B------:R-:W-:-:S05]  /*14760*/  IADD3.X R26, PT, PT, R5, UR4, R13, P3, !PT ;  /* 0x00000004051a7c10 */ /* 0x000fca0009ffe40d */
[----:B0-----:R-:W-:Y:S05]  /*14770*/  @!P0 BRA `(.L_x_55) ;  /* 0x0000078400808947 */ /* 0x001fea0003800000 */
[----:B------:R-:W0:Y:S01]  /*14780*/  LDC.64 R76, c[0x3][0x60] ;  /* 0x00c01800ff4c7b82 */ /* 0x000e220000000a00 */
[----:B------:R-:W-:Y:S01]  /*14790*/  IMAD.MOV.U32 R8, RZ, RZ, RZ ;  /* 0x000000ffff087224 */ /* 0x000fe200078e00ff */
[----:B------:R-:W-:Y:S01]  /*147a0*/  UMOV UR4, URZ ;  /* 0x000000ff00047c82 */ /* 0x000fe20008000000 */
[----:B------:R-:W-:Y:S01]  /*147b0*/  UMOV UR5, URZ ;  /* 0x000000ff00057c82 */ /* 0x000fe20008000000 */
[----:B------:R-:W-:Y:S01]  /*147c0*/  IMAD.MOV.U32 R12, RZ, RZ, RZ ;  /* 0x000000ffff0c7224 */ /* 0x000fe200078e00ff */
[----:B------:R-:W-:Y:S01]  /*147d0*/  UMOV UR6, URZ ;  /* 0x000000ff00067c82 */ /* 0x000fe20008000000 */
[----:B------:R-:W-:Y:S01]  /*147e0*/  UMOV UR7, URZ ;  /* 0x000000ff00077c82 */ /* 0x000fe20008000000 */
[----:B------:R-:W-:Y:S01]  /*147f0*/  STL.128 [R1+0x50], RZ ;  /* 0x000050ff01007387 */ /* 0x000fe20000100c00 */
[----:B------:R-:W1:Y:S01]  /*14800*/  LDC.64 R78, c[0x3][0x68] ;  /* 0x00c01a00ff4e7b82 */ /* 0x000e620000000a00 */
[----:B------:R-:W-:Y:S04]  /*14810*/  BSSY.RECONVERGENT B8, `(.L_x_56) ;  /* 0x0000234000087945 */ /* 0x000fe80003800200 */
[----:B------:R-:W-:Y:S03]  /*14820*/  BSSY.RELIABLE B9, `(.L_x_57) ;  /* 0x0000209000097945 */ /* 0x000fe60003800100 */
[----:B------:R-:W2:Y:S01]  /*14830*/  LDC.64 R80, c[0x3][0x70] ;  /* 0x00c01c00ff507b82 */ /* 0x000ea20000000a00 */
[----:B0-----:R-:W-:-:S07]  /*14840*/  IMAD.WIDE.U32 R6, R77, R76, RZ ;  /* 0x0000004c4d067225 */ /* 0x001fce00078e00ff */
[----:B------:R-:W0:Y:S01]  /*14850*/  LDC.64 R82, c[0x3][0x78] ;  /* 0x00c01e00ff527b82 */ /* 0x000e220000000a00 */
[----:B------:R-:W-:Y:S02]  /*14860*/  IMAD.SHL.U32 R9, R6, 0x2, RZ ;  /* 0x0000000206097824 */ /* 0x000fe400078e00ff */
[----:B------:R-:W-:Y:S02]  /*14870*/  VIADD R11, R7, UR4 ;  /* 0x00000004070b7c36 */ /* 0x000fe40008000000 */
[----:B------:R-:W-:-:S03]  /*14880*/  IMAD.WIDE.U32 R4, R76, R76, R8 ;  /* 0x0000004c4c047225 */ /* 0x000fc600078e0008 */
[--C-:B------:R-:W-:Y:S01]  /*14890*/  SHF.R.U64 R6, R6, 0x1f, R11.reuse ;  /* 0x0000001f06067819 */ /* 0x100fe2000000120b */
[----:B------:R-:W-:Y:S01]  /*148a0*/  VIADD R5, R5, UR5 ;  /* 0x0000000505057c36 */ /* 0x000fe20008000000 */
[----:B------:R-:W-:Y:S01]  /*148b0*/  ISETP.GE.U32.AND P0, PT, R4, RZ, PT ;  /* 0x000000ff0400720c */ /* 0x000fe20003f06070 */
[----:B------:R-:W-:Y:S01]  /*148c0*/  IMAD.MOV.U32 R7, RZ, RZ, RZ ;  /* 0x000000ffff077224 */ /* 0x000fe200078e00ff */
[----:B------:R-:W-:Y:S01]  /*148d0*/  SHF.R.U32.HI R10, RZ, 0x1f, R11 ;  /* 0x0000001fff0a7819 */ /* 0x000fe2000001160b */
[----:B-1----:R-:W-:Y:S01]  /*148e0*/  IMAD.WIDE.U32 R14, R79, R78, RZ ;  /* 0x0000004e4f0e7225 */ /* 0x002fe200078e00ff */
[----:B------:R-:W-:-:S03]  /*148f0*/  ISETP.GE.U32.AND.EX P0, PT, R5, R9, PT, P0 ;  /* 0x000000090500720c */ /* 0x000fc60003f06100 */
[----:B------:R-:W-:Y:S01]  /*14900*/  IMAD.WIDE.U32 R6, R77, R77, R6 ;  /* 0x0000004d4d067225 */ /* 0x000fe200078e0006 */
[----:B------:R-:W-:-:S03]  /*14910*/  SEL R21, RZ, 0x1, P0 ;  /* 0x00000001ff157807 */ /* 0x000fc60000000000 */
[----:B------:R-:W-:Y:S01]  /*14920*/  VIADD R72, R7, UR4 ;  /* 0x0000000407487c36 */ /* 0x000fe20008000000 */
[----:B------:R-:W-:Y:S01]  /*14930*/  IADD3 R21, P0, P1, R21, R6, RZ ;  /* 0x0000000615157210 */ /* 0x000fe2000791e0ff */
[----:B------:R-:W-:-:S04]  /*14940*/  IMAD.WIDE.U32 R8, R79, R76, RZ ;  /* 0x0000004c4f087225 */ /* 0x000fc800078e00ff */
[----:B------:R-:W-:-:S04]  /*14950*/  IMAD.WIDE.U32 R6, R78, R77, RZ ;  /* 0x0000004d4e067225 */ /* 0x000fc800078e00ff */
[----:B------:R-:W-:Y:S01]  /*14960*/  VIADD R20, R9, UR4 ;  /* 0x0000000409147c36 */ /* 0x000fe20008000000 */
[-C--:B------:R-:W-:Y:S01]  /*14970*/  IADD3 R13, P2, PT, R8, R6.reuse, RZ ;  /* 0x00000006080d7210 */ /* 0x080fe20007f5e0ff */
[----:B------:R-:W-:Y:S01]  /*14980*/  VIADD R19, R7, UR5 ;  /* 0x0000000507137c36 */ /* 0x000fe20008000000 */
[----:B------:R-:W-:Y:S01]  /*14990*/  LOP3.LUT R9, R10, 0x1, RZ, 0xc0, !PT ;  /* 0x000000010a097812 */ /* 0x000fe200078ec0ff */
[----:B------:R-:W-:Y:S01]  /*149a0*/  VIADD R73, R15, UR4 ;  /* 0x000000040f497c36 */ /* 0x000fe20008000000 */
[C---:B------:R-:W-:Y:S01]  /*149b0*/  ISETP.GE.U32.AND P3, PT, R13.reuse, R6, PT ;  /* 0x000000060d00720c */ /* 0x040fe20003f66070 */
[----:B------:R-:W-:Y:S01]  /*149c0*/  IMAD.WIDE.U32 R10, R76, R78, R12 ;  /* 0x0000004e4c0a7225 */ /* 0x000fe200078e000c */
[----:B------:R-:W-:Y:S02]  /*149d0*/  IADD3.X R72, PT, PT, RZ, R72, R9, P0, P1 ;  /* 0x00000048ff487210 */ /* 0x000fe400007e2409 */
[----:B------:R-:W-:Y:S01]  /*149e0*/  ISETP.GE.U32.AND P1, PT, R13, R8, PT ;  /* 0x000000080d00720c */ /* 0x000fe20003f26070 */
[----:B------:R-:W-:Y:S01]  /*149f0*/  IMAD.X R8, R19, 0x1, R20, P2 ;  /* 0x0000000113087824 */ /* 0x000fe200010e0614 */
[----:B------:R-:W-:Y:S01]  /*14a00*/  ISETP.GE.U32.AND P0, PT, R10, RZ, PT ;  /* 0x000000ff0a00720c */ /* 0x000fe20003f06070 */
[----:B------:R-:W-:Y:S01]  /*14a10*/  VIADD R16, R11, UR5 ;  /* 0x000000050b107c36 */ /* 0x000fe20008000000 */
[----:B------:R-:W-:Y:S01]  /*14a20*/  SHF.R.U64 R18, R14, 0x1f, R73 ;  /* 0x0000001f0e127819 */ /* 0x000fe20000001249 */
[----:B------:R-:W-:Y:S01]  /*14a30*/  IMAD.MOV.U32 R9, RZ, RZ, RZ ;  /* 0x000000ffff097224 */ /* 0x000fe200078e00ff */
[----:B------:R-:W-:Y:S01]  /*14a40*/  ISETP.GE.U32.AND.EX P3, PT, R8, R19, PT, P3 ;  /* 0x000000130800720c */ /* 0x000fe20003f66130 */
[----:B------:R-:W-:Y:S01]  /*14a50*/  IMAD.SHL.U32 R17, R14, 0x2, RZ ;  /* 0x000000020e117824 */ /* 0x000fe200078e00ff */
[----:B------:R-:W-:Y:S01]  /*14a60*/  ISETP.GE.U32.AND.EX P0, PT, R16, R13, PT, P0 ;  /* 0x0000000d1000720c */ /* 0x000fe20003f06100 */
[----:B------:R-:W-:Y:S01]  /*14a70*/  IMAD.WIDE.U32 R6, R77, R79, R8 ;  /* 0x0000004f4d067225 */ /* 0x000fe200078e0008 */
[----:B------:R-:W-:-:S02]  /*14a80*/  IADD3 R9, P6, PT, R21, R10, RZ ;  /* 0x0000000a15097210 */ /* 0x000fc40007fde0ff */
[----:B------:R-:W-:Y:S01]  /*14a90*/  SEL R23, RZ, 0x1, P0 ;  /* 0x00000001ff177807 */ /* 0x000fe20000000000 */
[----:B------:R-:W-:Y:S01]  /*14aa0*/  VIADD R19, R7, UR4 ;  /* 0x0000000407137c36 */ /* 0x000fe20008000000 */
[----:B------:R-:W-:Y:S01]  /*14ab0*/  IADD3 R7, P5, PT, R9, R10, RZ ;  /* 0x0000000a09077210 */ /* 0x000fe20007fbe0ff */
[----:B------:R-:W-:Y:S01]  /*14ac0*/  IMAD.X R15, R16, 0x1, R72, P6 ;  /* 0x00000001100f7824 */ /* 0x000fe200030e0648 */
[----:B------:R-:W-:Y:S01]  /*14ad0*/  ISETP.GE.U32.AND.EX P1, PT, R8, R20, PT, P1 ;  /* 0x000000140800720c */ /* 0x000fe20003f26110 */
[----:B--2---:R-:W-:Y:S01]  /*14ae0*/  IMAD.WIDE.U32 R10, R81, R76, RZ ;  /* 0x0000004c510a7225 */ /* 0x004fe200078e00ff */
[----:B------:R-:W-:Y:S02]  /*14af0*/  IADD3 R23, P2, P4, R23, R6, RZ ;  /* 0x0000000617177210 */ /* 0x000fe40007c5e0ff */
[----:B------:R-:W-:Y:S01]  /*14b00*/  ISETP.GE.U32.AND P0, PT, R9, R21, PT ;  /* 0x000000150900720c */ /* 0x000fe20003f06070 */
[----:B------:R-:W-:Y:S01]  /*14b10*/  IMAD.WIDE.U32 R12, R80, R77, RZ ;  /* 0x0000004d500c7225 */ /* 0x000fe200078e00ff */
[----:B------:R-:W-:-:S02]  /*14b20*/  SEL R106, RZ, 0x1, P1 ;  /* 0x00000001ff6a7807 */ /* 0x000fc40000800000 */
[----:B------:R-:W-:Y:S01]  /*14b30*/  ISETP.GE.U32.AND P1, PT, R7, R9, PT ;  /* 0x000000090700720c */ /* 0x000fe20003f26070 */
[C---:B------:R-:W-:Y:S01]  /*14b40*/  IMAD.X R6, R15.reuse, 0x1, R16, P5 ;  /* 0x000000010f067824 */ /* 0x040fe200028e0610 */
[----:B------:R-:W-:Y:S01]  /*14b50*/  ISETP.GE.U32.AND.EX P0, PT, R15, R72, PT, P0 ;  /* 0x000000480f00720c */ /* 0x000fe20003f06100 */
[----:B------:R-:W-:Y:S01]  /*14b60*/  IMAD.MOV.U32 R8, RZ, RZ, RZ ;  /* 0x000000ffff087224 */ /* 0x000fe200078e00ff */
[----:B------:R-:W-:Y:S01]  /*14b70*/  SEL R22, RZ, 0x1, P3 ;  /* 0x00000001ff167807 */ /* 0x000fe20001800000 */
[----:B------:R-:W-:Y:S01]  /*14b80*/  IMAD.MOV.U32 R16, RZ, RZ, RZ ;  /* 0x000000ffff107224 */ /* 0x000fe200078e00ff */
[----:B------:R-:W-:Y:S01]  /*14b90*/  IADD3 R9, P3, PT, R10, R12, RZ ;  /* 0x0000000c0a097210 */ /* 0x000fe20007f7e0ff */
[----:B------:R-:W-:Y:S01]  /*14ba0*/  VIADD R13, R13, UR6 ;  /* 0x000000060d0d7c36 */ /* 0x000fe20008000000 */
[----:B------:R-:W-:Y:S01]  /*14bb0*/  ISETP.GE.U32.AND.EX P1, PT, R6, R15, PT, P1 ;  /* 0x0000000f0600720c */ /* 0x000fe20003f26110 */
[----:B------:R-:W-:Y:S01]  /*14bc0*/  IMAD.WIDE.U32 R14, R78, R78, R16 ;  /* 0x0000004e4e0e7225 */ /* 0x000fe200078e0010 */
[----:B------:R-:W-:-:S02]  /*14bd0*/  SEL R104, RZ, 0x1, P0 ;  /* 0x00000001ff687807 */ /* 0x000fc40000000000 */
[-C--:B------:R-:W-:Y:S01]  /*14be0*/  IADD3.X R106, PT, PT, RZ, R19.reuse, R106, P2, P4 ;  /* 0x00000013ff6a7210 */ /* 0x080fe200017e846a */
[----:B------:R-:W-:Y:S01]  /*14bf0*/  IMAD.WIDE.U32 R20, R76, R80, R8 ;  /* 0x000000504c147225 */ /* 0x000fe200078e0008 */
[----:B------:R-:W-:Y:S02]  /*14c00*/  IADD3.X R22, PT, PT, RZ, R19, R22, P2, P4 ;  /* 0x00000013ff167210 */ /* 0x000fe400017e8416 */
[----:B------:R-:W-:Y:S01]  /*14c10*/  SEL R19, RZ, 0x1, P1 ;  /* 0x00000001ff137807 */ /* 0x000fe20000800000 */
[----:B------:R-:W-:Y:S01]  /*14c20*/  VIADD R111, R21, UR6 ;  /* 0x00000006156f7c36 */ /* 0x000fe20008000000 */
[-C--:B------:R-:W-:Y:S01]  /*14c30*/  IADD3 R104, P1, PT, R104, R23.reuse, RZ ;  /* 0x0000001768687210 */ /* 0x080fe20007f3e0ff */
[----:B------:R-:W-:Y:S01]  /*14c40*/  VIADD R75, R15, UR5 ;  /* 0x000000050f4b7c36 */ /* 0x000fe20008000000 */
[----:B------:R-:W-:Y:S01]  /*14c50*/  IADD3 R8, P4, PT, R19, R23, RZ ;  /* 0x0000001713087210 */ /* 0x000fe20007f9e0ff */
[----:B------:R-:W-:Y:S01]  /*14c60*/  IMAD.MOV.U32 R19, RZ, RZ, RZ ;  /* 0x000000ffff137224 */ /* 0x000fe200078e00ff */
[----:B------:R-:W-:Y:S01]  /*14c70*/  IADD3 R107, P2, PT, R104, R20, RZ ;  /* 0x00000014686b7210 */ /* 0x000fe20007f5e0ff */
[----:B------:R-:W-:Y:S01]  /*14c80*/  IMAD.X R106, RZ, RZ, R106, P1 ;  /* 0x000000ffff6a7224 */ /* 0x000fe200008e066a */
[----:B------:R-:W-:Y:S01]  /*14c90*/  ISETP.GE.U32.AND P0, PT, R14, RZ, PT ;  /* 0x000000ff0e00720c */ /* 0x000fe20003f06070 */
[----:B------:R-:W-:Y:S01]  /*14ca0*/  IMAD.X R21, RZ, RZ, R22, P4 ;  /* 0x000000ffff157224 */ /* 0x000fe200020e0616 */
[----:B------:R-:W-:Y:S01]  /*14cb0*/  IADD3 R22, P4, PT, R8, R107, RZ ;  /* 0x0000006b08167210 */ /* 0x000fe20007f9e0ff */
[----:B------:R-:W-:Y:S01]  /*14cc0*/  IMAD.X R74, R111, 0x1, R106, P2 ;  /* 0x000000016f4a7824 */ /* 0x000fe200010e066a */
[----:B------:R-:W-:Y:S01]  /*14cd0*/  ISETP.GE.U32.AND.EX P0, PT, R75, R17, PT, P0 ;  /* 0x000000114b00720c */ /* 0x000fe20003f06100 */
[----:B------:R-:W-:Y:S01]  /*14ce0*/  IMAD.WIDE.U32 R16, R79, R79, R18 ;  /* 0x0000004f4f107225 */ /* 0x000fe200078e0012 */
[----:B------:R-:W-:-:S02]  /*14cf0*/  ISETP.GE.U32.AND P1, PT, R22, R107, PT ;  /* 0x0000006b1600720c */ /* 0x000fc40003f26070 */
[----:B------:R-:W-:Y:S01]  /*14d00*/  SEL R23, RZ, 0x1, P0 ;  /* 0x00000001ff177807 */ /* 0x000fe20000000000 */
[----:B------:R-:W-:Y:S01]  /*14d10*/  IMAD.X R99, R21, 0x1, R74, P4 ;  /* 0x0000000115637824 */ /* 0x000fe200020e064a */
[----:B------:R-:W-:Y:S01]  /*14d20*/  ISETP.NE.U32.AND P2, PT, R8, RZ, PT ;  /* 0x000000ff0800720c */ /* 0x000fe20003f45070 */
[----:B------:R-:W-:Y:S01]  /*14d30*/  VIADD R72, R17, UR4 ;  /* 0x0000000411487c36 */ /* 0x000fe20008000000 */
[----:B------:R-:W-:Y:S01]  /*14d40*/  SHF.R.U32.HI R15, RZ, 0x1f, R73 ;  /* 0x0000001fff0f7819 */ /* 0x000fe20000011649 */
[----:B------:R-:W-:Y:S01]  /*14d50*/  VIADD R18, R11, UR4 ;  /* 0x000000040b127c36 */ /* 0x000fe20008000000 */
[----:B------:R-:W-:Y:S02]  /*14d60*/  ISETP.GE.U32.AND.EX P0, PT, R99, R74, PT, P1 ;  /* 0x0000004a6300720c */ /* 0x000fe40003f06110 */
[----:B------:R-:W-:Y:S01]  /*14d70*/  IADD3 R23, P1, P4, R23, R16, RZ ;  /* 0x0000001017177210 */ /* 0x000fe20007c3e0ff */
[----:B------:R-:W-:Y:S01]  /*14d80*/  IMAD.WIDE.U32 R16, R80, R79, RZ ;  /* 0x0000004f50107225 */ /* 0x000fe200078e00ff */
[----:B------:R-:W-:-:S02]  /*14d90*/  ISETP.NE.AND.EX P0, PT, R21, RZ, !P0, P2 ;  /* 0x000000ff1500720c */ /* 0x000fc40004705320 */
[----:B------:R-:W-:Y:S01]  /*14da0*/  LOP3.LUT R15, R15, 0x1, RZ, 0xc0, !PT ;  /* 0x000000010f0f7812 */ /* 0x000fe200078ec0ff */
[----:B------:R-:W-:Y:S01]  /*14db0*/  IMAD.X R8, R13, 0x1, R18, P3 ;  /* 0x000000010d087824 */ /* 0x000fe200018e0612 */
[----:B------:R-:W-:Y:S02]  /*14dc0*/  SEL R19, RZ, 0x1, !P0 ;  /* 0x00000001ff137807 */ /* 0x000fe40004000000 */
[----:B------:R-:W-:Y:S02]  /*14dd0*/  IADD3.X R72, PT, PT, RZ, R72, R15, P1, P4 ;  /* 0x00000048ff487210 */ /* 0x000fe40000fe840f */
[----:B------:R-:W-:Y:S02]  /*14de0*/  IADD3 R19, P0, PT, R19, R22, RZ ;  /* 0x0000001613137210 */ /* 0x000fe40007f1e0ff */
[----:B------:R-:W-:Y:S01]  /*14df0*/  ISETP.GE.U32.AND P6, PT, R9, R10, PT ;  /* 0x0000000a0900720c */ /* 0x000fe20003fc6070 */
[----:B------:R-:W-:Y:S01]  /*14e00*/  IMAD.WIDE.U32 R10, R81, R78, RZ ;  /* 0x0000004e510a7225 */ /* 0x000fe200078e00ff */
[----:B------:R-:W-:-:S02]  /*14e10*/  ISETP.GE.U32.AND P1, PT, R9, R12, PT ;  /* 0x0000000c0900720c */ /* 0x000fc40003f26070 */
[-C--:B------:R-:W-:Y:S01]  /*14e20*/  ISETP.GT.U32.AND P4, PT, R22, R19.reuse, PT ;  /* 0x000000131600720c */ /* 0x080fe20003f84070 */
[----:B------:R-:W-:Y:S01]  /*14e30*/  IMAD.X R12, RZ, RZ, R99, P0 ;  /* 0x000000ffff0c7224 */ /* 0x000fe200000e0663 */
[----:B------:R-:W-:Y:S01]  /*14e40*/  IADD3 R15, P2, PT, R10, R16, RZ ;  /* 0x000000100a0f7210 */ /* 0x000fe20007f5e0ff */
[----:B------:R-:W-:Y:S01]  /*14e50*/  VIADD R21, R11, UR4 ;  /* 0x000000040b157c36 */ /* 0x000fe20008000000 */
[----:B------:R-:W-:Y:S02]  /*14e60*/  IADD3 R73, P5, PT, R19, R14, RZ ;  /* 0x0000000e13497210 */ /* 0x000fe40007fbe0ff */
[----:B------:R-:W-:Y:S02]  /*14e70*/  ISETP.GT.U32.AND.EX P4, PT, R99, R12, PT, P4 ;  /* 0x0000000c6300720c */ /* 0x000fe40003f84140 */
[----:B------:R-:W-:Y:S02]  /*14e80*/  ISETP.GE.U32.AND P0, PT, R15, R10, PT ;  /* 0x0000000a0f00720c */ /* 0x000fe40003f06070 */
[----:B------:R-:W-:Y:S01]  /*14e90*/  SEL R10, R22, R19, P4 ;  /* 0x00000013160a7207 */ /* 0x000fe20002000000 */
[----:B------:R-:W-:Y:S01]  /*14ea0*/  IMAD.X R22, R12, 0x1, R75, P5 ;  /* 0x000000010c167824 */ /* 0x000fe200028e064b */
[----:B------:R-:W-:-:S02]  /*14eb0*/  ISETP.GE.U32.AND P3, PT, R20, RZ, PT ;  /* 0x000000ff1400720c */ /* 0x000fc40003f66070 */
[----:B------:R-:W-:Y:S01]  /*14ec0*/  SEL R11, R99, R12, P4 ;  /* 0x0000000c630b7207 */ /* 0x000fe20002000000 */
[----:B------:R-:W-:Y:S01]  /*14ed0*/  IMAD.MOV.U32 R12, RZ, RZ, RZ ;  /* 0x000000ffff0c7224 */ /* 0x000fe200078e00ff */
[----:B------:R-:W-:Y:S02]  /*14ee0*/  ISETP.GT.U32.AND P5, PT, R10, R73, PT ;  /* 0x000000490a00720c */ /* 0x000fe40003fa4070 */
[----:B------:R-:W-:Y:S01]  /*14ef0*/  ISETP.GE.U32.AND.EX P3, PT, R111, R9, PT, P3 ;  /* 0x000000096f00720c */ /* 0x000fe20003f66130 */
[----:B------:R-:W-:Y:S01]  /*14f00*/  IMAD.MOV.U32 R9, RZ, RZ, RZ ;  /* 0x000000ffff097224 */ /* 0x000fe200078e00ff */
[----:B------:R-:W-:Y:S02]  /*14f10*/  ISETP.GE.U32.AND P4, PT, R107, R104, PT ;  /* 0x000000686b00720c */ /* 0x000fe40003f86070 */
[----:B------:R-:W-:Y:S01]  /*14f20*/  ISETP.GE.U32.AND.EX P6, PT, R8, R18, PT, P6 ;  /* 0x000000120800720c */ /* 0x000fe20003fc6160 */
[----:B0-----:R-:W-:Y:S01]  /*14f30*/  IMAD.WIDE.U32 R18, R83, R76, RZ ;  /* 0x0000004c53127225 */ /* 0x001fe200078e00ff */
[----:B------:R-:W-:-:S02]  /*14f40*/  ISETP.GT.U32.AND.EX P5, PT, R11, R22, PT, P5 ;  /* 0x000000160b00720c */ /* 0x000fc40003fa4150 */
[----:B------:R-:W-:Y:S01]  /*14f50*/  ISETP.GE.U32.AND.EX P1, PT, R8, R13, PT, P1 ;  /* 0x0000000d0800720c */ /* 0x000fe20003f26110 */
[----:B------:R-:W-:Y:S01]  /*14f60*/  IMAD.WIDE.U32 R10, R82, R77, RZ ;  /* 0x0000004d520a7225 */ /* 0x000fe200078e00ff */
[----:B------:R-:W-:Y:S02]  /*14f70*/  ISETP.GE.U32.AND.EX P4, PT, R74, R106, PT, P4 ;  /* 0x0000006a4a00720c */ /* 0x000fe40003f86140 */
[----:B------:R-:W-:Y:S01]  /*14f80*/  SEL R75, RZ, 0x1, P3 ;  /* 0x00000001ff4b7807 */ /* 0x000fe20001800000 */
[----:B------:R-:W-:Y:S01]  /*14f90*/  IMAD.WIDE.U32 R8, R77, R81, R8 ;  /* 0x000000514d087225 */ /* 0x000fe200078e0008 */
[----:B------:R-:W-:Y:S02]  /*14fa0*/  SEL R14, RZ, 0x1, !P5 ;  /* 0x00000001ff0e7807 */ /* 0x000fe40006800000 */
[----:B------:R-:W-:Y:S01]  /*14fb0*/  IADD3 R13, P3, PT, R18, R10, RZ ;  /* 0x0000000a120d7210 */ /* 0x000fe20007f7e0ff */
[----:B------:R-:W-:Y:S01]  /*14fc0*/  VIADD R108, R9, UR4 ;  /* 0x00000004096c7c36 */ /* 0x000fe20008000000 */
[----:B------:R-:W-:Y:S01]  /*14fd0*/  SEL R109, RZ, 0x1, P4 ;  /* 0x00000001ff6d7807 */ /* 0x000fe20002000000 */
[----:B------:R-:W-:Y:S01]  /*14fe0*/  VIADD R119, R11, UR7 ;  /* 0x000000070b777c36 */ /* 0x000fe20008000000 */
[----:B------:R-:W-:Y:S01]  /*14ff0*/  IADD3 R74, P4, P5, R75, R8, RZ ;  /* 0x000000084b4a7210 */ /* 0x000fe20007d9e0ff */
[----:B------:R-:W-:Y:S01]  /*15000*/  IMAD.WIDE.U32 R106, R76, R82, R12 ;  /* 0x000000524c6a7225 */ /* 0x000fe200078e000c */
[----:B------:R-:W-:-:S02]  /*15010*/  SEL R75, RZ, 0x1, P6 ;  /* 0x00000001ff4b7807 */ /* 0x000fc40003000000 */
[----:B------:R-:W-:Y:S01]  /*15020*/  IADD3 R14, P6, PT, R14, R23, RZ ;  /* 0x000000170e0e7210 */ /* 0x000fe20007fde0ff */
[----:B------:R-:W-:Y:S01]  /*15030*/  VIADD R118, R107, UR7 ;  /* 0x000000076b767c36 */ /* 0x000fe20008000000 */
[----:B------:R-:W-:Y:S01]  /*15040*/  SEL R9, RZ, 0x1, P1 ;  /* 0x00000001ff097807 */ /* 0x000fe20000800000 */
[----:B------:R-:W-:Y:S01]  /*15050*/  VIADD R23, R17, UR6 ;  /* 0x0000000611177c36 */ /* 0x000fe20008000000 */
[----:B------:R-:W-:Y:S01]  /*15060*/  IADD3.X R110, PT, PT, RZ, R108, R75, P4, P5 ;  /* 0x0000006cff6e7210 */ /* 0x000fe200027ea44b */
[----:B------:R-:W-:Y:S01]  /*15070*/  IMAD.X R12, RZ, RZ, R72, P6 ;  /* 0x000000ffff0c7224 */ /* 0x000fe200030e0648 */
[----:B------:R-:W-:Y:S01]  /*15080*/  IADD3 R109, P1, PT, R109, R74, RZ ;  /* 0x0000004a6d6d7210 */ /* 0x000fe20007f3e0ff */
[----:B------:R-:W-:Y:S01]  /*15090*/  IMAD.X R8, R23, 0x1, R21, P2 ;  /* 0x0000000117087824 */ /* 0x000fe200010e0615 */
[----:B------:R-:W-:Y:S01]  /*150a0*/  IADD3 R20, P2, PT, R73, R20, RZ ;  /* 0x0000001449147210 */ /* 0x000fe20007f5e0ff */
[----:B------:R-:W-:Y:S01]  /*150b0*/  VIADD R19, R19, UR5 ;  /* 0x0000000513137c36 */ /* 0x000fe20008000000 */
[----:B------:R-:W-:Y:S01]  /*150c0*/  IADD3 R75, P6, PT, R109, R106, RZ ;  /* 0x0000006a6d4b7210 */ /* 0x000fe20007fde0ff */
[----:B------:R-:W-:Y:S01]  /*150d0*/  IMAD.X R110, RZ, RZ, R110, P1 ;  /* 0x000000ffff6e7224 */ /* 0x000fe200008e066e */
[----:B------:R-:W-:Y:S01]  /*150e0*/  IADD3.X R9, PT, PT, RZ, R108, R9, P4, P5 ;  /* 0x0000006cff097210 */ /* 0x000fe200027ea409 */
[----:B------:R-:W-:Y:S01]  /*150f0*/  IMAD.X R72, R22, 0x1, R111, P2 ;  /* 0x0000000116487824 */ /* 0x000fe200010e066f */
[----:B------:R-:W-:Y:S01]  /*15100*/  ISETP.GE.U32.AND P4, PT, R20, R73, PT ;  /* 0x000000491400720c */ /* 0x000fe20003f86070 */
[----:B------:R-:W-:Y:S01]  /*15110*/  IMAD.X R107, R118, 0x1, R110, P6 ;  /* 0x00000001766b7824 */ /* 0x000fe200030e066e */
[----:B------:R-:W-:-:S02]  /*15120*/  IADD3 R104, P6, PT, R14, R75, RZ ;  /* 0x0000004b0e687210 */ /* 0x000fc40007fde0ff */
[----:B------:R-:W-:Y:S01]  /*15130*/  ISETP.NE.U32.AND P2, PT, R14, RZ, PT ;  /* 0x000000ff0e00720c */ /* 0x000fe20003f45070 */
[----:B------:R-:W-:Y:S01]  /*15140*/  IMAD.MOV.U32 R14, RZ, RZ, RZ ;  /* 0x000000ffff0e7224 */ /* 0x000fe200078e00ff */
[----:B------:R-:W-:Y:S01]  /*15150*/  ISETP.GE.U32.AND P5, PT, R104, R75, PT ;  /* 0x0000004b6800720c */ /* 0x000fe20003fa6070 */
[----:B------:R-:W-:Y:S01]  /*15160*/  IMAD.X R108, R12, 0x1, R107, P6 ;  /* 0x000000010c6c7824 */ /* 0x000fe200030e066b */
[----:B------:R-:W-:Y:S02]  /*15170*/  ISETP.GE.U32.AND.EX P4, PT, R72, R22, PT, P4 ;  /* 0x000000164800720c */ /* 0x000fe40003f86140 */
[----:B------:R-:W-:Y:S01]  /*15180*/  ISETP.GE.U32.AND P1, PT, R15, R16, PT ;  /* 0x000000100f00720c */ /* 0x000fe20003f26070 */
[----:B------:R-:W-:Y:S01]  /*15190*/  IMAD.WIDE.U32 R16, R78, R80, R14 ;  /* 0x000000504e107225 */ /* 0x000fe200078e000e */
[----:B------:R-:W-:Y:S02]  /*151a0*/  ISETP.GE.U32.AND.EX P5, PT, R108, R107, PT, P5 ;  /* 0x0000006b6c00720c */ /* 0x000fe40003fa6150 */
[----:B------:R-:W-:Y:S01]  /*151b0*/  SEL R22, RZ, 0x1, P4 ;  /* 0x00000001ff167807 */ /* 0x000fe20002000000 */
[----:B------:R-:W-:Y:S01]  /*151c0*/  VIADD R99, R17, UR6 ;  /* 0x0000000611637c36 */ /* 0x000fe20008000000 */
[----:B------:R-:W-:Y:S01]  /*151d0*/  ISETP.NE.AND.EX P5, PT, R12, RZ, !P5, P2 ;  /* 0x000000ff0c00720c */ /* 0x000fe20006fa5320 */
[----:B------:R-:W-:Y:S01]  /*151e0*/  IMAD.X R14, R119, 0x1, R19, P3 ;  /* 0x00000001770e7824 */ /* 0x000fe200018e0613 */
[----:B------:R-:W-:-:S02]  /*151f0*/  ISETP.GE.U32.AND P2, PT, R16, RZ, PT ;  /* 0x000000ff1000720c */ /* 0x000fc40003f46070 */
[----:B------:R-:W-:Y:S02]  /*15200*/  SEL R12, RZ, 0x1, !P5 ;  /* 0x00000001ff0c7807 */ /* 0x000fe40006800000 */
[----:B------:R-:W-:Y:S02]  /*15210*/  IADD3 R22, P5, PT, R22, R74, RZ ;  /* 0x0000004a16167210 */ /* 0x000fe40007fbe0ff */
[----:B------:R-:W-:Y:S02]  /*15220*/  IADD3 R17, P4, PT, R12, R104, RZ ;  /* 0x000000680c117210 */ /* 0x000fe40007f9e0ff */
[----:B------:R-:W-:Y:S01]  /*15230*/  ISETP.GE.U32.AND.EX P2, PT, R99, R15, PT, P2 ;  /* 0x0000000f6300720c */ /* 0x000fe20003f46120 */
[----:B------:R-:W-:Y:S01]  /*15240*/  IMAD.X R11, RZ, RZ, R9, P5 ;  /* 0x000000ffff0b7224 */ /* 0x000fe200028e0609 */
[----:B------:R-:W-:Y:S01]  /*15250*/  ISETP.GE.U32.AND.EX P0, PT, R8, R21, PT, P0 ;  /* 0x000000150800720c */ /* 0x000fe20003f06100 */
[----:B------:R-:W-:Y:S01]  /*15260*/  IMAD.X R21, RZ, RZ, R108, P4 ;  /* 0x000000ffff157224 */ /* 0x000fe200020e066c */
[----:B------:R-:W-:Y:S01]  /*15270*/  IADD3 R15, P6, PT, R17, R16, RZ ;  /* 0x00000010110f7210 */ /* 0x000fe20007fde0ff */
[----:B------:R-:W-:Y:S01]  /*15280*/  IMAD.MOV.U32 R9, RZ, RZ, RZ ;  /* 0x000000ffff097224 */ /* 0x000fe200078e00ff */
[----:B------:R-:W-:-:S02]  /*15290*/  ISETP.GT.U32.AND P5, PT, R104, R17, PT ;  /* 0x000000116800720c */ /* 0x000fc40003fa4070 */
[----:B------:R-:W-:Y:S01]  /*152a0*/  ISETP.NE.U32.AND P4, PT, R22, RZ, PT ;  /* 0x000000ff1600720c */ /* 0x000fe20003f85070 */
[----:B------:R-:W-:Y:S01]  /*152b0*/  IMAD.X R74, R21, 0x1, R99, P6 ;  /* 0x00000001154a7824 */ /* 0x000fe200030e0663 */
[----:B------:R-:W-:Y:S02]  /*152c0*/  ISETP.GT.U32.AND.EX P5, PT, R108, R21, PT, P5 ;  /* 0x000000156c00720c */ /* 0x000fe40003fa4150 */
[----:B------:R-:W-:Y:S02]  /*152d0*/  IADD3 R22, P6, PT, R22, R15, RZ ;  /* 0x0000000f16167210 */ /* 0x000fe40007fde0ff */
[----:B------:R-:W-:Y:S02]  /*152e0*/  SEL R12, R104, R17, P5 ;  /* 0x00000011680c7207 */ /* 0x000fe40002800000 */
[----:B------:R-:W-:Y:S01]  /*152f0*/  SEL R21, R108, R21, P5 ;  /* 0x000000156c157207 */ /* 0x000fe20002800000 */
[----:B------:R-:W-:Y:S01]  /*15300*/  IMAD.X R17, R11, 0x1, R74, P6 ;  /* 0x000000010b117824 */ /* 0x000fe200030e064a */
[----:B------:R-:W-:-:S02]  /*15310*/  ISETP.GE.U32.AND P5, PT, R22, R15, PT ;  /* 0x0000000f1600720c */ /* 0x000fc40003fa6070 */
[----:B------:R-:W-:Y:S02]  /*15320*/  ISETP.GE.U32.AND P3, PT, R13, R18, PT ;  /* 0x000000120d00720c */ /* 0x000fe40003f66070 */
[----:B------:R-:W-:Y:S02]  /*15330*/  ISETP.GE.U32.AND.EX P5, PT, R17, R74, PT, P5 ;  /* 0x0000004a1100720c */ /* 0x000fe40003fa6150 */
[----:B------:R-:W-:Y:S01]  /*15340*/  ISETP.GE.U32.AND.EX P3, PT, R14, R19, PT, P3 ;  /* 0x000000130e00720c */ /* 0x000fe20003f66130 */
[----:B------:R-:W-:Y:S01]  /*15350*/  IMAD.WIDE.U32 R18, R79, R81, R8 ;  /* 0x000000514f127225 */ /* 0x000fe200078e0008 */
[----:B------:R-:W-:Y:S02]  /*15360*/  ISETP.NE.AND.EX P4, PT, R11, RZ, !P5, P4 ;  /* 0x000000ff0b00720c */ /* 0x000fe40006f85340 */
[----:B------:R-:W-:Y:S02]  /*15370*/  SEL R104, RZ, 0x1, P3 ;  /* 0x00000001ff687807 */ /* 0x000fe40001800000 */
[----:B------:R-:W-:-:S02]  /*15380*/  ISETP.GE.U32.AND P3, PT, R75, R109, PT ;  /* 0x0000006d4b00720c */ /* 0x000fc40003f66070 */
[----:B------:R-:W-:Y:S02]  /*15390*/  SEL R11, RZ, 0x1, !P4 ;  /* 0x00000001ff0b7807 */ /* 0x000fe40006000000 */
[----:B------:R-:W-:Y:S02]  /*153a0*/  ISETP.GE.U32.AND P6, PT, R106, RZ, PT ;  /* 0x000000ff6a00720c */ /* 0x000fe40003fc6070 */
[----:B------:R-:W-:Y:S02]  /*153b0*/  SEL R9, RZ, 0x1, P2 ;  /* 0x00000001ff097807 */ /* 0x000fe40001000000 */
[----:B------:R-:W-:Y:S01]  /*153c0*/  ISETP.GE.U32.AND.EX P3, PT, R107, R110, PT, P3 ;  /* 0x0000006e6b00720c */ /* 0x000fe20003f66130 */
[----:B------:R-:W-:Y:S01]  /*153d0*/  VIADD R110, R19, UR4 ;  /* 0x00000004136e7c36 */ /* 0x000fe20008000000 */
[----:B------:R-:W-:Y:S02]  /*153e0*/  IADD3 R11, P4, PT, R11, R22, RZ ;  /* 0x000000160b0b7210 */ /* 0x000fe40007f9e0ff */
[----:B------:R-:W-:-:S02]  /*153f0*/  ISETP.GE.U32.AND.EX P6, PT, R118, R13, PT, P6 ;  /* 0x0000000d7600720c */ /* 0x000fc40003fc6160 */
[----:B------:R-:W-:Y:S02]  /*15400*/  IADD3 R108, P2, P5, R9, R18, RZ ;  /* 0x00000012096c7210 */ /* 0x000fe40007d5e0ff */
[----:B------:R-:W-:Y:S02]  /*15410*/  SEL R9, RZ, 0x1, P3 ;  /* 0x00000001ff097807 */ /* 0x000fe40001800000 */
[----:B------:R-:W-:Y:S01]  /*15420*/  ISETP.GT.U32.AND P3, PT, R12, R15, PT ;  /* 0x0000000f0c00720c */ /* 0x000fe20003f64070 */
[----:B------:R-:W-:Y:S01]  /*15430*/  IMAD.MOV.U32 R15, RZ, RZ, RZ ;  /* 0x000000ffff0f7224 */ /* 0x000fe200078e00ff */
[----:B------:R-:W-:Y:S01]  /*15440*/  SEL R75, RZ, 0x1, P6 ;  /* 0x00000001ff4b7807 */ /* 0x000fe20003000000 */
[----:B------:R-:W-:Y:S01]  /*15450*/  IMAD.X R12, RZ, RZ, R17, P4 ;  /* 0x000000ffff0c7224 */ /* 0x000fe200020e0611 */
[----:B------:R-:W-:Y:S01]  /*15460*/  ISETP.GT.U32.AND P6, PT, R22, R11, PT ;  /* 0x0000000b1600720c */ /* 0x000fe20003fc4070 */
[----:B------:R-:W-:Y:S01]  /*15470*/  IMAD.WIDE.U32 R18, R77, R83, R14 ;  /* 0x000000534d127225 */ /* 0x000fe200078e000e */
[----:B------:R-:W-:-:S02]  /*15480*/  IADD3 R73, P4, PT, R11, R16, RZ ;  /* 0x000000100b497210 */ /* 0x000fc40007f9e0ff */
[----:B------:R-:W-:Y:S01]  /*15490*/  ISETP.GT.U32.AND.EX P3, PT, R21, R74, PT, P3 ;  /* 0x0000004a1500720c */ /* 0x000fe20003f64130 */
[----:B------:R-:W-:Y:S01]  /*154a0*/  VIADD R117, R19, UR5 ;  /* 0x0000000513757c36 */ /* 0x000fe20008000000 */
[----:B------:R-:W-:Y:S01]  /*154b0*/  ISETP.GT.U32.AND.EX P6, PT, R17, R12, PT, P6 ;  /* 0x0000000c1100720c */ /* 0x000fe20003fc4160 */
[----:B------:R-:W-:Y:S01]  /*154c0*/  IMAD.X R99, R12, 0x1, R99, P4 ;  /* 0x000000010c637824 */ /* 0x000fe200020e0663 */
[----:B------:R-:W-:Y:S02]  /*154d0*/  SEL R15, RZ, 0x1, !P3 ;  /* 0x00000001ff0f7807 */ /* 0x000fe40005800000 */
[----:B------:R-:W-:Y:S01]  /*154e0*/  IADD3 R116, P4, P3, R75, R18, RZ ;  /* 0x000000124b747210 */ /* 0x000fe20007b9e0ff */
[----:B------:R-:W-:Y:S01]  /*154f0*/  IMAD.WIDE.U32 R18, R81, R80, RZ ;  /* 0x0000005051127225 */ /* 0x000fe200078e00ff */
[----:B------:R-:W-:Y:S02]  /*15500*/  SEL R12, R17, R12, P6 ;  /* 0x0000000c110c7207 */ /* 0x000fe40003000000 */
[----:B------:R-:W-:Y:S01]  /*15510*/  SEL R17, RZ, 0x1, P0 ;  /* 0x00000001ff117807 */ /* 0x000fe20000000000 */
[----:B------:R-:W-:Y:S01]  /*15520*/  VIADD R21, R19, UR4 ;  /* 0x0000000413157c36 */ /* 0x000fe20008000000 */
[----:B------:R-:W-:-:S02]  /*15530*/  IADD3.X R74, PT, PT, RZ, R117, R104, P4, P3 ;  /* 0x00000075ff4a7210 */ /* 0x000fc400027e6468 */
[----:B------:R-:W-:Y:S01]  /*15540*/  IADD3 R16, P0, PT, R9, R116, RZ ;  /* 0x0000007409107210 */ /* 0x000fe20007f1e0ff */
[----:B------:R-:W-:Y:S01]  /*15550*/  IMAD.SHL.U32 R9, R18, 0x2, RZ ;  /* 0x0000000212097824 */ /* 0x000fe200078e00ff */
[----:B------:R-:W-:Y:S02]  /*15560*/  SEL R11, R22, R11, P6 ;  /* 0x0000000b160b7207 */ /* 0x000fe40003000000 */
[----:B------:R-:W-:Y:S01]  /*15570*/  IADD3 R15, P6, PT, R15, R108, RZ ;  /* 0x0000006c0f0f7210 */ /* 0x000fe20007fde0ff */
[----:B------:R-:W-:Y:S01]  /*15580*/  IMAD.X R74, RZ, RZ, R74, P0 ;  /* 0x000000ffff4a7224 */ /* 0x000fe200000e064a */
[----:B------:R-:W-:Y:S02]  /*15590*/  IADD3.X R22, PT, PT, RZ, R110, R17, P2, P5 ;  /* 0x0000006eff167210 */ /* 0x000fe400017ea411 */
[CC--:B------:R-:W-:Y:S02]  /*155a0*/  IADD3 R114, P0, PT, R15.reuse, R16.reuse, RZ ;  /* 0x000000100f727210 */ /* 0x0c0fe40007f1e0ff */
[----:B------:R-:W-:Y:S01]  /*155b0*/  ISETP.GE.U32.AND.EX P1, PT, R8, R23, PT, P1 ;  /* 0x000000170800720c */ /* 0x000fe20003f26110 */
[----:B------:R-:W-:Y:S01]  /*155c0*/  IMAD.X R22, RZ, RZ, R22, P6 ;  /* 0x000000ffff167224 */ /* 0x000fe200030e0616 */
[----:B------:R-:W-:Y:S01]  /*155d0*/  ISETP.GE.U32.AND P6, PT, R114, R16, PT ;  /* 0x000000107200720c */ /* 0x000fe20003fc6070 */
[----:B------:R-:W-:Y:S01]  /*155e0*/  IMAD.MOV.U32 R8, RZ, RZ, RZ ;  /* 0x000000ffff087224 */ /* 0x000fe200078e00ff */
[----:B------:R-:W-:Y:S01]  /*155f0*/  SEL R107, RZ, 0x1, P1 ;  /* 0x00000001ff6b7807 */ /* 0x000fe20000800000 */
[----:B------:R-:W-:Y:S01]  /*15600*/  IMAD.X R115, R22, 0x1, R74, P0 ;  /* 0x0000000116737824 */ /* 0x000fe200000e064a */
[----:B------:R-:W-:Y:S01]  /*15610*/  ISETP.NE.U32.AND P0, PT, R15, RZ, PT ;  /* 0x000000ff0f00720c */ /* 0x000fe20003f05070 */
[----:B------:R-:W-:Y:S01]  /*15620*/  IMAD.WIDE.U32 R16, R80, R80, R8 ;  /* 0x0000005050107225 */ /* 0x000fe200078e0008 */
[----:B------:R-:W-:-:S02]  /*15630*/  SHF.R.U64 R8, R18, 0x1f, R21 ;  /* 0x0000001f12087819 */ /* 0x000fc40000001215 */
[----:B------:R-:W-:Y:S01]  /*15640*/  ISETP.GE.U32.AND.EX P6, PT, R115, R74, PT, P6 ;  /* 0x0000004a7300720c */ /* 0x000fe20003fc6160 */
[----:B------:R-:W-:Y:S01]  /*15650*/  VIADD R15, R17, UR6 ;  /* 0x00000006110f7c36 */ /* 0x000fe20008000000 */
[----:B------:R-:W-:Y:S01]  /*15660*/  ISETP.GE.U32.AND P1, PT, R16, RZ, PT ;  /* 0x000000ff1000720c */ /* 0x000fe20003f26070 */
[----:B------:R-:W-:Y:S01]  /*15670*/  IMAD.WIDE.U32 R74, R83, R78, RZ ;  /* 0x0000004e534a7225 */ /* 0x000fe200078e00ff */
[----:B------:R-:W-:Y:S02]  /*15680*/  ISETP.NE.AND.EX P0, PT, R22, RZ, !P6, P0 ;  /* 0x000000ff1600720c */ /* 0x000fe40007705300 */
[----:B------:R-:W-:Y:S01]  /*15690*/  ISETP.GE.U32.AND.EX P1, PT, R15, R9, PT, P1 ;  /* 0x000000090f00720c */ /* 0x000fe20003f26110 */
[----:B------:R-:W-:Y:S01]  /*156a0*/  IMAD.WIDE.U32 R22, R82, R79, RZ ;  /* 0x0000004f52167225 */ /* 0x000fe200078e00ff */
[----:B------:R-:W-:Y:S02]  /*156b0*/  ISETP.GT.U32.AND P6, PT, R11, R73, PT ;  /* 0x000000490b00720c */ /* 0x000fe40003fc4070 */
[----:B------:R-:W-:Y:S01]  /*156c0*/  SEL R111, RZ, 0x1, !P0 ;  /* 0x00000001ff6f7807 */ /* 0x000fe20004000000 */
[----:B------:R-:W-:Y:S01]  /*156d0*/  IMAD.MOV.U32 R9, RZ, RZ, RZ ;  /* 0x000000ffff097224 */ /* 0x000fe200078e00ff */
[----:B------:R-:W-:Y:S01]  /*156e0*/  ISETP.GT.U32.AND.EX P6, PT, R12, R99, PT, P6 ;  /* 0x000000630c00720c */ /* 0x000fe20003fc4160 */
[----:B------:R-:W-:Y:S01]  /*156f0*/  IMAD.MOV.U32 R18, RZ, RZ, RZ ;  /* 0x000000ffff127224 */ /* 0x000fe200078e00ff */
[----:B------:R-:W-:Y:S01]  /*15700*/  IADD3 R19, P0, PT, R74, R22, RZ ;  /* 0x000000164a137210 */ /* 0x000fe20007f1e0ff */
[----:B------:R-:W-:Y:S01]  /*15710*/  IMAD.WIDE.U32 R8, R81, R81, R8 ;  /* 0x0000005151087225 */ /* 0x000fe200078e0008 */
[----:B------:R-:W-:-:S02]  /*15720*/  SEL R11, RZ, 0x1, P1 ;  /* 0x00000001ff0b7807 */ /* 0x000fc40000800000 */
[----:B------:R-:W-:Y:S01]  /*15730*/  SHF.R.U32.HI R12, RZ, 0x1f, R21 ;  /* 0x0000001fff0c7819 */ /* 0x000fe20000011615 */
[----:B------:R-:W-:Y:S01]  /*15740*/  VIADD R21, R9, UR4 ;  /* 0x0000000409157c36 */ /* 0x000fe20008000000 */
[----:B------:R-:W-:Y:S02]  /*15750*/  SEL R17, RZ, 0x1, !P6 ;  /* 0x00000001ff117807 */ /* 0x000fe40007000000 */
[----:B------:R-:W-:Y:S01]  /*15760*/  IADD3 R104, P1, P6, R11, R8, RZ ;  /* 0x000000080b687210 */ /* 0x000fe20007e3e0ff */
[----:B------:R-:W-:Y:S01]  /*15770*/  IMAD.WIDE.U32 R8, R78, R82, R18 ;  /* 0x000000524e087225 */ /* 0x000fe200078e0012 */
[----:B------:R-:W-:Y:S02]  /*15780*/  LOP3.LUT R12, R12, 0x1, RZ, 0xc0, !PT ;  /* 0x000000010c0c7812 */ /* 0x000fe400078ec0ff */
[----:B------:R-:W-:Y:S01]  /*15790*/  IADD3.X R18, PT, PT, RZ, R110, R107, P2, P5 ;  /* 0x0000006eff127210 */ /* 0x000fe200017ea46b */
[----:B------:R-:W-:Y:S01]  /*157a0*/  VIADD R113, R9, UR7 ;  /* 0x0000000709717c36 */ /* 0x000fe20008000000 */
[----:B------:R-:W-:-:S02]  /*157b0*/  IADD3 R111, P2, PT, R111, R114, RZ ;  /* 0x000000726f6f7210 */ /* 0x000fc40007f5e0ff */
[----:B------:R-:W-:Y:S02]  /*157c0*/  IADD3.X R21, PT, PT, RZ, R21, R12, P1, P6 ;  /* 0x00000015ff157210 */ /* 0x000fe40000fec40c */
[----:B------:R-:W-:Y:S01]  /*157d0*/  IADD3 R11, P6, PT, R17, R108, RZ ;  /* 0x0000006c110b7210 */ /* 0x000fe20007fde0ff */
[----:B------:R-:W-:Y:S01]  /*157e0*/  IMAD.X R12, RZ, RZ, R115, P2 ;  /* 0x000000ffff0c7224 */ /* 0x000fe200010e0673 */
[----:B------:R-:W-:Y:S02]  /*157f0*/  IADD3 R112, P1, PT, R111, R8, RZ ;  /* 0x000000086f707210 */ /* 0x000fe40007f3e0ff */
[----:B------:R-:W-:Y:S01]  /*15800*/  ISETP.GE.U32.AND P5, PT, R13, R10, PT ;  /* 0x0000000a0d00720c */ /* 0x000fe20003fa6070 */
[----:B------:R-:W-:Y:S01]  /*15810*/  IMAD.X R9, RZ, RZ, R18, P6 ;  /* 0x000000ffff097224 */ /* 0x000fe200030e0612 */
[----:B------:R-:W-:Y:S01]  /*15820*/  IADD3 R108, P2, PT, R11, R112, RZ ;  /* 0x000000700b6c7210 */ /* 0x000fe20007f5e0ff */
[----:B------:R-:W-:Y:S01]  /*15830*/  IMAD.X R109, R12, 0x1, R113, P1 ;  /* 0x000000010c6d7824 */ /* 0x000fe200008e0671 */
[----:B------:R-:W-:-:S02]  /*15840*/  IADD3 R106, P6, PT, R73, R106, RZ ;  /* 0x0000006a496a7210 */ /* 0x000fc40007fde0ff */
[----:B------:R-:W-:Y:S01]  /*15850*/  ISETP.GE.U32.AND P1, PT, R108, R112, PT ;  /* 0x000000706c00720c */ /* 0x000fe20003f26070 */
[----:B------:R-:W-:Y:S01]  /*15860*/  IMAD.X R110, R9, 0x1, R109, P2 ;  /* 0x00000001096e7824 */ /* 0x000fe200010e066d */
[----:B------:R-:W-:Y:S01]  /*15870*/  ISETP.NE.U32.AND P2, PT, R11, RZ, PT ;  /* 0x000000ff0b00720c */ /* 0x000fe20003f45070 */
[----:B------:R-:W-:Y:S01]  /*15880*/  IMAD.X R107, R99, 0x1, R118, P6 ;  /* 0x00000001636b7824 */ /* 0x000fe200030e0676 */
[----:B------:R-:W-:Y:S01]  /*15890*/  ISETP.GE.U32.AND P6, PT, R106, R73, PT ;  /* 0x000000496a00720c */ /* 0x000fe20003fc6070 */
[----:B------:R-:W-:Y:S01]  /*158a0*/  VIADD R11, R75, UR5 ;  /* 0x000000054b0b7c36 */ /* 0x000fe20008000000 */
[----:B------:R-:W-:Y:S01]  /*158b0*/  ISETP.GE.U32.AND.EX P1, PT, R110, R109, PT, P1 ;  /* 0x0000006d6e00720c */ /* 0x000fe20003f26110 */
[----:B------:R-:W-:Y:S01]  /*158c0*/  VIADD R73, R23, UR7 ;  /* 0x0000000717497c36 */ /* 0x000fe20008000000 */
[----:B------:R-:W-:Y:S02]  /*158d0*/  ISETP.GE.U32.AND.EX P5, PT, R14, R119, PT, P5 ;  /* 0x000000770e00720c */ /* 0x000fe40003fa6150 */
[----:B------:R-:W-:Y:S01]  /*158e0*/  ISETP.NE.AND.EX P2, PT, R9, RZ, !P1, P2 ;  /* 0x000000ff0900720c */ /* 0x000fe20004f45320 */
[----:B------:R-:W-:Y:S01]  /*158f0*/  IMAD.X R10, R73, 0x1, R11, P0 ;  /* 0x00000001490a7824 */ /* 0x000fe200000e060b */
[----:B------:R-:W-:-:S02]  /*15900*/  ISETP.GE.U32.AND P1, PT, R19, R74, PT ;  /* 0x0000004a1300720c */ /* 0x000fc40003f26070 */
[----:B------:R-:W-:Y:S02]  /*15910*/  ISETP.GE.U32.AND.EX P6, PT, R107, R99, PT, P6 ;  /* 0x000000636b00720c */ /* 0x000fe40003fc6160 */
[----:B------:R-:W-:Y:S02]  /*15920*/  SEL R14, RZ, 0x1, P5 ;  /* 0x00000001ff0e7807 */ /* 0x000fe40002800000 */
[----:B------:R-:W-:Y:S02]  /*15930*/  ISETP.GT.U32.AND P5, PT, R114, R111, PT ;  /* 0x0000006f7200720c */ /* 0x000fe40003fa4070 */
[----:B------:R-:W-:Y:S02]  /*15940*/  ISETP.GE.U32.AND.EX P1, PT, R10, R11, PT, P1 ;  /* 0x0000000b0a00720c */ /* 0x000fe40003f26110 */
[----:B------:R-:W-:Y:S02]  /*15950*/  SEL R11, RZ, 0x1, !P2 ;  /* 0x00000001ff0b7807 */ /* 0x000fe40005000000 */
[----:B------:R-:W-:-:S02]  /*15960*/  SEL R9, RZ, 0x1, P6 ;  /* 0x00000001ff097807 */ /* 0x000fc40003000000 */
[----:B------:R-:W-:Y:S02]  /*15970*/  ISETP.GT.U32.AND.EX P2, PT, R115, R12, PT, P5 ;  /* 0x0000000c7300720c */ /* 0x000fe40003f44150 */
[----:B------:R-:W-:Y:S02]  /*15980*/  IADD3 R11, P6, PT, R11, R108, RZ ;  /* 0x0000006c0b0b7210 */ /* 0x000fe40007fde0ff */
[----:B------:R-:W-:Y:S02]  /*15990*/  ISETP.GE.U32.AND P0, PT, R19, R22, PT ;  /* 0x000000161300720c */ /* 0x000fe40003f06070 */
[----:B------:R-:W-:Y:S01]  /*159a0*/  IADD3.X R14, PT, PT, RZ, R117, R14, P4, P3 ;  /* 0x00000075ff0e7210 */ /* 0x000fe200027e640e */
[----:B------:R-:W-:Y:S01]  /*159b0*/  IMAD.X R17, RZ, RZ, R110, P6 ;  /* 0x000000ffff117224 */ /* 0x000fe200030e066e */
[----:B------:R-:W-:Y:S02]  /*159c0*/  IADD3 R9, P5, PT, R9, R116, RZ ;  /* 0x0000007409097210 */ /* 0x000fe40007fbe0ff */
[----:B------:R-:W-:-:S02]  /*159d0*/  SEL R13, R114, R111, P2 ;  /* 0x0000006f720d7207 */ /* 0x000fc40001000000 */
[----:B------:R-:W-:Y:S01]  /*159e0*/  SEL R22, R115, R12, P2 ;  /* 0x0000000c73167207 */ /* 0x000fe20001000000 */
[----:B------:R-:W-:Y:S01]  /*159f0*/  IMAD.X R14, RZ, RZ, R14, P5 ;  /* 0x000000ffff0e7224 */ /* 0x000fe200028e060e */
[----:B------:R-:W-:Y:S02]  /*15a00*/  IADD3 R12, P2, PT, R11, R16, RZ ;  /* 0x000000100b0c7210 */ /* 0x000fe40007f5e0ff */
[----:B------:R-:W-:Y:S02]  /*15a10*/  ISETP.GT.U32.AND P4, PT, R108, R11, PT ;  /* 0x0000000b6c00720c */ /* 0x000fe40003f84070 */
[-C--:B------:R-:W-:Y:S01]  /*15a20*/  IADD3 R16, P5, PT, R9, R12.reuse, RZ ;  /* 0x0000000c09107210 */ /* 0x080fe20007fbe0ff */
[----:B------:R-:W-:Y:S01]  /*15a30*/  IMAD.X R18, R17, 0x1, R15, P2 ;  /* 0x0000000111127824 */ /* 0x000fe200010e060f */
[----:B------:R-:W-:Y:S02]  /*15a40*/  ISETP.GT.U32.AND.EX P4, PT, R110, R17, PT, P4 ;  /* 0x000000116e00720c */ /* 0x000fe40003f84140 */
[----:B------:R-:W-:Y:S01]  /*15a50*/  ISETP.GE.U32.AND P6, PT, R16, R12, PT ;  /* 0x0000000c1000720c */ /* 0x000fe20003fc6070 */
[----:B------:R-:W-:Y:S01]  /*15a60*/  IMAD.X R15, R14, 0x1, R18, P5 ;  /* 0x000000010e0f7824 */ /* 0x000fe200028e0612 */
[----:B------:R-:W-:-:S02]  /*15a70*/  ISETP.GE.U32.AND P3, PT, R8, RZ, PT ;  /* 0x000000ff0800720c */ /* 0x000fc40003f66070 */
[----:B------:R-:W-:Y:S02]  /*15a80*/  ISETP.NE.U32.AND P2, PT, R9, RZ, PT ;  /* 0x000000ff0900720c */ /* 0x000fe40003f45070 */
[----:B------:R-:W-:Y:S01]  /*15a90*/  SEL R9, R108, R11, P4 ;  /* 0x0000000b6c097207 */ /* 0x000fe20002000000 */
[----:B------:R-:W-:Y:S01]  /*15aa0*/  IMAD.MOV.U32 R11, RZ, RZ, RZ ;  /* 0x000000ffff0b7224 */ /* 0x000fe200078e00ff */
[----:B------:R-:W-:Y:S02]  /*15ab0*/  ISETP.GE.U32.AND.EX P6, PT, R15, R18, PT, P6 ;  /* 0x000000120f00720c */ /* 0x000fe40003fc6160 */
[----:B------:R-:W-:Y:S02]  /*15ac0*/  ISETP.GE.U32.AND.EX P3, PT, R113, R19, PT, P3 ;  /* 0x000000137100720c */ /* 0x000fe40003f66130 */
[----:B------:R-:W-:Y:S02]  /*15ad0*/  SEL R17, R110, R17, P4 ;  /* 0x000000116e117207 */ /* 0x000fe40002000000 */
[----:B------:R-:W-:-:S02]  /*15ae0*/  ISETP.GT.U32.AND P4, PT, R13, R112, PT ;  /* 0x000000700d00720c */ /* 0x000fc40003f84070 */
[----:B------:R-:W-:Y:S01]  /*15af0*/  ISETP.GT.U32.AND P5, PT, R9, R12, PT ;  /* 0x0000000c0900720c */ /* 0x000fe20003fa4070 */
[----:B------:R-:W-:Y:S01]  /*15b00*/  IMAD.WIDE.U32 R12, R79, R83, R10 ;  /* 0x000000534f0c7225 */ /* 0x000fe200078e000a */
[----:B------:R-:W-:Y:S02]  /*15b10*/  ISETP.NE.AND.EX P2, PT, R14, RZ, !P6, P2 ;  /* 0x000000ff0e00720c */ /* 0x000fe40007745320 */
[----:B------:R-:W-:Y:S01]  /*15b20*/  SEL R9, RZ, 0x1, P3 ;  /* 0x00000001ff097807 */ /* 0x000fe20001800000 */
[----:B------:R-:W-:Y:S01]  /*15b30*/  VIADD R23, R13, UR5 ;  /* 0x000000050d177c36 */ /* 0x000fe20008000000 */
[----:B------:R-:W-:Y:S02]  /*15b40*/  ISETP.GT.U32.AND.EX P4, PT, R22, R109, PT, P4 ;  /* 0x0000006d1600720c */ /* 0x000fe40003f84140 */
[----:B------:R-:W-:Y:S02]  /*15b50*/  SEL R11, RZ, 0x1, !P2 ;  /* 0x00000001ff0b7807 */ /* 0x000fe40005000000 */
[----:B------:R-:W-:-:S02]  /*15b60*/  ISETP.GT.U32.AND.EX P5, PT, R17, R18, PT, P5 ;  /* 0x000000121100720c */ /* 0x000fc40003fa4150 */
[----:B------:R-:W-:Y:S02]  /*15b70*/  IADD3 R22, P3, P2, R9, R12, RZ ;  /* 0x0000000c09167210 */ /* 0x000fe40007a7e0ff */
[----:B------:R-:W-:Y:S02]  /*15b80*/  SEL R9, RZ, 0x1, !P4 ;  /* 0x00000001ff097807 */ /* 0x000fe40006000000 */
[----:B------:R-:W-:Y:S02]  /*15b90*/  IADD3 R11, P4, PT, R11, R16, RZ ;  /* 0x000000100b0b7210 */ /* 0x000fe40007f9e0ff */
[----:B------:R-:W-:Y:S02]  /*15ba0*/  SEL R17, RZ, 0x1, !P5 ;  /* 0x00000001ff117807 */ /* 0x000fe40006800000 */
[----:B------:R-:W-:Y:S01]  /*15bb0*/  SEL R12, RZ, 0x1, P1 ;  /* 0x00000001ff0c7807 */ /* 0x000fe20000800000 */
[----:B------:R-:W-:Y:S01]  /*15bc0*/  IMAD.X R14, RZ, RZ, R15, P4 ;  /* 0x000000ffff0e7224 */ /* 0x000fe200020e060f */
[----:B------:R-:W-:-:S02]  /*15bd0*/  IADD3 R17, P5, PT, R17, R104, RZ ;  /* 0x0000006811117210 */ /* 0x000fc40007fbe0ff */
[----:B------:R-:W-:Y:S02]  /*15be0*/  IADD3 R9, P6, PT, R9, R22, RZ ;  /* 0x0000001609097210 */ /* 0x000fe40007fde0ff */
[----:B------:R-:W-:Y:S01]  /*15bf0*/  IADD3.X R19, PT, PT, RZ, R23, R12, P3, P2 ;  /* 0x00000017ff137210 */ /* 0x000fe20001fe440c */
[----:B------:R-:W-:Y:S01]  /*15c00*/  IMAD.X R18, RZ, RZ, R21, P5 ;  /* 0x000000ffff127224 */ /* 0x000fe200028e0615 */
[----:B------:R-:W-:Y:S01]  /*15c10*/  ISETP.GT.U32.AND P1, PT, R16, R11, PT ;  /* 0x0000000b1000720c */ /* 0x000fe20003f24070 */
[----:B------:R-:W-:Y:S01]  /*15c20*/  IMAD.WIDE.U32 R12, R82, R81, RZ ;  /* 0x00000051520c7225 */ /* 0x000fe200078e00ff */
[----:B------:R-:W-:Y:S02]  /*15c30*/  IADD3 R108, P4, PT, R17, R9, RZ ;  /* 0x00000009116c7210 */ /* 0x000fe40007f9e0ff */
[----:B------:R-:W-:Y:S01]  /*15c40*/  ISETP.GT.U32.AND.EX P1, PT, R15, R14, PT, P1 ;  /* 0x0000000e0f00720c */ /* 0x000fe20003f24110 */
[----:B------:R-:W-:Y:S01]  /*15c50*/  IMAD.X R19, RZ, RZ, R19, P6 ;  /* 0x000000ffff137224 */ /* 0x000fe200030e0613 */
[----:B------:R-:W-:-:S02]  /*15c60*/  IADD3 R104, P5, PT, R11, R8, RZ ;  /* 0x000000080b687210 */ /* 0x000fc40007fbe0ff */
[----:B------:R-:W-:Y:S01]  /*15c70*/  SEL R11, R16, R11, P1 ;  /* 0x0000000b100b7207 */ /* 0x000fe20000800000 */
[----:B------:R-:W-:Y:S01]  /*15c80*/  IMAD.X R110, R18, 0x1, R19, P4 ;  /* 0x00000001126e7824 */ /* 0x000fe200020e0613 */
[----:B------:R-:W-:Y:S01]  /*15c90*/  ISETP.GE.U32.AND P6, PT, R108, R9, PT ;  /* 0x000000096c00720c */ /* 0x000fe20003fc6070 */
[----:B------:R-:W-:Y:S01]  /*15ca0*/  IMAD.X R99, R14, 0x1, R113, P5 ;  /* 0x000000010e637824 */ /* 0x000fe200028e0671 */
[----:B------:R-:W-:Y:S01]  /*15cb0*/  SEL R14, R15, R14, P1 ;  /* 0x0000000e0f0e7207 */ /* 0x000fe20000800000 */
[----:B------:R-:W-:Y:S01]  /*15cc0*/  IMAD.WIDE.U32 R8, R83, R80, RZ ;  /* 0x0000005053087225 */ /* 0x000fe200078e00ff */
[----:B------:R-:W-:Y:S02]  /*15cd0*/  ISETP.GT.U32.AND P1, PT, R11, R104, PT ;  /* 0x000000680b00720c */ /* 0x000fe40003f24070 */
[----:B------:R-:W-:Y:S02]  /*15ce0*/  ISETP.NE.U32.AND P4, PT, R17, RZ, PT ;  /* 0x000000ff1100720c */ /* 0x000fe40003f85070 */
[----:B------:R-:W-:-:S02]  /*15cf0*/  ISETP.GE.U32.AND.EX P6, PT, R110, R19, PT, P6 ;  /* 0x000000136e00720c */ /* 0x000fc40003fc6160 */
[----:B------:R-:W-:Y:S02]  /*15d00*/  IADD3 R15, P5, PT, R8, R12, RZ ;  /* 0x0000000c080f7210 */ /* 0x000fe40007fbe0ff */
[----:B------:R-:W-:Y:S01]  /*15d10*/  ISETP.GT.U32.AND.EX P1, PT, R14, R99, PT, P1 ;  /* 0x000000630e00720c */ /* 0x000fe20003f24110 */
[----:B------:R-:W-:Y:S01]  /*15d20*/  IMAD.MOV.U32 R14, RZ, RZ, RZ ;  /* 0x000000ffff0e7224 */ /* 0x000fe200078e00ff */
[----:B------:R-:W-:Y:S02]  /*15d30*/  ISETP.NE.AND.EX P4, PT, R18, RZ, !P6, P4 ;  /* 0x000000ff1200720c */ /* 0x000fe40007785340 */
[----:B------:R-:W-:Y:S01]  /*15d40*/  ISETP.GE.U32.AND.EX P0, PT, R10, R73, PT, P0 ;  /* 0x000000490a00720c */ /* 0x000fe20003f06100 */
[----:B------:R-:W-:Y:S01]  /*15d50*/  IMAD.WIDE.U32 R10, R80, R82, R14 ;  /* 0x00000052500a7225 */ /* 0x000fe200078e000e */
[----:B------:R-:W-:Y:S02]  /*15d60*/  SEL R19, RZ, 0x1, !P4 ;  /* 0x00000001ff137807 */ /* 0x000fe40006000000 */
[----:B------:R-:W-:Y:S01]  /*15d70*/  SEL R14, RZ, 0x1, P0 ;  /* 0x00000001ff0e7807 */ /* 0x000fe20000000000 */
[----:B------:R-:W-:Y:S01]  /*15d80*/  VIADD R74, R11, UR7 ;  /* 0x000000070b4a7c36 */ /* 0x000fe20008000000 */
[----:B------:R-:W-:-:S02]  /*15d90*/  SEL R17, RZ, 0x1, !P1 ;  /* 0x00000001ff117807 */ /* 0x000fc40004800000 */
[----:B------:R-:W-:Y:S02]  /*15da0*/  IADD3 R19, P0, PT, R19, R108, RZ ;  /* 0x0000006c13137210 */ /* 0x000fe40007f1e0ff */
[----:B------:R-:W-:Y:S01]  /*15db0*/  IADD3.X R14, PT, PT, RZ, R23, R14, P3, P2 ;  /* 0x00000017ff0e7210 */ /* 0x000fe20001fe440e */
[----:B------:R-:W-:Y:S01]  /*15dc0*/  VIADD R23, R9, UR5 ;  /* 0x0000000509177c36 */ /* 0x000fe20008000000 */
        /* <DEDUP_REMOVED lines=14> */
[----:B------:R-:W-:Y:S02]  /*15eb0*/  SEL R13, R108, R19, P4 ;  /* 0x000000136c0d7207 */ /* 0x000fe40002000000 */
[----:B------:R-:W-:Y:S02]  /*15ec0*/  ISETP.NE.AND.EX P0, PT, R11, RZ, !P0, P1 ;  /* 0x000000ff0b00720c */ /* 0x000fe40004705310 */
[----:B------:R-:W-:Y:S02]  /*15ed0*/  ISETP.GE.U32.AND P1, PT, R15, R8, PT ;  /* 0x000000080f00720c */ /* 0x000fe40003f26070 */
[----:B------:R-:W-:-:S02]  /*15ee0*/  SEL R9, RZ, 0x1, !P0 ;  /* 0x00000001ff097807 */ /* 0x000fc40004000000 */
[----:B------:R-:W-:Y:S01]  /*15ef0*/  ISETP.GE.U32.AND P0, PT, R15, R12, PT ;  /* 0x0000000c0f00720c */ /* 0x000fe20003f06070 */
[----:B------:R-:W-:Y:S01]  /*15f00*/  IMAD.X R12, R17, 0x1, R23, P5 ;  /* 0x00000001110c7824 */ /* 0x000fe200028e0617 */
[----:B------:R-:W-:Y:S02]  /*15f10*/  IADD3 R9, P6, PT, R9, R14, RZ ;  /* 0x0000000e09097210 */ /* 0x000fe40007fde0ff */
[----:B------:R-:W-:Y:S02]  /*15f20*/  ISETP.GE.U32.AND.EX P3, PT, R74, R15, PT, P3 ;  /* 0x0000000f4a00720c */ /* 0x000fe40003f66130 */
[----:B------:R-:W-:Y:S01]  /*15f30*/  ISETP.GT.U32.AND P2, PT, R14, R9, PT ;  /* 0x000000090e00720c */ /* 0x000fe20003f44070 */
[----:B------:R-:W-:Y:S01]  /*15f40*/  IMAD.X R11, RZ, RZ, R16, P6 ;  /* 0x000000ffff0b7224 */ /* 0x000fe200030e0610 */
[----:B------:R-:W-:Y:S02]  /*15f50*/  IADD3 R119, P6, PT, R9, R10, RZ ;  /* 0x0000000a09777210 */ /* 0x000fe40007fde0ff */
[----:B------:R-:W-:-:S02]  /*15f60*/  SEL R15, R110, R21, P4 ;  /* 0x000000156e0f7207 */ /* 0x000fc40002000000 */
[----:B------:R-:W-:Y:S01]  /*15f70*/  ISETP.GT.U32.AND.EX P5, PT, R16, R11, PT, P2 ;  /* 0x0000000b1000720c */ /* 0x000fe20003fa4120 */
[----:B------:R-:W-:Y:S01]  /*15f80*/  IMAD.X R121, R11, 0x1, R74, P6 ;  /* 0x000000010b797824 */ /* 0x000fe200030e064a */
[----:B------:R-:W-:Y:S01]  /*15f90*/  ISETP.GT.U32.AND P2, PT, R13, R18, PT ;  /* 0x000000120d00720c */ /* 0x000fe20003f44070 */
[----:B------:R-:W-:Y:S01]  /*15fa0*/  IMAD.MOV.U32 R13, RZ, RZ, RZ ;  /* 0x000000ffff0d7224 */ /* 0x000fe200078e00ff */
[----:B------:R-:W-:Y:S01]  /*15fb0*/  SEL R8, R14, R9, P5 ;  /* 0x000000090e087207 */ /* 0x000fe20002800000 */
[----:B------:R-:W0:Y:S01]  /*15fc0*/  LDC.64 R18, c[0x3][0x78] ;  /* 0x00c01e00ff127b82 */ /* 0x000e220000000a00 */
[----:B------:R-:W-:Y:S02]  /*15fd0*/  SEL R10, R16, R11, P5 ;  /* 0x0000000b100a7207 */ /* 0x000fe40002800000 */
[----:B------:R-:W-:Y:S01]  /*15fe0*/  ISETP.GT.U32.AND P4, PT, R8, R119, PT ;  /* 0x000000770800720c */ /* 0x000fe20003f84070 */
[----:B------:R-:W-:Y:S01]  /*15ff0*/  IMAD.WIDE.U32 R8, R81, R83, R12 ;  /* 0x0000005351087225 */ /* 0x000fe200078e000c */
[----:B------:R-:W-:-:S02]  /*16000*/  SEL R11, RZ, 0x1, P3 ;  /* 0x00000001ff0b7807 */ /* 0x000fc40001800000 */
[C---:B------:R-:W-:Y:S01]  /*16010*/  ISETP.GE.U32.AND.EX P1, PT, R12.reuse, R23, PT, P1 ;  /* 0x000000170c00720c */ /* 0x040fe20003f26110 */
[----:B------:R-:W-:Y:S01]  /*16020*/  VIADD R13, R9, UR5 ;  /* 0x00000005090d7c36 */ /* 0x000fe20008000000 */
[----:B------:R-:W-:Y:S01]  /*16030*/  ISETP.GE.U32.AND.EX P0, PT, R12, R17, PT, P0 ;  /* 0x000000110c00720c */ /* 0x000fe20003f06100 */
[----:B------:R-:W1:Y:S01]  /*16040*/  LDC.64 R74, c[0x3][0x18] ;  /* 0x00c00600ff4a7b82 */ /* 0x000e620000000a00 */
[----:B------:R-:W-:Y:S02]  /*16050*/  ISETP.GT.U32.AND.EX P2, PT, R15, R22, PT, P2 ;  /* 0x000000160f00720c */ /* 0x000fe40003f44120 */
[----:B------:R-:W-:Y:S02]  /*16060*/  ISETP.GT.U32.AND.EX P3, PT, R10, R121, PT, P4 ;  /* 0x000000790a00720c */ /* 0x000fe40003f64140 */
[----:B------:R-:W-:Y:S02]  /*16070*/  IADD3 R11, P4, P5, R11, R8, RZ ;  /* 0x000000080b0b7210 */ /* 0x000fe40007d9e0ff */
[----:B------:R-:W-:-:S02]  /*16080*/  SEL R12, RZ, 0x1, P1 ;  /* 0x00000001ff0c7807 */ /* 0x000fc40000800000 */
[----:B------:R-:W-:Y:S02]  /*16090*/  SEL R9, RZ, 0x1, !P2 ;  /* 0x00000001ff097807 */ /* 0x000fe40005000000 */
[----:B------:R-:W-:Y:S02]  /*160a0*/  SEL R8, RZ, 0x1, !P3 ;  /* 0x00000001ff087807 */ /* 0x000fe40005800000 */
[----:B------:R-:W-:Y:S02]  /*160b0*/  SEL R10, RZ, 0x1, P0 ;  /* 0x00000001ff0a7807 */ /* 0x000fe40000000000 */
[----:B------:R-:W-:Y:S02]  /*160c0*/  IADD3.X R12, PT, PT, RZ, R13, R12, P4, P5 ;  /* 0x0000000dff0c7210 */ /* 0x000fe400027ea40c */
[-C--:B------:R-:W-:Y:S02]  /*160d0*/  IADD3 R9, P0, PT, R9, R11.reuse, RZ ;  /* 0x0000000b09097210 */ /* 0x080fe40007f1e0ff */
[----:B------:R-:W-:-:S02]  /*160e0*/  IADD3 R8, P1, PT, R8, R11, RZ ;  /* 0x0000000b08087210 */ /* 0x000fc40007f3e0ff */
[----:B------:R-:W-:Y:S01]  /*160f0*/  IADD3.X R10, PT, PT, RZ, R13, R10, P4, P5 ;  /* 0x0000000dff0a7210 */ /* 0x000fe200027ea40a */
[----:B------:R-:W-:Y:S01]  /*16100*/  IMAD.X R11, RZ, RZ, R12, P0 ;  /* 0x000000ffff0b7224 */ /* 0x000fe200000e060c */
[-C--:B------:R-:W-:Y:S01]  /*16110*/  IADD3 R14, P2, PT, R8, R9.reuse, RZ ;  /* 0x00000009080e7210 */ /* 0x080fe20007f5e0ff */
[----:B------:R-:W-:Y:S01]  /*16120*/  IMAD.MOV.U32 R12, RZ, RZ, RZ ;  /* 0x000000ffff0c7224 */ /* 0x000fe200078e00ff */
[----:B------:R-:W-:Y:S01]  /*16130*/  IADD3 R112, P3, PT, R121, R4, RZ ;  /* 0x0000000479707210 */ /* 0x000fe20007f7e0ff */
[----:B------:R-:W-:Y:S01]  /*16140*/  IMAD.X R10, RZ, RZ, R10, P1 ;  /* 0x000000ffff0a7224 */ /* 0x000fe200008e060a */
[----:B------:R-:W-:Y:S02]  /*16150*/  ISETP.GE.U32.AND P0, PT, R14, R9, PT ;  /* 0x000000090e00720c */ /* 0x000fe40003f06070 */
[----:B------:R-:W-:Y:S01]  /*16160*/  ISETP.NE.U32.AND P1, PT, R8, RZ, PT ;  /* 0x000000ff0800720c */ /* 0x000fe20003f25070 */
[----:B------:R-:W-:Y:S02]  /*16170*/  IMAD.X R17, R10, 0x1, R11, P2 ;  /* 0x000000010a117824 */ /* 0x000fe400010e060b */
[----:B------:R-:W-:-:S03]  /*16180*/  IMAD.WIDE.U32 R8, R83, R82, RZ ;  /* 0x0000005253087225 */ /* 0x000fc600078e00ff */
[----:B------:R-:W-:Y:S01]  /*16190*/  ISETP.GE.U32.AND.EX P0, PT, R17, R11, PT, P0 ;  /* 0x0000000b1100720c */ /* 0x000fe20003f06100 */
[----:B------:R-:W-:Y:S02]  /*161a0*/  IMAD.SHL.U32 R13, R8, 0x2, RZ ;  /* 0x00000002080d7824 */ /* 0x000fe400078e00ff */
[----:B------:R-:W-:Y:S01]  /*161b0*/  VIADD R15, R9, UR5 ;  /* 0x00000005090f7c36 */ /* 0x000fe20008000000 */
[----:B------:R-:W-:Y:S01]  /*161c0*/  ISETP.NE.AND.EX P0, PT, R10, RZ, !P0, P1 ;  /* 0x000000ff0a00720c */ /* 0x000fe20004705310 */
[----:B------:R-:W-:-:S03]  /*161d0*/  IMAD.X R113, R104, 0x1, R5, P3 ;  /* 0x0000000168717824 */ /* 0x000fc600018e0605 */
[----:B------:R-:W-:Y:S02]  /*161e0*/  SEL R10, RZ, 0x1, !P0 ;  /* 0x00000001ff0a7807 */ /* 0x000fe40004000000 */
[----:B------:R-:W-:Y:S02]  /*161f0*/  SHF.R.U64 R8, R8, 0x1f, R15 ;  /* 0x0000001f08087819 */ /* 0x000fe4000000120f */
[----:B------:R-:W-:Y:S01]  /*16200*/  IADD3 R9, P0, PT, R10, R14, RZ ;  /* 0x0000000e0a097210 */ /* 0x000fe20007f1e0ff */
[----:B------:R-:W-:-:S03]  /*16210*/  IMAD.WIDE.U32 R10, R82, R82, R12 ;  /* 0x00000052520a7225 */ /* 0x000fc600078e000c */
[----:B------:R-:W-:Y:S01]  /*16220*/  ISETP.GT.U32.AND P1, PT, R14, R9, PT ;  /* 0x000000090e00720c */ /* 0x000fe20003f24070 */
[----:B------:R-:W-:Y:S01]  /*16230*/  IMAD.X R12, RZ, RZ, R17, P0 ;  /* 0x000000ffff0c7224 */ /* 0x000fe200000e0611 */
[----:B------:R-:W-:Y:S01]  /*16240*/  IADD3 R117, P2, PT, R9, R10, RZ ;  /* 0x0000000a09757210 */ /* 0x000fe20007f5e0ff */
[----:B------:R-:W-:Y:S01]  /*16250*/  VIADD R11, R11, UR7 ;  /* 0x000000070b0b7c36 */ /* 0x000fe20008000000 */
[----:B------:R-:W-:Y:S02]  /*16260*/  ISETP.GE.U32.AND P0, PT, R10, RZ, PT ;  /* 0x000000ff0a00720c */ /* 0x000fe40003f06070 */
[----:B------:R-:W-:Y:S01]  /*16270*/  ISETP.GT.U32.AND.EX P1, PT, R17, R12, PT, P1 ;  /* 0x0000000c1100720c */ /* 0x000fe20003f24110 */
[----:B------:R-:W-:Y:S01]  /*16280*/  IMAD.X R116, R12, 0x1, R11, P2 ;  /* 0x000000010c747824 */ /* 0x000fe200010e060b */
[----:B------:R-:W-:Y:S02]  /*16290*/  ISETP.GE.U32.AND P2, PT, R112, R121, PT ;  /* 0x000000797000720c */ /* 0x000fe40003f46070 */
[----:B------:R-:W-:Y:S01]  /*162a0*/  SEL R4, R14, R9, P1 ;  /* 0x000000090e047207 */ /* 0x000fe20000800000 */
[----:B------:R-:W-:Y:S01]  /*162b0*/  IMAD.MOV.U32 R9, RZ, RZ, RZ ;  /* 0x000000ffff097224 */ /* 0x000fe200078e00ff */
[----:B------:R-:W-:-:S02]  /*162c0*/  IADD3 R10, P4, PT, R116, R7, RZ ;  /* 0x00000007740a7210 */ /* 0x000fc40007f9e0ff */
[----:B------:R-:W-:Y:S02]  /*162d0*/  SEL R5, R17, R12, P1 ;  /* 0x0000000c11057207 */ /* 0x000fe40000800000 */
[----:B------:R-:W-:Y:S01]  /*162e0*/  ISETP.GT.U32.AND P1, PT, R4, R117, PT ;  /* 0x000000750400720c */ /* 0x000fe20003f24070 */
[----:B------:R-:W0:Y:S01]  /*162f0*/  LDC.64 R16, c[0x3][0x70] ;  /* 0x00c01c00ff107b82 */ /* 0x000e220000000a00 */
[----:B------:R-:W-:Y:S01]  /*16300*/  ISETP.GE.U32.AND.EX P0, PT, R11, R13, PT, P0 ;  /* 0x0000000d0b00720c */ /* 0x000fe20003f06100 */
[----:B------:R-:W-:Y:S01]  /*16310*/  IMAD.X R11, R119, 0x1, R6, P4 ;  /* 0x00000001770b7824 */ /* 0x000fe200020e0606 */
[----:B------:R-:W-:Y:S02]  /*16320*/  ISETP.GE.U32.AND.EX P2, PT, R113, R104, PT, P2 ;  /* 0x000000687100720c */ /* 0x000fe40003f46120 */
[----:B------:R-:W-:Y:S01]  /*16330*/  ISETP.GT.U32.AND.EX P1, PT, R5, R116, PT, P1 ;  /* 0x000000740500720c */ /* 0x000fe20003f24110 */
[----:B------:R-:W-:Y:S01]  /*16340*/  IMAD.WIDE.U32 R4, R83, R83, R8 ;  /* 0x0000005353047225 */ /* 0x000fe200078e0008 */
[----:B------:R-:W-:-:S02]  /*16350*/  ISETP.GT.U32.AND P3, PT, R7, R10, PT ;  /* 0x0000000a0700720c */ /* 0x000fc40003f64070 */
[----:B------:R-:W-:Y:S01]  /*16360*/  SEL R9, RZ, 0x1, P0 ;  /* 0x00000001ff097807 */ /* 0x000fe20000000000 */
[----:B------:R-:W-:Y:S01]  /*16370*/  VIADD R115, R5, UR5 ;  /* 0x0000000505737c36 */ /* 0x000fe20008000000 */
[----:B------:R-:W-:Y:S02]  /*16380*/  SHF.R.U32.HI R8, RZ, 0x1f, R15 ;  /* 0x0000001fff087819 */ /* 0x000fe4000001160f */
[----:B------:R-:W-:Y:S01]  /*16390*/  SEL R13, RZ, 0x1, P2 ;  /* 0x00000001ff0d7807 */ /* 0x000fe20001000000 */
[----:B------:R-:W2:Y:S01]  /*163a0*/  LDC.64 R14, c[0x3][0x68] ;  /* 0x00c01a00ff0e7b82 */ /* 0x000ea20000000a00 */
[----:B------:R-:W-:Y:S02]  /*163b0*/  ISETP.GT.U32.AND.EX P2, PT, R6, R11, PT, P3 ;  /* 0x0000000b0600720c */ /* 0x000fe40003f44130 */
[----:B------:R-:W-:Y:S02]  /*163c0*/  IADD3 R5, P3, P4, R9, R4, RZ ;  /* 0x0000000409057210 */ /* 0x000fe40007c7e0ff */
[----:B------:R-:W-:-:S02]  /*163d0*/  LOP3.LUT R4, R8, 0x1, RZ, 0xc0, !PT ;  /* 0x0000000108047812 */ /* 0x000fc400078ec0ff */
[----:B------:R-:W-:Y:S01]  /*163e0*/  SEL R114, RZ, 0x1, !P1 ;  /* 0x00000001ff727807 */ /* 0x000fe20004800000 */
[----:B------:R-:W3:Y:S01]  /*163f0*/  LDC.64 R8, c[0x3][0x50] ;  /* 0x00c01400ff087b82 */ /* 0x000ee20000000a00 */
[----:B------:R-:W-:Y:S01]  /*16400*/  IADD3.X R115, PT, PT, RZ, R115, R4, P3, P4 ;  /* 0x00000073ff737210 */ /* 0x000fe20001fe8404 */
[----:B0-----:R-:W-:Y:S01]  /*16410*/  STL.128 [R1+0x30], R16 ;  /* 0x0000301001007387 */ /* 0x001fe20000100c00 */
[----:B------:R-:W-:Y:S02]  /*16420*/  IADD3 R114, P1, PT, R114, R5, RZ ;  /* 0x0000000572727210 */ /* 0x000fe40007f3e0ff */
[----:B------:R-:W-:Y:S02]  /*16430*/  IADD3 R108, P5, PT, R10, R13, RZ ;  /* 0x0000000d0a6c7210 */ /* 0x000fe40007fbe0ff */
[----:B------:R-:W-:Y:S01]  /*16440*/  SEL R7, R7, R10, P2 ;  /* 0x0000000a07077207 */ /* 0x000fe20001000000 */
[----:B------:R-:W-:Y:S01]  /*16450*/  IMAD.X R115, RZ, RZ, R115, P1 ;  /* 0x000000ffff737224 */ /* 0x000fe200008e0673 */
[----:B------:R-:W-:Y:S01]  /*16460*/  SEL R6, R6, R11, P2 ;  /* 0x0000000b06067207 */ /* 0x000fe20001000000 */
[----:B------:R-:W-:Y:S01]  /*16470*/  IMAD.X R110, RZ, RZ, R11, P5 ;  /* 0x000000ffff6e7224 */ /* 0x000fe200028e060b */
[----:B------:R-:W-:Y:S01]  /*16480*/  ISETP.GT.U32.AND P0, PT, R7, R108, PT ;  /* 0x0000006c0700720c */ /* 0x000fe20003f04070 */
[----:B------:R-:W3:Y:S01]  /*16490*/  LDC.64 R10, c[0x3][0x58] ;  /* 0x00c01600ff0a7b82 */ /* 0x000ee20000000a00 */
[----:B------:R-:W-:-:S02]  /*164a0*/  IADD3 R21, P2, PT, R115, R20, RZ ;  /* 0x0000001473157210 */ /* 0x000fc40007f5e0ff */
[----:B------:R-:W-:Y:S02]  /*164b0*/  ISETP.GT.U32.AND.EX P0, PT, R6, R110, PT, P0 ;  /* 0x0000006e0600720c */ /* 0x000fe40003f04100 */
[----:B------:R-:W-:Y:S01]  /*164c0*/  ISETP.GT.U32.AND P1, PT, R20, R21, PT ;  /* 0x000000151400720c */ /* 0x000fe20003f24070 */
[----:B------:R-:W-:Y:S01]  /*164d0*/  IMAD.X R111, R117, 0x1, R72, P2 ;  /* 0x00000001756f7824 */ /* 0x000fe200010e0648 */
[----:B------:R-:W-:Y:S01]  /*164e0*/  SEL R22, RZ, 0x1, !P0 ;  /* 0x00000001ff167807 */ /* 0x000fe20004000000 */
[----:B------:R-:W2:Y:S03]  /*164f0*/  LDC.64 R12, c[0x3][0x60] ;  /* 0x00c01800ff0c7b82 */ /* 0x000ea60000000a00 */
[----:B------:R-:W-:Y:S02]  /*16500*/  ISETP.GT.U32.AND.EX P0, PT, R72, R111, PT, P1 ;  /* 0x0000006f4800720c */ /* 0x000fe40003f04110 */
[----:B------:R-:W-:-:S02]  /*16510*/  IADD3 R109, P2, PT, R21, R22, RZ ;  /* 0x00000016156d7210 */ /* 0x000fc40007f5e0ff */
[----:B------:R-:W-:Y:S02]  /*16520*/  CS2R R22, SRZ ;  /* 0x0000000000167805 */ /* 0x000fe4000001ff00 */
[----:B------:R-:W-:Y:S01]  /*16530*/  SEL R20, R20, R21, P0 ;  /* 0x0000001514147207 */ /* 0x000fe20000000000 */
[----:B------:R-:W0:Y:S01]  /*16540*/  LDC.64 R4, c[0x3][0x40] ;  /* 0x00c01000ff047b82 */ /* 0x000e220000000a00 */
[----:B------:R-:W-:Y:S01]  /*16550*/  SEL R72, R72, R111, P0 ;  /* 0x0000006f48487207 */ /* 0x000fe20000000000 */
[----:B------:R-:W-:Y:S01]  /*16560*/  IMAD.X R111, RZ, RZ, R111, P2 ;  /* 0x000000ffff6f7224 */ /* 0x000fe200010e066f */
[----:B------:R-:W-:Y:S01]  /*16570*/  ISETP.GT.U32.AND P1, PT, R20, R109, PT ;  /* 0x0000006d1400720c */ /* 0x000fe20003f24070 */
[----:B------:R-:W-:Y:S02]  /*16580*/  IMAD.MOV.U32 R20, RZ, RZ, 0x1 ;  /* 0x00000001ff147424 */ /* 0x000fe400078e00ff */
[----:B------:R-:W-:Y:S01]  /*16590*/  IMAD.MOV.U32 R21, RZ, RZ, 0x0 ;  /* 0x00000000ff157424 */ /* 0x000fe200078e00ff */
[----:B------:R-:W-:Y:S01]  /*165a0*/  ISETP.GT.U32.AND.EX P0, PT, R72, R111, PT, P1 ;  /* 0x0000006f4800720c */ /* 0x000fe20003f04110 */
[----:B------:R-:W0:Y:S01]  /*165b0*/  LDC.64 R6, c[0x3][0x48] ;  /* 0x00c01200ff067b82 */ /* 0x000e220000000a00 */
[----:B---3--:R-:W-:Y:S02]  /*165c0*/  STL.128 [R1+0x10], R8 ;  /* 0x0000100801007387 */ /* 0x008fe40000100c00 */
[----:B------:R-:W-:-:S02]  /*165d0*/  SEL R73, RZ, 0x1, !P0 ;  /* 0x00000001ff497807 */ /* 0x000fc40004000000 */
[----:B------:R3:W-:Y:S02]  /*165e0*/  STL.128 [R1+0x40], R20 ;  /* 0x0000401401007387 */ /* 0x0007e40000100c00 */
[----:B------:R-:W-:Y:S02]  /*165f0*/  IADD3 R73, P0, P1, R73, RZ, R106 ;  /* 0x000000ff49497210 */ /* 0x000fe4000791e06a */
[----:B--2---:R-:W-:Y:S02]  /*16600*/  STL.128 [R1+0x20], R12 ;  /* 0x0000200c01007387 */ /* 0x004fe40000100c00 */
[----:B------:R-:W-:Y:S02]  /*16610*/  IADD3.X R72, PT, PT, RZ, R114, R107, P0, P1 ;  /* 0x00000072ff487210 */ /* 0x000fe400007e246b */
[----:B-1----:R-:W-:-:S04]  /*16620*/  ISETP.GT.U32.AND P0, PT, R73, R74, PT ;  /* 0x0000004a4900720c */ /* 0x002fc80003f04070 */
[----:B------:R-:W-:Y:S01]  /*16630*/  ISETP.GT.U32.AND.EX P0, PT, R72, R75, PT, P0 ;  /* 0x0000004b4800720c */ /* 0x000fe20003f04100 */
[----:B---3--:R-:W-:Y:S02]  /*16640*/  IMAD.MOV.U32 R21, RZ, RZ, R96 ;  /* 0x000000ffff157224 */ /* 0x008fe400078e0060 */
[----:B------:R-:W-:Y:S01]  /*16650*/  IMAD.MOV.U32 R20, RZ, RZ, R98 ;  /* 0x000000ffff147224 */ /* 0x000fe200078e0062 */
[----:B0-----:R0:W-:Y:S01]  /*16660*/  STL.128 [R1], R4 ;  /* 0x0000000401007387 */ /* 0x0011e20000100c00 */
[----:B------:R-:W-:Y:S02]  /*16670*/  IMAD.MOV.U32 R96, RZ, RZ, R105 ;  /* 0x000000ffff607224 */ /* 0x000fe400078e0069 */
[----:B0-----:R-:W-:Y:S02]  /*16680*/  IMAD.MOV.U32 R4, RZ, RZ, R101 ;  /* 0x000000ffff047224 */ /* 0x001fe400078e0065 */
[----:B------:R-:W-:Y:S02]  /*16690*/  IMAD.MOV.U32 R5, RZ, RZ, R103 ;  /* 0x000000ffff057224 */ /* 0x000fe400078e0067 */
[----:B------:R-:W-:-:S02]  /*166a0*/  IMAD.MOV.U32 R7, RZ, RZ, R102 ;  /* 0x000000ffff077224 */ /* 0x000fc400078e0066 */
[----:B------:R-:W-:Y:S01]  /*166b0*/  IMAD.MOV.U32 R6, RZ, RZ, R100 ;  /* 0x000000ffff067224 */ /* 0x000fe200078e0064 */
[----:B------:R-:W-:Y:S06]  /*166c0*/  @P0 BRA `(.L_x_58) ;  /* 0x0000000000780947 */ /* 0x000fec0003800000 */
        /* <DEDUP_REMOVED lines=24> */
[----:B0-----:R-:W-:Y:S02]  /*16850*/  IMAD.U32 R127, RZ, RZ, UR4 ;  /* 0x00000004ff7f7e24 */ /* 0x001fe4000f8e00ff */
[----:B------:R-:W-:-:S03]  /*16860*/  IMAD.U32 R118, RZ, RZ, UR5 ;  /* 0x00000005ff767e24 */ /* 0x000fc6000f8e00ff */
[----:B------:R-:W-:-:S04]  /*16870*/  ISETP.LT.U32.AND P1, PT, R112, R127, PT ;  /* 0x0000007f7000720c */ /* 0x000fc80003f21070 */
[----:B------:R-:W-:-:S13]  /*16880*/  ISETP.LT.U32.OR.EX P0, PT, R113, R118, P0, P1 ;  /* 0x000000767100720c */ /* 0x000fda0000701510 */
[----:B------:R-:W-:Y:S05]  /*16890*/  @P0 BREAK.RELIABLE B9 ;  /* 0x0000000000090942 */ /* 0x000fea0003800100 */
[----:B------:R-:W-:Y:S05]  /*168a0*/  @P0 BRA `(.L_x_59) ;  /* 0x0000000000a80947 */ /* 0x000fea0003800000 */
.L_x_58:
[----:B------:R-:W-:Y:S05]  /*168b0*/  BSYNC.RELIABLE B9 ;  /* 0x0000000000097941 */ /* 0x000fea0003800100 */
.L_x_57:
        /* <DEDUP_REMOVED lines=41> */
.L_x_59:
[----:B------:R-:W-:Y:S05]  /*16b50*/  BSYNC.RECONVERGENT B8 ;  /* 0x0000000000087941 */ /* 0x000fea0003800200 */
.L_x_56:
        /* <DEDUP_REMOVED lines=12> */
[----:B------:R-:W-:Y:S01]  /*16c20*/  IMAD.WIDE.U32 R10, R121, 0x3d1, RZ ;  /* 0x000003d1790a7825 */ /* 0x000fe200078e00ff */
[----:B------:R-:W-:Y:S02]  /*16c30*/  ISETP.GE.U32.AND.EX P0, PT, R19, R9, PT, P0 ;  /* 0x000000091300720c */ /* 0x000fe40003f06100 */
[----:B------:R-:W-:Y:S01]  /*16c40*/  ISETP.GE.U32.AND P3, PT, R109, R23, PT ;  /* 0x000000176d00720c */ /* 0x000fe20003f66070 */
[----:B------:R-:W-:Y:S01]  /*16c50*/  IMAD R13, R121, 0x3d1, RZ ;  /* 0x000003d1790d7824 */ /* 0x000fe200078e02ff */
[----:B------:R-:W-:Y:S01]  /*16c60*/  SEL R16, RZ, 0x1, P0 ;  /* 0x00000001ff107807 */ /* 0x000fe20000000000 */
[----:B------:R-:W-:-:S02]  /*16c70*/  IMAD.MOV.U32 R12, RZ, RZ, RZ ;  /* 0x000000ffff0c7224 */ /* 0x000fc400078e00ff */
[----:B------:R-:W-:Y:S01]  /*16c80*/  VIADD R18, R11, UR4 ;  /* 0x000000040b127c36 */ /* 0x000fe20008000000 */
[----:B------:R-:W-:Y:S01]  /*16c90*/  IADD3 R17, P0, PT, R17, R16, RZ ;  /* 0x0000001011117210 */ /* 0x000fe20007f1e0ff */
[----:B------:R-:W-:Y:S02]  /*16ca0*/  IMAD R9, R116, 0x3d1, RZ ;  /* 0x000003d174097824 */ /* 0x000fe400078e02ff */
[----:B------:R-:W-:-:S04]  /*16cb0*/  IMAD.WIDE.U32 R10, R119, 0x3d1, R12 ;  /* 0x000003d1770a7825 */ /* 0x000fc800078e000c */
        /* <DEDUP_REMOVED lines=9> */
[----:B------:R-:W-:-:S02]  /*16d50*/  ISETP.GE.U32.AND.EX P1, PT, R12, R13, PT, P1 ;  /* 0x0000000d0c00720c */ /* 0x000fc40003f26110 */
[----:B------:R-:W-:Y:S01]  /*16d60*/  ISETP.GE.U32.AND.EX P3, PT, R106, R22, PT, P3 ;  /* 0x000000166a00720c */ /* 0x000fe20003f66130 */
[----:B------:R-:W-:Y:S01]  /*16d70*/  IMAD.X R13, R98, 0x1, R10, P4 ;  /* 0x00000001620d7824 */ /* 0x000fe200020e060a */
[----:B------:R-:W-:Y:S01]  /*16d80*/  ISETP.GE.U32.AND.EX P2, PT, R10, R11, PT, P0 ;  /* 0x0000000b0a00720c */ /* 0x000fe20003f46100 */
[----:B------:R-:W-:Y:S01]  /*16d90*/  IMAD.WIDE.U32 R10, R116, 0x3d1, RZ ;  /* 0x000003d1740a7825 */ /* 0x000fe200078e00ff */
[----:B------:R-:W-:Y:S02]  /*16da0*/  ISETP.GT.U32.AND P0, PT, R101, R8, PT ;  /* 0x000000086500720c */ /* 0x000fe40003f04070 */
[----:B------:R-:W-:Y:S01]  /*16db0*/  SEL R19, RZ, 0x1, P1 ;  /* 0x00000001ff137807 */ /* 0x000fe20000800000 */
[----:B------:R-:W-:Y:S01]  /*16dc0*/  VIADD R12, R11, UR4 ;  /* 0x000000040b0c7c36 */ /* 0x000fe20008000000 */
[----:B------:R-:W-:Y:S02]  /*16dd0*/  SEL R10, RZ, 0x1, P2 ;  /* 0x00000001ff0a7807 */ /* 0x000fe40001000000 */
[----:B------:R-:W-:-:S02]  /*16de0*/  SEL R17, RZ, 0x1, P3 ;  /* 0x00000001ff117807 */ /* 0x000fc40001800000 */
[----:B------:R-:W-:Y:S02]  /*16df0*/  ISETP.GT.U32.AND.EX P0, PT, R98, R13, PT, P0 ;  /* 0x0000000d6200720c */ /* 0x000fe40003f04100 */
[----:B------:R-:W-:Y:S01]  /*16e00*/  IADD3 R18, P2, P3, R10, R18, R19 ;  /* 0x000000120a127210 */ /* 0x000fe20007b5e013 */
[----:B------:R-:W-:Y:S01]  /*16e10*/  VIADD R19, R15, UR4 ;  /* 0x000000040f137c36 */ /* 0x000fe20008000000 */
[----:B------:R-:W-:Y:S02]  /*16e20*/  IADD3 R23, P5, PT, R8, R17, RZ ;  /* 0x0000001108177210 */ /* 0x000fe40007fbe0ff */
[----:B------:R-:W-:Y:S02]  /*16e30*/  SEL R8, R101, R8, P0 ;  /* 0x0000000865087207 */ /* 0x000fe40000000000 */
[----:B------:R-:W-:Y:S01]  /*16e40*/  IADD3 R15, P4, PT, R18, R14, RZ ;  /* 0x0000000e120f7210 */ /* 0x000fe20007f9e0ff */
[----:B------:R-:W-:Y:S01]  /*16e50*/  IMAD.X R100, RZ, RZ, R13, P5 ;  /* 0x000000ffff647224 */ /* 0x000fe200028e060d */
[----:B------:R-:W-:-:S02]  /*16e60*/  IADD3.X R22, PT, PT, RZ, RZ, RZ, P2, P3 ;  /* 0x000000ffff167210 */ /* 0x000fc400017e64ff */
[----:B------:R-:W-:Y:S02]  /*16e70*/  ISETP.GT.U32.AND P1, PT, R8, R23, PT ;  /* 0x000000170800720c */ /* 0x000fe40003f24070 */
[----:B------:R-:W-:Y:S01]  /*16e80*/  SEL R10, R98, R13, P0 ;  /* 0x0000000d620a7207 */ /* 0x000fe20000000000 */
[----:B------:R-:W-:Y:S01]  /*16e90*/  IMAD.X R17, R22, 0x1, R19, P4 ;  /* 0x0000000116117824 */ /* 0x000fe200020e0613 */
[C---:B------:R-:W-:Y:S02]  /*16ea0*/  IADD3 R8, P3, PT, R103.reuse, R15, RZ ;  /* 0x0000000f67087210 */ /* 0x040fe40007f7e0ff */
[----:B------:R-:W-:Y:S01]  /*16eb0*/  ISETP.GT.U32.AND.EX P1, PT, R10, R100, PT, P1 ;  /* 0x000000640a00720c */ /* 0x000fe20003f24110 */
[----:B------:R-:W-:Y:S01]  /*16ec0*/  IMAD.WIDE.U32 R10, R114, 0x3d1, RZ ;  /* 0x000003d1720a7825 */ /* 0x000fe200078e00ff */
[----:B------:R-:W-:Y:S02]  /*16ed0*/  ISETP.GT.U32.AND P2, PT, R103, R8, PT ;  /* 0x000000086700720c */ /* 0x000fe40003f44070 */
[----:B------:R-:W-:Y:S01]  /*16ee0*/  SEL R13, RZ, 0x1, !P1 ;  /* 0x00000001ff0d7807 */ /* 0x000fe20004800000 */
[----:B------:R-:W-:Y:S01]  /*16ef0*/  IMAD.X R16, R107, 0x1, R17, P3 ;  /* 0x000000016b107824 */ /* 0x000fe200018e0611 */
[----:B------:R-:W-:Y:S01]  /*16f00*/  ISETP.GE.U32.AND P0, PT, R14, RZ, PT ;  /* 0x000000ff0e00720c */ /* 0x000fe20003f06070 */
[----:B------:R-:W-:Y:S01]  /*16f10*/  VIADD R11, R11, UR4 ;  /* 0x000000040b0b7c36 */ /* 0x000fe20008000000 */
[----:B------:R-:W-:-:S02]  /*16f20*/  ISETP.GE.U32.AND P1, PT, R15, R18, PT ;  /* 0x000000120f00720c */ /* 0x000fc40003f26070 */
[----:B------:R-:W-:Y:S02]  /*16f30*/  ISETP.GT.U32.AND.EX P2, PT, R107, R16, PT, P2 ;  /* 0x000000106b00720c */ /* 0x000fe40003f44120 */
        /* <DEDUP_REMOVED lines=47> */
.L_x_62:
[----:B------:R-:W-:Y:S05]  /*17230*/  BSYNC.RELIABLE B9 ;  /* 0x0000000000097941 */ /* 0x000fea0003800100 */
.L_x_61:
        /* <DEDUP_REMOVED lines=38> */
.L_x_63:
[----:B------:R-:W-:Y:S05]  /*174a0*/  BSYNC.RECONVERGENT B8 ;  /* 0x0000000000087941 */ /* 0x000fea0003800200 */
.L_x_60:
[----:B------:R-:W0:Y:S01]  /*174b0*/  LDC.64 R14, c[0x3][0x40] ;  /* 0x00c01000ff0e7b82 */ /* 0x000e220000000a00 */
[----:B------:R-:W-:Y:S01]  /*174c0*/  CS2R R72, SRZ ;  /* 0x0000000000487805 */ /* 0x000fe2000001ff00 */
[----:B------:R-:W-:Y:S01]  /*174d0*/  IMAD.MOV.U32 R108, RZ, RZ, RZ ;  /* 0x000000ffff6c7224 */ /* 0x000fe200078e00ff */
[----:B------:R-:W-:Y:S01]  /*174e0*/  CS2R R100, SRZ ;  /* 0x0000000000647805 */ /* 0x000fe2000001ff00 */
[----:B------:R-:W-:Y:S01]  /*174f0*/  IMAD.MOV.U32 R105, RZ, RZ, RZ ;  /* 0x000000ffff697224 */ /* 0x000fe200078e00ff */
[----:B------:R-:W-:Y:S01]  /*17500*/  BSSY.RECONVERGENT B8, `(.L_x_64) ;  /* 0x0000277000087945 */ /* 0x000fe20003800200 */
[----:B------:R-:W-:-:S03]  /*17510*/  IMAD.MOV.U32 R110, RZ, RZ, RZ ;  /* 0x000000ffff6e7224 */ /* 0x000fc600078e00ff */
[----:B------:R-:W-:Y:S01]  /*17520*/  BSSY.RELIABLE B9, `(.L_x_65) ;  /* 0x000024e000097945 */ /* 0x000fe20003800100 */
[----:B------:R-:W-:Y:S02]  /*17530*/  IMAD.MOV.U32 R123, RZ, RZ, RZ ;  /* 0x000000ffff7b7224 */ /* 0x000fe400078e00ff */
[----:B------:R-:W-:Y:S02]  /*17540*/  IMAD.MOV.U32 R107, RZ, RZ, RZ ;  /* 0x000000ffff6b7224 */ /* 0x000fe400078e00ff */
[----:B------:R-:W-:Y:S02]  /*17550*/  IMAD.MOV.U32 R129, RZ, RZ, RZ ;  /* 0x000000ffff817224 */ /* 0x000fe400078e00ff */
[----:B0-----:R-:W-:-:S04]  /*17560*/  IMAD.WIDE.U32 R8, R106, R14, RZ ;  /* 0x0000000e6a087225 */ /* 0x001fc800078e00ff */
[----:B------:R-:W-:Y:S02]  /*17570*/  IMAD.IADD R17, R9, 0x1, R72 ;  /* 0x0000000109117824 */ /* 0x000fe400078e0248 */
[----:B------:R-:W-:Y:S02]  /*17580*/  IMAD.MOV.U32 R16, RZ, RZ, R8 ;  /* 0x000000ffff107224 */ /* 0x000fe400078e0008 */
[----:B------:R-:W-:-:S04]  /*17590*/  IMAD.WIDE.U32 R22, R103, R14, RZ ;  /* 0x0000000e67167225 */ /* 0x000fc800078e00ff */
[----:B------:R-:W-:-:S04]  /*175a0*/  IMAD.WIDE.U32 R120, R109, R15, R16 ;  /* 0x0000000f6d787225 */ /* 0x000fc800078e0010 */
[----:B------:R-:W-:Y:S01]  /*175b0*/  IMAD.IADD R23, R23, 0x1, R108 ;  /* 0x0000000117177824 */ /* 0x000fe200078e026c */
[----:B------:R-:W-:Y:S01]  /*175c0*/  ISETP.GE.U32.AND P3, PT, R120, R8, PT ;  /* 0x000000087800720c */ /* 0x000fe20003f66070 */
[-C--:B------:R-:W-:Y:S01]  /*175d0*/  IMAD.WIDE.U32 R112, R99, R14.reuse, RZ ;  /* 0x0000000e63707225 */ /* 0x080fe200078e00ff */
[----:B------:R-:W0:Y:S03]  /*175e0*/  LDC.64 R8, c[0x3][0x48] ;  /* 0x00c01200ff087b82 */ /* 0x000e260000000a00 */
[----:B------:R-:W-:Y:S02]  /*175f0*/  IMAD.IADD R122, R121, 0x1, R73 ;  /* 0x00000001797a7824 */ /* 0x000fe400078e0249 */
[----:B------:R-:W-:-:S03]  /*17600*/  IMAD.WIDE.U32 R114, R98, R14, RZ ;  /* 0x0000000e62727225 */ /* 0x000fc600078e00ff */
[----:B------:R-:W-:Y:S01]  /*17610*/  ISETP.GE.U32.AND.EX P3, PT, R122, R17, PT, P3 ;  /* 0x000000117a00720c */ /* 0x000fe20003f66130 */
[----:B------:R-:W-:-:S04]  /*17620*/  IMAD.WIDE.U32 R124, R104, R15, R22 ;  /* 0x0000000f687c7225 */ /* 0x000fc800078e0016 */
[----:B------:R-:W-:Y:S01]  /*17630*/  IMAD.IADD R113, R113, 0x1, R105 ;  /* 0x0000000171717824 */ /* 0x000fe200078e0269 */
[----:B------:R-:W-:Y:S01]  /*17640*/  ISETP.GE.U32.AND P4, PT, R124, R22, PT ;  /* 0x000000167c00720c */ /* 0x000fe20003f86070 */
[----:B------:R-:W-:Y:S02]  /*17650*/  IMAD.IADD R115, R115, 0x1, R100 ;  /* 0x0000000173737824 */ /* 0x000fe400078e0264 */
[----:B------:R-:W-:Y:S02]  /*17660*/  IMAD.IADD R128, R125, 0x1, R110 ;  /* 0x000000017d807824 */ /* 0x000fe400078e026e */
[----:B------:R-:W-:Y:S02]  /*17670*/  IMAD.MOV.U32 R16, RZ, RZ, RZ ;  /* 0x000000ffff107224 */ /* 0x000fe400078e00ff */
[----:B------:R-:W-:Y:S01]  /*17680*/  IMAD.MOV.U32 R17, RZ, RZ, R120 ;  /* 0x000000ffff117224 */ /* 0x000fe200078e0078 */
[----:B------:R-:W-:Y:S01]  /*17690*/  ISETP.GE.U32.AND.EX P4, PT, R128, R23, PT, P4 ;  /* 0x000000178000720c */ /* 0x000fe20003f86140 */
[----:B------:R-:W-:-:S04]  /*176a0*/  IMAD.WIDE.U32 R10, R102, R15, R112 ;  /* 0x0000000f660a7225 */ /* 0x000fc800078e0070 */
[----:B------:R-:W-:Y:S01]  /*176b0*/  IMAD.WIDE.U32 R12, R19, R15, R114 ;  /* 0x0000000f130c7225 */ /* 0x000fe200078e0072 */
[----:B------:R-:W-:-:S03]  /*176c0*/  ISETP.GE.U32.AND P2, PT, R10, R112, PT ;  /* 0x000000700a00720c */ /* 0x000fc60003f46070 */
[----:B------:R-:W-:Y:S01]  /*176d0*/  IMAD.WIDE.U32 R16, R109, R14, R16 ;  /* 0x0000000e6d107225 */ /* 0x000fe200078e0010 */
[----:B------:R-:W-:-:S03]  /*176e0*/  ISETP.GE.U32.AND P0, PT, R12, R114, PT ;  /* 0x000000720c00720c */ /* 0x000fc60003f06070 */
[----:B------:R-:W-:Y:S01]  /*176f0*/  IMAD.MOV.U32 R22, RZ, RZ, RZ ;  /* 0x000000ffff167224 */ /* 0x000fe200078e00ff */
[----:B------:R-:W-:Y:S01]  /*17700*/  ISETP.GE.U32.AND P1, PT, R16, RZ, PT ;  /* 0x000000ff1000720c */ /* 0x000fe20003f26070 */
[----:B------:R-:W-:Y:S02]  /*17710*/  IMAD.MOV.U32 R23, RZ, RZ, R124 ;  /* 0x000000ffff177224 */ /* 0x000fe400078e007c */
[----:B------:R-:W-:Y:S02]  /*17720*/  IMAD.IADD R112, R13, 0x1, R101 ;  /* 0x000000010d707824 */ /* 0x000fe400078e0265 */
[----:B0-----:R-:W-:-:S03]  /*17730*/  IMAD.WIDE.U32 R116, R106, R8, RZ ;  /* 0x000000086a747225 */ /* 0x001fc600078e00ff */
[----:B------:R-:W-:Y:S01]  /*17740*/  ISETP.GE.U32.AND.EX P0, PT, R112, R115, PT, P0 ;  /* 0x000000737000720c */ /* 0x000fe20003f06100 */
[----:B------:R-:W-:Y:S02]  /*17750*/  IMAD.IADD R17, R73, 0x1, R17 ;  /* 0x0000000149117824 */ /* 0x000fe400078e0211 */
[----:B------:R-:W-:-:S03]  /*17760*/  IMAD.WIDE.U32 R22, R104, R14, R22 ;  /* 0x0000000e68167225 */ /* 0x000fc600078e0016 */
[----:B------:R-:W-:Y:S01]  /*17770*/  ISETP.GE.U32.AND.EX P1, PT, R17, R120, PT, P1 ;  /* 0x000000781100720c */ /* 0x000fe20003f26110 */
[----:B------:R-:W-:Y:S01]  /*17780*/  IMAD.IADD R117, R72, 0x1, R117 ;  /* 0x0000000148757824 */ /* 0x000fe200078e0275 */
[----:B------:R-:W-:Y:S01]  /*17790*/  ISETP.GE.U32.AND P5, PT, R22, RZ, PT ;  /* 0x000000ff1600720c */ /* 0x000fe20003fa6070 */
[----:B------:R-:W-:Y:S01]  /*177a0*/  IMAD.IADD R115, R110, 0x1, R23 ;  /* 0x000000016e737824 */ /* 0x000fe200078e0217 */
[----:B------:R-:W-:Y:S01]  /*177b0*/  SEL R119, RZ, 0x1, P1 ;  /* 0x00000001ff777807 */ /* 0x000fe20000800000 */
[----:B------:R-:W-:Y:S01]  /*177c0*/  IMAD.WIDE.U32 R120, R106, R15, R122 ;  /* 0x0000000f6a787225 */ /* 0x000fe200078e007a */
[----:B------:R-:W-:Y:S02]  /*177d0*/  SEL R23, RZ, 0x1, P3 ;  /* 0x00000001ff177807 */ /* 0x000fe40001800000 */
[----:B------:R-:W-:Y:S01]  /*177e0*/  ISETP.GE.U32.AND.EX P5, PT, R115, R124, PT, P5 ;  /* 0x0000007c7300720c */ /* 0x000fe20003fa6150 */
[----:B------:R-:W-:Y:S01]  /*177f0*/  IMAD.WIDE.U32 R122, R109, R9, R116 ;  /* 0x000000096d7a7225 */ /* 0x000fe200078e0074 */
[----:B------:R-:W-:-:S03]  /*17800*/  IADD3 R119, P1, P6, R119, R120, RZ ;  /* 0x0000007877777210 */ /* 0x000fc60007e3e0ff */
[----:B------:R-:W-:Y:S02]  /*17810*/  IMAD.MOV.U32 R124, RZ, RZ, RZ ;  /* 0x000000ffff7c7224 */ /* 0x000fe400078e00ff */
[----:B------:R-:W-:Y:S02]  /*17820*/  IMAD.MOV.U32 R125, RZ, RZ, R122 ;  /* 0x000000ffff7d7224 */ /* 0x000fe400078e007a */
[----:B------:R-:W-:Y:S02]  /*17830*/  IMAD.IADD R18, R72, 0x1, R121 ;  /* 0x0000000148127824 */ /* 0x000fe400078e0279 */
[----:B------:R-:W-:-:S04]  /*17840*/  IMAD.WIDE.U32 R124, R109, R8, R124 ;  /* 0x000000086d7c7225 */ /* 0x000fc800078e007c */
[----:B------:R-:W-:Y:S01]  /*17850*/  IMAD.IADD R114, R11, 0x1, R107 ;  /* 0x000000010b727824 */ /* 0x000fe200078e026b */
[----:B------:R-:W-:Y:S01]  /*17860*/  SEL R11, RZ, 0x1, P5 ;  /* 0x00000001ff0b7807 */ /* 0x000fe20002800000 */
[----:B------:R-:W-:Y:S01]  /*17870*/  IMAD.WIDE.U32 R120, R103, R15, R128 ;  /* 0x0000000f67787225 */ /* 0x000fe200078e0080 */
[----:B------:R-:W-:Y:S02]  /*17880*/  IADD3.X R128, PT, PT, RZ, R18, R23, P1, P6 ;  /* 0x00000012ff807210 */ /* 0x000fe40000fec417 */
[----:B------:R-:W-:Y:S01]  /*17890*/  ISETP.GE.U32.AND P1, PT, R124, RZ, PT ;  /* 0x000000ff7c00720c */ /* 0x000fe20003f26070 */
[----:B------:R-:W-:Y:S01]  /*178a0*/  IMAD.IADD R111, R73, 0x1, R125 ;  /* 0x00000001496f7824 */ /* 0x000fe200078e027d */
[----:B------:R-:W-:Y:S01]  /*178b0*/  IADD3 R126, P3, P5, R11, R120, RZ ;  /* 0x000000780b7e7210 */ /* 0x000fe20007d7e0ff */
[----:B------:R-:W-:Y:S01]  /*178c0*/  IMAD.IADD R13, R108, 0x1, R121 ;  /* 0x000000016c0d7824 */ /* 0x000fe200078e0279 */
[----:B------:R-:W-:Y:S01]  /*178d0*/  SEL R18, RZ, 0x1, P4 ;  /* 0x00000001ff127807 */ /* 0x000fe20002000000 */
[----:B------:R-:W-:Y:S01]  /*178e0*/  IMAD.IADD R120, R73, 0x1, R123 ;  /* 0x0000000149787824 */ /* 0x000fe200078e027b */
[----:B------:R-:W-:Y:S01]  /*178f0*/  ISETP.GE.U32.AND.EX P1, PT, R111, R122, PT, P1 ;  /* 0x0000007a6f00720c */ /* 0x000fe20003f26110 */
[----:B------:R-:W-:Y:S01]  /*17900*/  IMAD.MOV.U32 R121, RZ, RZ, RZ ;  /* 0x000000ffff797224 */ /* 0x000fe200078e00ff */
[----:B------:R-:W-:-:S02]  /*17910*/  ISETP.GE.U32.AND.EX P2, PT, R114, R113, PT, P2 ;  /* 0x000000717200720c */ /* 0x000fc40003f46120 */
[----:B------:R-:W-:Y:S01]  /*17920*/  ISETP.GE.U32.AND P4, PT, R122, R116, PT ;  /* 0x000000747a00720c */ /* 0x000fe20003f86070 */
[----:B------:R-:W-:Y:S01]  /*17930*/  IMAD.MOV.U32 R116, RZ, RZ, RZ ;  /* 0x000000ffff747224 */ /* 0x000fe200078e00ff */
[----:B------:R-:W-:Y:S01]  /*17940*/  IADD3 R113, P6, PT, R119, R22, RZ ;  /* 0x0000001677717210 */ /* 0x000fe20007fde0ff */
[----:B------:R-:W-:Y:S01]  /*17950*/  IMAD.WIDE.U32 R22, R106, R9, R120 ;  /* 0x000000096a167225 */ /* 0x000fe200078e0078 */
[----:B------:R-:W-:Y:S02]  /*17960*/  SEL R11, RZ, 0x1, P1 ;  /* 0x00000001ff0b7807 */ /* 0x000fe40000800000 */
[----:B------:R-:W-:Y:S01]  /*17970*/  ISETP.GE.U32.AND.EX P4, PT, R120, R117, PT, P4 ;  /* 0x000000757800720c */ /* 0x000fe20003f86140 */
[----:B------:R-:W-:Y:S01]  /*17980*/  IMAD.X R115, R115, 0x1, R128, P6 ;  /* 0x0000000173737824 */ /* 0x000fe200030e0680 */
[----:B------:R-:W-:Y:S01]  /*17990*/  IADD3.X R122, PT, PT, RZ, R13, R18, P3, P5 ;  /* 0x0000000dff7a7210 */ /* 0x000fe20001fea412 */
[----:B------:R-:W-:Y:S01]  /*179a0*/  IMAD.IADD R13, R72, 0x1, R23 ;  /* 0x00000001480d7824 */ /* 0x000fe200078e0217 */
[----:B------:R-:W-:Y:S01]  /*179b0*/  IADD3 R23, P1, P3, R11, R22, RZ ;  /* 0x000000160b177210 */ /* 0x000fe20007b3e0ff */
[----:B------:R-:W-:Y:S01]  /*179c0*/  IMAD.MOV.U32 R120, RZ, RZ, RZ ;  /* 0x000000ffff787224 */ /* 0x000fe200078e00ff */
[C---:B------:R-:W-:Y:S01]  /*179d0*/  ISETP.GE.U32.AND P5, PT, R113.reuse, R119, PT ;  /* 0x000000777100720c */ /* 0x040fe20003fa6070 */
[----:B------:R-:W-:Y:S01]  /*179e0*/  IMAD.MOV.U32 R121, RZ, RZ, R10 ;  /* 0x000000ffff797224 */ /* 0x000fe200078e000a */
[----:B------:R-:W-:Y:S01]  /*179f0*/  IADD3 R18, P6, PT, R113, R124, RZ ;  /* 0x0000007c71127210 */ /* 0x000fe20007fde0ff */
[----:B------:R-:W-:Y:S01]  /*17a00*/  IMAD.MOV.U32 R117, RZ, RZ, R12 ;  /* 0x000000ffff757224 */ /* 0x000fe200078e000c */
[----:B------:R-:W-:Y:S01]  /*17a10*/  SEL R22, RZ, 0x1, P4 ;  /* 0x00000001ff167807 */ /* 0x000fe20002000000 */
[----:B------:R-:W-:Y:S01]  /*17a20*/  IMAD.WIDE.U32 R120, R102, R14, R120 ;  /* 0x0000000e66787225 */ /* 0x000fe200078e0078 */
[----:B------:R-:W-:-:S02]  /*17a30*/  ISETP.GE.U32.AND.EX P5, PT, R115, R128, PT, P5 ;  /* 0x000000807300720c */ /* 0x000fc40003fa6150 */
[----:B------:R-:W-:Y:S01]  /*17a40*/  IADD3.X R11, PT, PT, RZ, R13, R22, P1, P3 ;  /* 0x0000000dff0b7210 */ /* 0x000fe20000fe6416 */
[----:B------:R-:W-:Y:S01]  /*17a50*/  IMAD.X R22, R111, 0x1, R115, P6 ;  /* 0x000000016f167824 */ /* 0x000fe200030e0673 */
[----:B------:R-:W-:Y:S01]  /*17a60*/  ISETP.GE.U32.AND P1, PT, R18, R113, PT ;  /* 0x000000711200720c */ /* 0x000fe20003f26070 */
[----:B------:R-:W-:Y:S01]  /*17a70*/  IMAD.IADD R13, R107, 0x1, R121 ;  /* 0x000000016b0d7824 */ /* 0x000fe200078e0279 */
[----:B------:R-:W-:Y:S01]  /*17a80*/  SEL R113, RZ, 0x1, P5 ;  /* 0x00000001ff717807 */ /* 0x000fe20002800000 */
[----:B------:R-:W-:Y:S01]  /*17a90*/  IMAD.WIDE.U32 R116, R19, R14, R116 ;  /* 0x0000000e13747225 */ /* 0x000fe200078e0074 */
[----:B------:R-:W-:Y:S02]  /*17aa0*/  ISETP.GE.U32.AND P4, PT, R120, RZ, PT ;  /* 0x000000ff7800720c */ /* 0x000fe40003f86070 */
[----:B------:R-:W-:Y:S01]  /*17ab0*/  ISETP.GE.U32.AND.EX P1, PT, R22, R115, PT, P1 ;  /* 0x000000731600720c */ /* 0x000fe20003f26110 */
[----:B------:R-:W-:Y:S01]  /*17ac0*/  IMAD.IADD R117, R101, 0x1, R117 ;  /* 0x0000000165757824 */ /* 0x000fe200078e0275 */
[----:B------:R-:W-:Y:S01]  /*17ad0*/  IADD3 R111, P5, PT, R113, R126, RZ ;  /* 0x0000007e716f7210 */ /* 0x000fe20007fbe0ff */
[----:B------:R-:W-:Y:S01]  /*17ae0*/  IMAD.MOV.U32 R115, RZ, RZ, RZ ;  /* 0x000000ffff737224 */ /* 0x000fe200078e00ff */
[----:B------:R-:W-:Y:S01]  /*17af0*/  ISETP.GE.U32.AND.EX P4, PT, R13, R10, PT, P4 ;  /* 0x0000000a0d00720c */ /* 0x000fe20003f86140 */
[----:B------:R-:W-:Y:S01]  /*17b00*/  IMAD.MOV.U32 R113, RZ, RZ, RZ ;  /* 0x000000ffff717224 */ /* 0x000fe200078e00ff */
[----:B------:R-:W-:Y:S01]  /*17b10*/  SEL R10, RZ, 0x1, P1 ;  /* 0x00000001ff0a7807 */ /* 0x000fe20000800000 */
[----:B------:R-:W-:Y:S01]  /*17b20*/  IMAD.X R122, RZ, RZ, R122, P5 ;  /* 0x000000ffff7a7224 */ /* 0x000fe200028e067a */
[----:B------:R-:W-:Y:S01]  /*17b30*/  IADD3 R121, P6, PT, R111, R120, RZ ;  /* 0x000000786f797210 */ /* 0x000fe20007fde0ff */
[----:B------:R-:W-:Y:S01]  /*17b40*/  IMAD.WIDE.U32 R114, R99, R15, R114 ;  /* 0x0000000f63727225 */ /* 0x000fe200078e0072 */
[----:B------:R-:W-:-:S02]  /*17b50*/  ISETP.GE.U32.AND P3, PT, R116, RZ, PT ;  /* 0x000000ff7400720c */ /* 0x000fc40003f66070 */
[----:B------:R-:W-:Y:S01]  /*17b60*/  IADD3 R10, P5, PT, R10, R23, RZ ;  /* 0x000000170a0a7210 */ /* 0x000fe20007fbe0ff */
[----:B------:R-:W-:Y:S01]  /*17b70*/  IMAD.X R13, R13, 0x1, R122, P6 ;  /* 0x000000010d0d7824 */ /* 0x000fe200030e067a */
[----:B------:R-:W-:Y:S01]  /*17b80*/  SEL R124, RZ, 0x1, P2 ;  /* 0x00000001ff7c7807 */ /* 0x000fe20001000000 */
[----:B------:R-:W-:Y:S01]  /*17b90*/  IMAD.WIDE.U32 R112, R98, R15, R112 ;  /* 0x0000000f62707225 */ /* 0x000fe200078e0070 */
[----:B------:R-:W-:Y:S02]  /*17ba0*/  ISETP.GE.U32.AND.EX P3, PT, R117, R12, PT, P3 ;  /* 0x0000000c7500720c */ /* 0x000fe40003f66130 */
[----:B------:R-:W-:Y:S01]  /*17bb0*/  ISETP.GE.U32.AND P1, PT, R121, R111, PT ;  /* 0x0000006f7900720c */ /* 0x000fe20003f26070 */
[----:B------:R-:W-:Y:S01]  /*17bc0*/  IMAD.X R12, RZ, RZ, R11, P5 ;  /* 0x000000ffff0c7224 */ /* 0x000fe200028e060b */
[-C--:B------:R-:W-:Y:S01]  /*17bd0*/  IADD3 R120, P2, PT, R10, R121.reuse, RZ ;  /* 0x000000790a787210 */ /* 0x080fe20007f5e0ff */
[----:B------:R-:W-:Y:S01]  /*17be0*/  IMAD.IADD R119, R105, 0x1, R115 ;  /* 0x0000000169777824 */ /* 0x000fe200078e0273 */
[----:B------:R-:W-:Y:S01]  /*17bf0*/  ISETP.GE.U32.AND.EX P6, PT, R13, R122, PT, P1 ;  /* 0x0000007a0d00720c */ /* 0x000fe20003fc6110 */
[----:B------:R-:W-:Y:S01]  /*17c00*/  IMAD.IADD R134, R100, 0x1, R113 ;  /* 0x0000000164867824 */ /* 0x000fe200078e0271 */
[----:B------:R-:W-:Y:S01]  /*17c10*/  ISETP.NE.U32.AND P1, PT, R10, RZ, PT ;  /* 0x000000ff0a00720c */ /* 0x000fe20003f25070 */
[----:B------:R-:W-:Y:S01]  /*17c20*/  IMAD.X R122, R12, 0x1, R13, P2 ;  /* 0x000000010c7a7824 */ /* 0x000fe200010e060d */
[----:B------:R-:W-:Y:S01]  /*17c30*/  ISETP.GE.U32.AND P2, PT, R120, R121, PT ;  /* 0x000000797800720c */ /* 0x000fe20003f46070 */
[----:B------:R-:W-:Y:S01]  /*17c40*/  IMAD.WIDE.U32 R10, R103, R8, RZ ;  /* 0x00000008670a7225 */ /* 0x000fe200078e00ff */
[----:B------:R-:W-:-:S02]  /*17c50*/  SEL R23, RZ, 0x1, P4 ;  /* 0x00000001ff177807 */ /* 0x000fc40002000000 */
[----:B------:R-:W-:Y:S01]  /*17c60*/  ISETP.GE.U32.AND.EX P2, PT, R122, R13, PT, P2 ;  /* 0x0000000d7a00720c */ /* 0x000fe20003f46120 */
[----:B------:R-:W-:Y:S01]  /*17c70*/  IMAD.IADD R11, R108, 0x1, R11 ;  /* 0x000000016c0b7824 */ /* 0x000fe200078e020b */
[----:B------:R-:W-:Y:S02]  /*17c80*/  SEL R13, RZ, 0x1, P3 ;  /* 0x00000001ff0d7807 */ /* 0x000fe40001800000 */
[----:B------:R-:W-:Y:S02]  /*17c90*/  ISETP.NE.AND.EX P2, PT, R12, RZ, !P2, P1 ;  /* 0x000000ff0c00720c */ /* 0x000fe40005745310 */
[----:B------:R-:W-:Y:S02]  /*17ca0*/  IADD3 R114, P4, P5, R23, R114, RZ ;  /* 0x0000007217727210 */ /* 0x000fe40007d9e0ff */
[----:B------:R-:W-:Y:S02]  /*17cb0*/  SEL R23, RZ, 0x1, !P2 ;  /* 0x00000001ff177807 */ /* 0x000fe40005000000 */
[----:B------:R-:W-:-:S02]  /*17cc0*/  SEL R115, RZ, 0x1, P6 ;  /* 0x00000001ff737807 */ /* 0x000fc40003000000 */
[----:B------:R-:W-:Y:S01]  /*17cd0*/  IADD3 R128, P3, P6, R13, R112, RZ ;  /* 0x000000700d807210 */ /* 0x000fe20007e7e0ff */
[----:B------:R-:W-:Y:S01]  /*17ce0*/  IMAD.WIDE.U32 R12, R104, R9, R10 ;  /* 0x00000009680c7225 */ /* 0x000fe200078e000a */
[----:B------:R-:W-:Y:S02]  /*17cf0*/  SEL R111, RZ, 0x1, P0 ;  /* 0x00000001ff6f7807 */ /* 0x000fe40000000000 */
[----:B------:R-:W-:Y:S01]  /*17d00*/  IADD3 R23, P2, PT, R23, R120, RZ ;  /* 0x0000007817177210 */ /* 0x000fe20007f5e0ff */
[----:B------:R-:W-:Y:S01]  /*17d10*/  IMAD.MOV.U32 R112, RZ, RZ, RZ ;  /* 0x000000ffff707224 */ /* 0x000fe200078e00ff */
[----:B------:R-:W-:Y:S01]  /*17d20*/  IADD3.X R134, PT, PT, RZ, R134, R111, P3, P6 ;  /* 0x00000086ff867210 */ /* 0x000fe20001fec46f */
[----:B------:R-:W-:Y:S01]  /*17d30*/  IMAD.MOV.U32 R113, RZ, RZ, R12 ;  /* 0x000000ffff717224 */ /* 0x000fe200078e000c */
[----:B------:R-:W-:Y:S01]  /*17d40*/  ISETP.GT.U32.AND P3, PT, R120, R23, PT ;  /* 0x000000177800720c */ /* 0x000fe20003f64070 */
[----:B------:R-:W-:Y:S01]  /*17d50*/  IMAD.X R111, RZ, RZ, R122, P2 ;  /* 0x000000ffff6f7224 */ /* 0x000fe200010e067a */
[----:B------:R-:W-:Y:S01]  /*17d60*/  IADD3 R115, P1, PT, R115, R114, RZ ;  /* 0x0000007273737210 */ /* 0x000fe20007f3e0ff */
[----:B------:R-:W-:Y:S01]  /*17d70*/  IMAD.WIDE.U32 R112, R104, R8, R112 ;  /* 0x0000000868707225 */ /* 0x000fe200078e0070 */
[----:B------:R-:W-:-:S02]  /*17d80*/  IADD3.X R119, PT, PT, RZ, R119, R124, P4, P5 ;  /* 0x00000077ff777210 */ /* 0x000fc400027ea47c */
[----:B------:R-:W-:Y:S01]  /*17d90*/  ISETP.GT.U32.AND.EX P3, PT, R122, R111, PT, P3 ;  /* 0x0000006f7a00720c */ /* 0x000fe20003f64130 */
[C---:B------:R-:W-:Y:S01]  /*17da0*/  IMAD.IADD R132, R110.reuse, 0x1, R113 ;  /* 0x000000016e847824 */ /* 0x040fe200078e0271 */
[----:B------:R-:W-:Y:S01]  /*17db0*/  IADD3 R116, P5, PT, R115, R116, RZ ;  /* 0x0000007473747210 */ /* 0x000fe20007fbe0ff */
[----:B------:R-:W-:Y:S01]  /*17dc0*/  IMAD.IADD R114, R110, 0x1, R13 ;  /* 0x000000016e727824 */ /* 0x000fe200078e020d */
[----:B------:R-:W-:Y:S02]  /*17dd0*/  ISETP.GE.U32.AND P4, PT, R112, RZ, PT ;  /* 0x000000ff7000720c */ /* 0x000fe40003f86070 */
[----:B------:R-:W-:Y:S02]  /*17de0*/  IADD3 R131, P6, PT, R23, R112, RZ ;  /* 0x0000007017837210 */ /* 0x000fe40007fde0ff */
[----:B------:R-:W-:Y:S02]  /*17df0*/  ISETP.GE.U32.AND P2, PT, R12, R10, PT ;  /* 0x0000000a0c00720c */ /* 0x000fe40003f46070 */
[----:B------:R-:W-:-:S02]  /*17e00*/  SEL R10, R120, R23, P3 ;  /* 0x00000017780a7207 */ /* 0x000fc40001800000 */
[----:B------:R-:W-:Y:S01]  /*17e10*/  ISETP.GE.U32.AND P0, PT, R116, R115, PT ;  /* 0x000000737400720c */ /* 0x000fe20003f06070 */
[----:B------:R-:W-:Y:S01]  /*17e20*/  IMAD.MOV.U32 R115, RZ, RZ, RZ ;  /* 0x000000ffff737224 */ /* 0x000fe200078e00ff */
[----:B------:R-:W-:Y:S01]  /*17e30*/  ISETP.GE.U32.AND.EX P4, PT, R132, R12, PT, P4 ;  /* 0x0000000c8400720c */ /* 0x000fe20003f86140 */
[----:B------:R-:W-:Y:S01]  /*17e40*/  IMAD.X R132, R111, 0x1, R132, P6 ;  /* 0x000000016f847824 */ /* 0x000fe200030e0684 */
[----:B------:R-:W-:Y:S01]  /*17e50*/  SEL R23, R122, R111, P3 ;  /* 0x0000006f7a177207 */ /* 0x000fe20001800000 */
[----:B------:R-:W-:Y:S01]  /*17e60*/  IMAD.WIDE.U32 R112, R103, R9, R114 ;  /* 0x0000000967707225 */ /* 0x000fe200078e0072 */
[----:B------:R-:W-:Y:S01]  /*17e70*/  ISETP.GT.U32.AND P3, PT, R10, R131, PT ;  /* 0x000000830a00720c */ /* 0x000fe20003f64070 */
[----:B------:R-:W0:Y:S01]  /*17e80*/  LDC.64 R12, c[0x3][0x50] ;  /* 0x00c01400ff0c7b82 */ /* 0x000e220000000a00 */
[----:B------:R-:W-:Y:S01]  /*17e90*/  SEL R111, RZ, 0x1, P4 ;  /* 0x00000001ff6f7807 */ /* 0x000fe20002000000 */
[----:B------:R-:W-:Y:S01]  /*17ea0*/  IMAD.X R115, RZ, RZ, R119, P1 ;  /* 0x000000ffff737224 */ /* 0x000fe200008e0677 */
[----:B------:R-:W-:-:S02]  /*17eb0*/  ISETP.GT.U32.AND.EX P3, PT, R23, R132, PT, P3 ;  /* 0x000000841700720c */ /* 0x000fc40003f64130 */
[----:B------:R-:W-:Y:S01]  /*17ec0*/  ISETP.GE.U32.AND.EX P2, PT, R114, R11, PT, P2 ;  /* 0x0000000b7200720c */ /* 0x000fe20003f46120 */
[----:B------:R-:W-:Y:S01]  /*17ed0*/  IMAD.X R114, R117, 0x1, R115, P5 ;  /* 0x0000000175727824 */ /* 0x000fe200028e0673 */
[----:B------:R-:W-:Y:S01]  /*17ee0*/  IADD3 R10, P6, P4, R111, R112, RZ ;  /* 0x000000706f0a7210 */ /* 0x000fe20007cde0ff */
[----:B------:R-:W-:Y:S01]  /*17ef0*/  IMAD.IADD R111, R108, 0x1, R113 ;  /* 0x000000016c6f7824 */ /* 0x000fe200078e0271 */
[----:B------:R-:W-:Y:S02]  /*17f00*/  SEL R23, RZ, 0x1, !P3 ;  /* 0x00000001ff177807 */ /* 0x000fe40005800000 */
[----:B------:R-:W-:Y:S02]  /*17f10*/  SEL R112, RZ, 0x1, P2 ;  /* 0x00000001ff707807 */ /* 0x000fe40001000000 */
[----:B------:R-:W-:Y:S01]  /*17f20*/  IADD3 R23, P2, PT, R23, R10, RZ ;  /* 0x0000000a17177210 */ /* 0x000fe20007f5e0ff */
[----:B------:R-:W-:Y:S01]  /*17f30*/  IMAD.WIDE.U32 R10, R99, R8, RZ ;  /* 0x00000008630a7225 */ /* 0x000fe200078e00ff */
[----:B------:R-:W-:-:S02]  /*17f40*/  IADD3.X R111, PT, PT, RZ, R111, R112, P6, P4 ;  /* 0x0000006fff6f7210 */ /* 0x000fc400037e8470 */
[-C--:B------:R-:W-:Y:S01]  /*17f50*/  IADD3 R126, P3, PT, R23, R116.reuse, RZ ;  /* 0x00000074177e7210 */ /* 0x080fe20007f7e0ff */
[----:B------:R-:W-:Y:S01]  /*17f60*/  IMAD.IADD R125, R105, 0x1, R11 ;  /* 0x00000001697d7824 */ /* 0x000fe200078e020b */
[----:B------:R-:W-:Y:S01]  /*17f70*/  ISETP.GE.U32.AND.EX P1, PT, R114, R115, PT, P0 ;  /* 0x000000737200720c */ /* 0x000fe20003f26100 */
[----:B------:R-:W-:Y:S01]  /*17f80*/  IMAD.X R11, RZ, RZ, R111, P2 ;  /* 0x000000ffff0b7224 */ /* 0x000fe200010e066f */
[----:B------:R-:W-:Y:S01]  /*17f90*/  ISETP.GE.U32.AND P2, PT, R126, R116, PT ;  /* 0x000000747e00720c */ /* 0x000fe20003f46070 */
[----:B------:R-:W-:Y:S01]  /*17fa0*/  IMAD.MOV.U32 R124, RZ, RZ, R10 ;  /* 0x000000ffff7c7224 */ /* 0x000fe200078e000a */
[----:B------:R-:W-:Y:S01]  /*17fb0*/  SEL R133, RZ, 0x1, P1 ;  /* 0x00000001ff857807 */ /* 0x000fe20000800000 */
[----:B------:R-:W-:Y:S01]  /*17fc0*/  IMAD.X R130, R11, 0x1, R114, P3 ;  /* 0x000000010b827824 */ /* 0x000fe200018e0672 */
[----:B------:R-:W-:Y:S01]  /*17fd0*/  ISETP.NE.U32.AND P0, PT, R23, RZ, PT ;  /* 0x000000ff1700720c */ /* 0x000fe20003f05070 */
[----:B------:R-:W-:Y:S01]  /*17fe0*/  IMAD.WIDE.U32 R122, R102, R9, R124 ;  /* 0x00000009667a7225 */ /* 0x000fe200078e007c */
[----:B------:R-:W-:-:S02]  /*17ff0*/  IADD3 R133, P5, PT, R133, R128, RZ ;  /* 0x0000008085857210 */ /* 0x000fc40007fbe0ff */
[----:B------:R-:W-:Y:S01]  /*18000*/  ISETP.GE.U32.AND.EX P2, PT, R130, R114, PT, P2 ;  /* 0x000000728200720c */ /* 0x000fe20003f46120 */
[----:B------:R-:W-:Y:S01]  /*18010*/  IMAD.MOV.U32 R128, RZ, RZ, RZ ;  /* 0x000000ffff807224 */ /* 0x000fe200078e00ff */
[----:B------:R-:W-:Y:S01]  /*18020*/  ISETP.GE.U32.AND P1, PT, R122, R10, PT ;  /* 0x0000000a7a00720c */ /* 0x000fe20003f26070 */
[----:B------:R-:W-:Y:S01]  /*18030*/  IMAD.MOV.U32 R129, RZ, RZ, R122 ;  /* 0x000000ffff817224 */ /* 0x000fe200078e007a */
[----:B------:R-:W-:Y:S01]  /*18040*/  ISETP.NE.AND.EX P0, PT, R11, RZ, !P2, P0 ;  /* 0x000000ff0b00720c */ /* 0x000fe20005705300 */
[----:B0-----:R-:W-:-:S03]  /*18050*/  IMAD.WIDE.U32 R120, R106, R12, RZ ;  /* 0x0000000c6a787225 */ /* 0x001fc600078e00ff */
[----:B------:R-:W-:Y:S01]  /*18060*/  SEL R23, RZ, 0x1, !P0 ;  /* 0x00000001ff177807 */ /* 0x000fe20004000000 */
[----:B------:R-:W-:-:S03]  /*18070*/  IMAD.WIDE.U32 R128, R102, R8, R128 ;  /* 0x0000000866807225 */ /* 0x000fc600078e0080 */
[----:B------:R-:W-:Y:S01]  /*18080*/  IADD3 R23, P0, PT, R23, R126, RZ ;  /* 0x0000007e17177210 */ /* 0x000fe20007f1e0ff */
[----:B------:R-:W-:Y:S01]  /*18090*/  IMAD.IADD R115, R72, 0x1, R121 ;  /* 0x0000000148737824 */ /* 0x000fe200078e0279 */
[----:B------:R-:W-:Y:S01]  /*180a0*/  ISETP.GE.U32.AND P4, PT, R128, RZ, PT ;  /* 0x000000ff8000720c */ /* 0x000fe20003f86070 */
[----:B------:R-:W-:Y:S01]  /*180b0*/  IMAD.MOV.U32 R114, RZ, RZ, R120 ;  /* 0x000000ffff727224 */ /* 0x000fe200078e0078 */
[----:B------:R-:W-:Y:S01]  /*180c0*/  ISETP.GT.U32.AND P6, PT, R126, R23, PT ;  /* 0x000000177e00720c */ /* 0x000fe20003fc4070 */
[----:B------:R-:W-:Y:S01]  /*180d0*/  IMAD.IADD R124, R107, 0x1, R129 ;  /* 0x000000016b7c7824 */ /* 0x000fe200078e0281 */
[----:B------:R-:W-:Y:S01]  /*180e0*/  IADD3 R129, P3, PT, R23, R128, RZ ;  /* 0x0000008017817210 */ /* 0x000fe20007f7e0ff */
[----:B------:R-:W-:-:S03]  /*180f0*/  IMAD.WIDE.U32 R116, R109, R13, R114 ;  /* 0x0000000d6d747225 */ /* 0x000fc600078e0072 */
[----:B------:R-:W-:Y:S01]  /*18100*/  ISETP.GE.U32.AND.EX P4, PT, R124, R122, PT, P4 ;  /* 0x0000007a7c00720c */ /* 0x000fe20003f86140 */
[----:B------:R-:W-:-:S04]  /*18110*/  IMAD.WIDE.U32 R112, R98, R8, RZ ;  /* 0x0000000862707225 */ /* 0x000fc800078e00ff */
[----:B------:R-:W-:Y:S02]  /*18120*/  IMAD.IADD R114, R107, 0x1, R123 ;  /* 0x000000016b727824 */ /* 0x000fe400078e027b */
[----:B------:R-:W-:Y:S02]  /*18130*/  IMAD.MOV.U32 R122, RZ, RZ, RZ ;  /* 0x000000ffff7a7224 */ /* 0x000fe400078e00ff */
[----:B------:R-:W-:Y:S01]  /*18140*/  IMAD.MOV.U32 R123, RZ, RZ, R116 ;  /* 0x000000ffff7b7224 */ /* 0x000fe200078e0074 */
[----:B------:R-:W-:Y:S01]  /*18150*/  ISETP.GE.U32.AND.EX P1, PT, R114, R125, PT, P1 ;  /* 0x0000007d7200720c */ /* 0x000fe20003f26110 */
[----:B------:R-:W-:Y:S02]  /*18160*/  IMAD.IADD R113, R100, 0x1, R113 ;  /* 0x0000000164717824 */ /* 0x000fe400078e0271 */
[----:B------:R-:W-:Y:S01]  /*18170*/  IMAD.X R119, RZ, RZ, R130, P0 ;  /* 0x000000ffff777224 */ /* 0x000fe200000e0682 */
[----:B------:R-:W-:Y:S01]  /*18180*/  ISETP.GE.U32.AND P0, PT, R116, R120, PT ;  /* 0x000000787400720c */ /* 0x000fe20003f06070 */
[----:B------:R-:W-:-:S03]  /*18190*/  IMAD.WIDE.U32 R122, R109, R12, R122 ;  /* 0x0000000c6d7a7225 */ /* 0x000fc600078e007a */
[----:B------:R-:W-:Y:S01]  /*181a0*/  ISETP.GT.U32.AND.EX P6, PT, R130, R119, PT, P6 ;  /* 0x000000778200720c */ /* 0x000fe20003fc4160 */
[----:B------:R-:W-:-:S04]  /*181b0*/  IMAD.WIDE.U32 R10, R19, R9, R112 ;  /* 0x00000009130a7225 */ /* 0x000fc800078e0070 */
[----:B------:R-:W-:Y:S01]  /*181c0*/  IMAD.X R124, R119, 0x1, R124, P3 ;  /* 0x00000001777c7824 */ /* 0x000fe200018e067c */
[----:B------:R-:W-:Y:S01]  /*181d0*/  ISETP.GE.U32.AND P3, PT, R122, RZ, PT ;  /* 0x000000ff7a00720c */ /* 0x000fe20003f66070 */
[C---:B------:R-:W-:Y:S01]  /*181e0*/  IMAD.IADD R111, R73.reuse, 0x1, R123 ;  /* 0x00000001496f7824 */ /* 0x040fe200078e027b */
[----:B------:R-:W-:Y:S01]  /*181f0*/  ISETP.GE.U32.AND P2, PT, R10, R112, PT ;  /* 0x000000700a00720c */ /* 0x000fe20003f46070 */
[----:B------:R-:W-:Y:S01]  /*18200*/  IMAD.IADD R120, R73, 0x1, R117 ;  /* 0x0000000149787824 */ /* 0x000fe200078e0275 */
[----:B------:R-:W-:Y:S01]  /*18210*/  SEL R112, R126, R23, P6 ;  /* 0x000000177e707207 */ /* 0x000fe20003000000 */
[----:B------:R-:W-:Y:S01]  /*18220*/  IMAD.MOV.U32 R121, RZ, RZ, RZ ;  /* 0x000000ffff797224 */ /* 0x000fe200078e00ff */
[----:B------:R-:W-:Y:S01]  /*18230*/  SEL R119, R130, R119, P6 ;  /* 0x0000007782777207 */ /* 0x000fe20003000000 */
[----:B------:R-:W-:Y:S01]  /*18240*/  IMAD.X R128, RZ, RZ, R134, P5 ;  /* 0x000000ffff807224 */ /* 0x000fe200028e0686 */
[----:B------:R-:W-:Y:S02]  /*18250*/  IADD3 R23, P6, PT, R131, R122, RZ ;  /* 0x0000007a83177210 */ /* 0x000fe40007fde0ff */
[----:B------:R-:W-:Y:S01]  /*18260*/  ISETP.GE.U32.AND.EX P3, PT, R111, R116, PT, P3 ;  /* 0x000000746f00720c */ /* 0x000fe20003f66130 */
[----:B------:R-:W-:Y:S01]  /*18270*/  IMAD.WIDE.U32 R116, R106, R13, R120 ;  /* 0x0000000d6a747225 */ /* 0x000fe200078e0078 */
[----:B------:R-:W-:-:S02]  /*18280*/  ISETP.GE.U32.AND.EX P0, PT, R120, R115, PT, P0 ;  /* 0x000000737800720c */ /* 0x000fc40003f06100 */
[----:B------:R-:W-:Y:S01]  /*18290*/  SEL R115, RZ, 0x1, P3 ;  /* 0x00000001ff737807 */ /* 0x000fe20001800000 */
[----:B------:R-:W-:Y:S01]  /*182a0*/  IMAD.X R111, R111, 0x1, R132, P6 ;  /* 0x000000016f6f7824 */ /* 0x000fe200030e0684 */
[----:B------:R-:W-:Y:S01]  /*182b0*/  ISETP.GE.U32.AND P3, PT, R23, R131, PT ;  /* 0x000000831700720c */ /* 0x000fe20003f66070 */
[----:B------:R-:W-:Y:S01]  /*182c0*/  IMAD.IADD R117, R72, 0x1, R117 ;  /* 0x0000000148757824 */ /* 0x000fe200078e0275 */
[----:B------:R-:W-:Y:S02]  /*182d0*/  SEL R120, RZ, 0x1, P0 ;  /* 0x00000001ff787807 */ /* 0x000fe40000000000 */
[----:B------:R-:W-:Y:S01]  /*182e0*/  ISETP.GT.U32.AND P0, PT, R112, R129, PT ;  /* 0x000000817000720c */ /* 0x000fe20003f04070 */
[----:B------:R-:W-:Y:S01]  /*182f0*/  IMAD.IADD R112, R101, 0x1, R11 ;  /* 0x0000000165707824 */ /* 0x000fe200078e020b */
[----:B------:R-:W-:Y:S02]  /*18300*/  ISETP.GE.U32.AND.EX P3, PT, R111, R132, PT, P3 ;  /* 0x000000846f00720c */ /* 0x000fe40003f66130 */
[----:B------:R-:W-:-:S02]  /*18310*/  SEL R121, RZ, 0x1, P4 ;  /* 0x00000001ff797807 */ /* 0x000fc40002000000 */
[----:B------:R-:W-:Y:S01]  /*18320*/  IADD3 R116, P6, P4, R115, R116, RZ ;  /* 0x0000007473747210 */ /* 0x000fe20007cde0ff */
[----:B------:R-:W-:Y:S01]  /*18330*/  IMAD.MOV.U32 R115, RZ, RZ, RZ ;  /* 0x000000ffff737224 */ /* 0x000fe200078e00ff */
[----:B------:R-:W-:Y:S02]  /*18340*/  SEL R11, RZ, 0x1, P3 ;  /* 0x00000001ff0b7807 */ /* 0x000fe40001800000 */
[----:B------:R-:W-:Y:S01]  /*18350*/  ISETP.GE.U32.AND.EX P2, PT, R112, R113, PT, P2 ;  /* 0x000000717000720c */ /* 0x000fe20003f46120 */
[----:B------:R-:W-:Y:S01]  /*18360*/  IMAD.WIDE.U32 R114, R99, R9, R114 ;  /* 0x0000000963727225 */ /* 0x000fe200078e0072 */
[----:B------:R-:W-:Y:S02]  /*18370*/  ISETP.GT.U32.AND.EX P0, PT, R119, R124, PT, P0 ;  /* 0x0000007c7700720c */ /* 0x000fe40003f04100 */
[----:B------:R-:W-:Y:S02]  /*18380*/  IADD3.X R113, PT, PT, RZ, R117, R120, P6, P4 ;  /* 0x00000075ff717210 */ /* 0x000fe400037e8478 */
[----:B------:R-:W-:Y:S01]  /*18390*/  IADD3 R11, P6, PT, R11, R116, RZ ;  /* 0x000000740b0b7210 */ /* 0x000fe20007fde0ff */
[----:B------:R-:W-:Y:S01]  /*183a0*/  IMAD.IADD R116, R105, 0x1, R115 ;  /* 0x0000000169747824 */ /* 0x000fe200078e0273 */
[----:B------:R-:W-:-:S02]  /*183b0*/  SEL R126, RZ, 0x1, !P0 ;  /* 0x00000001ff7e7807 */ /* 0x000fc40004000000 */
[-C--:B------:R-:W-:Y:S01]  /*183c0*/  IADD3 R122, P0, PT, R11, R129.reuse, RZ ;  /* 0x000000810b7a7210 */ /* 0x080fe20007f1e0ff */
[----:B------:R-:W-:Y:S01]  /*183d0*/  IMAD.X R113, RZ, RZ, R113, P6 ;  /* 0x000000ffff717224 */ /* 0x000fe200030e0671 */
[----:B------:R-:W-:Y:S02]  /*183e0*/  IADD3 R115, P4, P3, R121, R114, RZ ;  /* 0x0000007279737210 */ /* 0x000fe40007b9e0ff */
[----:B------:R-:W-:Y:S01]  /*183f0*/  SEL R117, RZ, 0x1, P1 ;  /* 0x00000001ff757807 */ /* 0x000fe20000800000 */
[----:B------:R-:W-:Y:S01]  /*18400*/  IMAD.X R119, R113, 0x1, R124, P0 ;  /* 0x0000000171777824 */ /* 0x000fe200000e067c */
[----:B------:R-:W-:Y:S02]  /*18410*/  ISETP.GE.U32.AND P1, PT, R122, R129, PT ;  /* 0x000000817a00720c */ /* 0x000fe40003f26070 */
[----:B------:R-:W-:Y:S01]  /*18420*/  IADD3.X R129, PT, PT, RZ, R116, R117, P4, P3 ;  /* 0x00000074ff817210 */ /* 0x000fe200027e6475 */
[----:B------:R-:W-:Y:S01]  /*18430*/  IMAD.MOV.U32 R116, RZ, RZ, RZ ;  /* 0x000000ffff747224 */ /* 0x000fe200078e00ff */
[----:B------:R-:W-:Y:S01]  /*18440*/  IADD3 R126, P6, PT, R126, R115, RZ ;  /* 0x000000737e7e7210 */ /* 0x000fe20007fde0ff */
[----:B------:R-:W-:Y:S01]  /*18450*/  IMAD.MOV.U32 R117, RZ, RZ, R10 ;  /* 0x000000ffff757224 */ /* 0x000fe200078e000a */
[----:B------:R-:W-:Y:S01]  /*18460*/  ISETP.NE.U32.AND P3, PT, R11, RZ, PT ;  /* 0x000000ff0b00720c */ /* 0x000fe20003f65070 */
[----:B------:R-:W-:Y:S01]  /*18470*/  IMAD.WIDE.U32 R114, R103, R12, RZ ;  /* 0x0000000c67727225 */ /* 0x000fe200078e00ff */
[----:B------:R-:W-:-:S02]  /*18480*/  ISETP.GE.U32.AND.EX P4, PT, R119, R124, PT, P1 ;  /* 0x0000007c7700720c */ /* 0x000fc40003f86110 */
[-C--:B------:R-:W-:Y:S01]  /*18490*/  IADD3 R124, P1, PT, R126, R133.reuse, RZ ;  /* 0x000000857e7c7210 */ /* 0x080fe20007f3e0ff */
[----:B------:R-:W-:Y:S01]  /*184a0*/  IMAD.WIDE.U32 R116, R19, R8, R116 ;  /* 0x0000000813747225 */ /* 0x000fe200078e0074 */
[----:B------:R-:W-:Y:S02]  /*184b0*/  ISETP.NE.AND.EX P3, PT, R113, RZ, !P4, P3 ;  /* 0x000000ff7100720c */ /* 0x000fe40006765330 */
[----:B------:R-:W-:Y:S01]  /*184c0*/  ISETP.GE.U32.AND P0, PT, R124, R133, PT ;  /* 0x000000857c00720c */ /* 0x000fe20003f06070 */
[----:B------:R-:W-:Y:S01]  /*184d0*/  IMAD.IADD R115, R108, 0x1, R115 ;  /* 0x000000016c737824 */ /* 0x000fe200078e0273 */
[----:B------:R-:W-:Y:S01]  /*184e0*/  ISETP.GE.U32.AND P4, PT, R116, RZ, PT ;  /* 0x000000ff7400720c */ /* 0x000fe20003f86070 */
[----:B------:R-:W-:Y:S01]  /*184f0*/  IMAD.X R129, RZ, RZ, R129, P6 ;  /* 0x000000ffff817224 */ /* 0x000fe200030e0681 */
[----:B------:R-:W-:Y:S01]  /*18500*/  SEL R113, RZ, 0x1, !P3 ;  /* 0x00000001ff717807 */ /* 0x000fe20005800000 */
[----:B------:R-:W-:Y:S01]  /*18510*/  IMAD.IADD R123, R101, 0x1, R117 ;  /* 0x00000001657b7824 */ /* 0x000fe200078e0275 */
[----:B------:R-:W-:Y:S01]  /*18520*/  ISETP.NE.U32.AND P5, PT, R126, RZ, PT ;  /* 0x000000ff7e00720c */ /* 0x000fe20003fa5070 */
[----:B------:R-:W-:Y:S01]  /*18530*/  IMAD.WIDE.U32 R120, R104, R13, R114 ;  /* 0x0000000d68787225 */ /* 0x000fe200078e0072 */
[----:B------:R-:W-:-:S03]  /*18540*/  IADD3 R113, P3, PT, R113, R122, RZ ;  /* 0x0000007a71717210 */ /* 0x000fc60007f7e0ff */
[----:B------:R-:W-:Y:S01]  /*18550*/  IMAD.X R125, R129, 0x1, R128, P1 ;  /* 0x00000001817d7824 */ /* 0x000fe200008e0680 */
[----:B------:R-:W-:Y:S01]  /*18560*/  ISETP.GE.U32.AND.EX P1, PT, R123, R10, PT, P4 ;  /* 0x0000000a7b00720c */ /* 0x000fe20003f26140 */
[----:B------:R-:W-:Y:S01]  /*18570*/  IMAD.MOV.U32 R10, RZ, RZ, RZ ;  /* 0x000000ffff0a7224 */ /* 0x000fe200078e00ff */
[----:B------:R-:W-:Y:S01]  /*18580*/  ISETP.GT.U32.AND P4, PT, R122, R113, PT ;  /* 0x000000717a00720c */ /* 0x000fe20003f84070 */
[----:B------:R-:W-:Y:S01]  /*18590*/  IMAD.MOV.U32 R11, RZ, RZ, R120 ;  /* 0x000000ffff0b7224 */ /* 0x000fe200078e0078 */
[----:B------:R-:W-:Y:S01]  /*185a0*/  ISETP.GE.U32.AND.EX P0, PT, R125, R128, PT, P0 ;  /* 0x000000807d00720c */ /* 0x000fe20003f06100 */
[----:B------:R-:W-:Y:S02]  /*185b0*/  IMAD.X R128, RZ, RZ, R119, P3 ;  /* 0x000000ffff807224 */ /* 0x000fe400018e0677 */
[----:B------:R-:W-:Y:S01]  /*185c0*/  IMAD.WIDE.U32 R10, R104, R12, R10 ;  /* 0x0000000c680a7225 */ /* 0x000fe200078e000a */
[----:B------:R-:W-:Y:S02]  /*185d0*/  ISETP.NE.AND.EX P5, PT, R129, RZ, !P0, P5 ;  /* 0x000000ff8100720c */ /* 0x000fe400047a5350 */
[----:B------:R-:W-:Y:S01]  /*185e0*/  ISETP.GE.U32.AND P0, PT, R120, R114, PT ;  /* 0x000000727800720c */ /* 0x000fe20003f06070 */
[C---:B------:R-:W-:Y:S01]  /*185f0*/  IMAD.IADD R117, R110.reuse, 0x1, R11 ;  /* 0x000000016e757824 */ /* 0x040fe200078e020b */
[----:B------:R-:W-:Y:S01]  /*18600*/  ISETP.GT.U32.AND.EX P4, PT, R119, R128, PT, P4 ;  /* 0x000000807700720c */ /* 0x000fe20003f84140 */
[----:B------:R-:W-:Y:S01]  /*18610*/  IMAD.IADD R114, R110, 0x1, R121 ;  /* 0x000000016e727824 */ /* 0x000fe200078e0279 */
[----:B------:R-:W-:-:S02]  /*18620*/  SEL R11, RZ, 0x1, !P5 ;  /* 0x00000001ff0b7807 */ /* 0x000fc40006800000 */
[----:B------:R-:W-:Y:S02]  /*18630*/  IADD3 R131, P5, PT, R113, R10, RZ ;  /* 0x0000000a71837210 */ /* 0x000fe40007fbe0ff */
[----:B------:R-:W-:Y:S02]  /*18640*/  ISETP.GE.U32.AND P3, PT, R10, RZ, PT ;  /* 0x000000ff0a00720c */ /* 0x000fe40003f66070 */
[----:B------:R-:W-:Y:S02]  /*18650*/  SEL R10, R122, R113, P4 ;  /* 0x000000717a0a7207 */ /* 0x000fe40002000000 */
[----:B------:R-:W-:Y:S02]  /*18660*/  IADD3 R121, P6, PT, R11, R124, RZ ;  /* 0x0000007c0b797210 */ /* 0x000fe40007fde0ff */
[----:B------:R-:W-:Y:S01]  /*18670*/  ISETP.GE.U32.AND.EX P0, PT, R114, R115, PT, P0 ;  /* 0x000000737200720c */ /* 0x000fe20003f06100 */
[----:B------:R-:W-:Y:S01]  /*18680*/  IMAD.MOV.U32 R115, RZ, RZ, RZ ;  /* 0x000000ffff737224 */ /* 0x000fe200078e00ff */
[----:B------:R-:W-:Y:S01]  /*18690*/  SEL R11, R119, R128, P4 ;  /* 0x00000080770b7207 */ /* 0x000fe20002000000 */
[----:B------:R-:W-:Y:S01]  /*186a0*/  IMAD.X R128, R128, 0x1, R117, P5 ;  /* 0x0000000180807824 */ /* 0x000fe200028e0675 */
[----:B------:R-:W-:Y:S01]  /*186b0*/  ISETP.GE.U32.AND.EX P3, PT, R117, R120, PT, P3 ;  /* 0x000000787500720c */ /* 0x000fe20003f66130 */
[----:B------:R-:W-:Y:S01]  /*186c0*/  IMAD.X R122, RZ, RZ, R125, P6 ;  /* 0x000000ffff7a7224 */ /* 0x000fe200030e067d */
[----:B------:R-:W-:Y:S01]  /*186d0*/  ISETP.GT.U32.AND P4, PT, R10, R131, PT ;  /* 0x000000830a00720c */ /* 0x000fe20003f84070 */
[----:B------:R-:W-:Y:S01]  /*186e0*/  IMAD.WIDE.U32 R114, R103, R13, R114 ;  /* 0x0000000d67727225 */ /* 0x000fe200078e0072 */
[----:B------:R-:W-:-:S02]  /*186f0*/  ISETP.GT.U32.AND P6, PT, R124, R121, PT ;  /* 0x000000797c00720c */ /* 0x000fc40003fc4070 */
[----:B------:R-:W-:Y:S02]  /*18700*/  SEL R113, RZ, 0x1, P3 ;  /* 0x00000001ff717807 */ /* 0x000fe40001800000 */
[----:B------:R-:W-:Y:S02]  /*18710*/  ISETP.GT.U32.AND.EX P4, PT, R11, R128, PT, P4 ;  /* 0x000000800b00720c */ /* 0x000fe40003f84140 */
[----:B------:R-:W-:Y:S01]  /*18720*/  ISETP.GT.U32.AND.EX P3, PT, R125, R122, PT, P6 ;  /* 0x0000007a7d00720c */ /* 0x000fe20003f64160 */
[----:B------:R-:W0:Y:S01]  /*18730*/  LDC.64 R10, c[0x3][0x58] ;  /* 0x00c01600ff0a7b82 */ /* 0x000e220000000a00 */
[----:B------:R-:W-:Y:S02]  /*18740*/  SEL R117, RZ, 0x1, P0 ;  /* 0x00000001ff757807 */ /* 0x000fe40000000000 */
[----:B------:R-:W-:Y:S01]  /*18750*/  IADD3 R113, P0, P6, R113, R114, RZ ;  /* 0x0000007271717210 */ /* 0x000fe20007e1e0ff */
[----:B------:R-:W-:Y:S01]  /*18760*/  IMAD.IADD R114, R108, 0x1, R115 ;  /* 0x000000016c727824 */ /* 0x000fe200078e0273 */
[----:B------:R-:W-:-:S02]  /*18770*/  SEL R126, RZ, 0x1, !P4 ;  /* 0x00000001ff7e7807 */ /* 0x000fc40006000000 */
[----:B------:R-:W-:Y:S02]  /*18780*/  IADD3 R119, P5, PT, R121, R116, RZ ;  /* 0x0000007479777210 */ /* 0x000fe40007fbe0ff */
[----:B------:R-:W-:Y:S01]  /*18790*/  IADD3 R126, P4, PT, R126, R113, RZ ;  /* 0x000000717e7e7210 */ /* 0x000fe20007f9e0ff */
[----:B------:R-:W-:Y:S01]  /*187a0*/  IMAD.MOV.U32 R113, RZ, RZ, RZ ;  /* 0x000000ffff717224 */ /* 0x000fe200078e00ff */
[----:B------:R-:W-:Y:S01]  /*187b0*/  IADD3.X R114, PT, PT, RZ, R114, R117, P0, P6 ;  /* 0x00000072ff727210 */ /* 0x000fe200007ec475 */
[----:B------:R-:W-:Y:S01]  /*187c0*/  IMAD.X R120, R122, 0x1, R123, P5 ;  /* 0x000000017a787824 */ /* 0x000fe200028e067b */
[----:B------:R-:W-:Y:S01]  /*187d0*/  ISETP.NE.U32.AND P0, PT, R126, RZ, PT ;  /* 0x000000ff7e00720c */ /* 0x000fe20003f05070 */
[----:B------:R-:W-:Y:S01]  /*187e0*/  IMAD.WIDE.U32 R112, R98, R9, R112 ;  /* 0x0000000962707225 */ /* 0x000fe200078e0070 */
[----:B------:R-:W-:Y:S02]  /*187f0*/  IADD3 R126, P6, PT, R126, R119, RZ ;  /* 0x000000777e7e7210 */ /* 0x000fe40007fde0ff */
[----:B------:R-:W-:Y:S01]  /*18800*/  SEL R116, R124, R121, P3 ;  /* 0x000000797c747207 */ /* 0x000fe20001800000 */
[----:B------:R-:W-:Y:S01]  /*18810*/  IMAD.X R114, RZ, RZ, R114, P4 ;  /* 0x000000ffff727224 */ /* 0x000fe200020e0672 */
[----:B------:R-:W-:Y:S01]  /*18820*/  SEL R115, R125, R122, P3 ;  /* 0x0000007a7d737207 */ /* 0x000fe20001800000 */
[----:B------:R-:W-:Y:S01]  /*18830*/  IMAD.IADD R132, R100, 0x1, R113 ;  /* 0x0000000164847824 */ /* 0x000fe200078e0271 */
[-C--:B------:R-:W-:Y:S01]  /*18840*/  ISETP.GT.U32.AND P3, PT, R116, R119.reuse, PT ;  /* 0x000000777400720c */ /* 0x080fe20003f64070 */
[----:B------:R-:W-:Y:S01]  /*18850*/  IMAD.X R129, R114, 0x1, R120, P6 ;  /* 0x0000000172817824 */ /* 0x000fe200030e0678 */
[----:B------:R-:W-:Y:S01]  /*18860*/  ISETP.GE.U32.AND P5, PT, R126, R119, PT ;  /* 0x000000777e00720c */ /* 0x000fe20003fa6070 */
[----:B------:R-:W-:Y:S01]  /*18870*/  IMAD.WIDE.U32 R116, R99, R12, RZ ;  /* 0x0000000c63747225 */ /* 0x000fe200078e00ff */
[----:B------:R-:W-:-:S02]  /*18880*/  SEL R119, RZ, 0x1, P1 ;  /* 0x00000001ff777807 */ /* 0x000fc40000800000 */
[-C--:B------:R-:W-:Y:S01]  /*18890*/  ISETP.GT.U32.AND.EX P3, PT, R115, R120.reuse, PT, P3 ;  /* 0x000000787300720c */ /* 0x080fe20003f64130 */
[----:B------:R-:W-:Y:S01]  /*188a0*/  IMAD.IADD R113, R105, 0x1, R117 ;  /* 0x0000000169717824 */ /* 0x000fe200078e0275 */
[----:B------:R-:W-:Y:S01]  /*188b0*/  ISETP.GE.U32.AND.EX P5, PT, R129, R120, PT, P5 ;  /* 0x000000788100720c */ /* 0x000fe20003fa6150 */
[----:B------:R-:W-:Y:S01]  /*188c0*/  IMAD.MOV.U32 R122, RZ, RZ, RZ ;  /* 0x000000ffff7a7224 */ /* 0x000fe200078e00ff */
[----:B------:R-:W-:Y:S01]  /*188d0*/  IADD3 R119, P1, P4, R119, R112, RZ ;  /* 0x0000007077777210 */ /* 0x000fe20007c3e0ff */
[----:B------:R-:W-:Y:S01]  /*188e0*/  IMAD.MOV.U32 R112, RZ, RZ, R116 ;  /* 0x000000ffff707224 */ /* 0x000fe200078e0074 */
[----:B------:R-:W-:Y:S02]  /*188f0*/  SEL R130, RZ, 0x1, !P3 ;  /* 0x00000001ff827807 */ /* 0x000fe40005800000 */
[----:B------:R-:W-:Y:S01]  /*18900*/  ISETP.NE.AND.EX P0, PT, R114, RZ, !P5, P0 ;  /* 0x000000ff7200720c */ /* 0x000fe20006f05300 */
[----:B------:R-:W-:Y:S01]  /*18910*/  IMAD.WIDE.U32 R120, R102, R13, R112 ;  /* 0x0000000d66787225 */ /* 0x000fe200078e0070 */
[----:B------:R-:W-:-:S02]  /*18920*/  SEL R117, RZ, 0x1, P2 ;  /* 0x00000001ff757807 */ /* 0x000fc40001000000 */
[----:B------:R-:W-:Y:S01]  /*18930*/  IADD3 R130, P5, PT, R130, R119, RZ ;  /* 0x0000007782827210 */ /* 0x000fe20007fbe0ff */
[----:B------:R-:W-:Y:S01]  /*18940*/  IMAD.MOV.U32 R123, RZ, RZ, R120 ;  /* 0x000000ffff7b7224 */ /* 0x000fe200078e0078 */
[----:B------:R-:W-:Y:S01]  /*18950*/  SEL R119, RZ, 0x1, !P0 ;  /* 0x00000001ff777807 */ /* 0x000fe20004000000 */
[----:B0-----:R-:W-:Y:S01]  /*18960*/  IMAD.WIDE.U32 R114, R106, R10, RZ ;  /* 0x0000000a6a727225 */ /* 0x001fe200078e00ff */
[----:B------:R-:W-:Y:S02]  /*18970*/  IADD3.X R132, PT, PT, RZ, R132, R117, P1, P4 ;  /* 0x00000084ff847210 */ /* 0x000fe40000fe8475 */
[----:B------:R-:W-:Y:S01]  /*18980*/  IADD3 R119, P1, PT, R119, R126, RZ ;  /* 0x0000007e77777210 */ /* 0x000fe20007f3e0ff */
[----:B------:R-:W-:Y:S01]  /*18990*/  IMAD.WIDE.U32 R122, R102, R12, R122 ;  /* 0x0000000c667a7225 */ /* 0x000fe200078e007a */
[----:B------:R-:W-:Y:S02]  /*189a0*/  ISETP.GE.U32.AND P0, PT, R120, R116, PT ;  /* 0x000000747800720c */ /* 0x000fe40003f06070 */
[----:B------:R-:W-:Y:S01]  /*189b0*/  ISETP.GT.U32.AND P2, PT, R126, R119, PT ;  /* 0x000000777e00720c */ /* 0x000fe20003f44070 */
[----:B------:R-:W-:-:S02]  /*189c0*/  IMAD.IADD R115, R72, 0x1, R115 ;  /* 0x0000000148737824 */ /* 0x000fc400078e0273 */
[----:B------:R-:W-:Y:S01]  /*189d0*/  IMAD.X R124, RZ, RZ, R129, P1 ;  /* 0x000000ffff7c7224 */ /* 0x000fe200008e0681 */
[----:B------:R-:W-:Y:S01]  /*189e0*/  ISETP.GE.U32.AND P1, PT, R122, RZ, PT ;  /* 0x000000ff7a00720c */ /* 0x000fe20003f26070 */
[----:B------:R-:W-:Y:S01]  /*189f0*/  IMAD.IADD R125, R107, 0x1, R123 ;  /* 0x000000016b7d7824 */ /* 0x000fe200078e027b */
[----:B------:R-:W-:Y:S01]  /*18a00*/  IADD3 R123, P3, PT, R119, R122, RZ ;  /* 0x0000007a777b7210 */ /* 0x000fe20007f7e0ff */
[----:B------:R-:W-:Y:S01]  /*18a10*/  IMAD.WIDE.U32 R116, R109, R11, R114 ;  /* 0x0000000b6d747225 */ /* 0x000fe200078e0072 */
[----:B------:R-:W-:Y:S02]  /*18a20*/  ISETP.GT.U32.AND.EX P2, PT, R129, R124, PT, P2 ;  /* 0x0000007c8100720c */ /* 0x000fe40003f44120 */
[----:B------:R-:W-:Y:S01]  /*18a30*/  ISETP.GE.U32.AND.EX P1, PT, R125, R120, PT, P1 ;  /* 0x000000787d00720c */ /* 0x000fe20003f26110 */
[----:B------:R-:W-:Y:S01]  /*18a40*/  IMAD.IADD R112, R107, 0x1, R121 ;  /* 0x000000016b707824 */ /* 0x000fe200078e0279 */
[----:B------:R-:W-:Y:S01]  /*18a50*/  SEL R122, R129, R124, P2 ;  /* 0x0000007c817a7207 */ /* 0x000fe20001000000 */
[----:B------:R-:W-:-:S02]  /*18a60*/  IMAD.MOV.U32 R120, RZ, RZ, RZ ;  /* 0x000000ffff787224 */ /* 0x000fc400078e00ff */
[----:B------:R-:W-:Y:S01]  /*18a70*/  IMAD.MOV.U32 R121, RZ, RZ, R116 ;  /* 0x000000ffff797224 */ /* 0x000fe200078e0074 */
[----:B------:R-:W-:Y:S01]  /*18a80*/  ISETP.GE.U32.AND.EX P0, PT, R112, R113, PT, P0 ;  /* 0x000000717000720c */ /* 0x000fe20003f06100 */
[----:B------:R-:W-:Y:S01]  /*18a90*/  IMAD.X R125, R124, 0x1, R125, P3 ;  /* 0x000000017c7d7824 */ /* 0x000fe200018e067d */
[----:B------:R-:W-:Y:S01]  /*18aa0*/  SEL R113, R126, R119, P2 ;  /* 0x000000777e717207 */ /* 0x000fe20001000000 */
[----:B------:R-:W-:Y:S01]  /*18ab0*/  IMAD.WIDE.U32 R120, R109, R10, R120 ;  /* 0x0000000a6d787225 */ /* 0x000fe200078e0078 */
[----:B------:R-:W-:Y:S02]  /*18ac0*/  ISETP.GE.U32.AND P3, PT, R116, R114, PT ;  /* 0x000000727400720c */ /* 0x000fe40003f66070 */
[----:B------:R-:W-:Y:S01]  /*18ad0*/  ISETP.GT.U32.AND P2, PT, R113, R123, PT ;  /* 0x0000007b7100720c */ /* 0x000fe20003f44070 */
[----:B------:R-:W-:Y:S01]  /*18ae0*/  IMAD.IADD R114, R73, 0x1, R117 ;  /* 0x0000000149727824 */ /* 0x000fe200078e0275 */
[----:B------:R-:W-:Y:S01]  /*18af0*/  IADD3 R119, P6, PT, R131, R120, RZ ;  /* 0x0000007883777210 */ /* 0x000fe20007fde0ff */
[----:B------:R-:W-:Y:S01]  /*18b00*/  IMAD.IADD R113, R73, 0x1, R121 ;  /* 0x0000000149717824 */ /* 0x000fe200078e0279 */
[----:B------:R-:W-:-:S02]  /*18b10*/  ISETP.GE.U32.AND P4, PT, R120, RZ, PT ;  /* 0x000000ff7800720c */ /* 0x000fc40003f86070 */
[----:B------:R-:W-:Y:S01]  /*18b20*/  ISETP.GE.U32.AND.EX P3, PT, R114, R115, PT, P3 ;  /* 0x000000737200720c */ /* 0x000fe20003f66130 */
[C---:B------:R-:W-:Y:S01]  /*18b30*/  IMAD.X R120, R113.reuse, 0x1, R128, P6 ;  /* 0x0000000171787824 */ /* 0x040fe200030e0680 */
[----:B------:R-:W-:Y:S01]  /*18b40*/  ISETP.GE.U32.AND.EX P4, PT, R113, R116, PT, P4 ;  /* 0x000000747100720c */ /* 0x000fe20003f86140 */
[----:B------:R-:W-:Y:S01]  /*18b50*/  IMAD.MOV.U32 R115, RZ, RZ, RZ ;  /* 0x000000ffff737224 */ /* 0x000fe200078e00ff */
[----:B------:R-:W-:Y:S01]  /*18b60*/  ISETP.GE.U32.AND P6, PT, R119, R131, PT ;  /* 0x000000837700720c */ /* 0x000fe20003fc6070 */
[----:B------:R-:W-:Y:S01]  /*18b70*/  IMAD.MOV.U32 R113, RZ, RZ, RZ ;  /* 0x000000ffff717224 */ /* 0x000fe200078e00ff */
[----:B------:R-:W-:Y:S01]  /*18b80*/  SEL R117, RZ, 0x1, P4 ;  /* 0x00000001ff757807 */ /* 0x000fe20002000000 */
[----:B------:R-:W-:Y:S01]  /*18b90*/  IMAD.WIDE.U32 R114, R106, R11, R114 ;  /* 0x0000000b6a727225 */ /* 0x000fe200078e0072 */
[----:B------:R-:W-:Y:S02]  /*18ba0*/  ISETP.GE.U32.AND.EX P4, PT, R120, R128, PT, P6 ;  /* 0x000000807800720c */ /* 0x000fe40003f86160 */
[----:B------:R-:W-:Y:S01]  /*18bb0*/  SEL R121, RZ, 0x1, P1 ;  /* 0x00000001ff797807 */ /* 0x000fe20000800000 */
[----:B------:R-:W-:Y:S01]  /*18bc0*/  IMAD.WIDE.U32 R112, R99, R13, R112 ;  /* 0x0000000d63707225 */ /* 0x000fe200078e0070 */
[----:B------:R-:W-:-:S02]  /*18bd0*/  IADD3 R117, P6, P1, R117, R114, RZ ;  /* 0x0000007275757210 */ /* 0x000fc400079de0ff */
[----:B------:R-:W-:Y:S01]  /*18be0*/  SEL R116, RZ, 0x1, P4 ;  /* 0x00000001ff747807 */ /* 0x000fe20002000000 */
[----:B------:R-:W-:Y:S01]  /*18bf0*/  IMAD.IADD R114, R72, 0x1, R115 ;  /* 0x0000000148727824 */ /* 0x000fe200078e0273 */
[----:B------:R-:W-:Y:S01]  /*18c00*/  ISETP.GT.U32.AND.EX P2, PT, R122, R125, PT, P2 ;  /* 0x0000007d7a00720c */ /* 0x000fe20003f44120 */
[----:B------:R-:W-:Y:S01]  /*18c10*/  IMAD.IADD R113, R105, 0x1, R113 ;  /* 0x0000000169717824 */ /* 0x000fe200078e0271 */
[----:B------:R-:W-:Y:S02]  /*18c20*/  SEL R115, RZ, 0x1, P3 ;  /* 0x00000001ff737807 */ /* 0x000fe40001800000 */
[----:B------:R-:W-:Y:S02]  /*18c30*/  IADD3 R116, P3, PT, R116, R117, RZ ;  /* 0x0000007574747210 */ /* 0x000fe40007f7e0ff */
[----:B------:R-:W-:Y:S02]  /*18c40*/  SEL R117, RZ, 0x1, !P2 ;  /* 0x00000001ff757807 */ /* 0x000fe40005000000 */
[----:B------:R-:W-:-:S02]  /*18c50*/  IADD3 R124, P2, P4, R121, R112, RZ ;  /* 0x00000070797c7210 */ /* 0x000fc40007c5e0ff */
[----:B------:R-:W-:Y:S01]  /*18c60*/  IADD3.X R112, PT, PT, RZ, R114, R115, P6, P1 ;  /* 0x00000072ff707210 */ /* 0x000fe200037e2473 */
[----:B------:R-:W-:Y:S01]  /*18c70*/  IMAD.WIDE.U32 R114, R103, R10, RZ ;  /* 0x0000000a67727225 */ /* 0x000fe200078e00ff */
[-C--:B------:R-:W-:Y:S02]  /*18c80*/  IADD3 R122, P6, PT, R116, R123.reuse, RZ ;  /* 0x0000007b747a7210 */ /* 0x080fe40007fde0ff */
[----:B------:R-:W-:Y:S01]  /*18c90*/  IADD3 R117, P1, PT, R117, R124, RZ ;  /* 0x0000007c75757210 */ /* 0x000fe20007f3e0ff */
[----:B------:R-:W-:Y:S01]  /*18ca0*/  IMAD.X R112, RZ, RZ, R112, P3 ;  /* 0x000000ffff707224 */ /* 0x000fe200018e0670 */
[----:B------:R-:W-:Y:S01]  /*18cb0*/  SEL R124, RZ, 0x1, P0 ;  /* 0x00000001ff7c7807 */ /* 0x000fe20000000000 */
[----:B------:R-:W-:Y:S01]  /*18cc0*/  IMAD.IADD R115, R108, 0x1, R115 ;  /* 0x000000016c737824 */ /* 0x000fe200078e0273 */
[----:B------:R-:W-:Y:S01]  /*18cd0*/  ISETP.GE.U32.AND P0, PT, R122, R123, PT ;  /* 0x0000007b7a00720c */ /* 0x000fe20003f06070 */
[----:B------:R-:W-:Y:S01]  /*18ce0*/  IMAD.X R129, R112, 0x1, R125, P6 ;  /* 0x0000000170817824 */ /* 0x000fe200030e067d */
[----:B------:R-:W-:Y:S01]  /*18cf0*/  IADD3.X R123, PT, PT, RZ, R113, R124, P2, P4 ;  /* 0x00000071ff7b7210 */ /* 0x000fe200017e847c */
[----:B------:R-:W-:Y:S01]  /*18d00*/  IMAD.MOV.U32 R124, RZ, RZ, RZ ;  /* 0x000000ffff7c7224 */ /* 0x000fe200078e00ff */
[----:B------:R-:W-:Y:S01]  /*18d10*/  ISETP.NE.U32.AND P4, PT, R116, RZ, PT ;  /* 0x000000ff7400720c */ /* 0x000fe20003f85070 */
[----:B------:R-:W-:Y:S01]  /*18d20*/  IMAD.X R116, RZ, RZ, R132, P5 ;  /* 0x000000ffff747224 */ /* 0x000fe200028e0684 */
[----:B------:R-:W-:Y:S01]  /*18d30*/  ISETP.GE.U32.AND.EX P2, PT, R129, R125, PT, P0 ;  /* 0x0000007d8100720c */ /* 0x000fe20003f46100 */
[----:B------:R-:W-:Y:S01]  /*18d40*/  IMAD.X R123, RZ, RZ, R123, P1 ;  /* 0x000000ffff7b7224 */ /* 0x000fe200008e067b */
[----:B------:R-:W-:-:S02]  /*18d50*/  IADD3 R134, P3, PT, R117, R130, RZ ;  /* 0x0000008275867210 */ /* 0x000fc40007f7e0ff */
[----:B------:R-:W-:Y:S01]  /*18d60*/  ISETP.NE.AND.EX P1, PT, R112, RZ, !P2, P4 ;  /* 0x000000ff7000720c */ /* 0x000fe20005725340 */
[----:B------:R-:W-:Y:S01]  /*18d70*/  IMAD.WIDE.U32 R112, R104, R11, R114 ;  /* 0x0000000b68707225 */ /* 0x000fe200078e0072 */
[----:B------:R-:W-:Y:S02]  /*18d80*/  ISETP.GE.U32.AND P0, PT, R134, R130, PT ;  /* 0x000000828600720c */ /* 0x000fe40003f06070 */
[----:B------:R-:W-:Y:S01]  /*18d90*/  SEL R121, RZ, 0x1, !P1 ;  /* 0x00000001ff797807 */ /* 0x000fe20004800000 */
[----:B------:R-:W-:Y:S01]  /*18da0*/  IMAD.X R135, R123, 0x1, R116, P3 ;  /* 0x000000017b877824 */ /* 0x000fe200018e0674 */
[----:B------:R-:W-:Y:S01]  /*18db0*/  ISETP.NE.U32.AND P2, PT, R117, RZ, PT ;  /* 0x000000ff7500720c */ /* 0x000fe20003f45070 */
[----:B------:R-:W-:Y:S01]  /*18dc0*/  IMAD.MOV.U32 R125, RZ, RZ, R112 ;  /* 0x000000ffff7d7224 */ /* 0x000fe200078e0070 */
[----:B------:R-:W-:Y:S01]  /*18dd0*/  IADD3 R121, P1, PT, R121, R122, RZ ;  /* 0x0000007a79797210 */ /* 0x000fe20007f3e0ff */
[----:B------:R-:W-:Y:S01]  /*18de0*/  IMAD.IADD R128, R110, 0x1, R113 ;  /* 0x000000016e807824 */ /* 0x000fe200078e0271 */
[----:B------:R-:W-:Y:S01]  /*18df0*/  ISETP.GE.U32.AND.EX P0, PT, R135, R116, PT, P0 ;  /* 0x000000748700720c */ /* 0x000fe20003f06100 */
[----:B------:R-:W-:Y:S01]  /*18e00*/  IMAD.WIDE.U32 R124, R104, R10, R124 ;  /* 0x0000000a687c7225 */ /* 0x000fe200078e007c */
[----:B------:R-:W-:-:S02]  /*18e10*/  ISETP.GE.U32.AND P3, PT, R112, R114, PT ;  /* 0x000000727000720c */ /* 0x000fc40003f66070 */
[----:B------:R-:W-:Y:S01]  /*18e20*/  ISETP.GT.U32.AND P4, PT, R122, R121, PT ;  /* 0x000000797a00720c */ /* 0x000fe20003f84070 */
[----:B------:R-:W-:Y:S01]  /*18e30*/  IMAD.X R126, RZ, RZ, R129, P1 ;  /* 0x000000ffff7e7224 */ /* 0x000fe200008e0681 */
[----:B------:R-:W-:Y:S01]  /*18e40*/  ISETP.NE.AND.EX P1, PT, R123, RZ, !P0, P2 ;  /* 0x000000ff7b00720c */ /* 0x000fe20004725320 */
[----:B------:R-:W-:Y:S01]  /*18e50*/  IMAD.WIDE.U32 R116, R98, R12, RZ ;  /* 0x0000000c62747225 */ /* 0x000fe200078e00ff */
[----:B------:R-:W-:Y:S02]  /*18e60*/  ISETP.GE.U32.AND.EX P0, PT, R128, R115, PT, P3 ;  /* 0x000000738000720c */ /* 0x000fe40003f06130 */
[----:B------:R-:W-:Y:S01]  /*18e70*/  ISETP.GT.U32.AND.EX P3, PT, R129, R126, PT, P4 ;  /* 0x0000007e8100720c */ /* 0x000fe20003f64140 */
[----:B------:R-:W-:Y:S01]  /*18e80*/  IMAD.IADD R123, R110, 0x1, R125 ;  /* 0x000000016e7b7824 */ /* 0x000fe200078e027d */
[----:B------:R-:W-:Y:S01]  /*18e90*/  ISETP.GE.U32.AND P2, PT, R124, RZ, PT ;  /* 0x000000ff7c00720c */ /* 0x000fe20003f46070 */
[----:B------:R-:W-:Y:S01]  /*18ea0*/  IMAD.IADD R117, R100, 0x1, R117 ;  /* 0x0000000164757824 */ /* 0x000fe200078e0275 */
[----:B------:R-:W-:-:S02]  /*18eb0*/  IADD3 R124, P4, PT, R121, R124, RZ ;  /* 0x0000007c797c7210 */ /* 0x000fc40007f9e0ff */
[----:B------:R-:W-:Y:S01]  /*18ec0*/  SEL R113, R122, R121, P3 ;  /* 0x000000797a717207 */ /* 0x000fe20001800000 */
[----:B------:R-:W-:Y:S01]  /*18ed0*/  IMAD.WIDE.U32 R114, R19, R13, R116 ;  /* 0x0000000d13727225 */ /* 0x000fe200078e0074 */
[----:B------:R-:W-:-:S03]  /*18ee0*/  ISETP.GE.U32.AND.EX P2, PT, R123, R112, PT, P2 ;  /* 0x000000707b00720c */ /* 0x000fc60003f46120 */
[----:B------:R-:W-:Y:S01]  /*18ef0*/  IMAD.X R121, R126, 0x1, R123, P4 ;  /* 0x000000017e797824 */ /* 0x000fe200020e067b */
[----:B------:R-:W-:Y:S01]  /*18f00*/  SEL R126, R129, R126, P3 ;  /* 0x0000007e817e7207 */ /* 0x000fe20001800000 */
[----:B------:R-:W-:Y:S01]  /*18f10*/  IMAD.MOV.U32 R129, RZ, RZ, RZ ;  /* 0x000000ffff817224 */ /* 0x000fe200078e00ff */
[----:B------:R-:W-:Y:S01]  /*18f20*/  ISETP.GT.U32.AND P3, PT, R113, R124, PT ;  /* 0x0000007c7100720c */ /* 0x000fe20003f64070 */
[----:B------:R-:W-:Y:S01]  /*18f30*/  IMAD.MOV.U32 R122, RZ, RZ, RZ ;  /* 0x000000ffff7a7224 */ /* 0x000fe200078e00ff */
[----:B------:R-:W-:Y:S01]  /*18f40*/  SEL R125, RZ, 0x1, P2 ;  /* 0x00000001ff7d7807 */ /* 0x000fe20001000000 */
[----:B------:R-:W-:Y:S02]  /*18f50*/  IMAD.MOV.U32 R123, RZ, RZ, R114 ;  /* 0x000000ffff7b7224 */ /* 0x000fe400078e0072 */
[----:B------:R-:W-:Y:S01]  /*18f60*/  IMAD.WIDE.U32 R112, R103, R11, R128 ;  /* 0x0000000b67707225 */ /* 0x000fe200078e0080 */
[----:B------:R-:W-:Y:S02]  /*18f70*/  SEL R129, RZ, 0x1, !P1 ;  /* 0x00000001ff817807 */ /* 0x000fe40004800000 */
[----:B------:R-:W-:Y:S01]  /*18f80*/  ISETP.GT.U32.AND.EX P1, PT, R126, R121, PT, P3 ;  /* 0x000000797e00720c */ /* 0x000fe20003f24130 */
[----:B------:R-:W-:Y:S01]  /*18f90*/  IMAD.WIDE.U32 R122, R19, R12, R122 ;  /* 0x0000000c137a7225 */ /* 0x000fe200078e007a */
[----:B------:R-:W-:-:S02]  /*18fa0*/  IADD3 R129, P4, PT, R129, R134, RZ ;  /* 0x0000008681817210 */ /* 0x000fc40007f9e0ff */
[----:B------:R-:W-:Y:S01]  /*18fb0*/  SEL R126, RZ, 0x1, !P1 ;  /* 0x00000001ff7e7807 */ /* 0x000fe20004800000 */
[----:B------:R-:W-:Y:S01]  /*18fc0*/  IMAD.IADD R128, R108, 0x1, R113 ;  /* 0x000000016c807824 */ /* 0x000fe200078e0271 */
[----:B------:R-:W-:Y:S01]  /*18fd0*/  IADD3 R113, P3, P2, R125, R112, RZ ;  /* 0x000000707d717210 */ /* 0x000fe20007a7e0ff */
[----:B------:R-:W-:Y:S01]  /*18fe0*/  IMAD.IADD R133, R101, 0x1, R123 ;  /* 0x0000000165857824 */ /* 0x000fe200078e027b */
[----:B------:R-:W-:Y:S01]  /*18ff0*/  SEL R123, RZ, 0x1, P0 ;  /* 0x00000001ff7b7807 */ /* 0x000fe20000000000 */
[----:B------:R-:W-:Y:S01]  /*19000*/  IMAD.X R132, RZ, RZ, R135, P4 ;  /* 0x000000ffff847224 */ /* 0x000fe200020e0687 */
[----:B------:R-:W-:Y:S01]  /*19010*/  IADD3 R126, P4, PT, R126, R113, RZ ;  /* 0x000000717e7e7210 */ /* 0x000fe20007f9e0ff */
[----:B------:R-:W-:Y:S01]  /*19020*/  IMAD.WIDE.U32 R112, R99, R10, RZ ;  /* 0x0000000a63707225 */ /* 0x000fe200078e00ff */
[----:B------:R-:W-:Y:S02]  /*19030*/  ISETP.GE.U32.AND P0, PT, R114, R116, PT ;  /* 0x000000747200720c */ /* 0x000fe40003f06070 */
[----:B------:R-:W-:Y:S01]  /*19040*/  IADD3 R125, P1, PT, R129, R122, RZ ;  /* 0x0000007a817d7210 */ /* 0x000fe20007f3e0ff */
[----:B------:R-:W-:Y:S01]  /*19050*/  IMAD.IADD R113, R105, 0x1, R113 ;  /* 0x0000000169717824 */ /* 0x000fe200078e0271 */
[----:B------:R-:W-:Y:S01]  /*19060*/  IADD3.X R116, PT, PT, RZ, R128, R123, P3, P2 ;  /* 0x00000080ff747210 */ /* 0x000fe20001fe447b */
[----:B------:R-:W-:Y:S01]  /*19070*/  IMAD.IADD R128, R101, 0x1, R115 ;  /* 0x0000000165807824 */ /* 0x000fe200078e0273 */
[----:B------:R-:W-:Y:S01]  /*19080*/  ISETP.NE.U32.AND P2, PT, R126, RZ, PT ;  /* 0x000000ff7e00720c */ /* 0x000fe20003f45070 */
[----:B------:R-:W-:Y:S01]  /*19090*/  IMAD.X R131, R132, 0x1, R133, P1 ;  /* 0x0000000184837824 */ /* 0x000fe200008e0685 */
[----:B------:R-:W-:Y:S01]  /*190a0*/  IADD3 R126, P5, PT, R126, R125, RZ ;  /* 0x0000007d7e7e7210 */ /* 0x000fe20007fbe0ff */
[----:B------:R-:W-:Y:S01]  /*190b0*/  IMAD.X R116, RZ, RZ, R116, P4 ;  /* 0x000000ffff747224 */ /* 0x000fe200020e0674 */
[----:B------:R-:W-:-:S02]  /*190c0*/  ISETP.GT.U32.AND P1, PT, R134, R129, PT ;  /* 0x000000818600720c */ /* 0x000fc40003f24070 */
[----:B------:R-:W-:Y:S01]  /*190d0*/  ISETP.GE.U32.AND P3, PT, R126, R125, PT ;  /* 0x0000007d7e00720c */ /* 0x000fe20003f66070 */
[----:B------:R-:W-:Y:S01]  /*190e0*/  IMAD.X R130, R116, 0x1, R131, P5 ;  /* 0x0000000174827824 */ /* 0x000fe200028e0683 */
[----:B------:R-:W-:Y:S02]  /*190f0*/  ISETP.GT.U32.AND.EX P1, PT, R135, R132, PT, P1 ;  /* 0x000000848700720c */ /* 0x000fe40003f24110 */
[----:B------:R-:W-:Y:S02]  /*19100*/  ISETP.GE.U32.AND P4, PT, R122, RZ, PT ;  /* 0x000000ff7a00720c */ /* 0x000fe40003f86070 */
[----:B------:R-:W-:Y:S02]  /*19110*/  ISETP.GE.U32.AND.EX P3, PT, R130, R131, PT, P3 ;  /* 0x000000838200720c */ /* 0x000fe40003f66130 */
[----:B------:R-:W-:Y:S02]  /*19120*/  ISETP.GE.U32.AND.EX P0, PT, R128, R117, PT, P0 ;  /* 0x000000758000720c */ /* 0x000fe40003f06100 */
[----:B------:R-:W-:Y:S01]  /*19130*/  ISETP.NE.AND.EX P2, PT, R116, RZ, !P3, P2 ;  /* 0x000000ff7400720c */ /* 0x000fe20005f45320 */
[----:B------:R-:W-:Y:S01]  /*19140*/  IMAD.WIDE.U32 R116, R102, R11, R112 ;  /* 0x0000000b66747225 */ /* 0x000fe200078e0070 */
[----:B------:R-:W-:-:S02]  /*19150*/  SEL R115, R134, R129, P1 ;  /* 0x0000008186737207 */ /* 0x000fc40000800000 */
[----:B------:R-:W-:Y:S01]  /*19160*/  SEL R123, RZ, 0x1, !P2 ;  /* 0x00000001ff7b7807 */ /* 0x000fe20005000000 */
[----:B------:R-:W-:Y:S01]  /*19170*/  IMAD.MOV.U32 R129, RZ, RZ, RZ ;  /* 0x000000ffff817224 */ /* 0x000fe200078e00ff */
[----:B------:R-:W-:Y:S01]  /*19180*/  ISETP.GE.U32.AND.EX P3, PT, R133, R114, PT, P4 ;  /* 0x000000728500720c */ /* 0x000fe20003f66140 */
[----:B------:R-:W-:Y:S01]  /*19190*/  IMAD.MOV.U32 R114, RZ, RZ, RZ ;  /* 0x000000ffff727224 */ /* 0x000fe200078e00ff */
[----:B------:R-:W-:Y:S01]  /*191a0*/  SEL R122, R135, R132, P1 ;  /* 0x00000084877a7207 */ /* 0x000fe20000800000 */
[----:B------:R-:W-:Y:S01]  /*191b0*/  IMAD.WIDE.U32 R128, R98, R13, R128 ;  /* 0x0000000d62807225 */ /* 0x000fe200078e0080 */
[----:B------:R-:W-:Y:S02]  /*191c0*/  ISETP.GT.U32.AND P1, PT, R115, R125, PT ;  /* 0x0000007d7300720c */ /* 0x000fe40003f24070 */
[----:B------:R-:W-:Y:S01]  /*191d0*/  IADD3 R123, P4, PT, R123, R126, RZ ;  /* 0x0000007e7b7b7210 */ /* 0x000fe20007f9e0ff */
[----:B------:R-:W-:Y:S01]  /*191e0*/  IMAD.MOV.U32 R115, RZ, RZ, R116 ;  /* 0x000000ffff737224 */ /* 0x000fe200078e0074 */
[----:B------:R-:W-:Y:S01]  /*191f0*/  SEL R133, RZ, 0x1, P3 ;  /* 0x00000001ff857807 */ /* 0x000fe20001800000 */
[----:B------:R-:W-:Y:S01]  /*19200*/  IMAD.IADD R129, R100, 0x1, R129 ;  /* 0x0000000164817824 */ /* 0x000fe200078e0281 */
[----:B------:R-:W-:Y:S01]  /*19210*/  ISETP.GT.U32.AND P2, PT, R126, R123, PT ;  /* 0x0000007b7e00720c */ /* 0x000fe20003f44070 */
[----:B------:R-:W-:Y:S01]  /*19220*/  IMAD.WIDE.U32 R114, R102, R10, R114 ;  /* 0x0000000a66727225 */ /* 0x000fe200078e0072 */
[----:B------:R-:W-:-:S02]  /*19230*/  ISETP.GT.U32.AND.EX P1, PT, R122, R131, PT, P1 ;  /* 0x000000837a00720c */ /* 0x000fc40003f24110 */
[----:B------:R-:W-:Y:S01]  /*19240*/  IADD3 R128, P5, P6, R133, R128, RZ ;  /* 0x0000008085807210 */ /* 0x000fe20007ebe0ff */
[----:B------:R-:W-:Y:S01]  /*19250*/  IMAD.X R125, RZ, RZ, R130, P4 ;  /* 0x000000ffff7d7224 */ /* 0x000fe200020e0682 */
[----:B------:R-:W-:Y:S01]  /*19260*/  IADD3 R135, P4, PT, R123, R114, RZ ;  /* 0x000000727b877210 */ /* 0x000fe20007f9e0ff */
[C---:B------:R-:W-:Y:S01]  /*19270*/  IMAD.IADD R115, R107.reuse, 0x1, R115 ;  /* 0x000000016b737824 */ /* 0x040fe200078e0273 */
[----:B------:R-:W-:Y:S01]  /*19280*/  ISETP.GE.U32.AND P3, PT, R114, RZ, PT ;  /* 0x000000ff7200720c */ /* 0x000fe20003f66070 */
[----:B------:R-:W-:Y:S01]  /*19290*/  IMAD.IADD R122, R107, 0x1, R117 ;  /* 0x000000016b7a7824 */ /* 0x000fe200078e0275 */
[----:B------:R-:W-:Y:S01]  /*192a0*/  ISETP.GT.U32.AND.EX P2, PT, R130, R125, PT, P2 ;  /* 0x0000007d8200720c */ /* 0x000fe20003f44120 */
[----:B------:R-:W-:Y:S01]  /*192b0*/  IMAD.X R137, R125, 0x1, R115, P4 ;  /* 0x000000017d897824 */ /* 0x000fe200020e0673 */
[----:B------:R-:W-:Y:S02]  /*192c0*/  ISETP.GE.U32.AND P4, PT, R116, R112, PT ;  /* 0x000000707400720c */ /* 0x000fe40003f86070 */
[----:B------:R-:W-:Y:S01]  /*192d0*/  SEL R114, R126, R123, P2 ;  /* 0x0000007b7e727207 */ /* 0x000fe20001000000 */
[----:B------:R-:W-:Y:S01]  /*192e0*/  IMAD.MOV.U32 R123, RZ, RZ, RZ ;  /* 0x000000ffff7b7224 */ /* 0x000fe200078e00ff */
[----:B------:R-:W-:-:S02]  /*192f0*/  ISETP.GE.U32.AND.EX P3, PT, R115, R116, PT, P3 ;  /* 0x000000747300720c */ /* 0x000fc40003f66130 */
[----:B------:R-:W-:Y:S02]  /*19300*/  SEL R112, R130, R125, P2 ;  /* 0x0000007d82707207 */ /* 0x000fe40001000000 */
[----:B------:R-:W-:Y:S01]  /*19310*/  ISETP.GT.U32.AND P2, PT, R114, R135, PT ;  /* 0x000000877200720c */ /* 0x000fe20003f44070 */
[----:B------:R-:W-:Y:S01]  /*19320*/  IMAD.WIDE.U32 R114, R99, R11, R122 ;  /* 0x0000000b63727225 */ /* 0x000fe200078e007a */
[----:B------:R-:W-:Y:S02]  /*19330*/  ISETP.GE.U32.AND.EX P4, PT, R122, R113, PT, P4 ;  /* 0x000000717a00720c */ /* 0x000fe40003f86140 */
[----:B------:R-:W-:Y:S02]  /*19340*/  SEL R113, RZ, 0x1, P3 ;  /* 0x00000001ff717807 */ /* 0x000fe40001800000 */
[----:B------:R-:W-:Y:S01]  /*19350*/  ISETP.GT.U32.AND.EX P2, PT, R112, R137, PT, P2 ;  /* 0x000000897000720c */ /* 0x000fe20003f44120 */
[----:B------:R-:W-:Y:S01]  /*19360*/  IMAD.IADD R112, R105, 0x1, R115 ;  /* 0x0000000169707824 */ /* 0x000fe200078e0273 */
[----:B------:R-:W-:-:S02]  /*19370*/  SEL R116, RZ, 0x1, P0 ;  /* 0x00000001ff747807 */ /* 0x000fc40000000000 */
[----:B------:R-:W-:Y:S02]  /*19380*/  IADD3 R115, P3, P0, R113, R114, RZ ;  /* 0x0000007271737210 */ /* 0x000fe4000787e0ff */
[----:B------:R-:W-:Y:S02]  /*19390*/  SEL R117, RZ, 0x1, !P1 ;  /* 0x00000001ff757807 */ /* 0x000fe40004800000 */
[----:B------:R-:W-:Y:S02]  /*193a0*/  SEL R114, RZ, 0x1, !P2 ;  /* 0x00000001ff727807 */ /* 0x000fe40005000000 */
[----:B------:R-:W-:Y:S02]  /*193b0*/  SEL R113, RZ, 0x1, P4 ;  /* 0x00000001ff717807 */ /* 0x000fe40002000000 */
[----:B------:R-:W-:Y:S02]  /*193c0*/  IADD3.X R116, PT, PT, RZ, R129, R116, P5, P6 ;  /* 0x00000081ff747210 */ /* 0x000fe40002fec474 */
[----:B------:R-:W-:-:S02]  /*193d0*/  IADD3 R117, P1, PT, R117, R128, RZ ;  /* 0x0000008075757210 */ /* 0x000fc40007f3e0ff */
[----:B------:R-:W-:Y:S02]  /*193e0*/  IADD3 R114, P2, PT, R114, R115, RZ ;  /* 0x0000007372727210 */ /* 0x000fe40007f5e0ff */
[----:B------:R-:W-:Y:S01]  /*193f0*/  IADD3.X R115, PT, PT, RZ, R112, R113, P3, P0 ;  /* 0x00000070ff737210 */ /* 0x000fe20001fe0471 */
[----:B------:R-:W-:Y:S01]  /*19400*/  IMAD.X R116, RZ, RZ, R116, P1 ;  /* 0x000000ffff747224 */ /* 0x000fe200008e0674 */
[-C--:B------:R-:W-:Y:S01]  /*19410*/  IADD3 R122, P1, PT, R114, R117.reuse, RZ ;  /* 0x00000075727a7210 */ /* 0x080fe20007f3e0ff */
[----:B------:R-:W-:Y:S01]  /*19420*/  IMAD.WIDE.U32 R112, R98, R10, RZ ;  /* 0x0000000a62707225 */ /* 0x000fe200078e00ff */
[----:B------:R-:W-:Y:S02]  /*19430*/  IADD3 R131, P4, PT, R137, R16, RZ ;  /* 0x0000001089837210 */ /* 0x000fe40007f9e0ff */
[----:B------:R-:W-:Y:S01]  /*19440*/  ISETP.GE.U32.AND P0, PT, R122, R117, PT ;  /* 0x000000757a00720c */ /* 0x000fe20003f06070 */
[----:B------:R-:W-:Y:S02]  /*19450*/  IMAD.X R115, RZ, RZ, R115, P2 ;  /* 0x000000ffff737224 */ /* 0x000fe400010e0673 */
[----:B------:R-:W-:-:S02]  /*19460*/  IMAD.IADD R113, R100, 0x1, R113 ;  /* 0x0000000164717824 */ /* 0x000fc400078e0271 */
[----:B------:R-:W-:Y:S01]  /*19470*/  IMAD.X R126, R115, 0x1, R116, P1 ;  /* 0x00000001737e7824 */ /* 0x000fe200008e0674 */
[----:B------:R-:W-:Y:S01]  /*19480*/  ISETP.NE.U32.AND P1, PT, R114, RZ, PT ;  /* 0x000000ff7200720c */ /* 0x000fe20003f25070 */
[----:B------:R-:W-:-:S03]  /*19490*/  IMAD.X R125, R124, 0x1, R17, P4 ;  /* 0x000000017c7d7824 */ /* 0x000fc600020e0611 */
        /* <DEDUP_REMOVED lines=14> */
[----:B------:R-:W-:Y:S02]  /*19580*/  IADD3 R139, P3, PT, R123, R116, RZ ;  /* 0x000000747b8b7210 */ /* 0x000fe40007f7e0ff */
[----:B------:R-:W-:Y:S02]  /*19590*/  ISETP.GT.U32.AND.EX P1, PT, R126, R115, PT, P1 ;  /* 0x000000737e00720c */ /* 0x000fe40003f24110 */
[----:B------:R-:W-:Y:S01]  /*195a0*/  ISETP.GE.U32.AND.EX P2, PT, R117, R114, PT, P2 ;  /* 0x000000727500720c */ /* 0x000fe20003f46120 */
[----:B------:R-:W-:Y:S01]  /*195b0*/  IMAD.X R141, R115, 0x1, R117, P3 ;  /* 0x00000001738d7824 */ /* 0x000fe200018e0675 */
[----:B------:R-:W-:-:S02]  /*195c0*/  SEL R114, R122, R123, P1 ;  /* 0x0000007b7a727207 */ /* 0x000fc40000800000 */
[----:B------:R-:W-:Y:S01]  /*195d0*/  ISETP.GE.U32.AND.EX P0, PT, R112, R113, PT, P0 ;  /* 0x000000717000720c */ /* 0x000fe20003f06100 */
[----:B------:R-:W-:Y:S01]  /*195e0*/  IMAD.MOV.U32 R113, RZ, RZ, RZ ;  /* 0x000000ffff717224 */ /* 0x000fe200078e00ff */
[----:B------:R-:W-:Y:S02]  /*195f0*/  SEL R16, R126, R115, P1 ;  /* 0x000000737e107207 */ /* 0x000fe40000800000 */
[----:B------:R-:W-:Y:S01]  /*19600*/  ISETP.GT.U32.AND P1, PT, R114, R139, PT ;  /* 0x0000008b7200720c */ /* 0x000fe20003f24070 */
[----:B------:R-:W-:Y:S01]  /*19610*/  IMAD.WIDE.U32 R112, R98, R11, R112 ;  /* 0x0000000b62707225 */ /* 0x000fe200078e0070 */
[----:B------:R-:W-:Y:S02]  /*19620*/  SEL R115, RZ, 0x1, P2 ;  /* 0x00000001ff737807 */ /* 0x000fe40001000000 */
[----:B------:R-:W-:Y:S01]  /*19630*/  ISETP.GE.U32.AND P2, PT, R131, R137, PT ;  /* 0x000000898300720c */ /* 0x000fe20003f46070 */
[----:B------:R-:W-:Y:S01]  /*19640*/  IMAD.IADD R114, R100, 0x1, R113 ;  /* 0x0000000164727824 */ /* 0x000fe200078e0271 */
[----:B------:R-:W-:-:S02]  /*19650*/  IADD3 R17, P3, PT, R141, R18, RZ ;  /* 0x000000128d117210 */ /* 0x000fc40007f7e0ff */
[----:B------:R-:W-:Y:S02]  /*19660*/  ISETP.GT.U32.AND.EX P1, PT, R16, R141, PT, P1 ;  /* 0x0000008d1000720c */ /* 0x000fe40003f24110 */
[----:B------:R-:W-:Y:S01]  /*19670*/  IADD3 R115, P4, P5, R115, R112, RZ ;  /* 0x0000007073737210 */ /* 0x000fe20007d9e0ff */
[----:B------:R-:W-:Y:S01]  /*19680*/  IMAD.X R113, R135, 0x1, R22, P3 ;  /* 0x0000000187717824 */ /* 0x000fe200018e0616 */
[----:B------:R-:W-:Y:S02]  /*19690*/  ISETP.GE.U32.AND.EX P2, PT, R125, R124, PT, P2 ;  /* 0x0000007c7d00720c */ /* 0x000fe40003f46120 */
[----:B------:R-:W-:Y:S02]  /*196a0*/  SEL R117, RZ, 0x1, P0 ;  /* 0x00000001ff757807 */ /* 0x000fe40000000000 */
[----:B------:R-:W-:Y:S02]  /*196b0*/  SEL R112, RZ, 0x1, !P1 ;  /* 0x00000001ff707807 */ /* 0x000fe40004800000 */
[----:B------:R-:W-:-:S02]  /*196c0*/  ISETP.GT.U32.AND P6, PT, R18, R17, PT ;  /* 0x000000111200720c */ /* 0x000fc40003fc4070 */
        /* <DEDUP_REMOVED lines=9> */
[----:B------:R-:W-:Y:S02]  /*19760*/  ISETP.GT.U32.AND P0, PT, R18, R129, PT ;  /* 0x000000811200720c */ /* 0x000fe40003f04070 */
        /* <DEDUP_REMOVED lines=33> */
[----:B------:R-:W-:Y:S02]  /*19980*/  ISETP.NE.AND.EX P0, PT, R123, R40, PT, P0 ;  /* 0x000000287b00720c */ /* 0x000fe40003f05300 */
[----:B------:R-:W-:Y:S02]  /*19990*/  ISETP.NE.U32.AND P2, PT, R129, R39, PT ;  /* 0x000000278100720c */ /* 0x000fe40003f45070 */
[----:B------:R-:W-:Y:S02]  /*199a0*/  ISETP.NE.OR.EX P0, PT, R126, R75, P0, P1 ;  /* 0x0000004b7e00720c */ /* 0x000fe40000705710 */
[----:B------:R-:W-:-:S02]  /*199b0*/  ISETP.LT.U32.AND P1, PT, R131, R127, PT ;  /* 0x0000007f8300720c */ /* 0x000fc40003f21070 */
[----:B------:R-:W-:-:S04]  /*199c0*/  ISETP.NE.OR.EX P0, PT, R122, R38, P0, P2 ;  /* 0x000000267a00720c */ /* 0x000fc80000705720 */
[----:B------:R-:W-:-:S13]  /*199d0*/  ISETP.LT.U32.OR.EX P0, PT, R125, R118, P0, P1 ;  /* 0x000000767d00720c */ /* 0x000fda0000701510 */
[----:B------:R-:W-:Y:S05]  /*199e0*/  @P0 BREAK.RELIABLE B9 ;  /* 0x0000000000090942 */ /* 0x000fea0003800100 */
[----:B------:R-:W-:Y:S05]  /*199f0*/  @P0 BRA `(.L_x_67) ;  /* 0x00000000009c0947 */ /* 0x000fea0003800000 */
.L_x_66:
[----:B------:R-:W-:Y:S05]  /*19a00*/  BSYNC.RELIABLE B9 ;  /* 0x0000000000097941 */ /* 0x000fea0003800100 */
.L_x_65:
        /* <DEDUP_REMOVED lines=38> */
.L_x_67:
[----:B------:R-:W-:Y:S05]  /*19c70*/  BSYNC.RECONVERGENT B8 ;  /* 0x0000000000087941 */ /* 0x000fea0003800200 */
.L_x_64:
        /* <DEDUP_REMOVED lines=33> */
[----:B------:R-:W-:Y:S02]  /*19e90*/  ISETP.GE.U32.AND.EX P3, PT, R121, R120, PT, P3 ;  /* 0x000000787900720c */ /* 0x000fe40003f66130 */
[----:B------:R-:W-:Y:S01]  /*19ea0*/  ISETP.GE.U32.AND.EX P2, PT, R111, R18, PT, P0 ;  /* 0x000000126f00720c */ /* 0x000fe20003f46100 */
[----:B------:R-:W-:Y:S01]  /*19eb0*/  IMAD.X R111, R122, 0x1, R111, P4 ;  /* 0x000000017a6f7824 */ /* 0x000fe200020e066f */
[----:B------:R-:W-:Y:S01]  /*19ec0*/  ISETP.GT.U32.AND P0, PT, R129, R16, PT ;  /* 0x000000108100720c */ /* 0x000fe20003f04070 */
[----:B------:R-:W-:Y:S01]  /*19ed0*/  VIADD R112, R113, UR4 ;  /* 0x0000000471707c36 */ /* 0x000fe20008000000 */
[----:B------:R-:W-:-:S02]  /*19ee0*/  SEL R117, RZ, 0x1, P1 ;  /* 0x00000001ff757807 */ /* 0x000fc40000800000 */
[----:B------:R-:W-:Y:S02]  /*19ef0*/  SEL R18, RZ, 0x1, P2 ;  /* 0x00000001ff127807 */ /* 0x000fe40001000000 */
[----:B------:R-:W-:Y:S02]  /*19f00*/  SEL R115, RZ, 0x1, P3 ;  /* 0x00000001ff737807 */ /* 0x000fe40001800000 */
[----:B------:R-:W-:Y:S02]  /*19f10*/  ISETP.GT.U32.AND.EX P0, PT, R122, R111, PT, P0 ;  /* 0x0000006f7a00720c */ /* 0x000fe40003f04100 */
[----:B------:R-:W-:Y:S01]  /*19f20*/  IADD3 R116, P2, P3, R18, R116, R117 ;  /* 0x0000007412747210 */ /* 0x000fe20007b5e075 */
[----:B------:R-:W-:Y:S01]  /*19f30*/  VIADD R117, R23, UR4 ;  /* 0x0000000417757c36 */ /* 0x000fe20008000000 */
[----:B------:R-:W-:Y:S02]  /*19f40*/  IADD3 R128, P5, PT, R16, R115, RZ ;  /* 0x0000007310807210 */ /* 0x000fe40007fbe0ff */
[----:B------:R-:W-:-:S02]  /*19f50*/  SEL R16, R129, R16, P0 ;  /* 0x0000001081107207 */ /* 0x000fc40000000000 */
[----:B------:R-:W-:Y:S02]  /*19f60*/  IADD3 R113, P4, PT, R116, R22, RZ ;  /* 0x0000001674717210 */ /* 0x000fe40007f9e0ff */
[----:B------:R-:W-:Y:S02]  /*19f70*/  IADD3.X R120, PT, PT, RZ, RZ, RZ, P2, P3 ;  /* 0x000000ffff787210 */ /* 0x000fe400017e64ff */
[----:B------:R-:W-:Y:S01]  /*19f80*/  SEL R18, R122, R111, P0 ;  /* 0x0000006f7a127207 */ /* 0x000fe20000000000 */
[----:B------:R-:W-:Y:S01]  /*19f90*/  IMAD.X R122, RZ, RZ, R111, P5 ;  /* 0x000000ffff7a7224 */ /* 0x000fe200028e066f */
[----:B------:R-:W-:Y:S01]  /*19fa0*/  ISETP.GT.U32.AND P1, PT, R16, R128, PT ;  /* 0x000000801000720c */ /* 0x000fe20003f24070 */
[----:B------:R-:W-:Y:S01]  /*19fb0*/  IMAD.X R115, R120, 0x1, R117, P4 ;  /* 0x0000000178737824 */ /* 0x000fe200020e0675 */
[----:B------:R-:W-:Y:S02]  /*19fc0*/  IADD3 R16, P3, PT, R119, R113, RZ ;  /* 0x0000007177107210 */ /* 0x000fe40007f7e0ff */
[----:B------:R-:W-:-:S02]  /*19fd0*/  ISETP.GT.U32.AND.EX P1, PT, R18, R122, PT, P1 ;  /* 0x0000007a1200720c */ /* 0x000fc40003f24110 */
        /* <DEDUP_REMOVED lines=9> */
[----:B------:R-:W-:Y:S02]  /*1a070*/  SEL R16, R119, R16, P2 ;  /* 0x0000001077107207 */ /* 0x000fe40001000000 */
[----:B------:R-:W-:Y:S02]  /*1a080*/  ISETP.GE.U32.AND.EX P0, PT, R117, R17, PT, P0 ;  /* 0x000000117500720c */ /* 0x000fe40003f06100 */
[----:B------:R-:W-:Y:S01]  /*1a090*/  ISETP.GE.U32.AND.EX P1, PT, R115, R120, PT, P1 ;  /* 0x000000787300720c */ /* 0x000fe20003f26110 */
[----:B------:R-:W-:Y:S01]  /*1a0a0*/  IMAD.X R115, RZ, RZ, R114, P4 ;  /* 0x000000ffff737224 */ /* 0x000fe200020e0672 */
[----:B------:R-:W-:Y:S01]  /*1a0b0*/  ISETP.GT.U32.AND P3, PT, R16, R125, PT ;  /* 0x0000007d1000720c */ /* 0x000fe20003f64070 */
[----:B------:R-:W-:Y:S01]  /*1a0c0*/  IMAD.WIDE.U32 R16, RZ, R145, R22 ;  /* 0x00000091ff107225 */ /* 0x000fe200078e0016 */
[----:B------:R-:W-:Y:S02]  /*1a0d0*/  SEL R111, RZ, 0x1, P0 ;  /* 0x00000001ff6f7807 */ /* 0x000fe40000000000 */
[----:B------:R-:W-:Y:S01]  /*1a0e0*/  SEL R18, RZ, 0x1, P1 ;  /* 0x00000001ff127807 */ /* 0x000fe20000800000 */
[----:B------:R-:W-:Y:S01]  /*1a0f0*/  IMAD R17, R145, 0x3d1, R17 ;  /* 0x000003d191117824 */ /* 0x000fe200078e0211 */
        /* <DEDUP_REMOVED lines=39> */
.L_x_70:
[----:B------:R-:W-:Y:S05]  /*1a370*/  BSYNC.RELIABLE B9 ;  /* 0x0000000000097941 */ /* 0x000fea0003800100 */
.L_x_69:
        /* <DEDUP_REMOVED lines=38> */
.L_x_71:
[----:B------:R-:W-:Y:S05]  /*1a5e0*/  BSYNC.RECONVERGENT B8 ;  /* 0x0000000000087941 */ /* 0x000fea0003800200 */
.L_x_68:
[----:B------:R-:W-:Y:S01]  /*1a5f0*/  SHF.L.W.U32.HI R114, R22, 0x1, R17 ;  /* 0x0000000116727819 */ /* 0x000fe20000010e11 */
[----:B------:R-:W-:Y:S01]  /*1a600*/  IMAD.SHL.U32 R16, R18, 0x2, RZ ;  /* 0x0000000212107824 */ /* 0x000fe200078e00ff */
[----:B------:R-:W-:Y:S01]  /*1a610*/  SHF.L.W.U32.HI R116, R17, 0x1, R112 ;  /* 0x0000000111747819 */ /* 0x000fe20000010e70 */
[----:B------:R-:W-:Y:S01]  /*1a620*/  IMAD.SHL.U32 R115, R117, 0x2, RZ ;  /* 0x0000000275737824 */ /* 0x000fe200078e00ff */
[----:B------:R-:W-:Y:S01]  /*1a630*/  ISETP.GE.U32.AND P0, PT, R114, R17, PT ;  /* 0x000000117200720c */ /* 0x000fe20003f06070 */
[----:B------:R-:W-:Y:S01]  /*1a640*/  BSSY.RECONVERGENT B8, `(.L_x_72) ;  /* 0x0000051000087945 */ /* 0x000fe20003800200 */
[----:B------:R-:W-:-:S03]  /*1a650*/  SHF.L.U64.HI R119, R18, 0x1, R23 ;  /* 0x0000000112777819 */ /* 0x000fc60000010217 */
[----:B------:R-:W-:Y:S01]  /*1a660*/  BSSY.RELIABLE B9, `(.L_x_73) ;  /* 0x0000028000097945 */ /* 0x000fe20003800100 */
[----:B------:R-:W-:Y:S02]  /*1a670*/  ISETP.GE.U32.AND.EX P0, PT, R116, R112, PT, P0 ;  /* 0x000000707400720c */ /* 0x000fe40003f06100 */
[----:B------:R-:W-:Y:S02]  /*1a680*/  SHF.L.U64.HI R132, R117, 0x1, R132 ;  /* 0x0000000175847819 */ /* 0x000fe40000010284 */
[----:B------:R-:W-:Y:S02]  /*1a690*/  SEL R17, RZ, 0x1, P0 ;  /* 0x00000001ff117807 */ /* 0x000fe40000000000 */
[C---:B------:R-:W-:Y:S01]  /*1a6a0*/  SHF.L.U64.HI R117, R113.reuse, 0x1, R22 ;  /* 0x0000000171757819 */ /* 0x040fe20000010216 */
[----:B------:R-:W-:Y:S01]  /*1a6b0*/  IMAD.SHL.U32 R113, R113, 0x2, RZ ;  /* 0x0000000271717824 */ /* 0x000fe200078e00ff */
[----:B------:R-:W-:-:S04]  /*1a6c0*/  LOP3.LUT R121, R16, R17, RZ, 0xfc, !PT ;  /* 0x0000001110797212 */ /* 0x000fc800078efcff */
[----:B------:R-:W-:-:S04]  /*1a6d0*/  ISETP.GE.U32.AND P0, PT, R121, R18, PT ;  /* 0x000000127900720c */ /* 0x000fc80003f06070 */
[----:B------:R-:W-:-:S04]  /*1a6e0*/  ISETP.GE.U32.AND.EX P0, PT, R119, R23, PT, P0 ;  /* 0x000000177700720c */ /* 0x000fc80003f06100 */
[----:B------:R-:W-:-:S04]  /*1a6f0*/  SEL R16, RZ, 0x1, P0 ;  /* 0x00000001ff107807 */ /* 0x000fc80000000000 */
[----:B------:R-:W-:-:S04]  /*1a700*/  LOP3.LUT R115, R115, R16, RZ, 0xfc, !PT ;  /* 0x0000001073737212 */ /* 0x000fc800078efcff */
        /* <DEDUP_REMOVED lines=29> */
.L_x_74:
[----:B------:R-:W-:Y:S05]  /*1a8e0*/  BSYNC.RELIABLE B9 ;  /* 0x0000000000097941 */ /* 0x000fea0003800100 */
.L_x_73:
        /* <DEDUP_REMOVED lines=38> */
.L_x_75:
[----:B------:R-:W-:Y:S05]  /*1ab50*/  BSYNC.RECONVERGENT B8 ;  /* 0x0000000000087941 */ /* 0x000fea0003800200 */
.L_x_72:
[----:B------:R-:W-:Y:S01]  /*1ab60*/  SHF.L.W.U32.HI R114, R22, 0x1, R17 ;  /* 0x0000000116727819 */ /* 0x000fe20000010e11 */
[----:B------:R-:W-:Y:S01]  /*1ab70*/  IMAD.SHL.U32 R16, R18, 0x2, RZ ;  /* 0x0000000212107824 */ /* 0x000fe200078e00ff */
[----:B------:R-:W-:Y:S01]  /*1ab80*/  SHF.L.W.U32.HI R111, R17, 0x1, R112 ;  /* 0x00000001116f7819 */ /* 0x000fe20000010e70 */
[C---:B------:R-:W-:Y:S01]  /*1ab90*/  IMAD.SHL.U32 R133, R115.reuse, 0x2, RZ ;  /* 0x0000000273857824 */ /* 0x040fe200078e00ff */
[----:B------:R-:W-:Y:S01]  /*1aba0*/  ISETP.GE.U32.AND P0, PT, R114, R17, PT ;  /* 0x000000117200720c */ /* 0x000fe20003f06070 */
[----:B------:R-:W-:Y:S01]  /*1abb0*/  BSSY.RECONVERGENT B8, `(.L_x_76) ;  /* 0x0000051000087945 */ /* 0x000fe20003800200 */
[----:B------:R-:W-:-:S03]  /*1abc0*/  SHF.L.U64.HI R132, R115, 0x1, R132 ;  /* 0x0000000173847819 */ /* 0x000fc60000010284 */
[----:B------:R-:W-:Y:S01]  /*1abd0*/  BSSY.RELIABLE B9, `(.L_x_77) ;  /* 0x0000028000097945 */ /* 0x000fe20003800100 */
[----:B------:R-:W-:Y:S01]  /*1abe0*/  ISETP.GE.U32.AND.EX P0, PT, R111, R112, PT, P0 ;  /* 0x000000706f00720c */ /* 0x000fe20003f06100 */
[----:B------:R-:W-:Y:S01]  /*1abf0*/  IMAD.SHL.U32 R147, R113, 0x2, RZ ;  /* 0x0000000271937824 */ /* 0x000fe200078e00ff */
[----:B------:R-:W-:Y:S02]  /*1ac00*/  SHF.L.U64.HI R112, R18, 0x1, R23 ;  /* 0x0000000112707819 */ /* 0x000fe40000010217 */
[----:B------:R-:W-:-:S04]  /*1ac10*/  SEL R17, RZ, 0x1, P0 ;  /* 0x00000001ff117807 */ /* 0x000fc80000000000 */
[----:B------:R-:W-:-:S04]  /*1ac20*/  LOP3.LUT R117, R16, R17, RZ, 0xfc, !PT ;  /* 0x0000001110757212 */ /* 0x000fc800078efcff */
[----:B------:R-:W-:-:S04]  /*1ac30*/  ISETP.GE.U32.AND P0, PT, R117, R18, PT ;  /* 0x000000127500720c */ /* 0x000fc80003f06070 */
[----:B------:R-:W-:Y:S02]  /*1ac40*/  ISETP.GE.U32.AND.EX P0, PT, R112, R23, PT, P0 ;  /* 0x000000177000720c */ /* 0x000fe40003f06100 */
[----:B------:R-:W-:Y:S02]  /*1ac50*/  SHF.L.U64.HI R23, R113, 0x1, R22 ;  /* 0x0000000171177819 */ /* 0x000fe40000010216 */
        /* <DEDUP_REMOVED lines=31> */
.L_x_78:
[----:B------:R-:W-:Y:S05]  /*1ae50*/  BSYNC.RELIABLE B9 ;  /* 0x0000000000097941 */ /* 0x000fea0003800100 */
.L_x_77:
        /* <DEDUP_REMOVED lines=26> */
[----:B------:R-:W-:Y:S02]  /*1b000*/  IADD3 R143, P1, PT, R114, -R143, RZ ;  /* 0x8000008f728f7210 */ /* 0x000fe40007f3e0ff */
        /* <DEDUP_REMOVED lines=11> */
.L_x_79:
[----:B------:R-:W-:Y:S05]  /*1b0c0*/  BSYNC.RECONVERGENT B8 ;  /* 0x0000000000087941 */ /* 0x000fea0003800200 */
.L_x_76:
[----:B------:R-:W-:Y:S01]  /*1b0d0*/  IMAD.WIDE.U32 R114, R106, R109, RZ ;  /* 0x0000006d6a727225 */ /* 0x000fe200078e00ff */
[----:B------:R-:W-:Y:S04]  /*1b0e0*/  BSSY.RECONVERGENT B8, `(.L_x_80) ;  /* 0x0000213000087945 */ /* 0x000fe80003800200 */
[----:B------:R-:W-:Y:S01]  /*1b0f0*/  BSSY.RELIABLE B9, `(.L_x_81) ;  /* 0x00001eb000097945 */ /* 0x000fe20003800100 */
[----:B------:R-:W-:Y:S02]  /*1b100*/  IMAD.SHL.U32 R121, R114, 0x2, RZ ;  /* 0x0000000272797824 */ /* 0x000fe400078e00ff */
[----:B------:R-:W-:Y:S02]  /*1b110*/  IMAD.MOV.U32 R120, RZ, RZ, RZ ;  /* 0x000000ffff787224 */ /* 0x000fe400078e00ff */
[----:B------:R-:W-:-:S02]  /*1b120*/  IMAD.IADD R119, R72, 0x1, R115 ;  /* 0x0000000148777824 */ /* 0x000fc400078e0273 */
[----:B------:R-:W-:-:S03]  /*1b130*/  IMAD.WIDE.U32 R22, R109, R109, R120 ;  /* 0x0000006d6d167225 */ /* 0x000fc600078e0078 */
[----:B------:R-:W-:Y:S01]  /*1b140*/  SHF.R.U64 R120, R114, 0x1f, R119 ;  /* 0x0000001f72787819 */ /* 0x000fe20000001277 */
[----:B------:R-:W-:Y:S01]  /*1b150*/  IMAD.IADD R17, R73, 0x1, R23 ;  /* 0x0000000149117824 */ /* 0x000fe200078e0217 */
[----:B------:R-:W-:Y:S01]  /*1b160*/  ISETP.GE.U32.AND P2, PT, R22, RZ, PT ;  /* 0x000000ff1600720c */ /* 0x000fe20003f46070 */
[----:B------:R-:W-:Y:S01]  /*1b170*/  IMAD.WIDE.U32 R116, R103, R109, RZ ;  /* 0x0000006d67747225 */ /* 0x000fe200078e00ff */
[----:B------:R-:W-:Y:S02]  /*1b180*/  SHF.R.U32.HI R119, RZ, 0x1f, R119 ;  /* 0x0000001fff777819 */ /* 0x000fe40000011677 */
[----:B------:R-:W-:Y:S01]  /*1b190*/  ISETP.GE.U32.AND.EX P2, PT, R17, R121, PT, P2 ;  /* 0x000000791100720c */ /* 0x000fe20003f46120 */
[----:B------:R-:W-:Y:S01]  /*1b1a0*/  IMAD.WIDE.U32 R122, R104, R106, RZ ;  /* 0x0000006a687a7225 */ /* 0x000fe200078e00ff */
[----:B------:R-:W-:Y:S02]  /*1b1b0*/  LOP3.LUT R119, R119, 0x1, RZ, 0xc0, !PT ;  /* 0x0000000177777812 */ /* 0x000fe400078ec0ff */
[----:B------:R-:W-:Y:S01]  /*1b1c0*/  SEL R73, RZ, 0x1, P2 ;  /* 0x00000001ff497807 */ /* 0x000fe20001000000 */
[----:B------:R-:W-:Y:S01]  /*1b1d0*/  IMAD.MOV.U32 R121, RZ, RZ, RZ ;  /* 0x000000ffff797224 */ /* 0x000fe200078e00ff */
[----:B------:R-:W-:Y:S01]  /*1b1e0*/  IADD3 R113, P0, PT, R116, R122, RZ ;  /* 0x0000007a74717210 */ /* 0x000fe20007f1e0ff */
[----:B------:R-:W-:-:S02]  /*1b1f0*/  IMAD.MOV.U32 R112, RZ, RZ, RZ ;  /* 0x000000ffff707224 */ /* 0x000fc400078e00ff */
[----:B------:R-:W-:Y:S01]  /*1b200*/  IMAD.WIDE.U32 R120, R106, R106, R120 ;  /* 0x0000006a6a787225 */ /* 0x000fe200078e0078 */
[C---:B------:R-:W-:Y:S02]  /*1b210*/  ISETP.GE.U32.AND P1, PT, R113.reuse, R116, PT ;  /* 0x000000747100720c */ /* 0x040fe40003f26070 */
[----:B------:R-:W-:Y:S01]  /*1b220*/  ISETP.GE.U32.AND P3, PT, R113, R122, PT ;  /* 0x0000007a7100720c */ /* 0x000fe20003f66070 */
[----:B------:R-:W-:Y:S01]  /*1b230*/  IMAD.IADD R111, R108, 0x1, R117 ;  /* 0x000000016c6f7824 */ /* 0x000fe200078e0275 */
[----:B------:R-:W-:Y:S01]  /*1b240*/  IADD3 R120, P4, P6, R73, R120, RZ ;  /* 0x0000007849787210 */ /* 0x000fe20007e9e0ff */
[----:B------:R-:W-:Y:S02]  /*1b250*/  IMAD.IADD R23, R110, 0x1, R123 ;  /* 0x000000016e177824 */ /* 0x000fe400078e027b */
[----:B------:R-:W-:Y:S02]  /*1b260*/  IMAD.IADD R114, R72, 0x1, R121 ;  /* 0x0000000148727824 */ /* 0x000fe400078e0279 */
[----:B------:R-:W-:-:S03]  /*1b270*/  IMAD.WIDE.U32 R72, R104, R109, R112 ;  /* 0x0000006d68487225 */ /* 0x000fc600078e0070 */
[----:B------:R-:W-:Y:S01]  /*1b280*/  IADD3.X R114, PT, PT, RZ, R114, R119, P4, P6 ;  /* 0x00000072ff727210 */ /* 0x000fe200027ec477 */
[----:B------:R-:W-:Y:S01]  /*1b290*/  IMAD.X R112, R23, 0x1, R111, P0 ;  /* 0x0000000117707824 */ /* 0x000fe200000e066f */
[----:B------:R-:W-:Y:S01]  /*1b2a0*/  ISETP.GE.U32.AND P4, PT, R72, RZ, PT ;  /* 0x000000ff4800720c */ /* 0x000fe20003f86070 */
[----:B------:R-:W-:Y:S02]  /*1b2b0*/  IMAD.IADD R121, R110, 0x1, R73 ;  /* 0x000000016e797824 */ /* 0x000fe400078e0249 */
[----:B------:R-:W-:Y:S01]  /*1b2c0*/  IMAD.WIDE.U32 R124, R99, R109, RZ ;  /* 0x0000006d637c7225 */ /* 0x000fe200078e00ff */
[C---:B------:R-:W-:Y:S02]  /*1b2d0*/  ISETP.GE.U32.AND.EX P1, PT, R112.reuse, R111, PT, P1 ;  /* 0x0000006f7000720c */ /* 0x040fe40003f26110 */
[----:B------:R-:W-:Y:S01]  /*1b2e0*/  ISETP.GE.U32.AND.EX P3, PT, R112, R23, PT, P3 ;  /* 0x000000177000720c */ /* 0x000fe20003f66130 */
[----:B------:R-:W-:Y:S01]  /*1b2f0*/  IMAD.WIDE.U32 R116, R102, R106, RZ ;  /* 0x0000006a66747225 */ /* 0x000fe200078e00ff */
[----:B------:R-:W-:-:S02]  /*1b300*/  IADD3 R111, P6, PT, R120, R72, RZ ;  /* 0x00000048786f7210 */ /* 0x000fc40007fde0ff */
[----:B------:R-:W-:Y:S01]  /*1b310*/  ISETP.GE.U32.AND.EX P4, PT, R121, R113, PT, P4 ;  /* 0x000000717900720c */ /* 0x000fe20003f86140 */
[----:B------:R-:W-:Y:S01]  /*1b320*/  IMAD.MOV.U32 R113, RZ, RZ, RZ ;  /* 0x000000ffff717224 */ /* 0x000fe200078e00ff */
[----:B------:R-:W-:Y:S01]  /*1b330*/  SEL R119, RZ, 0x1, P3 ;  /* 0x00000001ff777807 */ /* 0x000fe20001800000 */
[----:B------:R-:W-:Y:S01]  /*1b340*/  IMAD.IADD R126, R105, 0x1, R125 ;  /* 0x00000001697e7824 */ /* 0x000fe200078e027d */
[----:B------:R-:W-:Y:S01]  /*1b350*/  IADD3 R23, P3, PT, R111, R72, RZ ;  /* 0x000000486f177210 */ /* 0x000fe20007f7e0ff */
[----:B------:R-:W-:Y:S01]  /*1b360*/  IMAD.WIDE.U32 R72, R103, R106, R112 ;  /* 0x0000006a67487225 */ /* 0x000fe200078e0070 */
[----:B------:R-:W-:Y:S02]  /*1b370*/  SEL R145, RZ, 0x1, P1 ;  /* 0x00000001ff917807 */ /* 0x000fe40000800000 */
[----:B------:R-:W-:Y:S01]  /*1b380*/  SEL R113, RZ, 0x1, P4 ;  /* 0x00000001ff717807 */ /* 0x000fe20002000000 */
[----:B------:R-:W-:Y:S01]  /*1b390*/  IMAD.X R112, R121, 0x1, R114, P6 ;  /* 0x0000000179707824 */ /* 0x000fe200030e0672 */
[----:B------:R-:W-:Y:S01]  /*1b3a0*/  ISETP.GE.U32.AND P1, PT, R111, R120, PT ;  /* 0x000000786f00720c */ /* 0x000fe20003f26070 */
[----:B------:R-:W-:Y:S01]  /*1b3b0*/  IMAD.IADD R120, R108, 0x1, R73 ;  /* 0x000000016c787824 */ /* 0x000fe200078e0249 */
[----:B------:R-:W-:Y:S01]  /*1b3c0*/  ISETP.GE.U32.AND P4, PT, R23, R111, PT ;  /* 0x0000006f1700720c */ /* 0x000fe20003f86070 */
[----:B------:R-:W-:Y:S01]  /*1b3d0*/  IMAD.X R111, R112, 0x1, R121, P3 ;  /* 0x00000001706f7824 */ /* 0x000fe200018e0679 */
[----:B------:R-:W-:Y:S01]  /*1b3e0*/  IADD3 R115, P5, PT, R124, R116, RZ ;  /* 0x000000747c737210 */ /* 0x000fe20007fbe0ff */
[----:B------:R-:W-:Y:S01]  /*1b3f0*/  IMAD.IADD R125, R107, 0x1, R117 ;  /* 0x000000016b7d7824 */ /* 0x000fe200078e0275 */
[----:B------:R-:W-:Y:S01]  /*1b400*/  ISETP.GE.U32.AND.EX P1, PT, R112, R114, PT, P1 ;  /* 0x000000727000720c */ /* 0x000fe20003f26110 */
[----:B------:R-:W-:Y:S01]  /*1b410*/  IMAD.MOV.U32 R114, RZ, RZ, RZ ;  /* 0x000000ffff727224 */ /* 0x000fe200078e00ff */
[----:B------:R-:W-:-:S02]  /*1b420*/  ISETP.GE.U32.AND.EX P4, PT, R111, R112, PT, P4 ;  /* 0x000000706f00720c */ /* 0x000fc40003f86140 */
[----:B------:R-:W-:Y:S01]  /*1b430*/  IADD3 R113, P3, P6, R113, R72, RZ ;  /* 0x0000004871717210 */ /* 0x000fe20007e7e0ff */
[----:B------:R-:W-:Y:S01]  /*1b440*/  IMAD.WIDE.U32 R72, R102, R109, R114 ;  /* 0x0000006d66487225 */ /* 0x000fe200078e0072 */
[----:B------:R-:W-:Y:S02]  /*1b450*/  SEL R131, RZ, 0x1, P1 ;  /* 0x00000001ff837807 */ /* 0x000fe40000800000 */
[----:B------:R-:W-:Y:S01]  /*1b460*/  ISETP.GE.U32.AND P0, PT, R115, R116, PT ;  /* 0x000000747300720c */ /* 0x000fe20003f06070 */
[----:B------:R-:W-:Y:S01]  /*1b470*/  IMAD.WIDE.U32 R116, R103, R104, RZ ;  /* 0x0000006867747225 */ /* 0x000fe200078e00ff */
[----:B------:R-:W-:Y:S02]  /*1b480*/  SEL R114, RZ, 0x1, P4 ;  /* 0x00000001ff727807 */ /* 0x000fe40002000000 */
[-C--:B------:R-:W-:Y:S01]  /*1b490*/  IADD3.X R145, PT, PT, RZ, R120.reuse, R145, P3, P6 ;  /* 0x00000078ff917210 */ /* 0x080fe20001fec491 */
[----:B------:R-:W-:Y:S01]  /*1b4a0*/  IMAD.SHL.U32 R121, R116, 0x2, RZ ;  /* 0x0000000274797824 */ /* 0x000fe200078e00ff */
[-C--:B------:R-:W-:Y:S01]  /*1b4b0*/  IADD3 R131, P1, PT, R131, R113.reuse, RZ ;  /* 0x0000007183837210 */ /* 0x080fe20007f3e0ff */
[----:B------:R-:W-:Y:S01]  /*1b4c0*/  IMAD.IADD R140, R107, 0x1, R73 ;  /* 0x000000016b8c7824 */ /* 0x000fe200078e0249 */
[----:B------:R-:W-:Y:S01]  /*1b4d0*/  IADD3.X R119, PT, PT, RZ, R120, R119, P3, P6 ;  /* 0x00000078ff777210 */ /* 0x000fe20001fec477 */
[----:B------:R-:W-:Y:S01]  /*1b4e0*/  IMAD.MOV.U32 R120, RZ, RZ, RZ ;  /* 0x000000ffff787224 */ /* 0x000fe200078e00ff */
[----:B------:R-:W-:Y:S01]  /*1b4f0*/  IADD3 R114, P4, PT, R114, R113, RZ ;  /* 0x0000007172727210 */ /* 0x000fe20007f9e0ff */
[----:B------:R-:W-:Y:S01]  /*1b500*/  IMAD.X R145, RZ, RZ, R145, P1 ;  /* 0x000000ffff917224 */ /* 0x000fe200008e0691 */
[----:B------:R-:W-:Y:S01]  /*1b510*/  IADD3 R129, P3, PT, R131, R72, RZ ;  /* 0x0000004883817210 */ /* 0x000fe20007f7e0ff */
[----:B------:R-:W-:Y:S01]  /*1b520*/  IMAD.WIDE.U32 R112, R104, R104, R120 ;  /* 0x0000006868707225 */ /* 0x000fe200078e0078 */
[----:B------:R-:W-:-:S02]  /*1b530*/  ISETP.NE.U32.AND P1, PT, R114, RZ, PT ;  /* 0x000000ff7200720c */ /* 0x000fc40003f25070 */
[----:B------:R-:W-:Y:S01]  /*1b540*/  ISETP.GE.U32.AND P2, PT, R115, R124, PT ;  /* 0x0000007c7300720c */ /* 0x000fe20003f46070 */
[----:B------:R-:W-:Y:S01]  /*1b550*/  IMAD.X R120, RZ, RZ, R119, P4 ;  /* 0x000000ffff787224 */ /* 0x000fe200020e0677 */
[-C--:B------:R-:W-:Y:S01]  /*1b560*/  IADD3 R128, P4, PT, R114, R129.reuse, RZ ;  /* 0x0000008172807210 */ /* 0x080fe20007f9e0ff */
[----:B------:R-:W-:Y:S01]  /*1b570*/  IMAD.X R130, R140, 0x1, R145, P3 ;  /* 0x000000018c827824 */ /* 0x000fe200018e0691 */
[----:B------:R-:W-:Y:S01]  /*1b580*/  ISETP.GE.U32.AND P3, PT, R112, RZ, PT ;  /* 0x000000ff7000720c */ /* 0x000fe20003f66070 */
[----:B------:R-:W-:Y:S01]  /*1b590*/  IMAD.IADD R73, R108, 0x1, R117 ;  /* 0x000000016c497824 */ /* 0x000fe200078e0275 */
[----:B------:R-:W-:Y:S01]  /*1b5a0*/  ISETP.GE.U32.AND P6, PT, R128, R129, PT ;  /* 0x000000818000720c */ /* 0x000fe20003fc6070 */
[----:B------:R-:W-:Y:S02]  /*1b5b0*/  IMAD.IADD R141, R110, 0x1, R113 ;  /* 0x000000016e8d7824 */ /* 0x000fe400078e0271 */
[----:B------:R-:W-:Y:S01]  /*1b5c0*/  IMAD.X R119, R120, 0x1, R130, P4 ;  /* 0x0000000178777824 */ /* 0x000fe200020e0682 */
[----:B------:R-:W-:Y:S01]  /*1b5d0*/  SHF.R.U64 R116, R116, 0x1f, R73 ;  /* 0x0000001f74747819 */ /* 0x000fe20000001249 */
[----:B------:R-:W-:Y:S01]  /*1b5e0*/  IMAD.MOV.U32 R117, RZ, RZ, RZ ;  /* 0x000000ffff757224 */ /* 0x000fe200078e00ff */
[----:B------:R-:W-:Y:S01]  /*1b5f0*/  ISETP.GE.U32.AND.EX P3, PT, R141, R121, PT, P3 ;  /* 0x000000798d00720c */ /* 0x000fe20003f66130 */
[----:B------:R-:W-:Y:S01]  /*1b600*/  IMAD.MOV.U32 R121, RZ, RZ, RZ ;  /* 0x000000ffff797224 */ /* 0x000fe200078e00ff */
[----:B------:R-:W-:Y:S01]  /*1b610*/  ISETP.GE.U32.AND.EX P6, PT, R119, R130, PT, P6 ;  /* 0x000000827700720c */ /* 0x000fe20003fc6160 */
[----:B------:R-:W-:Y:S01]  /*1b620*/  IMAD.WIDE.U32 R122, R103, R103, R116 ;  /* 0x00000067677a7225 */ /* 0x000fe200078e0074 */
[----:B------:R-:W-:-:S02]  /*1b630*/  SEL R135, RZ, 0x1, P3 ;  /* 0x00000001ff877807 */ /* 0x000fc40001800000 */
[----:B------:R-:W-:Y:S01]  /*1b640*/  SHF.R.U32.HI R73, RZ, 0x1f, R73 ;  /* 0x0000001fff497819 */ /* 0x000fe20000011649 */
[----:B------:R-:W-:Y:S01]  /*1b650*/  IMAD.IADD R124, R108, 0x1, R123 ;  /* 0x000000016c7c7824 */ /* 0x000fe200078e027b */
[----:B------:R-:W-:Y:S01]  /*1b660*/  ISETP.GE.U32.AND P4, PT, R72, RZ, PT ;  /* 0x000000ff4800720c */ /* 0x000fe20003f86070 */
[----:B------:R-:W-:Y:S01]  /*1b670*/  IMAD.WIDE.U32 R116, R102, R103, RZ ;  /* 0x0000006766747225 */ /* 0x000fe200078e00ff */
[----:B------:R-:W-:Y:S02]  /*1b680*/  ISETP.NE.AND.EX P1, PT, R120, RZ, !P6, P1 ;  /* 0x000000ff7800720c */ /* 0x000fe40007725310 */
[----:B------:R-:W-:Y:S01]  /*1b690*/  LOP3.LUT R73, R73, 0x1, RZ, 0xc0, !PT ;  /* 0x0000000149497812 */ /* 0x000fe200078ec0ff */
[----:B------:R-:W-:Y:S01]  /*1b6a0*/  IMAD.X R120, R125, 0x1, R126, P5 ;  /* 0x000000017d787824 */ /* 0x000fe200028e067e */
[----:B------:R-:W-:Y:S02]  /*1b6b0*/  IADD3 R135, P5, P6, R135, R122, RZ ;  /* 0x0000007a87877210 */ /* 0x000fe40007ebe0ff */
[----:B------:R-:W-:Y:S01]  /*1b6c0*/  ISETP.GE.U32.AND.EX P4, PT, R140, R115, PT, P4 ;  /* 0x000000738c00720c */ /* 0x000fe20003f86140 */
[----:B------:R-:W-:Y:S01]  /*1b6d0*/  IMAD.WIDE.U32 R122, R99, R106, R120 ;  /* 0x0000006a637a7225 */ /* 0x000fe200078e0078 */
[----:B------:R-:W-:-:S02]  /*1b6e0*/  IADD3.X R124, PT, PT, RZ, R124, R73, P5, P6 ;  /* 0x0000007cff7c7210 */ /* 0x000fc40002fec449 */
[----:B------:R-:W-:Y:S01]  /*1b6f0*/  SEL R151, RZ, 0x1, P4 ;  /* 0x00000001ff977807 */ /* 0x000fe20002000000 */
[----:B------:R-:W-:Y:S01]  /*1b700*/  IMAD.IADD R113, R105, 0x1, R123 ;  /* 0x0000000169717824 */ /* 0x000fe200078e027b */
[----:B------:R-:W-:Y:S01]  /*1b710*/  ISETP.GE.U32.AND.EX P2, PT, R120, R126, PT, P2 ;  /* 0x0000007e7800720c */ /* 0x000fe20003f46120 */
[----:B------:R-:W-:Y:S01]  /*1b720*/  IMAD.WIDE.U32 R114, R99, R104, RZ ;  /* 0x0000006863727225 */ /* 0x000fe200078e00ff */
[----:B------:R-:W-:Y:S02]  /*1b730*/  SEL R73, RZ, 0x1, !P1 ;  /* 0x00000001ff497807 */ /* 0x000fe40004800000 */
[----:B------:R-:W-:Y:S01]  /*1b740*/  IADD3 R151, P1, P5, R151, R122, RZ ;  /* 0x0000007a97977210 */ /* 0x000fe20007d3e0ff */
[----:B------:R-:W-:Y:S01]  /*1b750*/  IMAD.IADD R110, R105, 0x1, R115 ;  /* 0x00000001696e7824 */ /* 0x000fe200078e0273 */
[----:B------:R-:W-:Y:S02]  /*1b760*/  SEL R108, RZ, 0x1, P2 ;  /* 0x00000001ff6c7807 */ /* 0x000fe40001000000 */
[----:B------:R-:W-:-:S02]  /*1b770*/  IADD3 R73, P6, PT, R73, R128, RZ ;  /* 0x0000008049497210 */ /* 0x000fc40007fde0ff */
[----:B------:R-:W-:Y:S01]  /*1b780*/  ISETP.GE.U32.AND.EX P0, PT, R120, R125, PT, P0 ;  /* 0x0000007d7800720c */ /* 0x000fe20003f06100 */
[----:B------:R-:W-:Y:S01]  /*1b790*/  IMAD.IADD R125, R107, 0x1, R117 ;  /* 0x000000016b7d7824 */ /* 0x000fe200078e0275 */
[----:B------:R-:W-:Y:S01]  /*1b7a0*/  IADD3.X R149, PT, PT, RZ, R113, R108, P1, P5 ;  /* 0x00000071ff957210 */ /* 0x000fe20000fea46c */
[----:B------:R-:W-:Y:S01]  /*1b7b0*/  IMAD.X R108, RZ, RZ, R119, P6 ;  /* 0x000000ffff6c7224 */ /* 0x000fe200030e0677 */
[----:B------:R-:W-:Y:S01]  /*1b7c0*/  SEL R126, RZ, 0x1, P0 ;  /* 0x00000001ff7e7807 */ /* 0x000fe20000000000 */
[----:B------:R-:W-:Y:S01]  /*1b7d0*/  IMAD.WIDE.U32 R120, R98, R109, RZ ;  /* 0x0000006d62787225 */ /* 0x000fe200078e00ff */
[----:B------:R-:W-:Y:S02]  /*1b7e0*/  ISETP.GT.U32.AND P0, PT, R128, R73, PT ;  /* 0x000000498000720c */ /* 0x000fe40003f04070 */
[----:B------:R-:W-:Y:S02]  /*1b7f0*/  IADD3.X R126, PT, PT, RZ, R113, R126, P1, P5 ;  /* 0x00000071ff7e7210 */ /* 0x000fe40000fea47e */
[----:B------:R-:W-:-:S02]  /*1b800*/  IADD3 R115, P3, PT, R114, R116, RZ ;  /* 0x0000007472737210 */ /* 0x000fc40007f7e0ff */
[----:B------:R-:W-:Y:S02]  /*1b810*/  ISETP.GE.U32.AND P1, PT, R129, R131, PT ;  /* 0x000000838100720c */ /* 0x000fe40003f26070 */
[----:B------:R-:W-:Y:S02]  /*1b820*/  ISETP.GT.U32.AND.EX P6, PT, R119, R108, PT, P0 ;  /* 0x0000006c7700720c */ /* 0x000fe40003fc4100 */
[----:B------:R-:W-:Y:S01]  /*1b830*/  IADD3 R129, P5, PT, R73, R112, RZ ;  /* 0x0000007049817210 */ /* 0x000fe20007fbe0ff */
[----:B------:R-:W-:Y:S01]  /*1b840*/  IMAD.MOV.U32 R112, RZ, RZ, RZ ;  /* 0x000000ffff707224 */ /* 0x000fe200078e00ff */
[----:B------:R-:W-:Y:S01]  /*1b850*/  ISETP.GE.U32.AND P2, PT, R115, R116, PT ;  /* 0x000000747300720c */ /* 0x000fe20003f46070 */
[----:B------:R-:W-:Y:S01]  /*1b860*/  IMAD.WIDE.U32 R116, R19, R106, RZ ;  /* 0x0000006a13747225 */ /* 0x000fe200078e00ff */
[----:B------:R-:W-:Y:S02]  /*1b870*/  SEL R73, R128, R73, P6 ;  /* 0x0000004980497207 */ /* 0x000fe40003000000 */
[----:B------:R-:W-:Y:S01]  /*1b880*/  ISETP.GE.U32.AND P4, PT, R115, R114, PT ;  /* 0x000000727300720c */ /* 0x000fe20003f86070 */
[----:B------:R-:W-:Y:S01]  /*1b890*/  IMAD.X R141, R108, 0x1, R141, P5 ;  /* 0x000000016c8d7824 */ /* 0x000fe200028e068d */
[----:B------:R-:W-:Y:S01]  /*1b8a0*/  SEL R108, R119, R108, P6 ;  /* 0x0000006c776c7207 */ /* 0x000fe20003000000 */
[----:B------:R-:W-:Y:S01]  /*1b8b0*/  IMAD.MOV.U32 R114, RZ, RZ, RZ ;  /* 0x000000ffff727224 */ /* 0x000fe200078e00ff */
[----:B------:R-:W-:Y:S01]  /*1b8c0*/  ISETP.GT.U32.AND P6, PT, R73, R129, PT ;  /* 0x000000814900720c */ /* 0x000fe20003fc4070 */
[----:B------:R-:W-:Y:S01]  /*1b8d0*/  IMAD.IADD R128, R100, 0x1, R121 ;  /* 0x0000000164807824 */ /* 0x000fe200078e0279 */
[----:B------:R-:W-:Y:S01]  /*1b8e0*/  ISETP.GE.U32.AND.EX P0, PT, R130, R145, PT, P1 ;  /* 0x000000918200720c */ /* 0x000fe20003f06110 */
[----:B------:R-:W-:Y:S01]  /*1b8f0*/  IMAD.WIDE.U32 R122, R102, R104, R114 ;  /* 0x00000068667a7225 */ /* 0x000fe200078e0072 */
[----:B------:R-:W-:-:S02]  /*1b900*/  IADD3 R113, P5, PT, R120, R116, RZ ;  /* 0x0000007478717210 */ /* 0x000fc40007fbe0ff */
[----:B------:R-:W-:Y:S01]  /*1b910*/  ISETP.GT.U32.AND.EX P6, PT, R108, R141, PT, P6 ;  /* 0x0000008d6c00720c */ /* 0x000fe20003fc4160 */
[----:B------:R-:W-:Y:S01]  /*1b920*/  IMAD.IADD R145, R101, 0x1, R117 ;  /* 0x0000000165917824 */ /* 0x000fe200078e0275 */
[----:B------:R-:W-:Y:S01]  /*1b930*/  SEL R138, RZ, 0x1, P0 ;  /* 0x00000001ff8a7807 */ /* 0x000fe20000000000 */
[----:B------:R-:W-:Y:S01]  /*1b940*/  IMAD.IADD R131, R107, 0x1, R123 ;  /* 0x000000016b837824 */ /* 0x000fe200078e027b */
[----:B------:R-:W-:Y:S01]  /*1b950*/  ISETP.GE.U32.AND P0, PT, R113, R116, PT ;  /* 0x000000747100720c */ /* 0x000fe20003f06070 */
[----:B------:R-:W-:Y:S01]  /*1b960*/  IMAD.WIDE.U32 R116, R19, R109, R112 ;  /* 0x0000006d13747225 */ /* 0x000fe200078e0070 */
[----:B------:R-:W-:Y:S02]  /*1b970*/  SEL R112, RZ, 0x1, !P6 ;  /* 0x00000001ff707807 */ /* 0x000fe40007000000 */
[----:B------:R-:W-:Y:S01]  /*1b980*/  ISETP.GE.U32.AND P6, PT, R122, RZ, PT ;  /* 0x000000ff7a00720c */ /* 0x000fe20003fc6070 */
[----:B------:R-:W-:Y:S01]  /*1b990*/  IMAD.X R114, R125, 0x1, R110, P3 ;  /* 0x000000017d727824 */ /* 0x000fe200018e066e */
[----:B------:R-:W-:Y:S01]  /*1b9a0*/  ISETP.GE.U32.AND P1, PT, R113, R120, PT ;  /* 0x000000787100720c */ /* 0x000fe20003f26070 */
[----:B------:R-:W-:Y:S01]  /*1b9b0*/  IMAD.WIDE.U32 R120, R99, R102, RZ ;  /* 0x0000006663787225 */ /* 0x000fe200078e00ff */
[----:B------:R-:W-:-:S02]  /*1b9c0*/  ISETP.GE.U32.AND.EX P3, PT, R131, R115, PT, P6 ;  /* 0x000000738300720c */ /* 0x000fc40003f66160 */
[----:B------:R-:W-:Y:S01]  /*1b9d0*/  IADD3 R138, P6, PT, R138, R151, RZ ;  /* 0x000000978a8a7210 */ /* 0x000fe20007fde0ff */
[----:B------:R-:W-:Y:S01]  /*1b9e0*/  IMAD.IADD R119, R105, 0x1, R121 ;  /* 0x0000000169777824 */ /* 0x000fe200078e0279 */
[----:B------:R-:W-:Y:S01]  /*1b9f0*/  SEL R109, RZ, 0x1, P3 ;  /* 0x00000001ff6d7807 */ /* 0x000fe20001800000 */
[----:B------:R-:W-:Y:S01]  /*1ba00*/  IMAD.IADD R142, R101, 0x1, R117 ;  /* 0x00000001658e7824 */ /* 0x000fe200078e0275 */
[----:B------:R-:W-:Y:S01]  /*1ba10*/  IADD3 R115, P3, PT, R112, R135, RZ ;  /* 0x0000008770737210 */ /* 0x000fe20007f7e0ff */
[----:B------:R-:W-:Y:S01]  /*1ba20*/  IMAD.X R149, RZ, RZ, R149, P6 ;  /* 0x000000ffff957224 */ /* 0x000fe200030e0695 */
[----:B------:R-:W-:Y:S01]  /*1ba30*/  IADD3 R123, P6, PT, R138, R116, RZ ;  /* 0x000000748a7b7210 */ /* 0x000fe20007fde0ff */
[C---:B------:R-:W-:Y:S01]  /*1ba40*/  IMAD.SHL.U32 R73, R120.reuse, 0x2, RZ ;  /* 0x0000000278497824 */ /* 0x040fe200078e00ff */
[----:B------:R-:W-:Y:S01]  /*1ba50*/  SHF.R.U64 R108, R120, 0x1f, R119 ;  /* 0x0000001f786c7819 */ /* 0x000fe20000001277 */
[----:B------:R-:W-:Y:S01]  /*1ba60*/  IMAD.X R120, R145, 0x1, R128, P5 ;  /* 0x0000000191787824 */ /* 0x000fe200028e0680 */
[-C--:B------:R-:W-:Y:S01]  /*1ba70*/  IADD3 R134, P5, PT, R115, R123.reuse, RZ ;  /* 0x0000007b73867210 */ /* 0x080fe20007fbe0ff */
[----:B------:R-:W-:Y:S01]  /*1ba80*/  IMAD.X R136, R142, 0x1, R149, P6 ;  /* 0x000000018e887824 */ /* 0x000fe200030e0695 */
[----:B------:R-:W-:Y:S01]  /*1ba90*/  ISETP.GE.U32.AND.EX P4, PT, R114, R110, PT, P4 ;  /* 0x0000006e7200720c */ /* 0x000fe20003f86140 */
[----:B------:R-:W-:Y:S01]  /*1baa0*/  IMAD.X R117, RZ, RZ, R124, P3 ;  /* 0x000000ffff757224 */ /* 0x000fe200018e067c */
[----:B------:R-:W-:Y:S01]  /*1bab0*/  IADD3 R112, P3, PT, R129, R72, RZ ;  /* 0x0000004881707210 */ /* 0x000fe20007f7e0ff */
[----:B------:R-:W-:Y:S01]  /*1bac0*/  IMAD.MOV.U32 R121, RZ, RZ, RZ ;  /* 0x000000ffff797224 */ /* 0x000fe200078e00ff */
[----:B------:R-:W-:Y:S01]  /*1bad0*/  ISETP.GE.U32.AND P6, PT, R134, R123, PT ;  /* 0x0000007b8600720c */ /* 0x000fe20003fc6070 */
[----:B------:R-:W-:Y:S01]  /*1bae0*/  IMAD.X R135, R117, 0x1, R136, P5 ;  /* 0x0000000175877824 */ /* 0x000fe200028e0688 */
[----:B------:R-:W-:Y:S01]  /*1baf0*/  ISETP.GE.U32.AND.EX P2, PT, R114, R125, PT, P2 ;  /* 0x0000007d7200720c */ /* 0x000fe20003f46120 */
[----:B------:R-:W-:Y:S01]  /*1bb00*/  IMAD.X R110, R141, 0x1, R140, P3 ;  /* 0x000000018d6e7824 */ /* 0x000fe200018e068c */
[----:B------:R-:W-:Y:S01]  /*1bb10*/  ISETP.NE.U32.AND P3, PT, R115, RZ, PT ;  /* 0x000000ff7300720c */ /* 0x000fe20003f65070 */
[----:B------:R-:W-:Y:S01]  /*1bb20*/  IMAD.MOV.U32 R115, RZ, RZ, RZ ;  /* 0x000000ffff737224 */ /* 0x000fe200078e00ff */
[----:B------:R-:W-:Y:S01]  /*1bb30*/  ISETP.GE.U32.AND.EX P6, PT, R135, R136, PT, P6 ;  /* 0x000000888700720c */ /* 0x000fe20003fc6160 */
[----:B------:R-:W-:Y:S01]  /*1bb40*/  IMAD.WIDE.U32 R124, R98, R106, R120 ;  /* 0x0000006a627c7225 */ /* 0x000fe200078e0078 */
[----:B------:R-:W-:-:S02]  /*1bb50*/  ISETP.GE.U32.AND P5, PT, R112, R129, PT ;  /* 0x000000817000720c */ /* 0x000fc40003fa6070 */
[----:B------:R-:W-:Y:S01]  /*1bb60*/  ISETP.NE.AND.EX P3, PT, R117, RZ, !P6, P3 ;  /* 0x000000ff7500720c */ /* 0x000fe20007765330 */
[----:B------:R-:W-:Y:S01]  /*1bb70*/  IMAD.WIDE.U32 R114, R99, R103, R114 ;  /* 0x0000006763727225 */ /* 0x000fe200078e0072 */
[----:B------:R-:W-:Y:S02]  /*1bb80*/  ISETP.GE.U32.AND.EX P5, PT, R110, R141, PT, P5 ;  /* 0x0000008d6e00720c */ /* 0x000fe40003fa6150 */
[----:B------:R-:W-:Y:S01]  /*1bb90*/  SEL R106, RZ, 0x1, P4 ;  /* 0x00000001ff6a7807 */ /* 0x000fe20002000000 */
[----:B------:R-:W-:Y:S01]  /*1bba0*/  IMAD.IADD R117, R105, 0x1, R115 ;  /* 0x0000000169757824 */ /* 0x000fe200078e0273 */
[----:B------:R-:W-:Y:S01]  /*1bbb0*/  SEL R115, RZ, 0x1, !P3 ;  /* 0x00000001ff737807 */ /* 0x000fe20005800000 */
[----:B------:R-:W-:Y:S01]  /*1bbc0*/  IMAD.IADD R140, R100, 0x1, R125 ;  /* 0x00000001648c7824 */ /* 0x000fe200078e027d */
[----:B------:R-:W-:Y:S02]  /*1bbd0*/  SEL R72, RZ, 0x1, P5 ;  /* 0x00000001ff487807 */ /* 0x000fe40002800000 */
[----:B------:R-:W-:-:S02]  /*1bbe0*/  IADD3 R115, P6, PT, R115, R134, RZ ;  /* 0x0000008673737210 */ /* 0x000fc40007fde0ff */
[----:B------:R-:W-:Y:S02]  /*1bbf0*/  ISETP.GE.U32.AND.EX P1, PT, R120, R128, PT, P1 ;  /* 0x000000807800720c */ /* 0x000fe40003f26110 */
[----:B------:R-:W-:Y:S01]  /*1bc00*/  IADD3 R130, P3, P5, R109, R114, RZ ;  /* 0x000000726d827210 */ /* 0x000fe20007d7e0ff */
[----:B------:R-:W-:Y:S01]  /*1bc10*/  IMAD.X R114, RZ, RZ, R135, P6 ;  /* 0x000000ffff727224 */ /* 0x000fe200030e0687 */
[----:B------:R-:W-:Y:S02]  /*1bc20*/  IADD3 R72, P4, PT, R72, R151, RZ ;  /* 0x0000009748487210 */ /* 0x000fe40007f9e0ff */
[----:B------:R-:W-:Y:S02]  /*1bc30*/  SEL R128, RZ, 0x1, P2 ;  /* 0x00000001ff807807 */ /* 0x000fe40001000000 */
[----:B------:R-:W-:Y:S02]  /*1bc40*/  IADD3 R109, P2, PT, R115, R122, RZ ;  /* 0x0000007a736d7210 */ /* 0x000fe40007f5e0ff */
[-C--:B------:R-:W-:Y:S01]  /*1bc50*/  IADD3.X R129, PT, PT, RZ, R117.reuse, R106, P3, P5 ;  /* 0x00000075ff817210 */ /* 0x080fe20001fea46a */
[----:B------:R-:W-:Y:S01]  /*1bc60*/  IMAD.X R106, RZ, RZ, R126, P4 ;  /* 0x000000ffff6a7224 */ /* 0x000fe200020e067e */
[----:B------:R-:W-:Y:S01]  /*1bc70*/  IADD3.X R128, PT, PT, RZ, R117, R128, P3, P5 ;  /* 0x00000075ff807210 */ /* 0x000fe20001fea480 */
[----:B------:R-:W-:Y:S01]  /*1bc80*/  IMAD.X R117, R114, 0x1, R131, P2 ;  /* 0x0000000172757824 */ /* 0x000fe200010e0683 */
[----:B------:R-:W-:-:S02]  /*1bc90*/  IADD3 R126, P4, PT, R72, R109, RZ ;  /* 0x0000006d487e7210 */ /* 0x000fc40007f9e0ff */
[----:B------:R-:W-:Y:S02]  /*1bca0*/  ISETP.GE.U32.AND P2, PT, R123, R138, PT ;  /* 0x0000008a7b00720c */ /* 0x000fe40003f46070 */
[----:B------:R-:W-:Y:S01]  /*1bcb0*/  ISETP.GT.U32.AND P3, PT, R134, R115, PT ;  /* 0x000000738600720c */ /* 0x000fe20003f64070 */
[----:B------:R-:W-:Y:S01]  /*1bcc0*/  IMAD.X R123, R106, 0x1, R117, P4 ;  /* 0x000000016a7b7824 */ /* 0x000fe200020e0675 */
[----:B------:R-:W-:Y:S02]  /*1bcd0*/  ISETP.GE.U32.AND P6, PT, R126, R109, PT ;  /* 0x0000006d7e00720c */ /* 0x000fe40003fc6070 */
[----:B------:R-:W-:Y:S02]  /*1bce0*/  ISETP.GT.U32.AND.EX P3, PT, R135, R114, PT, P3 ;  /* 0x000000728700720c */ /* 0x000fe40003f64130 */
[----:B------:R-:W-:Y:S02]  /*1bcf0*/  ISETP.NE.U32.AND P5, PT, R72, RZ, PT ;  /* 0x000000ff4800720c */ /* 0x000fe40003fa5070 */
[----:B------:R-:W-:-:S02]  /*1bd00*/  ISETP.GE.U32.AND.EX P6, PT, R123, R117, PT, P6 ;  /* 0x000000757b00720c */ /* 0x000fc40003fc6160 */
[----:B------:R-:W-:Y:S02]  /*1bd10*/  SEL R72, R134, R115, P3 ;  /* 0x0000007386487207 */ /* 0x000fe40001800000 */
[----:B------:R-:W-:Y:S02]  /*1bd20*/  ISETP.NE.AND.EX P5, PT, R106, RZ, !P6, P5 ;  /* 0x000000ff6a00720c */ /* 0x000fe400077a5350 */
[----:B------:R-:W-:Y:S02]  /*1bd30*/  ISETP.GE.U32.AND P4, PT, R116, RZ, PT ;  /* 0x000000ff7400720c */ /* 0x000fe40003f86070 */
[----:B------:R-:W-:Y:S02]  /*1bd40*/  SEL R106, R135, R114, P3 ;  /* 0x00000072876a7207 */ /* 0x000fe40001800000 */
[----:B------:R-:W-:Y:S01]  /*1bd50*/  ISETP.GT.U32.AND P3, PT, R72, R109, PT ;  /* 0x0000006d4800720c */ /* 0x000fe20003f64070 */
[----:B------:R-:W-:Y:S01]  /*1bd60*/  IMAD.MOV.U32 R72, RZ, RZ, RZ ;  /* 0x000000ffff487224 */ /* 0x000fe200078e00ff */
[----:B------:R-:W-:-:S02]  /*1bd70*/  ISETP.GE.U32.AND.EX P4, PT, R142, R113, PT, P4 ;  /* 0x000000718e00720c */ /* 0x000fc40003f86140 */
[----:B------:R-:W-:Y:S01]  /*1bd80*/  SEL R109, RZ, 0x1, !P5 ;  /* 0x00000001ff6d7807 */ /* 0x000fe20006800000 */
[----:B------:R-:W-:Y:S01]  /*1bd90*/  IMAD.WIDE.U32 R114, R102, R102, R72 ;  /* 0x0000006666727225 */ /* 0x000fe200078e0048 */
[----:B------:R-:W-:Y:S02]  /*1bda0*/  ISETP.GT.U32.AND.EX P3, PT, R106, R117, PT, P3 ;  /* 0x000000756a00720c */ /* 0x000fe40003f64130 */
[----:B------:R-:W-:Y:S01]  /*1bdb0*/  SEL R135, RZ, 0x1, P4 ;  /* 0x00000001ff877807 */ /* 0x000fe20002000000 */
[----:B------:R-:W-:Y:S01]  /*1bdc0*/  IMAD.IADD R121, R107, 0x1, R115 ;  /* 0x000000016b797824 */ /* 0x000fe200078e0273 */
[----:B------:R-:W-:Y:S02]  /*1bdd0*/  ISETP.GE.U32.AND.EX P2, PT, R136, R149, PT, P2 ;  /* 0x000000958800720c */ /* 0x000fe40003f46120 */
[----:B------:R-:W-:Y:S02]  /*1bde0*/  IADD3 R109, P4, PT, R109, R126, RZ ;  /* 0x0000007e6d6d7210 */ /* 0x000fe40007f9e0ff */
[----:B------:R-:W-:-:S02]  /*1bdf0*/  SEL R107, RZ, 0x1, !P3 ;  /* 0x00000001ff6b7807 */ /* 0x000fc40005800000 */
[----:B------:R-:W-:Y:S01]  /*1be00*/  IADD3 R135, P5, P6, R135, R124, RZ ;  /* 0x0000007c87877210 */ /* 0x000fe20007ebe0ff */
[----:B------:R-:W-:Y:S01]  /*1be10*/  IMAD.X R106, RZ, RZ, R123, P4 ;  /* 0x000000ffff6a7224 */ /* 0x000fe200020e067b */
[----:B------:R-:W-:Y:S02]  /*1be20*/  SEL R72, RZ, 0x1, P2 ;  /* 0x00000001ff487807 */ /* 0x000fe40001000000 */
[----:B------:R-:W-:Y:S02]  /*1be30*/  SEL R113, RZ, 0x1, P1 ;  /* 0x00000001ff717807 */ /* 0x000fe40000800000 */
[----:B------:R-:W-:Y:S02]  /*1be40*/  IADD3 R117, P2, PT, R109, R122, RZ ;  /* 0x0000007a6d757210 */ /* 0x000fe40007f5e0ff */
[----:B------:R-:W-:Y:S02]  /*1be50*/  IADD3 R107, P4, PT, R107, R130, RZ ;  /* 0x000000826b6b7210 */ /* 0x000fe40007f9e0ff */
[----:B------:R-:W-:Y:S01]  /*1be60*/  IADD3.X R122, PT, PT, RZ, R140, R113, P5, P6 ;  /* 0x0000008cff7a7210 */ /* 0x000fe20002fec471 */
[----:B------:R-:W-:Y:S01]  /*1be70*/  IMAD.X R115, R106, 0x1, R131, P2 ;  /* 0x000000016a737824 */ /* 0x000fe200010e0683 */
[----:B------:R-:W-:Y:S01]  /*1be80*/  IADD3 R72, P3, PT, R72, R135, RZ ;  /* 0x0000008748487210 */ /* 0x000fe20007f7e0ff */
[----:B------:R-:W-:Y:S01]  /*1be90*/  IMAD.X R113, RZ, RZ, R129, P4 ;  /* 0x000000ffff717224 */ /* 0x000fe200020e0681 */
[----:B------:R-:W-:-:S02]  /*1bea0*/  ISETP.GT.U32.AND P2, PT, R126, R109, PT ;  /* 0x0000006d7e00720c */ /* 0x000fc40003f44070 */
[----:B------:R-:W-:Y:S01]  /*1beb0*/  IADD3 R136, P4, PT, R107, R72, RZ ;  /* 0x000000486b887210 */ /* 0x000fe20007f9e0ff */
[----:B------:R-:W-:Y:S01]  /*1bec0*/  IMAD.X R122, RZ, RZ, R122, P3 ;  /* 0x000000ffff7a7224 */ /* 0x000fe200018e067a */
[----:B------:R-:W-:Y:S02]  /*1bed0*/  ISETP.GT.U32.AND.EX P2, PT, R123, R106, PT, P2 ;  /* 0x0000006a7b00720c */ /* 0x000fe40003f44120 */
[----:B------:R-:W-:Y:S01]  /*1bee0*/  ISETP.GE.U32.AND P3, PT, R136, R72, PT ;  /* 0x000000488800720c */ /* 0x000fe20003f66070 */
[----:B------:R-:W-:Y:S01]  /*1bef0*/  IMAD.X R138, R113, 0x1, R122, P4 ;  /* 0x00000001718a7824 */ /* 0x000fe200020e067a */
[----:B------:R-:W-:Y:S01]  /*1bf00*/  SEL R72, R126, R109, P2 ;  /* 0x0000006d7e487207 */ /* 0x000fe20001000000 */
[----:B------:R-:W-:Y:S01]  /*1bf10*/  IMAD.MOV.U32 R109, RZ, RZ, RZ ;  /* 0x000000ffff6d7224 */ /* 0x000fe200078e00ff */
[----:B------:R-:W-:Y:S02]  /*1bf20*/  ISETP.GE.U32.AND P1, PT, R114, RZ, PT ;  /* 0x000000ff7200720c */ /* 0x000fe40003f26070 */
[----:B------:R-:W-:Y:S01]  /*1bf30*/  SEL R106, R123, R106, P2 ;  /* 0x0000006a7b6a7207 */ /* 0x000fe20001000000 */
[----:B------:R-:W-:Y:S01]  /*1bf40*/  IMAD.WIDE.U32 R108, R99, R99, R108 ;  /* 0x00000063636c7225 */ /* 0x000fe200078e006c */
[----:B------:R-:W-:-:S02]  /*1bf50*/  ISETP.NE.U32.AND P2, PT, R107, RZ, PT ;  /* 0x000000ff6b00720c */ /* 0x000fc40003f45070 */
[----:B------:R-:W-:Y:S01]  /*1bf60*/  ISETP.GE.U32.AND.EX P4, PT, R138, R122, PT, P3 ;  /* 0x0000007a8a00720c */ /* 0x000fe20003f86130 */
[----:B------:R-:W-:Y:S01]  /*1bf70*/  IMAD.WIDE.U32 R122, R98, R104, RZ ;  /* 0x00000068627a7225 */ /* 0x000fe200078e00ff */
[----:B------:R-:W-:Y:S02]  /*1bf80*/  ISETP.GT.U32.AND P3, PT, R72, R117, PT ;  /* 0x000000754800720c */ /* 0x000fe40003f64070 */
[----:B------:R-:W-:Y:S01]  /*1bf90*/  ISETP.GE.U32.AND.EX P1, PT, R121, R73, PT, P1 ;  /* 0x000000497900720c */ /* 0x000fe20003f26110 */
[----:B------:R-:W-:Y:S01]  /*1bfa0*/  IMAD.WIDE.U32 R72, R19, R103, RZ ;  /* 0x0000006713487225 */ /* 0x000fe200078e00ff */
[----:B------:R-:W-:Y:S02]  /*1bfb0*/  ISETP.NE.AND.EX P2, PT, R113, RZ, !P4, P2 ;  /* 0x000000ff7100720c */ /* 0x000fe40006745320 */
[----:B------:R-:W-:Y:S01]  /*1bfc0*/  ISETP.GT.U32.AND.EX P4, PT, R106, R115, PT, P3 ;  /* 0x000000736a00720c */ /* 0x000fe20003f84130 */
[----:B------:R-:W-:Y:S01]  /*1bfd0*/  IMAD.MOV.U32 R106, RZ, RZ, RZ ;  /* 0x000000ffff6a7224 */ /* 0x000fe200078e00ff */
[----:B------:R-:W-:Y:S01]  /*1bfe0*/  SEL R113, RZ, 0x1, P1 ;  /* 0x00000001ff717807 */ /* 0x000fe20000800000 */
[----:B------:R-:W-:Y:S01]  /*1bff0*/  IMAD.IADD R141, R101, 0x1, R73 ;  /* 0x00000001658d7824 */ /* 0x000fe200078e0249 */
[----:B------:R-:W-:Y:S01]  /*1c000*/  SHF.R.U32.HI R126, RZ, 0x1f, R119 ;  /* 0x0000001fff7e7819 */ /* 0x000fe20000011677 */
[----:B------:R-:W-:Y:S01]  /*1c010*/  IMAD.IADD R119, R105, 0x1, R109 ;  /* 0x0000000169777824 */ /* 0x000fe200078e026d */
[----:B------:R-:W-:-:S02]  /*1c020*/  IADD3 R107, P3, PT, R122, R72, RZ ;  /* 0x000000487a6b7210 */ /* 0x000fc40007f7e0ff */
[----:B------:R-:W-:Y:S02]  /*1c030*/  SEL R105, RZ, 0x1, !P4 ;  /* 0x00000001ff697807 */ /* 0x000fe40006000000 */
[----:B------:R-:W-:Y:S01]  /*1c040*/  IADD3 R124, P1, P4, R113, R108, RZ ;  /* 0x0000006c717c7210 */ /* 0x000fe20007c3e0ff */
[----:B------:R-:W-:Y:S01]  /*1c050*/  IMAD.WIDE.U32 R108, R19, R104, R106 ;  /* 0x00000068136c7225 */ /* 0x000fe200078e006a */
[----:B------:R-:W-:Y:S02]  /*1c060*/  LOP3.LUT R126, R126, 0x1, RZ, 0xc0, !PT ;  /* 0x000000017e7e7812 */ /* 0x000fe400078ec0ff */
[----:B------:R-:W-:Y:S01]  /*1c070*/  SEL R125, RZ, 0x1, !P2 ;  /* 0x00000001ff7d7807 */ /* 0x000fe20005000000 */
[----:B------:R-:W-:Y:S01]  /*1c080*/  IMAD.IADD R113, R100, 0x1, R123 ;  /* 0x0000000164717824 */ /* 0x000fe200078e027b */
[----:B------:R-:W-:Y:S01]  /*1c090*/  IADD3.X R119, PT, PT, RZ, R119, R126, P1, P4 ;  /* 0x00000077ff777210 */ /* 0x000fe20000fe847e */
[----:B------:R-:W-:Y:S01]  /*1c0a0*/  IMAD.IADD R134, R101, 0x1, R109 ;  /* 0x0000000165867824 */ /* 0x000fe200078e026d */
[----:B------:R-:W-:Y:S01]  /*1c0b0*/  IADD3 R125, P1, PT, R125, R136, RZ ;  /* 0x000000887d7d7210 */ /* 0x000fe20007f3e0ff */
[----:B------:R-:W-:Y:S01]  /*1c0c0*/  IMAD.X R104, R141, 0x1, R113, P3 ;  /* 0x000000018d687824 */ /* 0x000fe200018e0671 */
[----:B------:R-:W-:-:S02]  /*1c0d0*/  IADD3 R105, P2, PT, R105, R130, RZ ;  /* 0x0000008269697210 */ /* 0x000fc40007f5e0ff */
[----:B------:R-:W-:Y:S01]  /*1c0e0*/  IADD3 R130, P4, PT, R125, R108, RZ ;  /* 0x0000006c7d827210 */ /* 0x000fe20007f9e0ff */
[----:B------:R-:W-:Y:S01]  /*1c0f0*/  IMAD.X R131, RZ, RZ, R138, P1 ;  /* 0x000000ffff837224 */ /* 0x000fe200008e068a */
[----:B------:R-:W-:Y:S01]  /*1c100*/  ISETP.GE.U32.AND P1, PT, R107, R122, PT ;  /* 0x0000007a6b00720c */ /* 0x000fe20003f26070 */
[----:B------:R-:W-:Y:S01]  /*1c110*/  IMAD.X R106, RZ, RZ, R128, P2 ;  /* 0x000000ffff6a7224 */ /* 0x000fe200010e0680 */
[----:B------:R-:W-:Y:S01]  /*1c120*/  IADD3 R122, P3, PT, R105, R130, RZ ;  /* 0x00000082697a7210 */ /* 0x000fe20007f7e0ff */
[----:B------:R-:W-:Y:S01]  /*1c130*/  IMAD.X R129, R131, 0x1, R134, P4 ;  /* 0x0000000183817824 */ /* 0x000fe200020e0686 */
[----:B------:R-:W-:Y:S02]  /*1c140*/  IADD3 R109, P2, PT, R117, R116, RZ ;  /* 0x00000074756d7210 */ /* 0x000fe40007f5e0ff */
[----:B------:R-:W-:Y:S01]  /*1c150*/  ISETP.GE.U32.AND.EX P4, PT, R120, R145, PT, P0 ;  /* 0x000000917800720c */ /* 0x000fe20003f86100 */
[----:B------:R-:W-:Y:S01]  /*1c160*/  IMAD.X R126, R106, 0x1, R129, P3 ;  /* 0x000000016a7e7824 */ /* 0x000fe200018e0681 */
[----:B------:R-:W-:-:S02]  /*1c170*/  ISETP.GE.U32.AND P3, PT, R122, R130, PT ;  /* 0x000000827a00720c */ /* 0x000fc40003f66070 */
[----:B------:R-:W-:Y:S01]  /*1c180*/  ISETP.GE.U32.AND.EX P0, PT, R104, R113, PT, P1 ;  /* 0x000000716800720c */ /* 0x000fe20003f06110 */
[----:B------:R-:W-:Y:S01]  /*1c190*/  IMAD.X R113, R115, 0x1, R142, P2 ;  /* 0x0000000173717824 */ /* 0x000fe200010e068e */
[----:B------:R-:W-:Y:S02]  /*1c1a0*/  SEL R73, RZ, 0x1, P4 ;  /* 0x00000001ff497807 */ /* 0x000fe40002000000 */
[----:B------:R-:W-:Y:S02]  /*1c1b0*/  ISETP.GE.U32.AND P1, PT, R109, R117, PT ;  /* 0x000000756d00720c */ /* 0x000fe40003f26070 */
[----:B------:R-:W-:Y:S01]  /*1c1c0*/  ISETP.NE.U32.AND P4, PT, R105, RZ, PT ;  /* 0x000000ff6900720c */ /* 0x000fe20003f85070 */
[----:B------:R-:W-:Y:S01]  /*1c1d0*/  IMAD.MOV.U32 R105, RZ, RZ, RZ ;  /* 0x000000ffff697224 */ /* 0x000fe200078e00ff */
[----:B------:R-:W-:Y:S02]  /*1c1e0*/  ISETP.GE.U32.AND.EX P3, PT, R126, R129, PT, P3 ;  /* 0x000000817e00720c */ /* 0x000fe40003f66130 */
[----:B------:R-:W-:Y:S01]  /*1c1f0*/  ISETP.GE.U32.AND.EX P1, PT, R113, R115, PT, P1 ;  /* 0x000000737100720c */ /* 0x000fe20003f26110 */
[----:B------:R-:W-:Y:S01]  /*1c200*/  IMAD.WIDE.U32 R116, R98, R103, R104 ;  /* 0x0000006762747225 */ /* 0x000fe200078e0068 */
[----:B------:R-:W-:-:S02]  /*1c210*/  ISETP.NE.AND.EX P4, PT, R106, RZ, !P3, P4 ;  /* 0x000000ff6a00720c */ /* 0x000fc40005f85340 */
[----:B------:R-:W-:Y:S02]  /*1c220*/  IADD3.X R103, PT, PT, RZ, R140, R73, P5, P6 ;  /* 0x0000008cff677210 */ /* 0x000fe40002fec449 */
[----:B------:R-:W-:Y:S02]  /*1c230*/  ISETP.GT.U32.AND P3, PT, R136, R125, PT ;  /* 0x0000007d8800720c */ /* 0x000fe40003f64070 */
[----:B------:R-:W-:Y:S02]  /*1c240*/  SEL R73, RZ, 0x1, P1 ;  /* 0x00000001ff497807 */ /* 0x000fe40000800000 */
[----:B------:R-:W-:Y:S02]  /*1c250*/  SEL R105, RZ, 0x1, !P4 ;  /* 0x00000001ff697807 */ /* 0x000fe40006000000 */
[----:B------:R-:W-:Y:S02]  /*1c260*/  ISETP.GE.U32.AND P1, PT, R108, RZ, PT ;  /* 0x000000ff6c00720c */ /* 0x000fe40003f26070 */
[----:B------:R-:W-:-:S02]  /*1c270*/  ISETP.GT.U32.AND.EX P3, PT, R138, R131, PT, P3 ;  /* 0x000000838a00720c */ /* 0x000fc40003f64130 */
[----:B------:R-:W-:Y:S02]  /*1c280*/  IADD3 R105, P5, PT, R105, R122, RZ ;  /* 0x0000007a69697210 */ /* 0x000fe40007fbe0ff */
[----:B------:R-:W-:Y:S02]  /*1c290*/  ISETP.GE.U32.AND.EX P1, PT, R134, R107, PT, P1 ;  /* 0x0000006b8600720c */ /* 0x000fe40003f26110 */
[----:B------:R-:W-:Y:S01]  /*1c2a0*/  SEL R123, R136, R125, P3 ;  /* 0x0000007d887b7207 */ /* 0x000fe20001800000 */
[----:B------:R-:W-:Y:S01]  /*1c2b0*/  IMAD.X R115, RZ, RZ, R126, P5 ;  /* 0x000000ffff737224 */ /* 0x000fe200028e067e */
[----:B------:R-:W-:Y:S01]  /*1c2c0*/  IADD3 R73, P2, PT, R73, R135, RZ ;  /* 0x0000008749497210 */ /* 0x000fe20007f5e0ff */
[----:B------:R-:W-:Y:S01]  /*1c2d0*/  IMAD.IADD R135, R100, 0x1, R117 ;  /* 0x0000000164877824 */ /* 0x000fe200078e0275 */
[----:B------:R-:W-:Y:S02]  /*1c2e0*/  SEL R125, R138, R131, P3 ;  /* 0x000000838a7d7207 */ /* 0x000fe40001800000 */
[----:B------:R-:W-:Y:S01]  /*1c2f0*/  IADD3 R120, P4, PT, R105, R114, RZ ;  /* 0x0000007269787210 */ /* 0x000fe20007f9e0ff */
[----:B------:R-:W-:Y:S01]  /*1c300*/  IMAD.X R103, RZ, RZ, R103, P2 ;  /* 0x000000ffff677224 */ /* 0x000fe200010e0667 */
[----:B------:R-:W-:-:S02]  /*1c310*/  SEL R131, RZ, 0x1, P1 ;  /* 0x00000001ff837807 */ /* 0x000fc40000800000 */
[----:B------:R-:W-:Y:S02]  /*1c320*/  ISETP.GT.U32.AND P1, PT, R122, R105, PT ;  /* 0x000000697a00720c */ /* 0x000fe40003f24070 */
[----:B------:R-:W-:Y:S01]  /*1c330*/  IADD3 R117, P5, P6, R131, R116, RZ ;  /* 0x0000007483757210 */ /* 0x000fe20007ebe0ff */
[----:B------:R-:W-:Y:S01]  /*1c340*/  IMAD.X R116, R115, 0x1, R121, P4 ;  /* 0x0000000173747824 */ /* 0x000fe200020e0679 */
[-C--:B------:R-:W-:Y:S02]  /*1c350*/  IADD3 R106, P3, PT, R73, R120.reuse, RZ ;  /* 0x00000078496a7210 */ /* 0x080fe40007f7e0ff */
[----:B------:R-:W-:Y:S02]  /*1c360*/  ISETP.GT.U32.AND.EX P2, PT, R126, R115, PT, P1 ;  /* 0x000000737e00720c */ /* 0x000fe40003f44110 */
[----:B------:R-:W-:Y:S01]  /*1c370*/  ISETP.GE.U32.AND P1, PT, R106, R120, PT ;  /* 0x000000786a00720c */ /* 0x000fe20003f26070 */
[----:B------:R-:W-:Y:S01]  /*1c380*/  IMAD.X R114, R103, 0x1, R116, P3 ;  /* 0x0000000167727824 */ /* 0x000fe200018e0674 */
[----:B------:R-:W-:-:S02]  /*1c390*/  SEL R105, R122, R105, P2 ;  /* 0x000000697a697207 */ /* 0x000fc40001000000 */
[----:B------:R-:W-:Y:S02]  /*1c3a0*/  SEL R115, R126, R115, P2 ;  /* 0x000000737e737207 */ /* 0x000fe40001000000 */
[----:B------:R-:W-:Y:S02]  /*1c3b0*/  ISETP.GT.U32.AND P3, PT, R105, R120, PT ;  /* 0x000000786900720c */ /* 0x000fe40003f64070 */
[----:B------:R-:W-:Y:S02]  /*1c3c0*/  ISETP.NE.U32.AND P2, PT, R73, RZ, PT ;  /* 0x000000ff4900720c */ /* 0x000fe40003f45070 */
[----:B------:R-:W-:Y:S02]  /*1c3d0*/  ISETP.GE.U32.AND.EX P1, PT, R114, R116, PT, P1 ;  /* 0x000000747200720c */ /* 0x000fe40003f26110 */
[----:B------:R-:W-:Y:S02]  /*1c3e0*/  ISETP.GT.U32.AND P4, PT, R123, R130, PT ;  /* 0x000000827b00720c */ /* 0x000fe40003f84070 */
[----:B------:R-:W-:-:S02]  /*1c3f0*/  ISETP.GT.U32.AND.EX P3, PT, R115, R116, PT, P3 ;  /* 0x000000747300720c */ /* 0x000fc40003f64130 */
[----:B------:R-:W-:Y:S02]  /*1c400*/  ISETP.NE.AND.EX P1, PT, R103, RZ, !P1, P2 ;  /* 0x000000ff6700720c */ /* 0x000fe40004f25320 */
[----:B------:R-:W-:Y:S02]  /*1c410*/  ISETP.GT.U32.AND.EX P4, PT, R125, R129, PT, P4 ;  /* 0x000000817d00720c */ /* 0x000fe40003f84140 */
[----:B------:R-:W-:Y:S02]  /*1c420*/  SEL R73, RZ, 0x1, !P3 ;  /* 0x00000001ff497807 */ /* 0x000fe40005800000 */
[----:B------:R-:W-:Y:S02]  /*1c430*/  SEL R103, RZ, 0x1, !P1 ;  /* 0x00000001ff677807 */ /* 0x000fe40004800000 */
[----:B------:R-:W-:Y:S02]  /*1c440*/  SEL R122, RZ, 0x1, P0 ;  /* 0x00000001ff7a7807 */ /* 0x000fe40000000000 */
[----:B------:R-:W-:-:S02]  /*1c450*/  SEL R116, RZ, 0x1, !P4 ;  /* 0x00000001ff747807 */ /* 0x000fc40006000000 */
[----:B------:R-:W-:Y:S02]  /*1c460*/  IADD3 R73, P1, PT, R73, R124, RZ ;  /* 0x0000007c49497210 */ /* 0x000fe40007f3e0ff */
[----:B------:R-:W-:Y:S02]  /*1c470*/  IADD3 R103, P3, PT, R103, R106, RZ ;  /* 0x0000006a67677210 */ /* 0x000fe40007f7e0ff */
[----:B------:R-:W-:Y:S01]  /*1c480*/  IADD3.X R122, PT, PT, RZ, R135, R122, P5, P6 ;  /* 0x00000087ff7a7210 */ /* 0x000fe20002fec47a */
[----:B------:R-:W-:Y:S01]  /*1c490*/  IMAD.X R115, RZ, RZ, R119, P1 ;  /* 0x000000ffff737224 */ /* 0x000fe200008e0677 */
[----:B------:R-:W-:Y:S01]  /*1c4a0*/  IADD3 R116, P0, PT, R116, R117, RZ ;  /* 0x0000007574747210 */ /* 0x000fe20007f1e0ff */
[----:B------:R-:W-:Y:S01]  /*1c4b0*/  IMAD.X R105, RZ, RZ, R114, P3 ;  /* 0x000000ffff697224 */ /* 0x000fe200018e0672 */
[----:B------:R-:W-:Y:S02]  /*1c4c0*/  ISETP.GT.U32.AND P2, PT, R106, R103, PT ;  /* 0x000000676a00720c */ /* 0x000fe40003f44070 */
[----:B------:R-:W-:Y:S01]  /*1c4d0*/  IADD3 R120, P1, PT, R73, R116, RZ ;  /* 0x0000007449787210 */ /* 0x000fe20007f3e0ff */
[----:B------:R-:W-:Y:S01]  /*1c4e0*/  IMAD.X R122, RZ, RZ, R122, P0 ;  /* 0x000000ffff7a7224 */ /* 0x000fe200000e067a */
[----:B------:R-:W-:-:S02]  /*1c4f0*/  ISETP.GT.U32.AND.EX P2, PT, R114, R105, PT, P2 ;  /* 0x000000697200720c */ /* 0x000fc40003f44120 */
[----:B------:R-:W-:Y:S01]  /*1c500*/  ISETP.GE.U32.AND P3, PT, R120, R116, PT ;  /* 0x000000747800720c */ /* 0x000fe20003f66070 */
[----:B------:R-:W-:Y:S01]  /*1c510*/  IMAD.X R125, R115, 0x1, R122, P1 ;  /* 0x00000001737d7824 */ /* 0x000fe200008e067a */
[----:B------:R-:W-:Y:S02]  /*1c520*/  IADD3 R124, P4, PT, R103, R108, RZ ;  /* 0x0000006c677c7210 */ /* 0x000fe40007f9e0ff */
[----:B------:R-:W-:Y:S02]  /*1c530*/  ISETP.GE.U32.AND P0, PT, R107, R72, PT ;  /* 0x000000486b00720c */ /* 0x000fe40003f06070 */
[----:B------:R-:W-:Y:S01]  /*1c540*/  ISETP.NE.U32.AND P1, PT, R73, RZ, PT ;  /* 0x000000ff4900720c */ /* 0x000fe20003f25070 */
[----:B------:R-:W-:Y:S01]  /*1c550*/  IMAD.WIDE.U32 R72, R19, R99, RZ ;  /* 0x0000006313487225 */ /* 0x000fe200078e00ff */
[----:B------:R-:W-:Y:S02]  /*1c560*/  SEL R103, R106, R103, P2 ;  /* 0x000000676a677207 */ /* 0x000fe40001000000 */
[----:B------:R-:W-:Y:S01]  /*1c570*/  ISETP.GE.U32.AND.EX P3, PT, R125, R122, PT, P3 ;  /* 0x0000007a7d00720c */ /* 0x000fe20003f66130 */
[----:B------:R-:W-:Y:S01]  /*1c580*/  IMAD.WIDE.U32 R106, R98, R102, RZ ;  /* 0x00000066626a7225 */ /* 0x000fe200078e00ff */
[----:B------:R-:W-:-:S02]  /*1c590*/  SEL R108, R114, R105, P2 ;  /* 0x00000069726c7207 */ /* 0x000fc40001000000 */
[----:B------:R-:W-:Y:S01]  /*1c5a0*/  ISETP.NE.AND.EX P1, PT, R115, RZ, !P3, P1 ;  /* 0x000000ff7300720c */ /* 0x000fe20005f25310 */
[----:B------:R-:W-:Y:S01]  /*1c5b0*/  IMAD.X R129, R105, 0x1, R134, P4 ;  /* 0x0000000169817824 */ /* 0x000fe200020e0686 */
[----:B------:R-:W-:Y:S01]  /*1c5c0*/  ISETP.GT.U32.AND P4, PT, R103, R124, PT ;  /* 0x0000007c6700720c */ /* 0x000fe20003f84070 */
[----:B------:R-:W-:Y:S01]  /*1c5d0*/  IMAD.IADD R123, R101, 0x1, R73 ;  /* 0x00000001657b7824 */ /* 0x000fe200078e0249 */
[----:B------:R-:W-:Y:S02]  /*1c5e0*/  IADD3 R105, P2, PT, R106, R72, RZ ;  /* 0x000000486a697210 */ /* 0x000fe40007f5e0ff */
[----:B------:R-:W-:Y:S01]  /*1c5f0*/  ISETP.GE.U32.AND.EX P3, PT, R104, R141, PT, P0 ;  /* 0x0000008d6800720c */ /* 0x000fe20003f66100 */
[----:B------:R-:W-:Y:S01]  /*1c600*/  IMAD.MOV.U32 R104, RZ, RZ, RZ ;  /* 0x000000ffff687224 */ /* 0x000fe200078e00ff */
[----:B------:R-:W-:Y:S02]  /*1c610*/  ISETP.GT.U32.AND.EX P0, PT, R108, R129, PT, P4 ;  /* 0x000000816c00720c */ /* 0x000fe40003f04140 */
[----:B------:R-:W-:Y:S01]  /*1c620*/  SEL R119, RZ, 0x1, !P1 ;  /* 0x00000001ff777807 */ /* 0x000fe20004800000 */
[----:B------:R-:W-:Y:S01]  /*1c630*/  IMAD.WIDE.U32 R102, R19, R102, R104 ;  /* 0x0000006613667225 */ /* 0x000fe200078e0068 */
[----:B------:R-:W-:-:S02]  /*1c640*/  SEL R108, RZ, 0x1, P3 ;  /* 0x00000001ff6c7807 */ /* 0x000fc40001800000 */
[----:B------:R-:W-:Y:S01]  /*1c650*/  SEL R104, RZ, 0x1, !P0 ;  /* 0x00000001ff687807 */ /* 0x000fe20004000000 */
[----:B------:R-:W-:Y:S01]  /*1c660*/  IMAD.IADD R121, R101, 0x1, R103 ;  /* 0x0000000165797824 */ /* 0x000fe200078e0267 */
        /* <DEDUP_REMOVED lines=10> */
[----:B------:R-:W-:Y:S01]  /*1c710*/  IMAD.IADD R104, R100, 0x1, R107 ;  /* 0x0000000164687824 */ /* 0x000fe200078e026b */
[----:B------:R-:W-:Y:S01]  /*1c720*/  ISETP.GE.U32.AND P0, PT, R108, R117, PT ;  /* 0x000000756c00720c */ /* 0x000fe20003f06070 */
[----:B------:R-:W-:Y:S01]  /*1c730*/  IMAD.X R115, R103, 0x1, R114, P3 ;  /* 0x0000000167737824 */ /* 0x000fe200018e0672 */
[----:B------:R-:W-:Y:S01]  /*1c740*/  ISETP.GE.U32.AND P3, PT, R105, R106, PT ;  /* 0x0000006a6900720c */ /* 0x000fe20003f66070 */
[----:B------:R-:W-:Y:S01]  /*1c750*/  IMAD.X R106, R123, 0x1, R104, P2 ;  /* 0x000000017b6a7824 */ /* 0x000fe200010e0668 */
[----:B------:R-:W-:Y:S01]  /*1c760*/  ISETP.GE.U32.AND P2, PT, R102, RZ, PT ;  /* 0x000000ff6600720c */ /* 0x000fe20003f46070 */
[----:B------:R-:W-:Y:S01]  /*1c770*/  IMAD.MOV.U32 R107, RZ, RZ, RZ ;  /* 0x000000ffff6b7224 */ /* 0x000fe200078e00ff */
[----:B------:R-:W-:-:S02]  /*1c780*/  ISETP.GE.U32.AND.EX P0, PT, R115, R114, PT, P0 ;  /* 0x000000727300720c */ /* 0x000fc40003f06100 */
[----:B------:R-:W-:Y:S02]  /*1c790*/  ISETP.GT.U32.AND.EX P4, PT, R125, R116, PT, P4 ;  /* 0x000000747d00720c */ /* 0x000fe40003f84140 */
[----:B------:R-:W-:Y:S02]  /*1c7a0*/  ISETP.NE.AND.EX P0, PT, R103, RZ, !P0, P1 ;  /* 0x000000ff6700720c */ /* 0x000fe40004705310 */
[----:B------:R-:W-:Y:S01]  /*1c7b0*/  ISETP.GE.U32.AND P1, PT, R105, R72, PT ;  /* 0x000000486900720c */ /* 0x000fe20003f26070 */
[----:B------:R-:W-:Y:S01]  /*1c7c0*/  IMAD.WIDE.U32 R72, R98, R99, R106 ;  /* 0x0000006362487225 */ /* 0x000fe200078e006a */
[----:B------:R-:W-:Y:S02]  /*1c7d0*/  SEL R103, RZ, 0x1, !P0 ;  /* 0x00000001ff677807 */ /* 0x000fe40004000000 */
[----:B------:R-:W-:Y:S01]  /*1c7e0*/  ISETP.GE.U32.AND.EX P0, PT, R106, R104, PT, P3 ;  /* 0x000000686a00720c */ /* 0x000fe20003f06130 */
[----:B------:R-:W-:Y:S01]  /*1c7f0*/  IMAD.IADD R73, R100, 0x1, R73 ;  /* 0x0000000164497824 */ /* 0x000fe200078e0249 */
[----:B------:R-:W-:-:S02]  /*1c800*/  IADD3 R103, P5, PT, R103, R108, RZ ;  /* 0x0000006c67677210 */ /* 0x000fc40007fbe0ff */
[----:B------:R-:W-:Y:S02]  /*1c810*/  ISETP.GE.U32.AND.EX P2, PT, R121, R105, PT, P2 ;  /* 0x000000697900720c */ /* 0x000fe40003f46120 */
[----:B------:R-:W-:Y:S01]  /*1c820*/  ISETP.GT.U32.AND P3, PT, R108, R103, PT ;  /* 0x000000676c00720c */ /* 0x000fe20003f64070 */
[----:B------:R-:W-:Y:S01]  /*1c830*/  IMAD.X R104, RZ, RZ, R115, P5 ;  /* 0x000000ffff687224 */ /* 0x000fe200028e0673 */
[----:B------:R-:W-:Y:S02]  /*1c840*/  SEL R105, R120, R119, P4 ;  /* 0x0000007778697207 */ /* 0x000fe40002000000 */
[----:B------:R-:W-:Y:S02]  /*1c850*/  IADD3 R120, P6, PT, R103, R102, RZ ;  /* 0x0000006667787210 */ /* 0x000fe40007fde0ff */
[----:B------:R-:W-:Y:S02]  /*1c860*/  ISETP.GT.U32.AND.EX P5, PT, R115, R104, PT, P3 ;  /* 0x000000687300720c */ /* 0x000fe40003fa4130 */
[----:B------:R-:W-:Y:S01]  /*1c870*/  SEL R107, R125, R116, P4 ;  /* 0x000000747d6b7207 */ /* 0x000fe20002000000 */
[----:B------:R-:W-:Y:S01]  /*1c880*/  IMAD.X R121, R104, 0x1, R121, P6 ;  /* 0x0000000168797824 */ /* 0x000fe200030e0679 */
[----:B------:R-:W-:-:S02]  /*1c890*/  SEL R99, R108, R103, P5 ;  /* 0x000000676c637207 */ /* 0x000fc40002800000 */
[----:B------:R-:W-:Y:S02]  /*1c8a0*/  ISETP.GT.U32.AND P3, PT, R105, R117, PT ;  /* 0x000000756900720c */ /* 0x000fe40003f64070 */
[----:B------:R-:W-:Y:S02]  /*1c8b0*/  SEL R102, R115, R104, P5 ;  /* 0x0000006873667207 */ /* 0x000fe40002800000 */
[----:B------:R-:W-:Y:S02]  /*1c8c0*/  ISETP.GT.U32.AND P4, PT, R99, R120, PT ;  /* 0x000000786300720c */ /* 0x000fe40003f84070 */
[----:B------:R-:W-:Y:S02]  /*1c8d0*/  SEL R99, RZ, 0x1, P2 ;  /* 0x00000001ff637807 */ /* 0x000fe40001000000 */
[----:B------:R-:W-:Y:S02]  /*1c8e0*/  ISETP.GE.U32.AND.EX P1, PT, R106, R123, PT, P1 ;  /* 0x0000007b6a00720c */ /* 0x000fe40003f26110 */
[----:B------:R-:W-:-:S02]  /*1c8f0*/  ISETP.GT.U32.AND.EX P3, PT, R107, R114, PT, P3 ;  /* 0x000000726b00720c */ /* 0x000fc40003f64130 */
[----:B------:R-:W-:Y:S02]  /*1c900*/  ISETP.GT.U32.AND.EX P2, PT, R102, R121, PT, P4 ;  /* 0x000000796600720c */ /* 0x000fe40003f44140 */
[----:B------:R-:W-:Y:S02]  /*1c910*/  IADD3 R72, P4, P5, R99, R72, RZ ;  /* 0x0000004863487210 */ /* 0x000fe40007d9e0ff */
[----:B------:R-:W-:Y:S02]  /*1c920*/  SEL R104, RZ, 0x1, P0 ;  /* 0x00000001ff687807 */ /* 0x000fe40000000000 */
[----:B------:R-:W-:Y:S02]  /*1c930*/  SEL R103, RZ, 0x1, !P3 ;  /* 0x00000001ff677807 */ /* 0x000fe40005800000 */
[----:B------:R-:W-:Y:S02]  /*1c940*/  SEL R99, RZ, 0x1, !P2 ;  /* 0x00000001ff637807 */ /* 0x000fe40005000000 */
[----:B------:R-:W-:-:S02]  /*1c950*/  SEL R102, RZ, 0x1, P1 ;  /* 0x00000001ff667807 */ /* 0x000fc40000800000 */
[-C--:B------:R-:W-:Y:S01]  /*1c960*/  IADD3.X R107, PT, PT, RZ, R73.reuse, R104, P4, P5 ;  /* 0x00000049ff6b7210 */ /* 0x080fe200027ea468 */
[----:B------:R-:W-:Y:S01]  /*1c970*/  IMAD.MOV.U32 R104, RZ, RZ, RZ ;  /* 0x000000ffff687224 */ /* 0x000fe200078e00ff */
        /* <DEDUP_REMOVED lines=10> */
[----:B------:R-:W-:-:S05]  /*1ca20*/  IMAD.X R108, R102, 0x1, R107, P2 ;  /* 0x00000001666c7824 */ /* 0x000fca00010e066b */
[----:B------:R-:W-:Y:S01]  /*1ca30*/  ISETP.GE.U32.AND.EX P0, PT, R108, R107, PT, P0 ;  /* 0x0000006b6c00720c */ /* 0x000fe20003f06100 */
[----:B------:R-:W-:Y:S02]  /*1ca40*/  IMAD.IADD R107, R100, 0x1, R73 ;  /* 0x00000001646b7824 */ /* 0x000fe400078e0249 */
[----:B------:R-:W-:Y:S01]  /*1ca50*/  IMAD.MOV.U32 R73, RZ, RZ, RZ ;  /* 0x000000ffff497224 */ /* 0x000fe200078e00ff */
[----:B------:R-:W-:Y:S01]  /*1ca60*/  ISETP.NE.AND.EX P0, PT, R102, RZ, !P0, P1 ;  /* 0x000000ff6600720c */ /* 0x000fe20004705310 */
[----:B------:R-:W-:Y:S01]  /*1ca70*/  IMAD.WIDE.U32 R102, R19, R19, R104 ;  /* 0x0000001313667225 */ /* 0x000fe200078e0068 */
[----:B------:R-:W-:Y:S02]  /*1ca80*/  SHF.R.U64 R72, R72, 0x1f, R107 ;  /* 0x0000001f48487819 */ /* 0x000fe4000000126b */
[----:B------:R-:W-:Y:S01]  /*1ca90*/  SEL R19, RZ, 0x1, !P0 ;  /* 0x00000001ff137807 */ /* 0x000fe20004000000 */
[----:B------:R-:W-:Y:S01]  /*1caa0*/  IMAD.IADD R104, R101, 0x1, R103 ;  /* 0x0000000165687824 */ /* 0x000fe200078e0267 */
[----:B------:R-:W-:Y:S01]  /*1cab0*/  ISETP.GE.U32.AND P0, PT, R102, RZ, PT ;  /* 0x000000ff6600720c */ /* 0x000fe20003f06070 */
[----:B------:R-:W-:Y:S01]  /*1cac0*/  IMAD.WIDE.U32 R98, R98, R98, R72 ;  /* 0x0000006262627225 */ /* 0x000fe200078e0048 */
[----:B------:R-:W-:-:S02]  /*1cad0*/  IADD3 R19, P2, PT, R19, R106, RZ ;  /* 0x0000006a13137210 */ /* 0x000fc40007f5e0ff */
[----:B------:R-:W-:Y:S01]  /*1cae0*/  ISETP.GE.U32.AND.EX P0, PT, R104, R105, PT, P0 ;  /* 0x000000696800720c */ /* 0x000fe20003f06100 */
[----:B------:R-:W-:Y:S01]  /*1caf0*/  IMAD.IADD R100, R100, 0x1, R99 ;  /* 0x0000000164647824 */ /* 0x000fe200078e0263 */
[----:B------:R-:W-:Y:S01]  /*1cb00*/  ISETP.GT.U32.AND P1, PT, R106, R19, PT ;  /* 0x000000136a00720c */ /* 0x000fe20003f24070 */
[----:B------:R-:W-:Y:S01]  /*1cb10*/  IMAD.X R101, RZ, RZ, R108, P2 ;  /* 0x000000ffff657224 */ /* 0x000fe200010e066c */
[----:B------:R-:W-:-:S04]  /*1cb20*/  SEL R73, RZ, 0x1, P0 ;  /* 0x00000001ff497807 */ /* 0x000fc80000000000 */
[----:B------:R-:W-:Y:S02]  /*1cb30*/  ISETP.GT.U32.AND.EX P0, PT, R108, R101, PT, P1 ;  /* 0x000000656c00720c */ /* 0x000fe40003f04110 */
[----:B------:R-:W-:Y:S02]  /*1cb40*/  IADD3 R117, P1, PT, R19, R102, RZ ;  /* 0x0000006613757210 */ /* 0x000fe40007f3e0ff */
[----:B------:R-:W-:Y:S02]  /*1cb50*/  SEL R19, R106, R19, P0 ;  /* 0x000000136a137207 */ /* 0x000fe40000000000 */
[----:B------:R-:W-:Y:S01]  /*1cb60*/  IADD3 R102, P4, PT, R121, R22, RZ ;  /* 0x0000001679667210 */ /* 0x000fe20007f9e0ff */
[----:B------:R-:W-:Y:S01]  /*1cb70*/  IMAD.X R116, R101, 0x1, R104, P1 ;  /* 0x0000000165747824 */ /* 0x000fe200008e0668 */
[----:B------:R-:W-:Y:S02]  /*1cb80*/  SEL R72, R108, R101, P0 ;  /* 0x000000656c487207 */ /* 0x000fe40000000000 */
[----:B------:R-:W-:Y:S01]  /*1cb90*/  ISETP.GT.U32.AND P0, PT, R19, R117, PT ;  /* 0x000000751300720c */ /* 0x000fe20003f04070 */
[----:B------:R-:W-:Y:S01]  /*1cba0*/  IMAD.X R99, R124, 0x1, R17, P4 ;  /* 0x000000017c637824 */ /* 0x000fe200020e0611 */
[----:B------:R-:W-:-:S02]  /*1cbb0*/  IADD3 R98, P2, P3, R73, R98, RZ ;  /* 0x0000006249627210 */ /* 0x000fc40007b5e0ff */
[----:B------:R-:W-:Y:S02]  /*1cbc0*/  ISETP.GE.U32.AND P1, PT, R102, R121, PT ;  /* 0x000000796600720c */ /* 0x000fe40003f26070 */
[----:B------:R-:W-:Y:S02]  /*1cbd0*/  IADD3 R22, P4, PT, R116, R23, RZ ;  /* 0x0000001774167210 */ /* 0x000fe40007f9e0ff */
[----:B------:R-:W-:Y:S02]  /*1cbe0*/  ISETP.GT.U32.AND.EX P0, PT, R72, R116, PT, P0 ;  /* 0x000000744800720c */ /* 0x000fe40003f04100 */
[----:B------:R-:W-:Y:S01]  /*1cbf0*/  SHF.R.U32.HI R73, RZ, 0x1f, R107 ;  /* 0x0000001fff497819 */ /* 0x000fe2000001166b */
[----:B------:R-:W-:Y:S01]  /*1cc00*/  IMAD.X R72, R120, 0x1, R111, P4 ;  /* 0x0000000178487824 */ /* 0x000fe200020e066f */
[----:B------:R-:W-:Y:S02]  /*1cc10*/  ISETP.GE.U32.AND.EX P1, PT, R99, R124, PT, P1 ;  /* 0x0000007c6300720c */ /* 0x000fe40003f26110 */
        /* <DEDUP_REMOVED lines=56> */
.L_x_82:
[----:B------:R-:W-:Y:S05]  /*1cfa0*/  BSYNC.RELIABLE B9 ;  /* 0x0000000000097941 */ /* 0x000fea0003800100 */
.L_x_81:
        /* <DEDUP_REMOVED lines=38> */
.L_x_83:
[----:B------:R-:W-:Y:S05]  /*1d210*/  BSYNC.RECONVERGENT B8 ;  /* 0x0000000000087941 */ /* 0x000fea0003800200 */
.L_x_80:
        /* <DEDUP_REMOVED lines=16> */
[----:B------:R-:W-:Y:S01]  /*1d320*/  IMAD.WIDE.U32 R100, R120, 0x3d1, R102 ;  /* 0x000003d178647825 */ /* 0x000fe200078e0066 */
[----:B------:R-:W-:Y:S02]  /*1d330*/  IADD3 R17, P0, PT, R17, R106, RZ ;  /* 0x0000006a11117210 */ /* 0x000fe40007f1e0ff */
[----:B------:R-:W-:Y:S01]  /*1d340*/  IADD3 R106, P4, PT, R111, R98, RZ ;  /* 0x000000626f6a7210 */ /* 0x000fe20007f9e0ff */
[----:B------:R-:W-:Y:S01]  /*1d350*/  VIADD R102, R101, UR4 ;  /* 0x0000000465667c36 */ /* 0x000fe20008000000 */
[----:B------:R-:W-:Y:S01]  /*1d360*/  IADD3 R19, P2, PT, R17, R100, RZ ;  /* 0x0000006411137210 */ /* 0x000fe20007f5e0ff */
[----:B------:R-:W-:Y:S01]  /*1d370*/  IMAD.X R99, RZ, RZ, RZ, P0 ;  /* 0x000000ffff637224 */ /* 0x000fe200000e06ff */
[----:B------:R-:W-:Y:S01]  /*1d380*/  ISETP.GE.U32.AND P1, PT, R100, RZ, PT ;  /* 0x000000ff6400720c */ /* 0x000fe20003f26070 */
[----:B------:R-:W-:Y:S01]  /*1d390*/  IMAD.X R105, R112, 0x1, R105, P4 ;  /* 0x0000000170697824 */ /* 0x000fe200020e0669 */
[----:B------:R-:W-:Y:S01]  /*1d3a0*/  ISETP.GE.U32.AND P0, PT, R19, R17, PT ;  /* 0x000000111300720c */ /* 0x000fe20003f06070 */
[----:B------:R-:W-:Y:S01]  /*1d3b0*/  IMAD.X R100, R99, 0x1, R102, P2 ;  /* 0x0000000163647824 */ /* 0x000fe200010e0666 */
[----:B------:R-:W-:Y:S01]  /*1d3c0*/  IADD3 R19, P4, PT, R110, R19, RZ ;  /* 0x000000136e137210 */ /* 0x000fe20007f9e0ff */
[----:B------:R-:W-:Y:S01]  /*1d3d0*/  IMAD R23, R116, 0x3d1, RZ ;  /* 0x000003d174177824 */ /* 0x000fe200078e02ff */
[----:B------:R-:W-:Y:S01]  /*1d3e0*/  ISETP.GE.U32.AND P3, PT, R106, R111, PT ;  /* 0x0000006f6a00720c */ /* 0x000fe20003f66070 */
[----:B------:R-:W-:Y:S01]  /*1d3f0*/  VIADD R104, R73, UR4 ;  /* 0x0000000449687c36 */ /* 0x000fe20008000000 */
[----:B------:R-:W-:Y:S01]  /*1d400*/  ISETP.GE.U32.AND.EX P1, PT, R102, R103, PT, P1 ;  /* 0x000000676600720c */ /* 0x000fe20003f26110 */
[----:B------:R-:W-:Y:S01]  /*1d410*/  IMAD.WIDE.U32 R72, R117, 0x3d1, R22 ;  /* 0x000003d175487825 */ /* 0x000fe200078e0016 */
[----:B------:R-:W-:-:S02]  /*1d420*/  ISETP.GE.U32.AND.EX P2, PT, R100, R99, PT, P0 ;  /* 0x000000636400720c */ /* 0x000fc40003f46100 */
[----:B------:R-:W-:Y:S01]  /*1d430*/  ISETP.GE.U32.AND.EX P3, PT, R105, R112, PT, P3 ;  /* 0x000000706900720c */ /* 0x000fe20003f66130 */
[----:B------:R-:W-:Y:S01]  /*1d440*/  IMAD.X R100, R109, 0x1, R100, P4 ;  /* 0x000000016d647824 */ /* 0x000fe200020e0664 */
[----:B------:R-:W-:Y:S01]  /*1d450*/  ISETP.GT.U32.AND P0, PT, R110, R19, PT ;  /* 0x000000136e00720c */ /* 0x000fe20003f04070 */
[----:B------:R-:W-:Y:S01]  /*1d460*/  IMAD.WIDE.U32 R98, R116, 0x3d1, RZ ;  /* 0x000003d174627825 */ /* 0x000fe200078e00ff */
[----:B------:R-:W-:Y:S02]  /*1d470*/  SEL R101, RZ, 0x1, P1 ;  /* 0x00000001ff657807 */ /* 0x000fe40000800000 */
[----:B------:R-:W-:Y:S01]  /*1d480*/  SEL R98, RZ, 0x1, P2 ;  /* 0x00000001ff627807 */ /* 0x000fe20001000000 */
[----:B------:R-:W-:Y:S01]  /*1d490*/  VIADD R17, R99, UR4 ;  /* 0x0000000463117c36 */ /* 0x000fe20008000000 */
[----:B------:R-:W-:Y:S01]  /*1d4a0*/  SEL R22, RZ, 0x1, P3 ;  /* 0x00000001ff167807 */ /* 0x000fe20001800000 */
[----:B------:R-:W-:Y:S01]  /*1d4b0*/  VIADD R102, R73, UR4 ;  /* 0x0000000449667c36 */ /* 0x000fe20008000000 */
[----:B------:R-:W-:-:S02]  /*1d4c0*/  ISETP.GT.U32.AND.EX P0, PT, R109, R100, PT, P0 ;  /* 0x000000646d00720c */ /* 0x000fc40003f04100 */
[----:B------:R-:W-:Y:S02]  /*1d4d0*/  IADD3 R101, P2, P3, R98, R104, R101 ;  /* 0x0000006862657210 */ /* 0x000fe40007b5e065 */
        /* <DEDUP_REMOVED lines=21> */
[----:B------:R-:W-:Y:S01]  /*1d630*/  ISETP.GE.U32.AND.EX P1, PT, R100, R103, PT, P1 ;  /* 0x000000676400720c */ /* 0x000fe20003f26110 */
[----:B------:R-:W-:Y:S01]  /*1d640*/  IMAD.X R100, RZ, RZ, R22, P4 ;  /* 0x000000ffff647224 */ /* 0x000fe200020e0616 */
[----:B------:R-:W-:-:S02]  /*1d650*/  ISETP.GT.U32.AND P3, PT, R19, R110, PT ;  /* 0x0000006e1300720c */ /* 0x000fc40003f64070 */
[----:B------:R-:W-:Y:S02]  /*1d660*/  SEL R98, RZ, 0x1, P0 ;  /* 0x00000001ff627807 */ /* 0x000fe40000000000 */
[----:B------:R-:W-:Y:S02]  /*1d670*/  SEL R19, RZ, 0x1, P1 ;  /* 0x00000001ff137807 */ /* 0x000fe40000800000 */
[----:B------:R-:W-:Y:S01]  /*1d680*/  SEL R99, R107, R22, P2 ;  /* 0x000000166b637207 */ /* 0x000fe20001000000 */
[----:B------:R-:W-:Y:S01]  /*1d690*/  IMAD.WIDE.U32 R22, RZ, R119, R72 ;  /* 0x00000077ff167225 */ /* 0x000fe200078e0048 */
[----:B------:R-:W-:Y:S02]  /*1d6a0*/  IADD3 R17, P1, P2, R19, R17, R98 ;  /* 0x0000001113117210 */ /* 0x000fe40007a3e062 */
[----:B------:R-:W-:Y:S01]  /*1d6b0*/  ISETP.GT.U32.AND.EX P0, PT, R99, R100, PT, P3 ;  /* 0x000000646300720c */ /* 0x000fe20003f04130 */
[----:B------:R-:W-:Y:S01]  /*1d6c0*/  IMAD R19, R119, 0x3d1, R23 ;  /* 0x000003d177137824 */ /* 0x000fe200078e0217 */
        /* <DEDUP_REMOVED lines=36> */
.L_x_86:
[----:B------:R-:W-:Y:S05]  /*1d910*/  BSYNC.RELIABLE B9 ;  /* 0x0000000000097941 */ /* 0x000fea0003800100 */
.L_x_85:
        /* <DEDUP_REMOVED lines=38> */
.L_x_87:
[----:B------:R-:W-:Y:S05]  /*1db80*/  BSYNC.RECONVERGENT B8 ;  /* 0x0000000000087941 */ /* 0x000fea0003800200 */
.L_x_84:
        /* <DEDUP_REMOVED lines=47> */
.L_x_90:
[----:B------:R-:W-:Y:S05]  /*1de80*/  BSYNC.RELIABLE B9 ;  /* 0x0000000000097941 */ /* 0x000fea0003800100 */
.L_x_89:
        /* <DEDUP_REMOVED lines=38> */
.L_x_91:
[----:B------:R-:W-:Y:S05]  /*1e0f0*/  BSYNC.RECONVERGENT B8 ;  /* 0x0000000000087941 */ /* 0x000fea0003800200 */
.L_x_88:
        /* <DEDUP_REMOVED lines=47> */
.L_x_94:
[----:B------:R-:W-:Y:S05]  /*1e3f0*/  BSYNC.RELIABLE B9 ;  /* 0x0000000000097941 */ /* 0x000fea0003800100 */
.L_x_93:
        /* <DEDUP_REMOVED lines=38> */
.L_x_95:
[----:B------:R-:W-:Y:S05]  /*1e660*/  BSYNC.RECONVERGENT B8 ;  /* 0x0000000000087941 */ /* 0x000fea0003800200 */
.L_x_92:
        /* <DEDUP_REMOVED lines=9> */
[C---:B------:R-:W-:Y:S01]  /*1e700*/  IMAD.SHL.U32 R122, R98.reuse, 0x2, RZ ;  /* 0x00000002627a7824 */ /* 0x040fe200078e00ff */
[----:B------:R-:W-:Y:S02]  /*1e710*/  SHF.L.U64.HI R73, R19, 0x1, R72 ;  /* 0x0000000113497819 */ /* 0x000fe40000010248 */
[----:B------:R-:W-:Y:S02]  /*1e720*/  SEL R22, RZ, 0x1, P0 ;  /* 0x00000001ff167807 */ /* 0x000fe40000000000 */
[----:B------:R-:W-:Y:S02]  /*1e730*/  SHF.L.U64.HI R119, R98, 0x1, R23 ;  /* 0x0000000162777819 */ /* 0x000fe40000010217 */
        /* <DEDUP_REMOVED lines=33> */
.L_x_98:
[----:B------:R-:W-:Y:S05]  /*1e950*/  BSYNC.RELIABLE B9 ;  /* 0x0000000000097941 */ /* 0x000fea0003800100 */
.L_x_97:
        /* <DEDUP_REMOVED lines=38> */
.L_x_99:
[----:B------:R-:W-:Y:S05]  /*1ebc0*/  BSYNC.RECONVERGENT B8 ;  /* 0x0000000000087941 */ /* 0x000fea0003800200 */
.L_x_96:
[-C--:B------:R-:W-:Y:S01]  /*1ebd0*/  IMAD.WIDE.U32 R72, R9, R14.reuse, RZ ;  /* 0x0000000e09487225 */ /* 0x080fe200078e00ff */
[----:B------:R-:W-:Y:S01]  /*1ebe0*/  UMOV UR4, URZ ;  /* 0x000000ff00047c82 */ /* 0x000fe20008000000 */
[----:B------:R-:W-:Y:S01]  /*1ebf0*/  UMOV UR7, URZ ;  /* 0x000000ff00077c82 */ /* 0x000fe20008000000 */
[----:B------:R-:W-:Y:S01]  /*1ec00*/  UMOV UR5, URZ ;  /* 0x000000ff00057c82 */ /* 0x000fe20008000000 */
[----:B------:R-:W-:Y:S01]  /*1ec10*/  IMAD.WIDE.U32 R98, R8, R15, RZ ;  /* 0x0000000f08627225 */ /* 0x000fe200078e00ff */
[----:B------:R-:W-:Y:S01]  /*1ec20*/  UMOV UR6, URZ ;  /* 0x000000ff00067c82 */ /* 0x000fe20008000000 */
[----:B------:R-:W-:Y:S01]  /*1ec30*/  UMOV UR8, URZ ;  /* 0x000000ff00087c82 */ /* 0x000fe20008000000 */
[----:B------:R-:W-:Y:S01]  /*1ec40*/  BSSY.RECONVERGENT B8, `(.L_x_100) ;  /* 0x0000210000087945 */ /* 0x000fe20003800200 */
[----:B------:R-:W-:Y:S01]  /*1ec50*/  IMAD.WIDE.U32 R22, R15, R14, RZ ;  /* 0x0000000e0f167225 */ /* 0x000fe200078e00ff */
[-C--:B------:R-:W-:Y:S02]  /*1ec60*/  IADD3 R107, P4, PT, R72, R98.reuse, RZ ;  /* 0x00000062486b7210 */ /* 0x080fe40007f9e0ff */
[----:B------:R-:W-:Y:S01]  /*1ec70*/  BSSY.RELIABLE B9, `(.L_x_101) ;  /* 0x00001e6000097945 */ /* 0x000fe20003800100 */
[----:B------:R-:W-:Y:S01]  /*1ec80*/  VIADD R111, R23, UR4 ;  /* 0x00000004176f7c36 */ /* 0x000fe20008000000 */
[----:B------:R-:W-:Y:S01]  /*1ec90*/  ISETP.GE.U32.AND P2, PT, R107, R98, PT ;  /* 0x000000626b00720c */ /* 0x000fe20003f46070 */
[----:B------:R-:W-:Y:S01]  /*1eca0*/  VIADD R19, R99, UR7 ;  /* 0x0000000763137c36 */ /* 0x000fe20008000000 */
[----:B------:R-:W-:Y:S01]  /*1ecb0*/  ISETP.GE.U32.AND P6, PT, R107, R72, PT ;  /* 0x000000486b00720c */ /* 0x000fe20003fc6070 */
[C---:B------:R-:W-:Y:S01]  /*1ecc0*/  IMAD.SHL.U32 R99, R22.reuse, 0x2, RZ ;  /* 0x0000000216637824 */ /* 0x040fe200078e00ff */
[----:B------:R-:W-:Y:S01]  /*1ecd0*/  SHF.R.U64 R100, R22, 0x1f, R111 ;  /* 0x0000001f16647819 */ /* 0x000fe2000000126f */
[----:B------:R-:W-:-:S02]  /*1ece0*/  IMAD.MOV.U32 R98, RZ, RZ, RZ ;  /* 0x000000ffff627224 */ /* 0x000fc400078e00ff */
[----:B------:R-:W-:Y:S02]  /*1ecf0*/  IMAD.MOV.U32 R106, RZ, RZ, RZ ;  /* 0x000000ffff6a7224 */ /* 0x000fe400078e00ff */
[----:B------:R-:W-:-:S04]  /*1ed00*/  IMAD.WIDE.U32 R22, R14, R14, R98 ;  /* 0x0000000e0e167225 */ /* 0x000fc800078e0062 */
[----:B------:R-:W-:Y:S01]  /*1ed10*/  VIADD R17, R23, UR5 ;  /* 0x0000000517117c36 */ /* 0x000fe20008000000 */
[----:B------:R-:W-:Y:S01]  /*1ed20*/  ISETP.GE.U32.AND P3, PT, R22, RZ, PT ;  /* 0x000000ff1600720c */ /* 0x000fe20003f66070 */
[----:B------:R-:W-:Y:S02]  /*1ed30*/  VIADD R104, R73, UR6 ;  /* 0x0000000649687c36 */ /* 0x000fe40008000000 */
[----:B------:R-:W-:Y:S01]  /*1ed40*/  IMAD.WIDE.U32 R102, R14, R8, R106 ;  /* 0x000000080e667225 */ /* 0x000fe200078e006a */
[----:B------:R-:W-:-:S03]  /*1ed50*/  ISETP.GE.U32.AND.EX P3, PT, R17, R99, PT, P3 ;  /* 0x000000631100720c */ /* 0x000fc60003f66130 */
[----:B------:R-:W-:Y:S01]  /*1ed60*/  IMAD.MOV.U32 R101, RZ, RZ, RZ ;  /* 0x000000ffff657224 */ /* 0x000fe200078e00ff */
[----:B------:R-:W-:Y:S01]  /*1ed70*/  SEL R23, RZ, 0x1, P3 ;  /* 0x00000001ff177807 */ /* 0x000fe20001800000 */
[----:B------:R-:W-:Y:S01]  /*1ed80*/  IMAD.X R106, R19, 0x1, R104, P4 ;  /* 0x00000001136a7824 */ /* 0x000fe200020e0668 */
[----:B------:R-:W-:Y:S01]  /*1ed90*/  ISETP.GE.U32.AND P4, PT, R102, RZ, PT ;  /* 0x000000ff6600720c */ /* 0x000fe20003f86070 */
[----:B------:R-:W-:Y:S02]  /*1eda0*/  VIADD R103, R103, UR7 ;  /* 0x0000000767677c36 */ /* 0x000fe40008000000 */
[----:B------:R-:W-:Y:S01]  /*1edb0*/  IMAD.WIDE.U32 R98, R15, R15, R100 ;  /* 0x0000000f0f627225 */ /* 0x000fe200078e0064 */
[----:B------:R-:W-:Y:S02]  /*1edc0*/  SHF.R.U32.HI R101, RZ, 0x1f, R111 ;  /* 0x0000001fff657819 */ /* 0x000fe4000001166f */
[----:B------:R-:W-:Y:S01]  /*1edd0*/  ISETP.GE.U32.AND.EX P3, PT, R103, R107, PT, P4 ;  /* 0x0000006b6700720c */ /* 0x000fe20003f66140 */
[----:B------:R-:W-:Y:S01]  /*1ede0*/  IMAD.MOV.U32 R107, RZ, RZ, RZ ;  /* 0x000000ffff6b7224 */ /* 0x000fe200078e00ff */
[----:B------:R-:W-:Y:S01]  /*1edf0*/  ISETP.GE.U32.AND.EX P6, PT, R106, R104, PT, P6 ;  /* 0x000000686a00720c */ /* 0x000fe20003fc6160 */
[----:B------:R-:W-:Y:S01]  /*1ee00*/  VIADD R100, R99, UR4 ;  /* 0x0000000463647c36 */ /* 0x000fe20008000000 */
[----:B------:R-:W-:Y:S01]  /*1ee10*/  IADD3 R104, P4, P5, R23, R98, RZ ;  /* 0x0000006217687210 */ /* 0x000fe20007d9e0ff */
[----:B------:R-:W-:Y:S01]  /*1ee20*/  IMAD.WIDE.U32 R98, R15, R9, R106 ;  /* 0x000000090f627225 */ /* 0x000fe200078e006a */
[----:B------:R-:W-:-:S02]  /*1ee30*/  LOP3.LUT R101, R101, 0x1, RZ, 0xc0, !PT ;  /* 0x0000000165657812 */ /* 0x000fc400078ec0ff */
[----:B------:R-:W-:Y:S01]  /*1ee40*/  ISETP.GE.U32.AND.EX P2, PT, R106, R19, PT, P2 ;  /* 0x000000136a00720c */ /* 0x000fe20003f46120 */
[----:B------:R-:W-:Y:S01]  /*1ee50*/  IMAD.WIDE.U32 R108, R13, R14, RZ ;  /* 0x0000000e0d6c7225 */ /* 0x000fe200078e00ff */
[----:B------:R-:W-:Y:S02]  /*1ee60*/  SEL R23, RZ, 0x1, P3 ;  /* 0x00000001ff177807 */ /* 0x000fe40001800000 */
[----:B------:R-:W-:Y:S01]  /*1ee70*/  IADD3.X R106, PT, PT, RZ, R100, R101, P4, P5 ;  /* 0x00000064ff6a7210 */ /* 0x000fe200027ea465 */
[----:B------:R-:W-:Y:S01]  /*1ee80*/  VIADD R101, R99, UR6 ;  /* 0x0000000663657c36 */ /* 0x000fe20008000000 */
[----:B------:R-:W-:Y:S01]  /*1ee90*/  IADD3 R19, P3, PT, R104, R102, RZ ;  /* 0x0000006668137210 */ /* 0x000fe20007f7e0ff */
[----:B------:R-:W-:Y:S01]  /*1eea0*/  IMAD.WIDE.U32 R72, R12, R15, RZ ;  /* 0x0000000f0c487225 */ /* 0x000fe200078e00ff */
[----:B------:R-:W-:Y:S02]  /*1eeb0*/  IADD3 R99, P4, P5, R23, R98, RZ ;  /* 0x0000006217637210 */ /* 0x000fe40007d9e0ff */
[----:B------:R-:W-:Y:S01]  /*1eec0*/  SEL R100, RZ, 0x1, P6 ;  /* 0x00000001ff647807 */ /* 0x000fe20003000000 */
[----:B------:R-:W-:Y:S01]  /*1eed0*/  IMAD.X R98, R103, 0x1, R106, P3 ;  /* 0x0000000167627824 */ /* 0x000fe200018e066a */
[----:B------:R-:W-:Y:S01]  /*1eee0*/  IADD3 R23, P6, PT, R19, R102, RZ ;  /* 0x0000006613177210 */ /* 0x000fe20007fde0ff */
[----:B------:R-:W-:Y:S01]  /*1eef0*/  VIADD R129, R73, UR4 ;  /* 0x0000000449817c36 */ /* 0x000fe20008000000 */
[----:B------:R-:W-:Y:S01]  /*1ef00*/  SEL R110, RZ, 0x1, P2 ;  /* 0x00000001ff6e7807 */ /* 0x000fe20001000000 */
[----:B------:R-:W-:Y:S01]  /*1ef10*/  VIADD R112, R109, UR8 ;  /* 0x000000086d707c36 */ /* 0x000fe20008000000 */
[----:B------:R-:W-:Y:S01]  /*1ef20*/  ISETP.GE.U32.AND P2, PT, R19, R104, PT ;  /* 0x000000681300720c */ /* 0x000fe20003f46070 */
[----:B------:R-:W-:Y:S01]  /*1ef30*/  IMAD.MOV.U32 R104, RZ, RZ, RZ ;  /* 0x000000ffff687224 */ /* 0x000fe200078e00ff */
[----:B------:R-:W-:Y:S01]  /*1ef40*/  ISETP.GE.U32.AND P3, PT, R23, R19, PT ;  /* 0x000000131700720c */ /* 0x000fe20003f66070 */
[C---:B------:R-:W-:Y:S01]  /*1ef50*/  IMAD.X R19, R98.reuse, 0x1, R103, P6 ;  /* 0x0000000162137824 */ /* 0x040fe200030e0667 */
[----:B------:R-:W-:Y:S01]  /*1ef60*/  ISETP.GE.U32.AND.EX P2, PT, R98, R106, PT, P2 ;  /* 0x0000006a6200720c */ /* 0x000fe20003f46120 */
[----:B------:R-:W-:Y:S01]  /*1ef70*/  IMAD.WIDE.U32 R102, R9, R8, RZ ;  /* 0x0000000809667225 */ /* 0x000fe200078e00ff */
[----:B------:R-:W-:-:S02]  /*1ef80*/  IADD3 R105, P1, PT, R108, R72, RZ ;  /* 0x000000486c697210 */ /* 0x000fc40007f3e0ff */
[----:B------:R-:W-:Y:S01]  /*1ef90*/  ISETP.GE.U32.AND.EX P3, PT, R19, R98, PT, P3 ;  /* 0x000000621300720c */ /* 0x000fe20003f66130 */
[----:B------:R-:W-:Y:S01]  /*1efa0*/  IMAD.SHL.U32 R109, R102, 0x2, RZ ;  /* 0x00000002666d7824 */ /* 0x000fe200078e00ff */
[----:B------:R-:W-:Y:S01]  /*1efb0*/  SEL R130, RZ, 0x1, P2 ;  /* 0x00000001ff827807 */ /* 0x000fe20001000000 */
[----:B------:R-:W-:Y:S01]  /*1efc0*/  IMAD.WIDE.U32 R106, R13, R8, RZ ;  /* 0x000000080d6a7225 */ /* 0x000fe200078e00ff */
[----:B------:R-:W-:Y:S02]  /*1efd0*/  ISETP.GE.U32.AND P6, PT, R105, R72, PT ;  /* 0x000000486900720c */ /* 0x000fe40003fc6070 */
[----:B------:R-:W-:Y:S01]  /*1efe0*/  IADD3.X R131, PT, PT, RZ, R101, R100, P4, P5 ;  /* 0x00000065ff837210 */ /* 0x000fe200027ea464 */
[----:B------:R-:W-:Y:S01]  /*1eff0*/  IMAD.WIDE.U32 R72, R14, R12, R104 ;  /* 0x0000000c0e487225 */ /* 0x000fe200078e0068 */
[----:B------:R-:W-:Y:S02]  /*1f000*/  SEL R98, RZ, 0x1, P3 ;  /* 0x00000001ff627807 */ /* 0x000fe40001800000 */
[----:B------:R-:W-:Y:S01]  /*1f010*/  IADD3 R130, P2, PT, R130, R99, RZ ;  /* 0x0000006382827210 */ /* 0x000fe20007f5e0ff */
[----:B------:R-:W-:Y:S01]  /*1f020*/  VIADD R128, R73, UR4 ;  /* 0x0000000449807c36 */ /* 0x000fe20008000000 */
[----:B------:R-:W-:Y:S01]  /*1f030*/  IADD3.X R110, PT, PT, RZ, R101, R110, P4, P5 ;  /* 0x00000065ff6e7210 */ /* 0x000fe200027ea46e */
[----:B------:R-:W-:Y:S01]  /*1f040*/  IMAD.WIDE.U32 R100, R12, R9, RZ ;  /* 0x000000090c647225 */ /* 0x000fe200078e00ff */
[----:B------:R-:W-:-:S02]  /*1f050*/  IADD3 R104, P4, PT, R98, R99, RZ ;  /* 0x0000006362687210 */ /* 0x000fc40007f9e0ff */
[----:B------:R-:W-:Y:S01]  /*1f060*/  IADD3 R113, P3, PT, R130, R72, RZ ;  /* 0x0000004882717210 */ /* 0x000fe20007f7e0ff */
[----:B------:R-:W-:Y:S01]  /*1f070*/  IMAD.X R131, RZ, RZ, R131, P2 ;  /* 0x000000ffff837224 */ /* 0x000fe200010e0683 */
[----:B------:R-:W-:Y:S01]  /*1f080*/  ISETP.GE.U32.AND P0, PT, R105, R108, PT ;  /* 0x0000006c6900720c */ /* 0x000fe20003f06070 */
[----:B------:R-:W-:Y:S01]  /*1f090*/  IMAD.MOV.U32 R108, RZ, RZ, RZ ;  /* 0x000000ffff6c7224 */ /* 0x000fe200078e00ff */
[CC--:B------:R-:W-:Y:S01]  /*1f0a0*/  IADD3 R114, P2, PT, R104.reuse, R113.reuse, RZ ;  /* 0x0000007168727210 */ /* 0x0c0fe20007f5e0ff */
[----:B------:R-:W-:Y:S01]  /*1f0b0*/  IMAD.X R110, RZ, RZ, R110, P4 ;  /* 0x000000ffff6e7224 */ /* 0x000fe200020e066e */
[----:B------:R-:W-:Y:S01]  /*1f0c0*/  ISETP.NE.U32.AND P4, PT, R104, RZ, PT ;  /* 0x000000ff6800720c */ /* 0x000fe20003f85070 */
[----:B------:R-:W-:Y:S01]  /*1f0d0*/  IMAD.X R117, R128, 0x1, R131, P3 ;  /* 0x0000000180757824 */ /* 0x000fe200018e0683 */
[----:B------:R-:W-:Y:S01]  /*1f0e0*/  ISETP.GE.U32.AND P3, PT, R114, R113, PT ;  /* 0x000000717200720c */ /* 0x000fe20003f66070 */
[----:B------:R-:W-:-:S04]  /*1f0f0*/  IMAD.WIDE.U32 R98, R8, R8, R108 ;  /* 0x0000000808627225 */ /* 0x000fc800078e006c */
[----:B------:R-:W-:Y:S01]  /*1f100*/  IMAD.X R116, R110, 0x1, R117, P2 ;  /* 0x000000016e747824 */ /* 0x000fe200010e0675 */
[----:B------:R-:W-:Y:S01]  /*1f110*/  ISETP.GE.U32.AND P2, PT, R98, RZ, PT ;  /* 0x000000ff6200720c */ /* 0x000fe20003f46070 */
[----:B------:R-:W-:Y:S01]  /*1f120*/  VIADD R73, R103, UR6 ;  /* 0x0000000667497c36 */ /* 0x000fe20008000000 */
[----:B------:R-:W-:Y:S01]  /*1f130*/  IADD3 R103, P5, PT, R106, R100, RZ ;  /* 0x000000646a677210 */ /* 0x000fe20007fbe0ff */
[----:B------:R-:W-:Y:S01]  /*1f140*/  VIADD R111, R99, UR7 ;  /* 0x00000007636f7c36 */ /* 0x000fe20008000000 */
[----:B------:R-:W-:Y:S01]  /*1f150*/  ISETP.GE.U32.AND.EX P3, PT, R116, R117, PT, P3 ;  /* 0x000000757400720c */ /* 0x000fe20003f66130 */
[----:B------:R-:W-:Y:S01]  /*1f160*/  IMAD.X R104, R129, 0x1, R112, P1 ;  /* 0x0000000181687824 */ /* 0x000fe200008e0670 */
[----:B------:R-:W-:Y:S01]  /*1f170*/  SHF.R.U64 R108, R102, 0x1f, R73 ;  /* 0x0000001f666c7819 */ /* 0x000fe20000001249 */
[----:B------:R-:W-:Y:S01]  /*1f180*/  VIADD R102, R107, UR8 ;  /* 0x000000086b667c36 */ /* 0x000fe20008000000 */
[----:B------:R-:W-:Y:S01]  /*1f190*/  ISETP.GE.U32.AND.EX P2, PT, R111, R109, PT, P2 ;  /* 0x0000006d6f00720c */ /* 0x000fe20003f46120 */
[----:B------:R-:W-:Y:S01]  /*1f1a0*/  IMAD.MOV.U32 R109, RZ, RZ, RZ ;  /* 0x000000ffff6d7224 */ /* 0x000fe200078e00ff */
[----:B------:R-:W-:-:S02]  /*1f1b0*/  ISETP.NE.AND.EX P4, PT, R110, RZ, !P3, P4 ;  /* 0x000000ff6e00720c */ /* 0x000fc40005f85340 */
[----:B------:R-:W-:Y:S01]  /*1f1c0*/  ISETP.GE.U32.AND P3, PT, R103, R106, PT ;  /* 0x0000006a6700720c */ /* 0x000fe20003f66070 */
[----:B------:R-:W-:Y:S01]  /*1f1d0*/  IMAD.WIDE.U32 R106, R9, R9, R108 ;  /* 0x00000009096a7225 */ /* 0x000fe200078e006c */
[----:B------:R-:W-:Y:S02]  /*1f1e0*/  ISETP.GE.U32.AND P1, PT, R72, RZ, PT ;  /* 0x000000ff4800720c */ /* 0x000fe40003f26070 */
[----:B------:R-:W-:Y:S01]  /*1f1f0*/  SEL R115, RZ, 0x1, P2 ;  /* 0x00000001ff737807 */ /* 0x000fe20001000000 */
[----:B------:R-:W-:Y:S01]  /*1f200*/  VIADD R110, R107, UR6 ;  /* 0x000000066b6e7c36 */ /* 0x000fe20008000000 */
[----:B------:R-:W-:Y:S02]  /*1f210*/  SHF.R.U32.HI R73, RZ, 0x1f, R73 ;  /* 0x0000001fff497819 */ /* 0x000fe40000011649 */
[----:B------:R-:W-:Y:S01]  /*1f220*/  ISETP.GE.U32.AND.EX P1, PT, R128, R105, PT, P1 ;  /* 0x000000698000720c */ /* 0x000fe20003f26110 */
[----:B------:R-:W-:Y:S01]  /*1f230*/  IMAD.MOV.U32 R105, RZ, RZ, RZ ;  /* 0x000000ffff697224 */ /* 0x000fe200078e00ff */
[----:B------:R-:W-:-:S02]  /*1f240*/  SEL R99, RZ, 0x1, !P4 ;  /* 0x00000001ff637807 */ /* 0x000fc40006000000 */
[----:B------:R-:W-:Y:S01]  /*1f250*/  IADD3 R115, P2, P4, R115, R106, RZ ;  /* 0x0000006a73737210 */ /* 0x000fe20007c5e0ff */
[----:B------:R-:W-:Y:S01]  /*1f260*/  IMAD.WIDE.U32 R106, R15, R13, R104 ;  /* 0x0000000d0f6a7225 */ /* 0x000fe200078e0068 */
[----:B------:R-:W-:Y:S02]  /*1f270*/  LOP3.LUT R73, R73, 0x1, RZ, 0xc0, !PT ;  /* 0x0000000149497812 */ /* 0x000fe400078ec0ff */
[----:B------:R-:W-:Y:S02]  /*1f280*/  SEL R141, RZ, 0x1, P1 ;  /* 0x00000001ff8d7807 */ /* 0x000fe40000800000 */
[----:B------:R-:W-:Y:S02]  /*1f290*/  IADD3.X R110, PT, PT, RZ, R110, R73, P2, P4 ;  /* 0x0000006eff6e7210 */ /* 0x000fe400017e8449 */
[----:B------:R-:W-:Y:S01]  /*1f2a0*/  IADD3 R73, P1, PT, R99, R114, RZ ;  /* 0x0000007263497210 */ /* 0x000fe20007f3e0ff */
[----:B------:R-:W-:Y:S01]  /*1f2b0*/  VIADD R99, R107, UR8 ;  /* 0x000000086b637c36 */ /* 0x000fe20008000000 */
[C---:B------:R-:W-:Y:S01]  /*1f2c0*/  ISETP.GE.U32.AND.EX P0, PT, R104.reuse, R112, PT, P0 ;  /* 0x000000706800720c */ /* 0x040fe20003f06100 */
[----:B------:R-:W-:Y:S01]  /*1f2d0*/  VIADD R107, R101, UR4 ;  /* 0x00000004656b7c36 */ /* 0x000fe20008000000 */
[----:B------:R-:W-:Y:S01]  /*1f2e0*/  ISETP.GE.U32.AND.EX P6, PT, R104, R129, PT, P6 ;  /* 0x000000816800720c */ /* 0x000fe20003fc6160 */
[----:B------:R-:W-:Y:S01]  /*1f2f0*/  IMAD.X R101, RZ, RZ, R116, P1 ;  /* 0x000000ffff657224 */ /* 0x000fe200008e0674 */
[----:B------:R-:W-:Y:S01]  /*1f300*/  ISETP.GT.U32.AND P1, PT, R114, R73, PT ;  /* 0x000000497200720c */ /* 0x000fe20003f24070 */
[----:B------:R-:W-:Y:S01]  /*1f310*/  IMAD.WIDE.U32 R104, R11, R14, RZ ;  /* 0x0000000e0b687225 */ /* 0x000fe200078e00ff */
[----:B------:R-:W-:-:S02]  /*1f320*/  IADD3 R141, P2, P4, R141, R106, RZ ;  /* 0x0000006a8d8d7210 */ /* 0x000fc40007c5e0ff */
[----:B------:R-:W-:Y:S02]  /*1f330*/  SEL R138, RZ, 0x1, P0 ;  /* 0x00000001ff8a7807 */ /* 0x000fe40000000000 */
[----:B------:R-:W-:Y:S02]  /*1f340*/  SEL R112, RZ, 0x1, P6 ;  /* 0x00000001ff707807 */ /* 0x000fe40003000000 */
[----:B------:R-:W-:Y:S02]  /*1f350*/  ISETP.GT.U32.AND.EX P1, PT, R116, R101, PT, P1 ;  /* 0x000000657400720c */ /* 0x000fe40003f24110 */
[----:B------:R-:W-:Y:S02]  /*1f360*/  ISETP.GE.U32.AND P6, PT, R113, R130, PT ;  /* 0x000000827100720c */ /* 0x000fe40003fc6070 */
[-C--:B------:R-:W-:Y:S02]  /*1f370*/  IADD3.X R138, PT, PT, RZ, R99.reuse, R138, P2, P4 ;  /* 0x00000063ff8a7210 */ /* 0x080fe400017e848a */
[----:B------:R-:W-:-:S02]  /*1f380*/  IADD3.X R112, PT, PT, RZ, R99, R112, P2, P4 ;  /* 0x00000063ff707210 */ /* 0x000fc400017e8470 */
[----:B------:R-:W-:Y:S01]  /*1f390*/  IADD3 R106, P2, PT, R73, R98, RZ ;  /* 0x00000062496a7210 */ /* 0x000fe20007f5e0ff */
[----:B------:R-:W-:Y:S01]  /*1f3a0*/  IMAD.WIDE.U32 R98, R10, R15, RZ ;  /* 0x0000000f0a627225 */ /* 0x000fe200078e00ff */
[----:B------:R-:W-:Y:S02]  /*1f3b0*/  SEL R73, R114, R73, P1 ;  /* 0x0000004972497207 */ /* 0x000fe40000800000 */
[----:B------:R-:W-:Y:S01]  /*1f3c0*/  ISETP.GE.U32.AND.EX P6, PT, R117, R131, PT, P6 ;  /* 0x000000837500720c */ /* 0x000fe20003fc6160 */
[----:B------:R-:W-:Y:S01]  /*1f3d0*/  IMAD.X R111, R101, 0x1, R111, P2 ;  /* 0x00000001656f7824 */ /* 0x000fe200010e066f */
[----:B------:R-:W-:Y:S01]  /*1f3e0*/  ISETP.GE.U32.AND P0, PT, R103, R100, PT ;  /* 0x000000646700720c */ /* 0x000fe20003f06070 */
[----:B------:R-:W-:Y:S01]  /*1f3f0*/  VIADD R114, R105, UR5 ;  /* 0x0000000569727c36 */ /* 0x000fe20008000000 */
[----:B------:R-:W-:Y:S01]  /*1f400*/  SEL R100, R116, R101, P1 ;  /* 0x0000006574647207 */ /* 0x000fe20000800000 */
[----:B------:R-:W-:Y:S01]  /*1f410*/  VIADD R135, R99, UR6 ;  /* 0x0000000663877c36 */ /* 0x000fe20008000000 */
[----:B------:R-:W-:-:S02]  /*1f420*/  ISETP.GT.U32.AND P1, PT, R73, R106, PT ;  /* 0x0000006a4900720c */ /* 0x000fc40003f24070 */
[----:B------:R-:W-:Y:S02]  /*1f430*/  SEL R136, RZ, 0x1, P6 ;  /* 0x00000001ff887807 */ /* 0x000fe40003000000 */
[----:B------:R-:W-:Y:S02]  /*1f440*/  IADD3 R73, P6, PT, R106, R72, RZ ;  /* 0x000000486a497210 */ /* 0x000fe40007fde0ff */
[----:B------:R-:W-:Y:S02]  /*1f450*/  IADD3 R101, P4, PT, R104, R98, RZ ;  /* 0x0000006268657210 */ /* 0x000fe40007f9e0ff */
[----:B------:R-:W-:Y:S01]  /*1f460*/  ISETP.GT.U32.AND.EX P1, PT, R100, R111, PT, P1 ;  /* 0x0000006f6400720c */ /* 0x000fe20003f24110 */
[----:B------:R-:W-:Y:S01]  /*1f470*/  IMAD.X R72, R111, 0x1, R128, P6 ;  /* 0x000000016f487824 */ /* 0x000fe200030e0680 */
[----:B------:R-:W-:Y:S01]  /*1f480*/  IADD3 R136, P6, PT, R136, R141, RZ ;  /* 0x0000008d88887210 */ /* 0x000fe20007fde0ff */
[----:B------:R-:W-:Y:S01]  /*1f490*/  IMAD.MOV.U32 R100, RZ, RZ, RZ ;  /* 0x000000ffff647224 */ /* 0x000fe200078e00ff */
[----:B------:R-:W-:-:S02]  /*1f4a0*/  ISETP.GE.U32.AND P2, PT, R101, R104, PT ;  /* 0x000000686500720c */ /* 0x000fc40003f46070 */
[----:B------:R-:W-:Y:S01]  /*1f4b0*/  SEL R104, RZ, 0x1, !P1 ;  /* 0x00000001ff687807 */ /* 0x000fe20004800000 */
[----:B------:R-:W-:Y:S01]  /*1f4c0*/  IMAD.WIDE.U32 R108, R14, R10, R100 ;  /* 0x0000000a0e6c7225 */ /* 0x000fe200078e0064 */
[----:B------:R-:W-:-:S03]  /*1f4d0*/  ISETP.GE.U32.AND P1, PT, R101, R98, PT ;  /* 0x000000626500720c */ /* 0x000fc60003f26070 */
[----:B------:R-:W-:Y:S01]  /*1f4e0*/  IMAD.X R138, RZ, RZ, R138, P6 ;  /* 0x000000ffff8a7224 */ /* 0x000fe200030e068a */
[----:B------:R-:W-:Y:S01]  /*1f4f0*/  IADD3 R14, P6, PT, R104, R115, RZ ;  /* 0x00000073680e7210 */ /* 0x000fe20007fde0ff */
[----:B------:R-:W-:Y:S01]  /*1f500*/  IMAD.X R104, R107, 0x1, R102, P5 ;  /* 0x000000016b687824 */ /* 0x000fe200028e0666 */
[----:B------:R-:W-:Y:S01]  /*1f510*/  IADD3 R115, P5, PT, R136, R108, RZ ;  /* 0x0000006c88737210 */ /* 0x000fe20007fbe0ff */
[----:B------:R-:W-:Y:S02]  /*1f520*/  VIADD R131, R109, UR6 ;  /* 0x000000066d837c36 */ /* 0x000fe40008000000 */
[----:B------:R-:W-:Y:S01]  /*1f530*/  IMAD.X R105, RZ, RZ, R110, P6 ;  /* 0x000000ffff697224 */ /* 0x000fe200030e066e */
[----:B------:R-:W-:Y:S01]  /*1f540*/  ISETP.GE.U32.AND P6, PT, R73, R106, PT ;  /* 0x0000006a4900720c */ /* 0x000fe20003fc6070 */
[----:B------:R-:W-:Y:S01]  /*1f550*/  IMAD.X R129, R131, 0x1, R138, P5 ;  /* 0x0000000183817824 */ /* 0x000fe200028e068a */
[-C--:B------:R-:W-:Y:S01]  /*1f560*/  IADD3 R130, P5, PT, R14, R115.reuse, RZ ;  /* 0x000000730e827210 */ /* 0x080fe20007fbe0ff */
[----:B------:R-:W-:Y:S01]  /*1f570*/  IMAD.X R106, R135, 0x1, R114, P4 ;  /* 0x00000001876a7824 */ /* 0x000fe200020e0672 */
[----:B------:R-:W-:Y:S01]  /*1f580*/  ISETP.GE.U32.AND.EX P3, PT, R104, R102, PT, P3 ;  /* 0x000000666800720c */ /* 0x000fe20003f66130 */
[----:B------:R-:W-:Y:S01]  /*1f590*/  IMAD.WIDE.U32 R98, R13, R12, RZ ;  /* 0x0000000c0d627225 */ /* 0x000fe200078e00ff */
[----:B------:R-:W-:-:S02]  /*1f5a0*/  ISETP.GE.U32.AND P4, PT, R130, R115, PT ;  /* 0x000000738200720c */ /* 0x000fc40003f86070 */
[----:B------:R-:W-:Y:S01]  /*1f5b0*/  ISETP.GE.U32.AND.EX P6, PT, R72, R111, PT, P6 ;  /* 0x0000006f4800720c */ /* 0x000fe20003fc6160 */
[----:B------:R-:W-:Y:S01]  /*1f5c0*/  IMAD.X R134, R105, 0x1, R129, P5 ;  /* 0x0000000169867824 */ /* 0x000fe200028e0681 */
[----:B------:R-:W-:Y:S01]  /*1f5d0*/  ISETP.GE.U32.AND.EX P5, PT, R106, R114, PT, P2 ;  /* 0x000000726a00720c */ /* 0x000fe20003fa6120 */
[----:B------:R-:W-:Y:S01]  /*1f5e0*/  IMAD.MOV.U32 R102, RZ, RZ, RZ ;  /* 0x000000ffff667224 */ /* 0x000fe200078e00ff */
[----:B------:R-:W-:Y:S01]  /*1f5f0*/  ISETP.NE.U32.AND P2, PT, R14, RZ, PT ;  /* 0x000000ff0e00720c */ /* 0x000fe20003f45070 */
[----:B------:R-:W-:Y:S01]  /*1f600*/  VIADD R113, R99, UR8 ;  /* 0x0000000863717c36 */ /* 0x000fe20008000000 */
[----:B------:R-:W-:Y:S01]  /*1f610*/  ISETP.GE.U32.AND.EX P4, PT, R134, R129, PT, P4 ;  /* 0x000000818600720c */ /* 0x000fe20003f86140 */
[----:B------:R-:W-:Y:S01]  /*1f620*/  IMAD.WIDE.U32 R110, R8, R12, R102 ;  /* 0x0000000c086e7225 */ /* 0x000fe200078e0066 */
[----:B------:R-:W-:Y:S02]  /*1f630*/  ISETP.GE.U32.AND.EX P0, PT, R104, R107, PT, P0 ;  /* 0x0000006b6800720c */ /* 0x000fe40003f06100 */
[----:B------:R-:W-:Y:S01]  /*1f640*/  ISETP.NE.AND.EX P2, PT, R105, RZ, !P4, P2 ;  /* 0x000000ff6900720c */ /* 0x000fe20006745320 */
[C---:B------:R-:W-:Y:S01]  /*1f650*/  IMAD.SHL.U32 R99, R98.reuse, 0x2, RZ ;  /* 0x0000000262637824 */ /* 0x040fe200078e00ff */
[----:B------:R-:W-:Y:S01]  /*1f660*/  SHF.R.U64 R100, R98, 0x1f, R113 ;  /* 0x0000001f62647819 */ /* 0x000fe20000001271 */
[----:B------:R-:W-:Y:S01]  /*1f670*/  VIADD R114, R111, UR4 ;  /* 0x000000046f727c36 */ /* 0x000fe20008000000 */
[----:B------:R-:W-:Y:S01]  /*1f680*/  SEL R98, RZ, 0x1, P6 ;  /* 0x00000001ff627807 */ /* 0x000fe20003000000 */
[----:B------:R-:W-:Y:S01]  /*1f690*/  IMAD.MOV.U32 R107, RZ, RZ, RZ ;  /* 0x000000ffff6b7224 */ /* 0x000fe200078e00ff */
[----:B------:R-:W-:Y:S01]  /*1f6a0*/  ISETP.GE.U32.AND P6, PT, R110, RZ, PT ;  /* 0x000000ff6e00720c */ /* 0x000fe20003fc6070 */
[----:B------:R-:W-:Y:S01]  /*1f6b0*/  IMAD.MOV.U32 R105, RZ, RZ, RZ ;  /* 0x000000ffff697224 */ /* 0x000fe200078e00ff */
[----:B------:R-:W-:Y:S01]  /*1f6c0*/  SEL R109, RZ, 0x1, !P2 ;  /* 0x00000001ff6d7807 */ /* 0x000fe20005000000 */
[----:B------:R-:W-:Y:S01]  /*1f6d0*/  IMAD.WIDE.U32 R14, R15, R11, R106 ;  /* 0x0000000b0f0e7225 */ /* 0x000fe200078e006a */
[----:B------:R-:W-:-:S02]  /*1f6e0*/  ISETP.GE.U32.AND.EX P6, PT, R114, R103, PT, P6 ;  /* 0x000000677200720c */ /* 0x000fc40003fc6160 */
[----:B------:R-:W-:Y:S01]  /*1f6f0*/  SEL R128, RZ, 0x1, P3 ;  /* 0x00000001ff807807 */ /* 0x000fe20001800000 */
[----:B------:R-:W-:Y:S01]  /*1f700*/  IMAD.WIDE.U32 R104, R9, R13, R104 ;  /* 0x0000000d09687225 */ /* 0x000fe200078e0068 */
[----:B------:R-:W-:Y:S02]  /*1f710*/  IADD3 R109, P3, PT, R109, R130, RZ ;  /* 0x000000826d6d7210 */ /* 0x000fe40007f7e0ff */
[----:B------:R-:W-:Y:S01]  /*1f720*/  IADD3 R98, P4, PT, R98, R141, RZ ;  /* 0x0000008d62627210 */ /* 0x000fe20007f9e0ff */
[----:B------:R-:W-:Y:S01]  /*1f730*/  VIADD R105, R105, UR8 ;  /* 0x0000000869697c36 */ /* 0x000fe20008000000 */
[----:B------:R-:W-:Y:S01]  /*1f740*/  SEL R117, RZ, 0x1, P6 ;  /* 0x00000001ff757807 */ /* 0x000fe20003000000 */
[----:B------:R-:W-:Y:S01]  /*1f750*/  IMAD.X R111, RZ, RZ, R134, P3 ;  /* 0x000000ffff6f7224 */ /* 0x000fe200018e0686 */
[----:B------:R-:W-:Y:S01]  /*1f760*/  IADD3 R107, P6, PT, R109, R110, RZ ;  /* 0x0000006e6d6b7210 */ /* 0x000fe20007fde0ff */
[----:B------:R-:W-:Y:S01]  /*1f770*/  IMAD.X R103, RZ, RZ, R112, P4 ;  /* 0x000000ffff677224 */ /* 0x000fe200020e0670 */
[----:B------:R-:W-:-:S02]  /*1f780*/  SEL R116, RZ, 0x1, P0 ;  /* 0x00000001ff747807 */ /* 0x000fc40000000000 */
[----:B------:R-:W-:Y:S01]  /*1f790*/  IADD3 R117, P3, P0, R117, R104, RZ ;  /* 0x0000006875757210 */ /* 0x000fe2000787e0ff */
[----:B------:R-:W-:Y:S01]  /*1f7a0*/  IMAD.X R104, R111, 0x1, R114, P6 ;  /* 0x000000016f687824 */ /* 0x000fe200030e0672 */
[----:B------:R-:W-:Y:S02]  /*1f7b0*/  IADD3 R102, P4, PT, R98, R107, RZ ;  /* 0x0000006b62667210 */ /* 0x000fe40007f9e0ff */
[----:B------:R-:W-:Y:S02]  /*1f7c0*/  ISETP.GT.U32.AND P6, PT, R130, R109, PT ;  /* 0x0000006d8200720c */ /* 0x000fe40003fc4070 */
[----:B------:R-:W-:Y:S01]  /*1f7d0*/  IADD3.X R128, PT, PT, RZ, R105, R128, P3, P0 ;  /* 0x00000069ff807210 */ /* 0x000fe20001fe0480 */
[----:B------:R-:W-:Y:S01]  /*1f7e0*/  IMAD.X R112, R103, 0x1, R104, P4 ;  /* 0x0000000167707824 */ /* 0x000fe200020e0668 */
[----:B------:R-:W-:Y:S02]  /*1f7f0*/  ISETP.GE.U32.AND P4, PT, R102, R107, PT ;  /* 0x0000006b6600720c */ /* 0x000fe40003f86070 */
[----:B------:R-:W-:-:S02]  /*1f800*/  ISETP.GT.U32.AND.EX P6, PT, R134, R111, PT, P6 ;  /* 0x0000006f8600720c */ /* 0x000fc40003fc4160 */
[----:B------:R-:W-:Y:S02]  /*1f810*/  IADD3.X R116, PT, PT, RZ, R105, R116, P3, P0 ;  /* 0x00000069ff747210 */ /* 0x000fe40001fe0474 */
[----:B------:R-:W-:Y:S02]  /*1f820*/  ISETP.NE.U32.AND P0, PT, R98, RZ, PT ;  /* 0x000000ff6200720c */ /* 0x000fe40003f05070 */
[----:B------:R-:W-:Y:S02]  /*1f830*/  ISETP.GE.U32.AND.EX P3, PT, R112, R104, PT, P4 ;  /* 0x000000687000720c */ /* 0x000fe40003f66140 */
[----:B------:R-:W-:Y:S02]  /*1f840*/  ISETP.GE.U32.AND P2, PT, R108, RZ, PT ;  /* 0x000000ff6c00720c */ /* 0x000fe40003f46070 */
[----:B------:R-:W-:Y:S02]  /*1f850*/  SEL R98, R130, R109, P6 ;  /* 0x0000006d82627207 */ /* 0x000fe40003000000 */
[----:B------:R-:W-:-:S02]  /*1f860*/  ISETP.NE.AND.EX P3, PT, R103, RZ, !P3, P0 ;  /* 0x000000ff6700720c */ /* 0x000fc40005f65300 */
[----:B------:R-:W-:Y:S02]  /*1f870*/  ISETP.GE.U32.AND.EX P2, PT, R131, R101, PT, P2 ;  /* 0x000000658300720c */ /* 0x000fe40003f46120 */
[----:B------:R-:W-:Y:S01]  /*1f880*/  ISETP.GE.U32.AND P4, PT, R115, R136, PT ;  /* 0x000000887300720c */ /* 0x000fe20003f86070 */
[----:B------:R-:W-:Y:S01]  /*1f890*/  VIADD R136, R15, UR5 ;  /* 0x000000050f887c36 */ /* 0x000fe20008000000 */
[----:B------:R-:W-:Y:S02]  /*1f8a0*/  SEL R101, R134, R111, P6 ;  /* 0x0000006f86657207 */ /* 0x000fe40003000000 */
[----:B------:R-:W-:Y:S01]  /*1f8b0*/  ISETP.GT.U32.AND P0, PT, R98, R107, PT ;  /* 0x0000006b6200720c */ /* 0x000fe20003f04070 */
[----:B------:R-:W-:Y:S01]  /*1f8c0*/  IMAD.MOV.U32 R98, RZ, RZ, RZ ;  /* 0x000000ffff627224 */ /* 0x000fe200078e00ff */
[----:B------:R-:W-:Y:S02]  /*1f8d0*/  SEL R15, RZ, 0x1, !P3 ;  /* 0x00000001ff0f7807 */ /* 0x000fe40005800000 */
[----:B------:R-:W-:Y:S01]  /*1f8e0*/  ISETP.GT.U32.AND.EX P0, PT, R101, R104, PT, P0 ;  /* 0x000000686500720c */ /* 0x000fe20003f04100 */
[----:B------:R-:W-:Y:S01]  /*1f8f0*/  IMAD.WIDE.U32 R104, R12, R12, R98 ;  /* 0x0000000c0c687225 */ /* 0x000fe200078e0062 */
[----:B------:R-:W-:-:S02]  /*1f900*/  SEL R103, RZ, 0x1, P2 ;  /* 0x00000001ff677807 */ /* 0x000fc40001000000 */
[----:B------:R-:W-:Y:S01]  /*1f910*/  ISETP.GE.U32.AND.EX P4, PT, R129, R138, PT, P4 ;  /* 0x0000008a8100720c */ /* 0x000fe20003f86140 */
[----:B------:R-:W-:Y:S01]  /*1f920*/  VIADD R111, R105, UR4 ;  /* 0x00000004696f7c36 */ /* 0x000fe20008000000 */
[----:B------:R-:W-:Y:S02]  /*1f930*/  IADD3 R15, P6, PT, R15, R102, RZ ;  /* 0x000000660f0f7210 */ /* 0x000fe40007fde0ff */
[----:B------:R-:W-:Y:S02]  /*1f940*/  SEL R98, RZ, 0x1, !P0 ;  /* 0x00000001ff627807 */ /* 0x000fe40004000000 */
[----:B------:R-:W-:Y:S01]  /*1f950*/  IADD3 R134, P3, P2, R103, R14, RZ ;  /* 0x0000000e67867210 */ /* 0x000fe20007a7e0ff */
[----:B------:R-:W-:Y:S01]  /*1f960*/  IMAD.X R105, RZ, RZ, R112, P6 ;  /* 0x000000ffff697224 */ /* 0x000fe200030e0670 */
[----:B------:R-:W-:Y:S02]  /*1f970*/  SEL R103, RZ, 0x1, P4 ;  /* 0x00000001ff677807 */ /* 0x000fe40002000000 */
[----:B------:R-:W-:-:S02]  /*1f980*/  SEL R101, RZ, 0x1, P5 ;  /* 0x00000001ff657807 */ /* 0x000fc40002800000 */
[----:B------:R-:W-:Y:S02]  /*1f990*/  IADD3 R98, P6, PT, R98, R117, RZ ;  /* 0x0000007562627210 */ /* 0x000fe40007fde0ff */
[----:B------:R-:W-:Y:S02]  /*1f9a0*/  IADD3 R115, P4, PT, R15, R110, RZ ;  /* 0x0000006e0f737210 */ /* 0x000fe40007f9e0ff */
[----:B------:R-:W-:Y:S01]  /*1f9b0*/  IADD3.X R110, PT, PT, RZ, R136, R101, P3, P2 ;  /* 0x00000088ff6e7210 */ /* 0x000fe20001fe4465 */
[----:B------:R-:W-:Y:S01]  /*1f9c0*/  IMAD.X R101, RZ, RZ, R128, P6 ;  /* 0x000000ffff657224 */ /* 0x000fe200030e0680 */
[----:B------:R-:W-:Y:S01]  /*1f9d0*/  IADD3 R103, P5, PT, R103, R134, RZ ;  /* 0x0000008667677210 */ /* 0x000fe20007fbe0ff */
[----:B------:R-:W-:Y:S01]  /*1f9e0*/  IMAD.X R114, R105, 0x1, R114, P4 ;  /* 0x0000000169727824 */ /* 0x000fe200020e0672 */
[----:B------:R-:W-:Y:S02]  /*1f9f0*/  ISETP.GT.U32.AND P4, PT, R102, R15, PT ;  /* 0x0000000f6600720c */ /* 0x000fe40003f84070 */
[----:B------:R-:W-:Y:S01]  /*1fa00*/  IADD3 R130, P6, PT, R98, R103, RZ ;  /* 0x0000006762827210 */ /* 0x000fe20007fde0ff */
[----:B------:R-:W-:Y:S01]  /*1fa10*/  IMAD.X R110, RZ, RZ, R110, P5 ;  /* 0x000000ffff6e7224 */ /* 0x000fe200028e066e */
[----:B------:R-:W-:-:S02]  /*1fa20*/  ISETP.GT.U32.AND.EX P4, PT, R112, R105, PT, P4 ;  /* 0x000000697000720c */ /* 0x000fc40003f84140 */
[----:B------:R-:W-:Y:S01]  /*1fa30*/  ISETP.GE.U32.AND P5, PT, R130, R103, PT ;  /* 0x000000678200720c */ /* 0x000fe20003fa6070 */
[----:B------:R-:W-:Y:S01]  /*1fa40*/  IMAD.X R129, R101, 0x1, R110, P6 ;  /* 0x0000000165817824 */ /* 0x000fe200030e066e */
[----:B------:R-:W-:Y:S02]  /*1fa50*/  SEL R14, R102, R15, P4 ;  /* 0x0000000f660e7207 */ /* 0x000fe40002000000 */
[----:B------:R-:W-:Y:S02]  /*1fa60*/  SEL R105, R112, R105, P4 ;  /* 0x0000006970697207 */ /* 0x000fe40002000000 */
[----:B------:R-:W-:Y:S02]  /*1fa70*/  ISETP.NE.U32.AND P4, PT, R98, RZ, PT ;  /* 0x000000ff6200720c */ /* 0x000fe40003f85070 */
[----:B------:R-:W-:Y:S02]  /*1fa80*/  ISETP.GE.U32.AND.EX P6, PT, R129, R110, PT, P5 ;  /* 0x0000006e8100720c */ /* 0x000fe40003fc6150 */
[----:B------:R-:W-:-:S02]  /*1fa90*/  ISETP.GE.U32.AND P0, PT, R104, RZ, PT ;  /* 0x000000ff6800720c */ /* 0x000fc40003f06070 */
[----:B------:R-:W-:Y:S01]  /*1faa0*/  ISETP.NE.AND.EX P4, PT, R101, RZ, !P6, P4 ;  /* 0x000000ff6500720c */ /* 0x000fe20007785340 */
[----:B------:R-:W-:Y:S01]  /*1fab0*/  IMAD.MOV.U32 R101, RZ, RZ, RZ ;  /* 0x000000ffff657224 */ /* 0x000fe200078e00ff */
[----:B------:R-:W-:Y:S01]  /*1fac0*/  ISETP.GT.U32.AND P5, PT, R14, R115, PT ;  /* 0x000000730e00720c */ /* 0x000fe20003fa4070 */
[----:B------:R-:W-:Y:S01]  /*1fad0*/  IMAD.WIDE.U32 R14, R11, R8, RZ ;  /* 0x000000080b0e7225 */ /* 0x000fe200078e00ff */
[----:B------:R-:W-:Y:S02]  /*1fae0*/  ISETP.GE.U32.AND.EX P0, PT, R111, R99, PT, P0 ;  /* 0x000000636f00720c */ /* 0x000fe40003f06100 */
[----:B------:R-:W-:Y:S01]  /*1faf0*/  ISETP.GT.U32.AND.EX P6, PT, R105, R114, PT, P5 ;  /* 0x000000726900720c */ /* 0x000fe20003fc4150 */
[----:B------:R-:W-:Y:S01]  /*1fb00*/  IMAD.WIDE.U32 R98, R10, R9, RZ ;  /* 0x000000090a627225 */ /* 0x000fe200078e00ff */
[----:B------:R-:W-:Y:S02]  /*1fb10*/  SEL R105, RZ, 0x1, P0 ;  /* 0x00000001ff697807 */ /* 0x000fe40000000000 */
[----:B------:R-:W-:Y:S01]  /*1fb20*/  SHF.R.U32.HI R112, RZ, 0x1f, R113 ;  /* 0x0000001fff707819 */ /* 0x000fe20000011671 */
[----:B------:R-:W-:Y:S01]  /*1fb30*/  IMAD.WIDE.U32 R102, R13, R13, R100 ;  /* 0x0000000d0d667225 */ /* 0x000fe200078e0064 */
[----:B------:R-:W-:-:S02]  /*1fb40*/  IADD3 R101, P5, PT, R14, R98, RZ ;  /* 0x000000620e657210 */ /* 0x000fc40007fbe0ff */
[----:B------:R-:W-:Y:S01]  /*1fb50*/  SEL R107, RZ, 0x1, !P6 ;  /* 0x00000001ff6b7807 */ /* 0x000fe20007000000 */
[----:B------:R-:W-:Y:S01]  /*1fb60*/  VIADD R109, R103, UR8 ;  /* 0x00000008676d7c36 */ /* 0x000fe20008000000 */
[----:B------:R-:W-:Y:S01]  /*1fb70*/  IADD3 R110, P0, P6, R105, R102, RZ ;  /* 0x00000066696e7210 */ /* 0x000fe20007e1e0ff */
[----:B------:R-:W-:Y:S01]  /*1fb80*/  IMAD.MOV.U32 R100, RZ, RZ, RZ ;  /* 0x000000ffff647224 */ /* 0x000fe200078e00ff */
[----:B------:R-:W-:Y:S01]  /*1fb90*/  LOP3.LUT R112, R112, 0x1, RZ, 0xc0, !PT ;  /* 0x0000000170707812 */ /* 0x000fe200078ec0ff */
[----:B------:R-:W-:Y:S01]  /*1fba0*/  VIADD R15, R15, UR5 ;  /* 0x000000050f0f7c36 */ /* 0x000fe20008000000 */
[----:B------:R-:W-:Y:S01]  /*1fbb0*/  SEL R105, RZ, 0x1, !P4 ;  /* 0x00000001ff697807 */ /* 0x000fe20006000000 */
[----:B------:R-:W-:Y:S01]  /*1fbc0*/  IMAD.WIDE.U32 R102, R8, R10, R100 ;  /* 0x0000000a08667225 */ /* 0x000fe200078e0064 */
[----:B------:R-:W-:Y:S02]  /*1fbd0*/  IADD3.X R109, PT, PT, RZ, R109, R112, P0, P6 ;  /* 0x0000006dff6d7210 */ /* 0x000fe400007ec470 */
[----:B------:R-:W-:Y:S01]  /*1fbe0*/  IADD3 R105, P0, PT, R105, R130, RZ ;  /* 0x0000008269697210 */ /* 0x000fe20007f1e0ff */
[----:B------:R-:W-:Y:S01]  /*1fbf0*/  VIADD R145, R99, UR6 ;  /* 0x0000000663917c36 */ /* 0x000fe20008000000 */
[----:B------:R-:W-:Y:S01]  /*1fc00*/  IADD3 R8, P4, PT, R107, R117, RZ ;  /* 0x000000756b087210 */ /* 0x000fe20007f9e0ff */
[----:B------:R-:W-:Y:S01]  /*1fc10*/  VIADD R141, R103, UR6 ;  /* 0x00000006678d7c36 */ /* 0x000fe20008000000 */
[----:B------:R-:W-:Y:S01]  /*1fc20*/  IADD3 R117, P6, PT, R105, R102, RZ ;  /* 0x0000006669757210 */ /* 0x000fe20007fde0ff */
[----:B------:R-:W-:Y:S01]  /*1fc30*/  IMAD.X R128, RZ, RZ, R129, P0 ;  /* 0x000000ffff807224 */ /* 0x000fe200000e0681 */
[----:B------:R-:W-:Y:S01]  /*1fc40*/  ISETP.GE.U32.AND P0, PT, R101, R14, PT ;  /* 0x0000000e6500720c */ /* 0x000fe20003f06070 */
[----:B------:R-:W-:Y:S01]  /*1fc50*/  IMAD.X R14, R145, 0x1, R15, P5 ;  /* 0x00000001910e7824 */ /* 0x000fe200028e060f */
[----:B------:R-:W-:Y:S01]  /*1fc60*/  IADD3 R112, P5, PT, R8, R117, RZ ;  /* 0x0000007508707210 */ /* 0x000fe20007fbe0ff */
[----:B------:R-:W-:Y:S01]  /*1fc70*/  IMAD.X R100, RZ, RZ, R116, P4 ;  /* 0x000000ffff647224 */ /* 0x000fe200020e0674 */
[----:B------:R-:W-:Y:S01]  /*1fc80*/  IADD3 R108, P4, PT, R115, R108, RZ ;  /* 0x0000006c736c7210 */ /* 0x000fe20007f9e0ff */
[----:B------:R-:W-:Y:S01]  /*1fc90*/  IMAD.X R116, R128, 0x1, R141, P6 ;  /* 0x0000000180747824 */ /* 0x000fe200030e068d */
[----:B------:R-:W-:-:S02]  /*1fca0*/  ISETP.GE.U32.AND.EX P6, PT, R106, R135, PT, P1 ;  /* 0x000000876a00720c */ /* 0x000fc40003fc6110 */
[----:B------:R-:W-:Y:S01]  /*1fcb0*/  ISETP.GE.U32.AND P1, PT, R108, R115, PT ;  /* 0x000000736c00720c */ /* 0x000fe20003f26070 */
[----:B------:R-:W-:Y:S01]  /*1fcc0*/  IMAD.X R113, R100, 0x1, R116, P5 ;  /* 0x0000000164717824 */ /* 0x000fe200028e0674 */
[----:B------:R-:W-:Y:S01]  /*1fcd0*/  ISETP.GE.U32.AND P5, PT, R112, R117, PT ;  /* 0x000000757000720c */ /* 0x000fe20003fa6070 */
[----:B------:R-:W-:Y:S01]  /*1fce0*/  IMAD.X R103, R114, 0x1, R131, P4 ;  /* 0x0000000172677824 */ /* 0x000fe200020e0683 */
[----:B------:R-:W-:Y:S02]  /*1fcf0*/  SEL R99, RZ, 0x1, P6 ;  /* 0x00000001ff637807 */ /* 0x000fe40003000000 */
[----:B------:R-:W-:Y:S02]  /*1fd00*/  ISETP.NE.U32.AND P6, PT, R8, RZ, PT ;  /* 0x000000ff0800720c */ /* 0x000fe40003fc5070 */
[----:B------:R-:W-:Y:S02]  /*1fd10*/  ISETP.GE.U32.AND.EX P5, PT, R113, R116, PT, P5 ;  /* 0x000000747100720c */ /* 0x000fe40003fa6150 */
[----:B------:R-:W-:Y:S01]  /*1fd20*/  ISETP.GE.U32.AND.EX P0, PT, R14, R15, PT, P0 ;  /* 0x0000000f0e00720c */ /* 0x000fe20003f06100 */
[----:B------:R-:W-:Y:S01]  /*1fd30*/  IMAD.MOV.U32 R15, RZ, RZ, RZ ;  /* 0x000000ffff0f7224 */ /* 0x000fe200078e00ff */
[----:B------:R-:W-:-:S02]  /*1fd40*/  ISETP.GE.U32.AND.EX P1, PT, R103, R114, PT, P1 ;  /* 0x000000726700720c */ /* 0x000fc40003f26110 */
[----:B------:R-:W-:Y:S01]  /*1fd50*/  ISETP.NE.AND.EX P6, PT, R100, RZ, !P5, P6 ;  /* 0x000000ff6400720c */ /* 0x000fe20006fc5360 */
[----:B------:R-:W-:Y:S01]  /*1fd60*/  IMAD.WIDE.U32 R8, R9, R11, R14 ;  /* 0x0000000b09087225 */ /* 0x000fe200078e000e */
[----:B------:R-:W-:Y:S02]  /*1fd70*/  SEL R15, RZ, 0x1, P1 ;  /* 0x00000001ff0f7807 */ /* 0x000fe40000800000 */
[----:B------:R-:W-:Y:S01]  /*1fd80*/  SEL R107, RZ, 0x1, !P6 ;  /* 0x00000001ff6b7807 */ /* 0x000fe20007000000 */
[----:B------:R-:W-:Y:S01]  /*1fd90*/  VIADD R135, R9, UR5 ;  /* 0x0000000509877c36 */ /* 0x000fe20008000000 */
[----:B------:R-:W-:Y:S02]  /*1fda0*/  ISETP.GE.U32.AND P1, PT, R102, RZ, PT ;  /* 0x000000ff6600720c */ /* 0x000fe40003f26070 */
[----:B------:R-:W-:Y:S02]  /*1fdb0*/  IADD3.X R99, PT, PT, RZ, R136, R99, P3, P2 ;  /* 0x00000088ff637210 */ /* 0x000fe40001fe4463 */
[----:B------:R-:W-:-:S02]  /*1fdc0*/  ISETP.GT.U32.AND P3, PT, R130, R105, PT ;  /* 0x000000698200720c */ /* 0x000fc40003f64070 */
[----:B------:R-:W-:Y:S02]  /*1fdd0*/  IADD3 R107, P5, PT, R107, R112, RZ ;  /* 0x000000706b6b7210 */ /* 0x000fe40007fbe0ff */
[----:B------:R-:W-:Y:S02]  /*1fde0*/  ISETP.GE.U32.AND.EX P1, PT, R141, R101, PT, P1 ;  /* 0x000000658d00720c */ /* 0x000fe40003f26110 */
[----:B------:R-:W-:Y:S01]  /*1fdf0*/  ISETP.GT.U32.AND.EX P3, PT, R129, R128, PT, P3 ;  /* 0x000000808100720c */ /* 0x000fe20003f64130 */
[----:B------:R-:W-:Y:S01]  /*1fe00*/  IMAD.X R100, RZ, RZ, R113, P5 ;  /* 0x000000ffff647224 */ /* 0x000fe200028e0671 */
[----:B------:R-:W-:Y:S02]  /*1fe10*/  IADD3 R15, P2, PT, R15, R134, RZ ;  /* 0x000000860f0f7210 */ /* 0x000fe40007f5e0ff */
[----:B------:R-:W-:Y:S02]  /*1fe20*/  SEL R131, RZ, 0x1, P1 ;  /* 0x00000001ff837807 */ /* 0x000fe40000800000 */
[----:B------:R-:W-:Y:S01]  /*1fe30*/  IADD3 R106, P4, PT, R107, R104, RZ ;  /* 0x000000686b6a7210 */ /* 0x000fe20007f9e0ff */
[----:B------:R-:W-:Y:S01]  /*1fe40*/  IMAD.X R9, RZ, RZ, R99, P2 ;  /* 0x000000ffff097224 */ /* 0x000fe200010e0663 */
[----:B------:R-:W-:-:S02]  /*1fe50*/  ISETP.GT.U32.AND P1, PT, R112, R107, PT ;  /* 0x0000006b7000720c */ /* 0x000fc40003f24070 */
[----:B------:R-:W-:Y:S01]  /*1fe60*/  SEL R114, R130, R105, P3 ;  /* 0x0000006982727207 */ /* 0x000fe20001800000 */
[----:B------:R-:W-:Y:S01]  /*1fe70*/  IMAD.X R105, R100, 0x1, R111, P4 ;  /* 0x0000000164697824 */ /* 0x000fe200020e066f */
[----:B------:R-:W-:Y:S02]  /*1fe80*/  SEL R115, R129, R128, P3 ;  /* 0x0000008081737207 */ /* 0x000fe40001800000 */
[----:B------:R-:W-:Y:S02]  /*1fe90*/  IADD3 R131, P5, P6, R131, R8, RZ ;  /* 0x0000000883837210 */ /* 0x000fe40007ebe0ff */
[----:B------:R-:W-:Y:S02]  /*1fea0*/  IADD3 R8, P3, PT, R15, R106, RZ ;  /* 0x0000006a0f087210 */ /* 0x000fe40007f7e0ff */
        /* <DEDUP_REMOVED lines=29> */
[----:B------:R-:W-:Y:S01]  /*20080*/  ISETP.GE.U32.AND P0, PT, R101, R98, PT ;  /* 0x000000626500720c */ /* 0x000fe20003f06070 */
[----:B------:R-:W-:Y:S01]  /*20090*/  IMAD.WIDE.U32 R100, R11, R12, RZ ;  /* 0x0000000c0b647225 */ /* 0x000fe200078e00ff */
[----:B------:R-:W-:Y:S02]  /*200a0*/  ISETP.NE.U32.AND P1, PT, R9, RZ, PT ;  /* 0x000000ff0900720c */ /* 0x000fe40003f25070 */
[----:B------:R-:W-:Y:S01]  /*200b0*/  SEL R15, R8, R15, P2 ;  /* 0x0000000f080f7207 */ /* 0x000fe20001000000 */
[----:B------:R-:W-:Y:S01]  /*200c0*/  IMAD.WIDE.U32 R8, R10, R13, RZ ;  /* 0x0000000d0a087225 */ /* 0x000fe200078e00ff */
[----:B------:R-:W-:-:S02]  /*200d0*/  ISETP.GE.U32.AND.EX P3, PT, R129, R112, PT, P3 ;  /* 0x000000708100720c */ /* 0x000fc40003f66130 */
[----:B------:R-:W-:Y:S01]  /*200e0*/  SEL R98, R104, R99, P2 ;  /* 0x0000006368627207 */ /* 0x000fe20001000000 */
[----:B------:R-:W-:Y:S01]  /*200f0*/  IMAD.X R115, R99, 0x1, R141, P4 ;  /* 0x0000000163737824 */ /* 0x000fe200020e068d */
[----:B------:R-:W-:Y:S01]  /*20100*/  ISETP.GT.U32.AND P4, PT, R15, R110, PT ;  /* 0x0000006e0f00720c */ /* 0x000fe20003f84070 */
[----:B------:R-:W-:Y:S01]  /*20110*/  VIADD R117, R9, UR6 ;  /* 0x0000000609757c36 */ /* 0x000fe20008000000 */
[----:B------:R-:W-:Y:S02]  /*20120*/  ISETP.NE.AND.EX P1, PT, R105, RZ, !P3, P1 ;  /* 0x000000ff6900720c */ /* 0x000fe40005f25310 */
[----:B------:R-:W-:Y:S02]  /*20130*/  IADD3 R15, P2, PT, R100, R8, RZ ;  /* 0x00000008640f7210 */ /* 0x000fe40007f5e0ff */
[----:B------:R-:W-:Y:S01]  /*20140*/  ISETP.GE.U32.AND.EX P3, PT, R14, R145, PT, P0 ;  /* 0x000000910e00720c */ /* 0x000fe20003f66100 */
[----:B------:R-:W-:Y:S01]  /*20150*/  IMAD.MOV.U32 R14, RZ, RZ, RZ ;  /* 0x000000ffff0e7224 */ /* 0x000fe200078e00ff */
[----:B------:R-:W-:-:S02]  /*20160*/  ISETP.GT.U32.AND.EX P0, PT, R98, R115, PT, P4 ;  /* 0x000000736200720c */ /* 0x000fc40003f04140 */
[----:B------:R-:W-:Y:S01]  /*20170*/  SEL R109, RZ, 0x1, !P1 ;  /* 0x00000001ff6d7807 */ /* 0x000fe20004800000 */
[----:B------:R-:W-:Y:S01]  /*20180*/  IMAD.WIDE.U32 R98, R12, R10, R14 ;  /* 0x0000000a0c627225 */ /* 0x000fe200078e000e */
[----:B------:R-:W-:Y:S02]  /*20190*/  SEL R12, RZ, 0x1, P3 ;  /* 0x00000001ff0c7807 */ /* 0x000fe40001800000 */
[----:B------:R-:W-:Y:S01]  /*201a0*/  SEL R14, RZ, 0x1, !P0 ;  /* 0x00000001ff0e7807 */ /* 0x000fe20004000000 */
[----:B------:R-:W-:Y:S01]  /*201b0*/  VIADD R113, R99, UR6 ;  /* 0x0000000663717c36 */ /* 0x000fe20008000000 */
[----:B------:R-:W-:Y:S02]  /*201c0*/  IADD3 R109, P0, PT, R109, R106, RZ ;  /* 0x0000006a6d6d7210 */ /* 0x000fe40007f1e0ff */
[----:B------:R-:W-:Y:S02]  /*201d0*/  IADD3.X R12, PT, PT, RZ, R135, R12, P5, P6 ;  /* 0x00000087ff0c7210 */ /* 0x000fe40002fec40c */
[----:B------:R-:W-:Y:S01]  /*201e0*/  IADD3 R14, P3, PT, R14, R131, RZ ;  /* 0x000000830e0e7210 */ /* 0x000fe20007f7e0ff */
[----:B------:R-:W-:Y:S01]  /*201f0*/  IMAD.X R104, RZ, RZ, R129, P0 ;  /* 0x000000ffff687224 */ /* 0x000fe200000e0681 */
[----:B------:R-:W-:-:S02]  /*20200*/  IADD3 R107, P1, PT, R109, R98, RZ ;  /* 0x000000626d6b7210 */ /* 0x000fc40007f3e0ff */
        /* <DEDUP_REMOVED lines=8> */
[----:B------:R-:W-:Y:S01]  /*20290*/  ISETP.GE.U32.AND P3, PT, R15, R100, PT ;  /* 0x000000640f00720c */ /* 0x000fe20003f66070 */
[----:B------:R-:W-:Y:S01]  /*202a0*/  IMAD.X R100, R117, 0x1, R14, P2 ;  /* 0x0000000175647824 */ /* 0x000fe200010e060e */
[----:B------:R-:W-:Y:S01]  /*202b0*/  ISETP.GT.U32.AND.EX P4, PT, R129, R104, PT, P4 ;  /* 0x000000688100720c */ /* 0x000fe20003f84140 */
[----:B------:R-:W-:Y:S01]  /*202c0*/  IMAD.MOV.U32 R101, RZ, RZ, RZ ;  /* 0x000000ffff657224 */ /* 0x000fe200078e00ff */
[----:B------:R-:W-:-:S02]  /*202d0*/  ISETP.GE.U32.AND.EX P0, PT, R105, R102, PT, P0 ;  /* 0x000000666900720c */ /* 0x000fc40003f06100 */
[----:B------:R-:W-:Y:S02]  /*202e0*/  ISETP.GE.U32.AND P2, PT, R98, RZ, PT ;  /* 0x000000ff6200720c */ /* 0x000fe40003f46070 */
[----:B------:R-:W-:Y:S02]  /*202f0*/  ISETP.NE.AND.EX P0, PT, R99, RZ, !P0, P1 ;  /* 0x000000ff6300720c */ /* 0x000fe40004705310 */
[----:B------:R-:W-:Y:S01]  /*20300*/  ISETP.GE.U32.AND P1, PT, R15, R8, PT ;  /* 0x000000080f00720c */ /* 0x000fe20003f26070 */
[----:B------:R-:W-:Y:S01]  /*20310*/  IMAD.WIDE.U32 R8, R13, R11, R100 ;  /* 0x0000000b0d087225 */ /* 0x000fe200078e0064 */
[----:B------:R-:W-:Y:S02]  /*20320*/  SEL R99, RZ, 0x1, !P0 ;  /* 0x00000001ff637807 */ /* 0x000fe40004000000 */
[----:B------:R-:W-:Y:S02]  /*20330*/  ISETP.GE.U32.AND.EX P0, PT, R100, R14, PT, P3 ;  /* 0x0000000e6400720c */ /* 0x000fe40003f06130 */
[----:B------:R-:W-:-:S02]  /*20340*/  IADD3 R99, P5, PT, R99, R12, RZ ;  /* 0x0000000c63637210 */ /* 0x000fc40007fbe0ff */
[----:B------:R-:W-:Y:S02]  /*20350*/  SEL R13, R106, R109, P4 ;  /* 0x0000006d6a0d7207 */ /* 0x000fe40002000000 */
[----:B------:R-:W-:Y:S01]  /*20360*/  ISETP.GT.U32.AND P3, PT, R12, R99, PT ;  /* 0x000000630c00720c */ /* 0x000fe20003f64070 */
[----:B------:R-:W-:Y:S01]  /*20370*/  IMAD.X R14, RZ, RZ, R105, P5 ;  /* 0x000000ffff0e7224 */ /* 0x000fe200028e0669 */
[----:B------:R-:W-:Y:S01]  /*20380*/  IADD3 R111, P6, PT, R99, R98, RZ ;  /* 0x00000062636f7210 */ /* 0x000fe20007fde0ff */
[----:B------:R-:W-:Y:S01]  /*20390*/  VIADD R98, R9, UR5 ;  /* 0x0000000509627c36 */ /* 0x000fe20008000000 */
[----:B------:R-:W-:Y:S02]  /*203a0*/  ISETP.GE.U32.AND.EX P2, PT, R113, R15, PT, P2 ;  /* 0x0000000f7100720c */ /* 0x000fe40003f46120 */
[----:B------:R-:W-:Y:S01]  /*203b0*/  ISETP.GT.U32.AND.EX P5, PT, R105, R14, PT, P3 ;  /* 0x0000000e6900720c */ /* 0x000fe20003fa4130 */
[----:B------:R-:W-:Y:S01]  /*203c0*/  IMAD.X R113, R14, 0x1, R113, P6 ;  /* 0x000000010e717824 */ /* 0x000fe200030e0671 */
[----:B------:R-:W-:-:S02]  /*203d0*/  SEL R15, R129, R104, P4 ;  /* 0x00000068810f7207 */ /* 0x000fc40002000000 */
[----:B------:R-:W-:Y:S02]  /*203e0*/  SEL R12, R12, R99, P5 ;  /* 0x000000630c0c7207 */ /* 0x000fe40002800000 */
[----:B------:R-:W-:Y:S02]  /*203f0*/  ISETP.GT.U32.AND P3, PT, R13, R107, PT ;  /* 0x0000006b0d00720c */ /* 0x000fe40003f64070 */
[----:B------:R-:W-:Y:S02]  /*20400*/  SEL R13, R105, R14, P5 ;  /* 0x0000000e690d7207 */ /* 0x000fe40002800000 */
[----:B------:R-:W-:Y:S02]  /*20410*/  ISETP.GT.U32.AND P4, PT, R12, R111, PT ;  /* 0x0000006f0c00720c */ /* 0x000fe40003f84070 */
[----:B------:R-:W-:Y:S02]  /*20420*/  SEL R99, RZ, 0x1, P2 ;  /* 0x00000001ff637807 */ /* 0x000fe40001000000 */
[----:B------:R-:W-:-:S02]  /*20430*/  ISETP.GE.U32.AND.EX P1, PT, R100, R117, PT, P1 ;  /* 0x000000756400720c */ /* 0x000fc40003f26110 */
[----:B------:R-:W-:Y:S02]  /*20440*/  ISETP.GT.U32.AND.EX P3, PT, R15, R102, PT, P3 ;  /* 0x000000660f00720c */ /* 0x000fe40003f64130 */
[----:B------:R-:W-:Y:S02]  /*20450*/  ISETP.GT.U32.AND.EX P2, PT, R13, R113, PT, P4 ;  /* 0x000000710d00720c */ /* 0x000fe40003f44140 */
[----:B------:R-:W-:Y:S02]  /*20460*/  IADD3 R8, P4, P5, R99, R8, RZ ;  /* 0x0000000863087210 */ /* 0x000fe40007d9e0ff */
[----:B------:R-:W-:Y:S02]  /*20470*/  SEL R9, RZ, 0x1, P0 ;  /* 0x00000001ff097807 */ /* 0x000fe40000000000 */
[----:B------:R-:W-:Y:S02]  /*20480*/  SEL R15, RZ, 0x1, !P3 ;  /* 0x00000001ff0f7807 */ /* 0x000fe40005800000 */
[----:B------:R-:W-:-:S02]  /*20490*/  SEL R12, RZ, 0x1, !P2 ;  /* 0x00000001ff0c7807 */ /* 0x000fc40005000000 */
[----:B------:R-:W-:Y:S02]  /*204a0*/  SEL R13, RZ, 0x1, P1 ;  /* 0x00000001ff0d7807 */ /* 0x000fe40000800000 */
[----:B------:R-:W-:Y:S02]  /*204b0*/  IADD3.X R14, PT, PT, RZ, R98, R9, P4, P5 ;  /* 0x00000062ff0e7210 */ /* 0x000fe400027ea409 */
[-C--:B------:R-:W-:Y:S02]  /*204c0*/  IADD3 R15, P0, PT, R15, R8.reuse, RZ ;  /* 0x000000080f0f7210 */ /* 0x080fe40007f1e0ff */
[----:B------:R-:W-:Y:S01]  /*204d0*/  IADD3 R12, P1, PT, R12, R8, RZ ;  /* 0x000000080c0c7210 */ /* 0x000fe20007f3e0ff */
[----:B------:R-:W-:Y:S01]  /*204e0*/  IMAD.WIDE.U32 R8, R11, R10, RZ ;  /* 0x0000000a0b087225 */ /* 0x000fe200078e00ff */
[----:B------:R-:W-:Y:S02]  /*204f0*/  IADD3.X R13, PT, PT, RZ, R98, R13, P4, P5 ;  /* 0x00000062ff0d7210 */ /* 0x000fe400027ea40d */
[-C--:B------:R-:W-:Y:S01]  /*20500*/  IADD3 R98, P2, PT, R12, R15.reuse, RZ ;  /* 0x0000000f0c627210 */ /* 0x080fe20007f5e0ff */
[----:B------:R-:W-:Y:S01]  /*20510*/  IMAD.X R14, RZ, RZ, R14, P0 ;  /* 0x000000ffff0e7224 */ /* 0x000fe200000e060e */
[----:B------:R-:W-:Y:S01]  /*20520*/  IADD3 R22, P4, PT, R113, R22, RZ ;  /* 0x0000001671167210 */ /* 0x000fe20007f9e0ff */
[----:B------:R-:W-:Y:S01]  /*20530*/  IMAD.X R13, RZ, RZ, R13, P1 ;  /* 0x000000ffff0d7224 */ /* 0x000fe200008e060d */
[----:B------:R-:W-:Y:S01]  /*20540*/  ISETP.GE.U32.AND P0, PT, R98, R15, PT ;  /* 0x0000000f6200720c */ /* 0x000fe20003f06070 */
[----:B------:R-:W-:Y:S01]  /*20550*/  IMAD.SHL.U32 R15, R8, 0x2, RZ ;  /* 0x00000002080f7824 */ /* 0x000fe200078e00ff */
[----:B------:R-:W-:Y:S01]  /*20560*/  ISETP.NE.U32.AND P1, PT, R12, RZ, PT ;  /* 0x000000ff0c00720c */ /* 0x000fe20003f25070 */
[----:B------:R-:W-:-:S02]  /*20570*/  IMAD.X R105, R13, 0x1, R14, P2 ;  /* 0x000000010d697824 */ /* 0x000fc400010e060e */
[----:B------:R-:W-:-:S03]  /*20580*/  VIADD R101, R9, UR5 ;  /* 0x0000000509657c36 */ /* 0x000fc60008000000 */
[----:B------:R-:W-:Y:S01]  /*20590*/  ISETP.GE.U32.AND.EX P0, PT, R105, R14, PT, P0 ;  /* 0x0000000e6900720c */ /* 0x000fe20003f06100 */
[----:B------:R-:W-:Y:S01]  /*205a0*/  IMAD.MOV.U32 R14, RZ, RZ, RZ ;  /* 0x000000ffff0e7224 */ /* 0x000fe200078e00ff */
[----:B------:R-:W-:Y:S02]  /*205b0*/  SHF.R.U64 R8, R8, 0x1f, R101 ;  /* 0x0000001f08087819 */ /* 0x000fe40000001265 */
[----:B------:R-:W-:Y:S01]  /*205c0*/  ISETP.NE.AND.EX P0, PT, R13, RZ, !P0, P1 ;  /* 0x000000ff0d00720c */ /* 0x000fe20004705310 */
[----:B------:R-:W-:-:S03]  /*205d0*/  IMAD.WIDE.U32 R12, R10, R10, R14 ;  /* 0x0000000a0a0c7225 */ /* 0x000fc600078e000e */
[----:B------:R-:W-:Y:S01]  /*205e0*/  SEL R9, RZ, 0x1, !P0 ;  /* 0x00000001ff097807 */ /* 0x000fe20004000000 */
[----:B------:R-:W-:Y:S01]  /*205f0*/  VIADD R99, R13, UR6 ;  /* 0x000000060d637c36 */ /* 0x000fe20008000000 */
[----:B------:R-:W-:Y:S02]  /*20600*/  ISETP.GE.U32.AND P0, PT, R12, RZ, PT ;  /* 0x000000ff0c00720c */ /* 0x000fe40003f06070 */
[----:B------:R-:W-:Y:S01]  /*20610*/  IADD3 R13, P2, PT, R9, R98, RZ ;  /* 0x00000062090d7210 */ /* 0x000fe20007f5e0ff */
[----:B------:R-:W-:Y:S01]  /*20620*/  IMAD.MOV.U32 R9, RZ, RZ, RZ ;  /* 0x000000ffff097224 */ /* 0x000fe200078e00ff */
[----:B------:R-:W-:Y:S02]  /*20630*/  ISETP.GE.U32.AND.EX P0, PT, R99, R15, PT, P0 ;  /* 0x0000000f6300720c */ /* 0x000fe40003f06100 */
[----:B------:R-:W-:Y:S01]  /*20640*/  ISETP.GT.U32.AND P1, PT, R98, R13, PT ;  /* 0x0000000d6200720c */ /* 0x000fe20003f24070 */
[----:B------:R-:W-:Y:S02]  /*20650*/  IMAD.X R10, RZ, RZ, R105, P2 ;  /* 0x000000ffff0a7224 */ /* 0x000fe400010e0669 */
[----:B------:R-:W-:Y:S01]  /*20660*/  IMAD.WIDE.U32 R8, R11, R11, R8 ;  /* 0x0000000b0b087225 */ /* 0x000fe200078e0008 */
[----:B------:R-:W-:-:S02]  /*20670*/  SEL R11, RZ, 0x1, P0 ;  /* 0x00000001ff0b7807 */ /* 0x000fc40000000000 */
[----:B------:R-:W-:Y:S01]  /*20680*/  ISETP.GT.U32.AND.EX P0, PT, R105, R10, PT, P1 ;  /* 0x0000000a6900720c */ /* 0x000fe20003f04110 */
[----:B------:R-:W-:Y:S01]  /*20690*/  VIADD R107, R9, UR5 ;  /* 0x00000005096b7c36 */ /* 0x000fe20008000000 */
[----:B------:R-:W-:Y:S02]  /*206a0*/  IADD3 R109, P1, PT, R13, R12, RZ ;  /* 0x0000000c0d6d7210 */ /* 0x000fe40007f3e0ff */
[----:B------:R-:W-:Y:S02]  /*206b0*/  IADD3 R11, P2, P3, R11, R8, RZ ;  /* 0x000000080b0b7210 */ /* 0x000fe40007b5e0ff */
[----:B------:R-:W-:Y:S01]  /*206c0*/  SEL R8, R98, R13, P0 ;  /* 0x0000000d62087207 */ /* 0x000fe20000000000 */
[----:B------:R-:W-:Y:S01]  /*206d0*/  IMAD.X R106, R10, 0x1, R99, P1 ;  /* 0x000000010a6a7824 */ /* 0x000fe200008e0663 */
[----:B------:R-:W-:Y:S01]  /*206e0*/  SEL R9, R105, R10, P0 ;  /* 0x0000000a69097207 */ /* 0x000fe20000000000 */
[----:B------:R-:W-:Y:S01]  /*206f0*/  IMAD.X R98, R110, 0x1, R17, P4 ;  /* 0x000000016e627824 */ /* 0x000fe200020e0611 */
[----:B------:R-:W-:-:S02]  /*20700*/  ISETP.GT.U32.AND P0, PT, R8, R109, PT ;  /* 0x0000006d0800720c */ /* 0x000fc40003f04070 */
        /* <DEDUP_REMOVED lines=60> */
.L_x_102:
[----:B------:R-:W-:Y:S05]  /*20ad0*/  BSYNC.RELIABLE B9 ;  /* 0x0000000000097941 */ /* 0x000fea0003800100 */
.L_x_101:
        /* <DEDUP_REMOVED lines=38> */
.L_x_103:
[----:B------:R-:W-:Y:S05]  /*20d40*/  BSYNC.RECONVERGENT B8 ;  /* 0x0000000000087941 */ /* 0x000fea0003800200 */
.L_x_100:
        /* <DEDUP_REMOVED lines=21> */
[----:B------:R-:W-:Y:S01]  /*20ea0*/  ISETP.GE.U32.AND P1, PT, R14, RZ, PT ;  /* 0x000000ff0e00720c */ /* 0x000fe20003f26070 */
[----:B------:R-:W-:Y:S01]  /*20eb0*/  IMAD.WIDE.U32 R10, R109, 0x3d1, R8 ;  /* 0x000003d16d0a7825 */ /* 0x000fe200078e0008 */
[----:B------:R-:W-:Y:S02]  /*20ec0*/  IADD3 R8, P2, PT, R13, R14, RZ ;  /* 0x0000000e0d087210 */ /* 0x000fe40007f5e0ff */
[----:B------:R-:W-:Y:S01]  /*20ed0*/  ISETP.GE.U32.AND P3, PT, R72, R73, PT ;  /* 0x000000494800720c */ /* 0x000fe20003f66070 */
        /* <DEDUP_REMOVED lines=30> */
[----:B------:R-:W-:Y:S01]  /*210c0*/  IMAD.X R17, R100, 0x1, R14, P3 ;  /* 0x0000000164117824 */ /* 0x000fe200018e060e */
        /* <DEDUP_REMOVED lines=8> */
[----:B------:R-:W-:Y:S01]  /*21150*/  ISETP.GE.U32.AND.EX P0, PT, R22, R9, PT, P0 ;  /* 0x000000091600720c */ /* 0x000fe20003f06100 */
[----:B------:R-:W-:Y:S01]  /*21160*/  IMAD.X R22, RZ, RZ, R17, P4 ;  /* 0x000000ffff167224 */ /* 0x000fe200020e0611 */
[----:B------:R-:W-:Y:S02]  /*21170*/  ISETP.GE.U32.AND.EX P1, PT, R14, R23, PT, P1 ;  /* 0x000000170e00720c */ /* 0x000fe40003f26110 */
[----:B------:R-:W-:Y:S01]  /*21180*/  ISETP.GT.U32.AND P3, PT, R8, R99, PT ;  /* 0x000000630800720c */ /* 0x000fe20003f64070 */
[----:B------:R-:W-:Y:S01]  /*21190*/  IMAD.WIDE.U32 R8, RZ, R107, R10 ;  /* 0x0000006bff087225 */ /* 0x000fe200078e000a */
[----:B------:R-:W-:-:S02]  /*211a0*/  SEL R13, RZ, 0x1, P0 ;  /* 0x00000001ff0d7807 */ /* 0x000fc40000000000 */
[----:B------:R-:W-:Y:S01]  /*211b0*/  SEL R14, RZ, 0x1, P1 ;  /* 0x00000001ff0e7807 */ /* 0x000fe20000800000 */
[----:B------:R-:W-:Y:S01]  /*211c0*/  IMAD R9, R107, 0x3d1, R9 ;  /* 0x000003d16b097824 */ /* 0x000fe200078e0209 */
[----:B------:R-:W-:Y:S02]  /*211d0*/  SEL R15, R100, R17, P2 ;  /* 0x00000011640f7207 */ /* 0x000fe40001000000 */
[----:B------:R-:W-:Y:S02]  /*211e0*/  IADD3 R11, P1, P2, R14, R12, R13 ;  /* 0x0000000c0e0b7210 */ /* 0x000fe40007a3e00d */
[----:B------:R-:W-:Y:S02]  /*211f0*/  ISETP.GT.U32.AND.EX P0, PT, R15, R22, PT, P3 ;  /* 0x000000160f00720c */ /* 0x000fe40003f04130 */
[----:B------:R-:W-:Y:S02]  /*21200*/  IADD3 R8, P3, P4, R105, R11, R8 ;  /* 0x0000000b69087210 */ /* 0x000fe40007c7e008 */
[----:B------:R-:W-:-:S02]  /*21210*/  IADD3.X R128, PT, PT, RZ, RZ, RZ, P1, P2 ;  /* 0x000000ffff807210 */ /* 0x000fc40000fe44ff */
        /* <DEDUP_REMOVED lines=34> */
.L_x_106:
[----:B------:R-:W-:Y:S05]  /*21440*/  BSYNC.RELIABLE B9 ;  /* 0x0000000000097941 */ /* 0x000fea0003800100 */
.L_x_105:
        /* <DEDUP_REMOVED lines=38> */
.L_x_107:
[----:B------:R-:W-:Y:S05]  /*216b0*/  BSYNC.RECONVERGENT B8 ;  /* 0x0000000000087941 */ /* 0x000fea0003800200 */
.L_x_104:
        /* <DEDUP_REMOVED lines=48> */
.L_x_110:
[----:B------:R-:W-:Y:S05]  /*219c0*/  BSYNC.RELIABLE B9 ;  /* 0x0000000000097941 */ /* 0x000fea0003800100 */
.L_x_109:
        /* <DEDUP_REMOVED lines=38> */
.L_x_111:
[----:B------:R-:W-:Y:S05]  /*21c30*/  BSYNC.RECONVERGENT B8 ;  /* 0x0000000000087941 */ /* 0x000fea0003800200 */
.L_x_108:
        /* <DEDUP_REMOVED lines=46> */
.L_x_114:
[----:B------:R-:W-:Y:S05]  /*21f20*/  BSYNC.RELIABLE B9 ;  /* 0x0000000000097941 */ /* 0x000fea0003800100 */
.L_x_113:
        /* <DEDUP_REMOVED lines=38> */
.L_x_115:
[----:B------:R-:W-:Y:S05]  /*22190*/  BSYNC.RECONVERGENT B8 ;  /* 0x0000000000087941 */ /* 0x000fea0003800200 */
.L_x_112:
        /* <DEDUP_REMOVED lines=23> */
[----:B------:R-:W-:Y:S01]  /*22310*/  IMAD.WIDE.U32 R98, R130, R116, RZ ;  /* 0x0000007482627225 */ /* 0x000fe200078e00ff */
[----:B------:R-:W-:-:S03]  /*22320*/  SEL R19, RZ, 0x1, P1 ;  /* 0x00000001ff137807 */ /* 0x000fc60000800000 */
        /* <DEDUP_REMOVED lines=8> */
[----:B------:R-:W-:Y:S01]  /*223b0*/  VIADD R12, R15, UR4 ;  /* 0x000000040f0c7c36 */ /* 0x000fe20008000000 */
[----:B------:R-:W-:Y:S01]  /*223c0*/  LOP3.LUT R19, R19, 0x1, RZ, 0xc0, !PT ;  /* 0x0000000113137812 */ /* 0x000fe200078ec0ff */
[----:B------:R-:W-:-:S04]  /*223d0*/  IMAD.WIDE.U32 R14, R138, R140, R10 ;  /* 0x0000008c8a0e7225 */ /* 0x000fc800078e000a */
[----:B------:R-:W-:Y:S01]  /*223e0*/  IMAD.X R10, R17, 0x1, R100, P0 ;  /* 0x00000001110a7824 */ /* 0x000fe200000e0664 */
[----:B------:R-:W-:Y:S01]  /*223f0*/  ISETP.GE.U32.AND P0, PT, R13, R98, PT ;  /* 0x000000620d00720c */ /* 0x000fe20003f06070 */
[----:B------:R-:W-:Y:S01]  /*22400*/  VIADD R107, R99, UR4 ;  /* 0x00000004636b7c36 */ /* 0x000fe20008000000 */
[----:B------:R-:W-:Y:S01]  /*22410*/  IADD3.X R98, PT, PT, RZ, R12, R19, P4, P6 ;  /* 0x0000000cff627210 */ /* 0x000fe200027ec413 */
[----:B------:R-:W-:Y:S01]  /*22420*/  VIADD R19, R15, UR7 ;  /* 0x000000070f137c36 */ /* 0x000fe20008000000 */
[----:B------:R-:W-:Y:S01]  /*22430*/  ISETP.GE.U32.AND.EX P3, PT, R10, R100, PT, P3 ;  /* 0x000000640a00720c */ /* 0x000fe20003f66130 */
[----:B------:R-:W-:Y:S01]  /*22440*/  IMAD.WIDE.U32 R22, R141, R138, RZ ;  /* 0x0000008a8d167225 */ /* 0x000fe200078e00ff */
[----:B------:R-:W-:Y:S02]  /*22450*/  IADD3 R12, P6, PT, R73, R14, RZ ;  /* 0x0000000e490c7210 */ /* 0x000fe40007fde0ff */
[----:B------:R-:W-:Y:S02]  /*22460*/  ISETP.GE.U32.AND P4, PT, R14, RZ, PT ;  /* 0x000000ff0e00720c */ /* 0x000fe40003f86070 */
[----:B------:R-:W-:-:S02]  /*22470*/  ISETP.GE.U32.AND.EX P2, PT, R10, R17, PT, P2 ;  /* 0x000000110a00720c */ /* 0x000fc40003f46120 */
[----:B------:R-:W-:Y:S02]  /*22480*/  SEL R15, RZ, 0x1, P3 ;  /* 0x00000001ff0f7807 */ /* 0x000fe40001800000 */
[----:B------:R-:W-:Y:S01]  /*22490*/  IADD3 R17, P3, PT, R12, R14, RZ ;  /* 0x0000000e0c117210 */ /* 0x000fe20007f7e0ff */
[C---:B------:R-:W-:Y:S01]  /*224a0*/  IMAD.X R14, R19.reuse, 0x1, R98, P6 ;  /* 0x00000001130e7824 */ /* 0x040fe200030e0662 */
[----:B------:R-:W-:Y:S01]  /*224b0*/  ISETP.GE.U32.AND.EX P4, PT, R19, R11, PT, P4 ;  /* 0x0000000b1300720c */ /* 0x000fe20003f86140 */
[----:B------:R-:W-:Y:S01]  /*224c0*/  IMAD.MOV.U32 R11, RZ, RZ, RZ ;  /* 0x000000ffff0b7224 */ /* 0x000fe200078e00ff */
[----:B------:R-:W-:Y:S01]  /*224d0*/  SEL R99, RZ, 0x1, P2 ;  /* 0x00000001ff637807 */ /* 0x000fe20001000000 */
[----:B------:R-:W-:Y:S01]  /*224e0*/  IMAD.X R19, R14, 0x1, R19, P3 ;  /* 0x000000010e137824 */ /* 0x000fe200018e0613 */
[----:B------:R-:W-:Y:S01]  /*224f0*/  ISETP.GE.U32.AND P2, PT, R12, R73, PT ;  /* 0x000000490c00720c */ /* 0x000fe20003f46070 */
[----:B------:R-:W-:Y:S01]  /*22500*/  IMAD.WIDE.U32 R10, R141, R116, R10 ;  /* 0x000000748d0a7225 */ /* 0x000fe200078e000a */
[----:B------:R-:W-:-:S02]  /*22510*/  ISETP.GE.U32.AND P3, PT, R17, R12, PT ;  /* 0x0000000c1100720c */ /* 0x000fc40003f66070 */
[----:B------:R-:W-:Y:S01]  /*22520*/  SEL R101, RZ, 0x1, P4 ;  /* 0x00000001ff657807 */ /* 0x000fe20002000000 */
[----:B------:R-:W-:Y:S01]  /*22530*/  VIADD R72, R11, UR6 ;  /* 0x000000060b487c36 */ /* 0x000fe20008000000 */
[----:B------:R-:W-:Y:S01]  /*22540*/  ISETP.GE.U32.AND.EX P2, PT, R14, R98, PT, P2 ;  /* 0x000000620e00720c */ /* 0x000fe20003f46120 */
[----:B------:R-:W-:Y:S01]  /*22550*/  IMAD.MOV.U32 R12, RZ, RZ, RZ ;  /* 0x000000ffff0c7224 */ /* 0x000fe200078e00ff */
[----:B------:R-:W-:Y:S01]  /*22560*/  ISETP.GE.U32.AND.EX P3, PT, R19, R14, PT, P3 ;  /* 0x0000000e1300720c */ /* 0x000fe20003f66130 */
[----:B------:R-:W-:Y:S01]  /*22570*/  IMAD.SHL.U32 R73, R22, 0x2, RZ ;  /* 0x0000000216497824 */ /* 0x000fe200078e00ff */
[----:B------:R-:W-:Y:S01]  /*22580*/  IADD3 R101, P4, P6, R101, R10, RZ ;  /* 0x0000000a65657210 */ /* 0x000fe20007e9e0ff */
[----:B------:R-:W-:Y:S01]  /*22590*/  IMAD.WIDE.U32 R10, R130, R140, R12 ;  /* 0x0000008c820a7225 */ /* 0x000fe200078e000c */
[----:B------:R-:W-:Y:S02]  /*225a0*/  SEL R106, RZ, 0x1, P2 ;  /* 0x00000001ff6a7807 */ /* 0x000fe40001000000 */
[----:B------:R-:W-:Y:S01]  /*225b0*/  SEL R98, RZ, 0x1, P3 ;  /* 0x00000001ff627807 */ /* 0x000fe20001800000 */
[----:B------:R-:W-:Y:S01]  /*225c0*/  VIADD R113, R11, UR4 ;  /* 0x000000040b717c36 */ /* 0x000fe20008000000 */
[----:B------:R-:W-:-:S02]  /*225d0*/  IADD3.X R108, PT, PT, RZ, R72, R15, P4, P6 ;  /* 0x00000048ff6c7210 */ /* 0x000fc400027ec40f */
[-C--:B------:R-:W-:Y:S02]  /*225e0*/  IADD3 R106, P3, PT, R106, R101.reuse, RZ ;  /* 0x000000656a6a7210 */ /* 0x080fe40007f7e0ff */
[----:B------:R-:W-:Y:S01]  /*225f0*/  IADD3.X R99, PT, PT, RZ, R72, R99, P4, P6 ;  /* 0x00000048ff637210 */ /* 0x000fe200027ec463 */
[----:B------:R-:W-:Y:S01]  /*22600*/  IMAD.MOV.U32 R72, RZ, RZ, RZ ;  /* 0x000000ffff487224 */ /* 0x000fe200078e00ff */
[----:B------:R-:W-:Y:S01]  /*22610*/  IADD3 R12, P6, PT, R98, R101, RZ ;  /* 0x00000065620c7210 */ /* 0x000fe20007fde0ff */
[----:B------:R-:W-:Y:S01]  /*22620*/  IMAD.X R108, RZ, RZ, R108, P3 ;  /* 0x000000ffff6c7224 */ /* 0x000fe200018e066c */
[----:B------:R-:W-:Y:S01]  /*22630*/  IADD3 R103, P4, PT, R106, R10, RZ ;  /* 0x0000000a6a677210 */ /* 0x000fe20007f9e0ff */
[----:B------:R-:W-:-:S03]  /*22640*/  IMAD.WIDE.U32 R14, R138, R138, R72 ;  /* 0x0000008a8a0e7225 */ /* 0x000fc600078e0048 */
        /* <DEDUP_REMOVED lines=16> */
[----:B------:R-:W-:Y:S01]  /*22750*/  SEL R99, RZ, 0x1, P2 ;  /* 0x00000001ff637807 */ /* 0x000fe20001000000 */
[----:B------:R-:W-:Y:S01]  /*22760*/  VIADD R72, R23, UR6 ;  /* 0x0000000617487c36 */ /* 0x000fe20008000000 */
[----:B------:R-:W-:Y:S02]  /*22770*/  SHF.R.U32.HI R15, RZ, 0x1f, R101 ;  /* 0x0000001fff0f7819 */ /* 0x000fe40000011665 */
[----:B------:R-:W-:Y:S02]  /*22780*/  SEL R11, RZ, 0x1, !P3 ;  /* 0x00000001ff0b7807 */ /* 0x000fe40005800000 */
[----:B------:R-:W-:Y:S02]  /*22790*/  IADD3 R99, P5, P4, R99, R22, RZ ;  /* 0x0000001663637210 */ /* 0x000fe40007cbe0ff */
[----:B------:R-:W-:Y:S02]  /*227a0*/  ISETP.GE.U32.AND P2, PT, R10, RZ, PT ;  /* 0x000000ff0a00720c */ /* 0x000fe40003f46070 */
[----:B------:R-:W-:-:S02]  /*227b0*/  LOP3.LUT R15, R15, 0x1, RZ, 0xc0, !PT ;  /* 0x000000010f0f7812 */ /* 0x000fc400078ec0ff */
[----:B------:R-:W-:Y:S02]  /*227c0*/  IADD3 R11, P3, PT, R11, R98, RZ ;  /* 0x000000620b0b7210 */ /* 0x000fe40007f7e0ff */
[----:B------:R-:W-:Y:S01]  /*227d0*/  ISETP.GE.U32.AND.EX P2, PT, R113, R13, PT, P2 ;  /* 0x0000000d7100720c */ /* 0x000fe20003f46120 */
[----:B------:R-:W-:Y:S01]  /*227e0*/  IMAD.MOV.U32 R13, RZ, RZ, RZ ;  /* 0x000000ffff0d7224 */ /* 0x000fe200078e00ff */
[----:B------:R-:W-:Y:S01]  /*227f0*/  IADD3.X R72, PT, PT, RZ, R72, R15, P5, P4 ;  /* 0x00000048ff487210 */ /* 0x000fe20002fe840f */
[----:B------:R-:W-:Y:S01]  /*22800*/  IMAD.X R15, RZ, RZ, R100, P3 ;  /* 0x000000ffff0f7224 */ /* 0x000fe200018e0664 */
[----:B------:R-:W-:Y:S02]  /*22810*/  ISETP.GT.U32.AND P4, PT, R98, R11, PT ;  /* 0x0000000b6200720c */ /* 0x000fe40003f84070 */
[----:B------:R-:W-:Y:S02]  /*22820*/  ISETP.GE.U32.AND P3, PT, R103, R106, PT ;  /* 0x0000006a6700720c */ /* 0x000fe40003f66070 */
[----:B------:R-:W-:-:S02]  /*22830*/  ISETP.GE.U32.AND.EX P1, PT, R12, R104, PT, P1 ;  /* 0x000000680c00720c */ /* 0x000fc40003f26110 */
[----:B------:R-:W-:Y:S01]  /*22840*/  ISETP.GE.U32.AND.EX P0, PT, R12, R107, PT, P0 ;  /* 0x0000006b0c00720c */ /* 0x000fe20003f06100 */
[----:B------:R-:W-:Y:S01]  /*22850*/  IMAD.WIDE.U32 R12, R131, R116, R12 ;  /* 0x00000074830c7225 */ /* 0x000fe200078e000c */
[----:B------:R-:W-:Y:S02]  /*22860*/  SEL R23, RZ, 0x1, P2 ;  /* 0x00000001ff177807 */ /* 0x000fe40001000000 */
[----:B------:R-:W-:Y:S01]  /*22870*/  ISETP.GT.U32.AND.EX P2, PT, R100, R15, PT, P4 ;  /* 0x0000000f6400720c */ /* 0x000fe20003f44140 */
[----:B------:R-:W-:Y:S01]  /*22880*/  VIADD R115, R13, UR5 ;  /* 0x000000050d737c36 */ /* 0x000fe20008000000 */
[----:B------:R-:W-:Y:S01]  /*22890*/  ISETP.GE.U32.AND.EX P3, PT, R102, R108, PT, P3 ;  /* 0x0000006c6600720c */ /* 0x000fe20003f66130 */
[----:B------:R-:W-:Y:S01]  /*228a0*/  IMAD.WIDE.U32 R102, R131, R138, RZ ;  /* 0x0000008a83667225 */ /* 0x000fe200078e00ff */
[----:B------:R-:W-:Y:S02]  /*228b0*/  IADD3 R108, P6, PT, R11, R14, RZ ;  /* 0x0000000e0b6c7210 */ /* 0x000fe40007fde0ff */
[----:B------:R-:W-:Y:S01]  /*228c0*/  IADD3 R114, P4, P5, R23, R12, RZ ;  /* 0x0000000c17727210 */ /* 0x000fe20007d9e0ff */
[----:B------:R-:W-:Y:S01]  /*228d0*/  IMAD.WIDE.U32 R22, R128, R140, RZ ;  /* 0x0000008c80167225 */ /* 0x000fe200078e00ff */
[----:B------:R-:W-:-:S02]  /*228e0*/  SEL R11, R98, R11, P2 ;  /* 0x0000000b620b7207 */ /* 0x000fc40001000000 */
[----:B------:R-:W-:Y:S01]  /*228f0*/  SEL R14, R100, R15, P2 ;  /* 0x0000000f640e7207 */ /* 0x000fe20001000000 */
[----:B------:R-:W-:Y:S01]  /*22900*/  IMAD.WIDE.U32 R12, R129, R116, RZ ;  /* 0x00000074810c7225 */ /* 0x000fe200078e00ff */
[----:B------:R-:W-:Y:S02]  /*22910*/  ISETP.GT.U32.AND P2, PT, R11, R108, PT ;  /* 0x0000006c0b00720c */ /* 0x000fe40003f44070 */
[----:B------:R-:W-:Y:S01]  /*22920*/  SEL R110, RZ, 0x1, P3 ;  /* 0x00000001ff6e7807 */ /* 0x000fe20001800000 */
[----:B------:R-:W-:Y:S01]  /*22930*/  IMAD.X R105, R15, 0x1, R105, P6 ;  /* 0x000000010f697824 */ /* 0x000fe200030e0669 */
[----:B------:R-:W-:Y:S01]  /*22940*/  IADD3 R73, P3, PT, R108, R10, RZ ;  /* 0x0000000a6c497210 */ /* 0x000fe20007f7e0ff */
[----:B------:R-:W-:Y:S01]  /*22950*/  IMAD.MOV.U32 R10, RZ, RZ, RZ ;  /* 0x000000ffff0a7224 */ /* 0x000fe200078e00ff */
[----:B------:R-:W-:Y:S01]  /*22960*/  IADD3 R11, P6, PT, R22, R12, RZ ;  /* 0x0000000c160b7210 */ /* 0x000fe20007fde0ff */
[----:B------:R-:W-:Y:S01]  /*22970*/  IMAD.WIDE.U32 R100, R130, R141, RZ ;  /* 0x0000008d82647225 */ /* 0x000fe200078e00ff */
[----:B------:R-:W-:-:S02]  /*22980*/  ISETP.GT.U32.AND.EX P2, PT, R14, R105, PT, P2 ;  /* 0x000000690e00720c */ /* 0x000fc40003f44120 */
[----:B------:R-:W-:Y:S01]  /*22990*/  SEL R112, RZ, 0x1, P1 ;  /* 0x00000001ff707807 */ /* 0x000fe20000800000 */
[----:B------:R-:W-:Y:S01]  /*229a0*/  IMAD.WIDE.U32 R14, R129, R140, R10 ;  /* 0x0000008c810e7225 */ /* 0x000fe200078e000a */
[----:B------:R-:W-:Y:S02]  /*229b0*/  IADD3 R110, P1, PT, R110, R114, RZ ;  /* 0x000000726e6e7210 */ /* 0x000fe40007f3e0ff */
[----:B------:R-:W-:Y:S01]  /*229c0*/  IADD3.X R112, PT, PT, RZ, R115, R112, P4, P5 ;  /* 0x00000073ff707210 */ /* 0x000fe200027ea470 */
[----:B------:R-:W-:Y:S01]  /*229d0*/  VIADD R135, R15, UR7 ;  /* 0x000000070f877c36 */ /* 0x000fe20008000000 */
        /* <DEDUP_REMOVED lines=17> */
[----:B------:R-:W-:Y:S01]  /*22af0*/  IMAD.MOV.U32 R102, RZ, RZ, RZ ;  /* 0x000000ffff667224 */ /* 0x000fe200078e00ff */
[----:B------:R-:W-:Y:S01]  /*22b00*/  ISETP.GE.U32.AND.EX P2, PT, R106, R111, PT, P2 ;  /* 0x0000006f6a00720c */ /* 0x000fe20003f46120 */
[----:B------:R-:W-:Y:S01]  /*22b10*/  IMAD.X R98, R109, 0x1, R15, P0 ;  /* 0x000000016d627824 */ /* 0x000fe200000e060f */
[----:B------:R-:W-:Y:S01]  /*22b20*/  ISETP.GE.U32.AND P0, PT, R103, R100, PT ;  /* 0x000000646700720c */ /* 0x000fe20003f06070 */
[----:B------:R-:W-:Y:S01]  /*22b30*/  IMAD.WIDE.U32 R100, R130, R138, R102 ;  /* 0x0000008a82647225 */ /* 0x000fe200078e0066 */
[----:B------:R-:W-:-:S02]  /*22b40*/  ISETP.NE.AND.EX P1, PT, R99, RZ, !P2, P1 ;  /* 0x000000ff6300720c */ /* 0x000fc40005725310 */
[----:B------:R-:W-:Y:S01]  /*22b50*/  ISETP.GE.U32.AND P2, PT, R73, R108, PT ;  /* 0x0000006c4900720c */ /* 0x000fe20003f46070 */
[----:B------:R-:W-:Y:S01]  /*22b60*/  VIADD R99, R23, UR6 ;  /* 0x0000000617637c36 */ /* 0x000fe20008000000 */
[----:B------:R-:W-:Y:S02]  /*22b70*/  SEL R23, RZ, 0x1, !P1 ;  /* 0x00000001ff177807 */ /* 0x000fe40004800000 */
[----:B------:R-:W-:Y:S01]  /*22b80*/  ISETP.GE.U32.AND P1, PT, R11, R22, PT ;  /* 0x000000160b00720c */ /* 0x000fe20003f26070 */
[----:B------:R-:W-:Y:S01]  /*22b90*/  IMAD.X R22, R113, 0x1, R99, P6 ;  /* 0x0000000171167824 */ /* 0x000fe200030e0663 */
[----:B------:R-:W-:Y:S02]  /*22ba0*/  ISETP.GE.U32.AND.EX P2, PT, R72, R105, PT, P2 ;  /* 0x000000694800720c */ /* 0x000fe40003f46120 */
[----:B------:R-:W-:Y:S02]  /*22bb0*/  IADD3 R23, P6, PT, R23, R104, RZ ;  /* 0x0000006817177210 */ /* 0x000fe40007fde0ff */
[----:B------:R-:W-:-:S02]  /*22bc0*/  ISETP.GE.U32.AND.EX P1, PT, R22, R99, PT, P1 ;  /* 0x000000631600720c */ /* 0x000fc40003f26110 */
[----:B------:R-:W-:Y:S01]  /*22bd0*/  SEL R13, RZ, 0x1, P2 ;  /* 0x00000001ff0d7807 */ /* 0x000fe20001000000 */
[----:B------:R-:W-:Y:S01]  /*22be0*/  IMAD.X R99, RZ, RZ, R106, P6 ;  /* 0x000000ffff637224 */ /* 0x000fe200030e066a */
[----:B------:R-:W-:Y:S02]  /*22bf0*/  ISETP.GT.U32.AND P2, PT, R104, R23, PT ;  /* 0x000000176800720c */ /* 0x000fe40003f44070 */
[----:B------:R-:W-:Y:S02]  /*22c00*/  ISETP.GE.U32.AND.EX P3, PT, R98, R15, PT, P3 ;  /* 0x0000000f6200720c */ /* 0x000fe40003f66130 */
[----:B------:R-:W-:Y:S02]  /*22c10*/  IADD3.X R15, PT, PT, RZ, R115, R10, P4, P5 ;  /* 0x00000073ff0f7210 */ /* 0x000fe400027ea40a */
[----:B------:R-:W-:Y:S02]  /*22c20*/  IADD3 R13, P6, PT, R13, R114, RZ ;  /* 0x000000720d0d7210 */ /* 0x000fe40007fde0ff */
[----:B------:R-:W-:Y:S01]  /*22c30*/  ISETP.GE.U32.AND P4, PT, R107, R110, PT ;  /* 0x0000006e6b00720c */ /* 0x000fe20003f86070 */
[----:B------:R-:W-:Y:S01]  /*22c40*/  VIADD R110, R101, UR4 ;  /* 0x00000004656e7c36 */ /* 0x000fe20008000000 */
[----:B------:R-:W-:Y:S01]  /*22c50*/  ISETP.GT.U32.AND.EX P2, PT, R106, R99, PT, P2 ;  /* 0x000000636a00720c */ /* 0x000fe20003f44120 */
[----:B------:R-:W-:Y:S01]  /*22c60*/  IMAD.X R15, RZ, RZ, R15, P6 ;  /* 0x000000ffff0f7224 */ /* 0x000fe200030e060f */
[----:B------:R-:W-:-:S02]  /*22c70*/  IADD3 R102, P5, PT, R23, R100, RZ ;  /* 0x0000006417667210 */ /* 0x000fc40007fbe0ff */
[----:B------:R-:W-:Y:S02]  /*22c80*/  SEL R23, R104, R23, P2 ;  /* 0x0000001768177207 */ /* 0x000fe40001000000 */
[-C--:B------:R-:W-:Y:S01]  /*22c90*/  IADD3 R10, P6, PT, R13, R102.reuse, RZ ;  /* 0x000000660d0a7210 */ /* 0x080fe20007fde0ff */
[----:B------:R-:W-:Y:S01]  /*22ca0*/  IMAD.X R104, R99, 0x1, R110, P5 ;  /* 0x0000000163687824 */ /* 0x000fe200028e066e */
[----:B------:R-:W-:Y:S02]  /*22cb0*/  SEL R99, R106, R99, P2 ;  /* 0x000000636a637207 */ /* 0x000fe40001000000 */
[----:B------:R-:W-:Y:S01]  /*22cc0*/  ISETP.GE.U32.AND P5, PT, R10, R102, PT ;  /* 0x000000660a00720c */ /* 0x000fe20003fa6070 */
[----:B------:R-:W-:Y:S01]  /*22cd0*/  IMAD.X R106, R15, 0x1, R104, P6 ;  /* 0x000000010f6a7824 */ /* 0x000fe200030e0668 */
[----:B------:R-:W-:Y:S02]  /*22ce0*/  SEL R101, RZ, 0x1, P3 ;  /* 0x00000001ff657807 */ /* 0x000fe40001800000 */
[----:B------:R-:W-:-:S02]  /*22cf0*/  ISETP.NE.U32.AND P3, PT, R13, RZ, PT ;  /* 0x000000ff0d00720c */ /* 0x000fc40003f65070 */
[----:B------:R-:W-:Y:S02]  /*22d00*/  ISETP.GE.U32.AND.EX P5, PT, R106, R104, PT, P5 ;  /* 0x000000686a00720c */ /* 0x000fe40003fa6150 */
[----:B------:R-:W-:Y:S01]  /*22d10*/  ISETP.GT.U32.AND P6, PT, R23, R102, PT ;  /* 0x000000661700720c */ /* 0x000fe20003fc4070 */
[----:B------:R-:W-:Y:S01]  /*22d20*/  IMAD.MOV.U32 R23, RZ, RZ, RZ ;  /* 0x000000ffff177224 */ /* 0x000fe200078e00ff */
[----:B------:R-:W-:Y:S02]  /*22d30*/  ISETP.NE.AND.EX P3, PT, R15, RZ, !P5, P3 ;  /* 0x000000ff0f00720c */ /* 0x000fe40006f65330 */
[----:B------:R-:W-:Y:S02]  /*22d40*/  ISETP.GE.U32.AND P5, PT, R14, RZ, PT ;  /* 0x000000ff0e00720c */ /* 0x000fe40003fa6070 */
[----:B------:R-:W-:Y:S02]  /*22d50*/  SEL R13, RZ, 0x1, !P3 ;  /* 0x00000001ff0d7807 */ /* 0x000fe40005800000 */
[----:B------:R-:W-:-:S02]  /*22d60*/  ISETP.GE.U32.AND P2, PT, R100, RZ, PT ;  /* 0x000000ff6400720c */ /* 0x000fc40003f46070 */
[----:B------:R-:W-:Y:S01]  /*22d70*/  ISETP.GT.U32.AND.EX P6, PT, R99, R104, PT, P6 ;  /* 0x000000686300720c */ /* 0x000fe20003fc4160 */
[----:B------:R-:W-:Y:S01]  /*22d80*/  IMAD.MOV.U32 R99, RZ, RZ, RZ ;  /* 0x000000ffff637224 */ /* 0x000fe200078e00ff */
[----:B------:R-:W-:Y:S02]  /*22d90*/  ISETP.GE.U32.AND.EX P3, PT, R135, R11, PT, P5 ;  /* 0x0000000b8700720c */ /* 0x000fe40003f66150 */
[----:B------:R-:W-:Y:S01]  /*22da0*/  IADD3 R13, P5, PT, R13, R10, RZ ;  /* 0x0000000a0d0d7210 */ /* 0x000fe20007fbe0ff */
[----:B------:R-:W-:Y:S01]  /*22db0*/  IMAD.WIDE.U32 R104, R131, R141, R98 ;  /* 0x0000008d83687225 */ /* 0x000fe200078e0062 */
[----:B------:R-:W-:Y:S02]  /*22dc0*/  ISETP.GE.U32.AND.EX P2, PT, R110, R103, PT, P2 ;  /* 0x000000676e00720c */ /* 0x000fe40003f46120 */
[----:B------:R-:W-:Y:S01]  /*22dd0*/  ISETP.GE.U32.AND.EX P4, PT, R111, R112, PT, P4 ;  /* 0x000000706f00720c */ /* 0x000fe20003f86140 */
[----:B------:R-:W-:Y:S01]  /*22de0*/  IMAD.WIDE.U32 R102, R128, R116, R22 ;  /* 0x0000007480667225 */ /* 0x000fe200078e0016 */
[----:B------:R-:W-:-:S02]  /*22df0*/  SEL R99, RZ, 0x1, P2 ;  /* 0x00000001ff637807 */ /* 0x000fc40001000000 */
[----:B------:R-:W-:Y:S01]  /*22e00*/  SEL R23, RZ, 0x1, !P6 ;  /* 0x00000001ff177807 */ /* 0x000fe20007000000 */
[----:B------:R-:W-:Y:S01]  /*22e10*/  IMAD.X R15, RZ, RZ, R106, P5 ;  /* 0x000000ffff0f7224 */ /* 0x000fe200028e066a */
[----:B------:R-:W-:Y:S01]  /*22e20*/  ISETP.GT.U32.AND P6, PT, R10, R13, PT ;  /* 0x0000000d0a00720c */ /* 0x000fe20003fc4070 */
[----:B------:R-:W-:Y:S01]  /*22e30*/  VIADD R112, R105, UR5 ;  /* 0x0000000569707c36 */ /* 0x000fe20008000000 */
[----:B------:R-:W-:Y:S01]  /*22e40*/  SEL R105, RZ, 0x1, P4 ;  /* 0x00000001ff697807 */ /* 0x000fe20002000000 */
[----:B------:R-:W-:Y:S01]  /*22e50*/  VIADD R142, R103, UR6 ;  /* 0x00000006678e7c36 */ /* 0x000fe20008000000 */
[----:B------:R-:W-:Y:S02]  /*22e60*/  IADD3 R107, P4, PT, R13, R100, RZ ;  /* 0x000000640d6b7210 */ /* 0x000fe40007f9e0ff */
[----:B------:R-:W-:Y:S02]  /*22e70*/  IADD3 R108, P5, P2, R99, R104, RZ ;  /* 0x00000068636c7210 */ /* 0x000fe40007abe0ff */
[----:B------:R-:W-:Y:S01]  /*22e80*/  SEL R99, RZ, 0x1, P3 ;  /* 0x00000001ff637807 */ /* 0x000fe20001800000 */
[----:B------:R-:W-:Y:S01]  /*22e90*/  IMAD.X R110, R15, 0x1, R110, P4 ;  /* 0x000000010f6e7824 */ /* 0x000fe200020e066e */
[----:B------:R-:W-:-:S02]  /*22ea0*/  ISETP.GT.U32.AND.EX P6, PT, R106, R15, PT, P6 ;  /* 0x0000000f6a00720c */ /* 0x000fc40003fc4160 */
[----:B------:R-:W-:Y:S02]  /*22eb0*/  IADD3 R136, P4, P3, R99, R102, RZ ;  /* 0x0000006663887210 */ /* 0x000fe40007b9e0ff */
[----:B------:R-:W-:Y:S02]  /*22ec0*/  SEL R10, R10, R13, P6 ;  /* 0x0000000d0a0a7207 */ /* 0x000fe40003000000 */
[----:B------:R-:W-:Y:S02]  /*22ed0*/  SEL R103, RZ, 0x1, P1 ;  /* 0x00000001ff677807 */ /* 0x000fe40000800000 */
[----:B------:R-:W-:Y:S02]  /*22ee0*/  SEL R13, R106, R15, P6 ;  /* 0x0000000f6a0d7207 */ /* 0x000fe40003000000 */
[----:B------:R-:W-:Y:S02]  /*22ef0*/  IADD3.X R102, PT, PT, RZ, R112, R101, P5, P2 ;  /* 0x00000070ff667210 */ /* 0x000fe40002fe4465 */
[----:B------:R-:W-:-:S02]  /*22f00*/  IADD3 R15, P1, PT, R23, R108, RZ ;  /* 0x0000006c170f7210 */ /* 0x000fc40007f3e0ff */
[----:B------:R-:W-:Y:S02]  /*22f10*/  IADD3 R99, P6, PT, R105, R136, RZ ;  /* 0x0000008869637210 */ /* 0x000fe40007fde0ff */
[----:B------:R-:W-:Y:S01]  /*22f20*/  IADD3.X R101, PT, PT, RZ, R142, R103, P4, P3 ;  /* 0x0000008eff657210 */ /* 0x000fe200027e6467 */
[----:B------:R-:W-:Y:S01]  /*22f30*/  IMAD.X R102, RZ, RZ, R102, P1 ;  /* 0x000000ffff667224 */ /* 0x000fe200008e0666 */
[----:B------:R-:W-:Y:S02]  /*22f40*/  IADD3 R114, P1, PT, R15, R99, RZ ;  /* 0x000000630f727210 */ /* 0x000fe40007f3e0ff */
[----:B------:R-:W-:Y:S01]  /*22f50*/  ISETP.GE.U32.AND.EX P0, PT, R98, R109, PT, P0 ;  /* 0x0000006d6200720c */ /* 0x000fe20003f06100 */
[----:B------:R-:W-:Y:S01]  /*22f60*/  IMAD.X R101, RZ, RZ, R101, P6 ;  /* 0x000000ffff657224 */ /* 0x000fe200030e0665 */
[----:B------:R-:W-:Y:S01]  /*22f70*/  ISETP.GE.U32.AND P6, PT, R114, R99, PT ;  /* 0x000000637200720c */ /* 0x000fe20003fc6070 */
[----:B------:R-:W-:Y:S01]  /*22f80*/  IMAD.WIDE.U32 R98, R129, R141, RZ ;  /* 0x0000008d81627225 */ /* 0x000fe200078e00ff */
[----:B------:R-:W-:-:S02]  /*22f90*/  SEL R23, RZ, 0x1, P0 ;  /* 0x00000001ff177807 */ /* 0x000fc40000000000 */
[----:B------:R-:W-:Y:S01]  /*22fa0*/  ISETP.NE.U32.AND P0, PT, R15, RZ, PT ;  /* 0x000000ff0f00720c */ /* 0x000fe20003f05070 */
[----:B------:R-:W-:Y:S01]  /*22fb0*/  IMAD.X R134, R102, 0x1, R101, P1 ;  /* 0x0000000166867824 */ /* 0x000fe200008e0665 */
[----:B------:R-:W-:Y:S01]  /*22fc0*/  ISETP.GT.U32.AND P1, PT, R10, R107, PT ;  /* 0x0000006b0a00720c */ /* 0x000fe20003f24070 */
[----:B------:R-:W-:-:S03]  /*22fd0*/  VIADD R117, R99, UR7 ;  /* 0x0000000763757c36 */ /* 0x000fc60008000000 */
[----:B------:R-:W-:Y:S01]  /*22fe0*/  ISETP.GE.U32.AND.EX P6, PT, R134, R101, PT, P6 ;  /* 0x000000658600720c */ /* 0x000fe20003fc6160 */
[----:B------:R-:W-:Y:S01]  /*22ff0*/  IMAD.WIDE.U32 R100, R128, R138, RZ ;  /* 0x0000008a80647225 */ /* 0x000fe200078e00ff */
[----:B------:R-:W-:Y:S02]  /*23000*/  ISETP.GT.U32.AND.EX P1, PT, R13, R110, PT, P1 ;  /* 0x0000006e0d00720c */ /* 0x000fe40003f24110 */
[----:B------:R-:W-:Y:S01]  /*23010*/  ISETP.NE.AND.EX P0, PT, R102, RZ, !P6, P0 ;  /* 0x000000ff6600720c */ /* 0x000fe20007705300 */
[----:B------:R-:W-:Y:S01]  /*23020*/  VIADD R104, R101, UR6 ;  /* 0x0000000665687c36 */ /* 0x000fe20008000000 */
[----:B------:R-:W-:Y:S01]  /*23030*/  SEL R15, RZ, 0x1, !P1 ;  /* 0x00000001ff0f7807 */ /* 0x000fe20004800000 */
[----:B------:R-:W-:Y:S01]  /*23040*/  IMAD.WIDE.U32 R102, R131, R130, RZ ;  /* 0x0000008283667225 */ /* 0x000fe200078e00ff */
[----:B------:R-:W-:Y:S02]  /*23050*/  IADD3 R13, P6, PT, R100, R98, RZ ;  /* 0x00000062640d7210 */ /* 0x000fe40007fde0ff */
[----:B------:R-:W-:Y:S01]  /*23060*/  ISETP.GE.U32.AND P1, PT, R11, R12, PT ;  /* 0x0000000c0b00720c */ /* 0x000fe20003f26070 */
[----:B------:R-:W-:Y:S01]  /*23070*/  IMAD.MOV.U32 R12, RZ, RZ, RZ ;  /* 0x000000ffff0c7224 */ /* 0x000fe200078e00ff */
[----:B------:R-:W-:Y:S01]  /*23080*/  SEL R109, RZ, 0x1, !P0 ;  /* 0x00000001ff6d7807 */ /* 0x000fe20004000000 */
[----:B------:R-:W-:Y:S01]  /*23090*/  IMAD.SHL.U32 R101, R102, 0x2, RZ ;  /* 0x0000000266657824 */ /* 0x000fe200078e00ff */
[----:B------:R-:W-:Y:S01]  /*230a0*/  ISETP.GE.U32.AND.EX P1, PT, R22, R113, PT, P1 ;  /* 0x000000711600720c */ /* 0x000fe20003f26110 */
[----:B------:R-:W-:Y:S01]  /*230b0*/  IMAD.WIDE.U32 R10, R129, R138, R12 ;  /* 0x0000008a810a7225 */ /* 0x000fe200078e000c */
[----:B------:R-:W-:-:S02]  /*230c0*/  IADD3.X R22, PT, PT, RZ, R112, R23, P5, P2 ;  /* 0x00000070ff167210 */ /* 0x000fc40002fe4417 */
[----:B------:R-:W-:Y:S01]  /*230d0*/  IADD3 R12, P5, PT, R15, R108, RZ ;  /* 0x0000006c0f0c7210 */ /* 0x000fe20007fbe0ff */
[----:B------:R-:W-:Y:S01]  /*230e0*/  VIADD R115, R11, UR7 ;  /* 0x000000070b737c36 */ /* 0x000fe20008000000 */
[----:B------:R-:W-:Y:S01]  /*230f0*/  IADD3 R109, P2, PT, R109, R114, RZ ;  /* 0x000000726d6d7210 */ /* 0x000fe20007f5e0ff */
[----:B------:R-:W-:Y:S01]  /*23100*/  VIADD R105, R103, UR5 ;  /* 0x0000000567697c36 */ /* 0x000fe20008000000 */
[----:B------:R-:W-:Y:S01]  /*23110*/  SEL R15, RZ, 0x1, P1 ;  /* 0x00000001ff0f7807 */ /* 0x000fe20000800000 */
[----:B------:R-:W-:Y:S01]  /*23120*/  IMAD.X R11, RZ, RZ, R22, P5 ;  /* 0x000000ffff0b7224 */ /* 0x000fe200028e0616 */
[----:B------:R-:W-:Y:S01]  /*23130*/  IADD3 R111, P5, PT, R109, R10, RZ ;  /* 0x0000000a6d6f7210 */ /* 0x000fe20007fbe0ff */
[----:B------:R-:W-:Y:S01]  /*23140*/  IMAD.X R113, RZ, RZ, R134, P2 ;  /* 0x000000ffff717224 */ /* 0x000fe200010e0686 */
[----:B------:R-:W-:Y:S02]  /*23150*/  ISETP.GE.U32.AND P2, PT, R13, R98, PT ;  /* 0x000000620d00720c */ /* 0x000fe40003f46070 */
[-C--:B------:R-:W-:Y:S01]  /*23160*/  IADD3 R106, P1, PT, R12, R111.reuse, RZ ;  /* 0x0000006f0c6a7210 */ /* 0x080fe20007f3e0ff */
[----:B------:R-:W-:Y:S01]  /*23170*/  IMAD.X R112, R113, 0x1, R115, P5 ;  /* 0x0000000171707824 */ /* 0x000fe200028e0673 */
[----:B------:R-:W-:Y:S01]  /*23180*/  ISETP.GE.U32.AND P0, PT, R13, R100, PT ;  /* 0x000000640d00720c */ /* 0x000fe20003f06070 */
[----:B------:R-:W-:Y:S01]  /*23190*/  IMAD.MOV.U32 R100, RZ, RZ, RZ ;  /* 0x000000ffff647224 */ /* 0x000fe200078e00ff */
[----:B------:R-:W-:Y:S01]  /*231a0*/  IADD3 R98, P5, PT, R107, R14, RZ ;  /* 0x0000000e6b627210 */ /* 0x000fe20007fbe0ff */
[----:B------:R-:W-:Y:S01]  /*231b0*/  IMAD.X R108, R11, 0x1, R112, P1 ;  /* 0x000000010b6c7824 */ /* 0x000fe200008e0670 */
[----:B------:R-:W-:Y:S01]  /*231c0*/  ISETP.GE.U32.AND P1, PT, R106, R111, PT ;  /* 0x0000006f6a00720c */ /* 0x000fe20003f26070 */
[----:B------:R-:W-:Y:S01]  /*231d0*/  IMAD.X R14, R117, 0x1, R104, P6 ;  /* 0x00000001750e7824 */ /* 0x000fe200030e0668 */
[----:B------:R-:W-:Y:S01]  /*231e0*/  ISETP.NE.U32.AND P6, PT, R12, RZ, PT ;  /* 0x000000ff0c00720c */ /* 0x000fe20003fc5070 */
[----:B------:R-:W-:Y:S01]  /*231f0*/  IMAD.WIDE.U32 R22, R130, R130, R100 ;  /* 0x0000008282167225 */ /* 0x000fe200078e0064 */
[----:B------:R-:W-:-:S02]  /*23200*/  ISETP.GE.U32.AND.EX P1, PT, R108, R112, PT, P1 ;  /* 0x000000706c00720c */ /* 0x000fc40003f26110 */
[----:B------:R-:W-:Y:S01]  /*23210*/  ISETP.GE.U32.AND.EX P0, PT, R14, R104, PT, P0 ;  /* 0x000000680e00720c */ /* 0x000fe20003f06100 */
[----:B------:R-:W-:Y:S01]  /*23220*/  VIADD R104, R23, UR4 ;  /* 0x0000000417687c36 */ /* 0x000fe20008000000 */
[----:B------:R-:W-:Y:S01]  /*23230*/  ISETP.NE.AND.EX P1, PT, R11, RZ, !P1, P6 ;  /* 0x000000ff0b00720c */ /* 0x000fe20004f25360 */
[----:B------:R-:W-:Y:S01]  /*23240*/  IMAD.X R99, R110, 0x1, R135, P5 ;  /* 0x000000016e637824 */ /* 0x000fe200028e0687 */
[----:B------:R-:W-:Y:S02]  /*23250*/  ISETP.GT.U32.AND P5, PT, R114, R109, PT ;  /* 0x0000006d7200720c */ /* 0x000fe40003fa4070 */
[----:B------:R-:W-:Y:S02]  /*23260*/  SEL R23, RZ, 0x1, !P1 ;  /* 0x00000001ff177807 */ /* 0x000fe40004800000 */
[----:B------:R-:W-:Y:S02]  /*23270*/  ISETP.GE.U32.AND P1, PT, R98, R107, PT ;  /* 0x0000006b6200720c */ /* 0x000fe40003f26070 */
[----:B------:R-:W-:-:S02]  /*23280*/  ISETP.GT.U32.AND.EX P5, PT, R134, R113, PT, P5 ;  /* 0x000000718600720c */ /* 0x000fc40003fa4150 */
[----:B------:R-:W-:Y:S02]  /*23290*/  ISETP.GE.U32.AND.EX P1, PT, R99, R110, PT, P1 ;  /* 0x0000006e6300720c */ /* 0x000fe40003f26110 */
[----:B------:R-:W-:Y:S02]  /*232a0*/  IADD3.X R15, PT, PT, RZ, R142, R15, P4, P3 ;  /* 0x0000008eff0f7210 */ /* 0x000fe400027e640f */
[----:B------:R-:W-:Y:S02]  /*232b0*/  ISETP.GE.U32.AND P6, PT, R22, RZ, PT ;  /* 0x000000ff1600720c */ /* 0x000fe40003fc6070 */
[----:B------:R-:W-:Y:S02]  /*232c0*/  IADD3 R23, P3, PT, R23, R106, RZ ;  /* 0x0000006a17177210 */ /* 0x000fe40007f7e0ff */
[----:B------:R-:W-:Y:S02]  /*232d0*/  SEL R11, RZ, 0x1, P1 ;  /* 0x00000001ff0b7807 */ /* 0x000fe40000800000 */
[----:B------:R-:W-:-:S02]  /*232e0*/  SEL R107, R114, R109, P5 ;  /* 0x0000006d726b7207 */ /* 0x000fc40002800000 */
[----:B------:R-:W-:Y:S02]  /*232f0*/  SEL R109, R134, R113, P5 ;  /* 0x00000071866d7207 */ /* 0x000fe40002800000 */
[----:B------:R-:W-:Y:S01]  /*23300*/  ISETP.GE.U32.AND.EX P6, PT, R104, R101, PT, P6 ;  /* 0x000000656800720c */ /* 0x000fe20003fc6160 */
[----:B------:R-:W-:Y:S01]  /*23310*/  IMAD.X R101, RZ, RZ, R108, P3 ;  /* 0x000000ffff657224 */ /* 0x000fe200018e066c */
[----:B------:R-:W-:Y:S02]  /*23320*/  IADD3 R11, P5, PT, R11, R136, RZ ;  /* 0x000000880b0b7210 */ /* 0x000fe40007fbe0ff */
[----:B------:R-:W-:Y:S02]  /*23330*/  ISETP.GT.U32.AND P1, PT, R106, R23, PT ;  /* 0x000000176a00720c */ /* 0x000fe40003f24070 */
[----:B------:R-:W-:Y:S01]  /*23340*/  IADD3 R100, P4, PT, R23, R22, RZ ;  /* 0x0000001617647210 */ /* 0x000fe20007f9e0ff */
[----:B------:R-:W-:Y:S01]  /*23350*/  IMAD.X R15, RZ, RZ, R15, P5 ;  /* 0x000000ffff0f7224 */ /* 0x000fe200028e060f */
[----:B------:R-:W-:-:S02]  /*23360*/  SHF.R.U64 R12, R102, 0x1f, R105 ;  /* 0x0000001f660c7819 */ /* 0x000fc40000001269 */
[----:B------:R-:W-:Y:S01]  /*23370*/  ISETP.GE.U32.AND P3, PT, R10, RZ, PT ;  /* 0x000000ff0a00720c */ /* 0x000fe20003f66070 */
[----:B------:R-:W-:Y:S01]  /*23380*/  IMAD.X R104, R101, 0x1, R104, P4 ;  /* 0x0000000165687824 */ /* 0x000fe200020e0668 */
[----:B------:R-:W-:Y:S02]  /*23390*/  ISETP.GT.U32.AND.EX P1, PT, R108, R101, PT, P1 ;  /* 0x000000656c00720c */ /* 0x000fe40003f24110 */
[-C--:B------:R-:W-:Y:S02]  /*233a0*/  IADD3 R102, P5, PT, R11, R100.reuse, RZ ;  /* 0x000000640b667210 */ /* 0x080fe40007fbe0ff */
[----:B------:R-:W-:Y:S02]  /*233b0*/  ISETP.GE.U32.AND.EX P3, PT, R115, R13, PT, P3 ;  /* 0x0000000d7300720c */ /* 0x000fe40003f66130 */
[----:B------:R-:W-:Y:S02]  /*233c0*/  SEL R13, R106, R23, P1 ;  /* 0x000000176a0d7207 */ /* 0x000fe40000800000 */
[----:B------:R-:W-:Y:S01]  /*233d0*/  SEL R22, R108, R101, P1 ;  /* 0x000000656c167207 */ /* 0x000fe20000800000 */
[----:B------:R-:W-:Y:S01]  /*233e0*/  IMAD.X R101, R15, 0x1, R104, P5 ;  /* 0x000000010f657824 */ /* 0x000fe200028e0668 */
[----:B------:R-:W-:-:S02]  /*233f0*/  ISETP.GE.U32.AND P1, PT, R102, R100, PT ;  /* 0x000000646600720c */ /* 0x000fc40003f26070 */
[----:B------:R-:W-:Y:S01]  /*23400*/  ISETP.GT.U32.AND P4, PT, R13, R100, PT ;  /* 0x000000640d00720c */ /* 0x000fe20003f84070 */
[----:B------:R-:W-:Y:S01]  /*23410*/  IMAD.MOV.U32 R13, RZ, RZ, RZ ;  /* 0x000000ffff0d7224 */ /* 0x000fe200078e00ff */
[----:B------:R-:W-:Y:S02]  /*23420*/  SEL R103, RZ, 0x1, P6 ;  /* 0x00000001ff677807 */ /* 0x000fe40003000000 */
[----:B------:R-:W-:Y:S02]  /*23430*/  ISETP.NE.U32.AND P6, PT, R11, RZ, PT ;  /* 0x000000ff0b00720c */ /* 0x000fe40003fc5070 */
[-C--:B------:R-:W-:Y:S02]  /*23440*/  ISETP.GE.U32.AND.EX P1, PT, R101, R104.reuse, PT, P1 ;  /* 0x000000686500720c */ /* 0x080fe40003f26110 */
[----:B------:R-:W-:Y:S01]  /*23450*/  ISETP.GT.U32.AND.EX P4, PT, R22, R104, PT, P4 ;  /* 0x000000681600720c */ /* 0x000fe20003f84140 */
[----:B------:R-:W-:Y:S01]  /*23460*/  IMAD.WIDE.U32 R22, R131, R131, R12 ;  /* 0x0000008383167225 */ /* 0x000fe200078e000c */
[----:B------:R-:W-:-:S02]  /*23470*/  ISETP.NE.AND.EX P1, PT, R15, RZ, !P1, P6 ;  /* 0x000000ff0f00720c */ /* 0x000fc40004f25360 */
[----:B------:R-:W-:Y:S01]  /*23480*/  SHF.R.U32.HI R100, RZ, 0x1f, R105 ;  /* 0x0000001fff647819 */ /* 0x000fe20000011669 */
[----:B------:R-:W-:Y:S01]  /*23490*/  IMAD.MOV.U32 R15, RZ, RZ, RZ ;  /* 0x000000ffff0f7224 */ /* 0x000fe200078e00ff */
[----:B------:R-:W-:Y:S01]  /*234a0*/  ISETP.GT.U32.AND P5, PT, R107, R111, PT ;  /* 0x0000006f6b00720c */ /* 0x000fe20003fa4070 */
[----:B------:R-:W-:Y:S01]  /*234b0*/  VIADD R11, R23, UR5 ;  /* 0x00000005170b7c36 */ /* 0x000fe20008000000 */
[----:B------:R-:W-:Y:S01]  /*234c0*/  SEL R23, RZ, 0x1, !P4 ;  /* 0x00000001ff177807 */ /* 0x000fe20006000000 */
[----:B------:R-:W-:Y:S01]  /*234d0*/  IMAD.WIDE.U32 R12, R128, R141, R14 ;  /* 0x0000008d800c7225 */ /* 0x000fe200078e000e */
[----:B------:R-:W-:Y:S02]  /*234e0*/  IADD3 R22, P4, P6, R103, R22, RZ ;  /* 0x0000001667167210 */ /* 0x000fe40007e9e0ff */
[----:B------:R-:W-:Y:S01]  /*234f0*/  SEL R103, RZ, 0x1, P3 ;  /* 0x00000001ff677807 */ /* 0x000fe20001800000 */
[----:B------:R-:W-:Y:S01]  /*23500*/  VIADD R105, R13, UR6 ;  /* 0x000000060d697c36 */ /* 0x000fe20008000000 */
[----:B------:R-:W-:-:S02]  /*23510*/  LOP3.LUT R100, R100, 0x1, RZ, 0xc0, !PT ;  /* 0x0000000164647812 */ /* 0x000fc400078ec0ff */
[----:B------:R-:W-:Y:S02]  /*23520*/  ISETP.GT.U32.AND.EX P5, PT, R109, R112, PT, P5 ;  /* 0x000000706d00720c */ /* 0x000fe40003fa4150 */
[----:B------:R-:W-:Y:S02]  /*23530*/  SEL R15, RZ, 0x1, !P1 ;  /* 0x00000001ff0f7807 */ /* 0x000fe40004800000 */
[----:B------:R-:W-:Y:S01]  /*23540*/  IADD3 R106, P3, P1, R103, R12, RZ ;  /* 0x0000000c676a7210 */ /* 0x000fe2000797e0ff */
[----:B------:R-:W-:Y:S01]  /*23550*/  IMAD.WIDE.U32 R12, R128, R130, RZ ;  /* 0x00000082800c7225 */ /* 0x000fe200078e00ff */
[----:B------:R-:W-:Y:S02]  /*23560*/  IADD3.X R103, PT, PT, RZ, R11, R100, P4, P6 ;  /* 0x0000000bff677210 */ /* 0x000fe400027ec464 */
[----:B------:R-:W-:Y:S02]  /*23570*/  SEL R11, RZ, 0x1, !P5 ;  /* 0x00000001ff0b7807 */ /* 0x000fe40006800000 */
[----:B------:R-:W-:-:S02]  /*23580*/  SEL R104, RZ, 0x1, P0 ;  /* 0x00000001ff687807 */ /* 0x000fc40000000000 */
[----:B------:R-:W-:Y:S02]  /*23590*/  IADD3 R15, P4, PT, R15, R102, RZ ;  /* 0x000000660f0f7210 */ /* 0x000fe40007f9e0ff */
[----:B------:R-:W-:Y:S02]  /*235a0*/  IADD3 R23, P5, PT, R23, R22, RZ ;  /* 0x0000001617177210 */ /* 0x000fe40007fbe0ff */
[----:B------:R-:W-:Y:S01]  /*235b0*/  IADD3 R11, P6, PT, R11, R106, RZ ;  /* 0x0000006a0b0b7210 */ /* 0x000fe20007fde0ff */
[----:B------:R-:W-:Y:S01]  /*235c0*/  IMAD.X R22, RZ, RZ, R101, P4 ;  /* 0x000000ffff167224 */ /* 0x000fe200020e0665 */
[----:B------:R-:W-:Y:S01]  /*235d0*/  IADD3.X R104, PT, PT, RZ, R105, R104, P3, P1 ;  /* 0x00000069ff687210 */ /* 0x000fe20001fe2468 */
[----:B------:R-:W-:Y:S01]  /*235e0*/  IMAD.X R103, RZ, RZ, R103, P5 ;  /* 0x000000ffff677224 */ /* 0x000fe200028e0667 */
[----:B------:R-:W-:Y:S02]  /*235f0*/  ISETP.GT.U32.AND P0, PT, R102, R15, PT ;  /* 0x0000000f6600720c */ /* 0x000fe40003f04070 */
[----:B------:R-:W-:Y:S01]  /*23600*/  IADD3 R108, P4, PT, R23, R11, RZ ;  /* 0x0000000b176c7210 */ /* 0x000fe20007f9e0ff */
[----:B------:R-:W-:Y:S01]  /*23610*/  IMAD.X R104, RZ, RZ, R104, P6 ;  /* 0x000000ffff687224 */ /* 0x000fe200030e0668 */
[----:B------:R-:W-:-:S02]  /*23620*/  ISETP.GT.U32.AND.EX P0, PT, R101, R22, PT, P0 ;  /* 0x000000166500720c */ /* 0x000fc40003f04100 */
[----:B------:R-:W-:Y:S01]  /*23630*/  IADD3 R100, P5, PT, R15, R10, RZ ;  /* 0x0000000a0f647210 */ /* 0x000fe20007fbe0ff */
[----:B------:R-:W-:Y:S01]  /*23640*/  IMAD.X R110, R103, 0x1, R104, P4 ;  /* 0x00000001676e7824 */ /* 0x000fe200020e0668 */
[----:B------:R-:W-:Y:S01]  /*23650*/  ISETP.GE.U32.AND P6, PT, R108, R11, PT ;  /* 0x0000000b6c00720c */ /* 0x000fe20003fc6070 */
[----:B------:R-:W-:Y:S01]  /*23660*/  IMAD.WIDE.U32 R10, R129, R131, RZ ;  /* 0x00000083810a7225 */ /* 0x000fe200078e00ff */
[----:B------:R-:W-:Y:S02]  /*23670*/  SEL R15, R102, R15, P0 ;  /* 0x0000000f660f7207 */ /* 0x000fe40000000000 */
[----:B------:R-:W-:Y:S01]  /*23680*/  ISETP.NE.U32.AND P4, PT, R23, RZ, PT ;  /* 0x000000ff1700720c */ /* 0x000fe20003f85070 */
[----:B------:R-:W-:Y:S01]  /*23690*/  IMAD.X R115, R22, 0x1, R115, P5 ;  /* 0x0000000116737824 */ /* 0x000fe200028e0673 */
[----:B------:R-:W-:Y:S02]  /*236a0*/  ISETP.GE.U32.AND.EX P6, PT, R110, R104, PT, P6 ;  /* 0x000000686e00720c */ /* 0x000fe40003fc6160 */
[----:B------:R-:W-:-:S02]  /*236b0*/  SEL R22, R101, R22, P0 ;  /* 0x0000001665167207 */ /* 0x000fc40000000000 */
[----:B------:R-:W-:Y:S02]  /*236c0*/  ISETP.GT.U32.AND P0, PT, R15, R100, PT ;  /* 0x000000640f00720c */ /* 0x000fe40003f04070 */
[----:B------:R-:W-:Y:S02]  /*236d0*/  ISETP.NE.AND.EX P4, PT, R103, RZ, !P6, P4 ;  /* 0x000000ff6700720c */ /* 0x000fe40007785340 */
[----:B------:R-:W-:Y:S02]  /*236e0*/  IADD3 R23, P5, PT, R12, R10, RZ ;  /* 0x0000000a0c177210 */ /* 0x000fe40007fbe0ff */
[----:B------:R-:W-:Y:S02]  /*236f0*/  ISETP.GE.U32.AND.EX P2, PT, R14, R117, PT, P2 ;  /* 0x000000750e00720c */ /* 0x000fe40003f46120 */
[----:B------:R-:W-:Y:S01]  /*23700*/  ISETP.GT.U32.AND.EX P0, PT, R22, R115, PT, P0 ;  /* 0x000000731600720c */ /* 0x000fe20003f04100 */
[----:B------:R-:W-:Y:S01]  /*23710*/  IMAD.MOV.U32 R22, RZ, RZ, RZ ;  /* 0x000000ffff167224 */ /* 0x000fe200078e00ff */
[----:B------:R-:W-:-:S02]  /*23720*/  SEL R103, RZ, 0x1, !P4 ;  /* 0x00000001ff677807 */ /* 0x000fc40006000000 */
[----:B------:R-:W-:Y:S01]  /*23730*/  SEL R102, RZ, 0x1, P2 ;  /* 0x00000001ff667807 */ /* 0x000fe20001000000 */
[----:B------:R-:W-:Y:S01]  /*23740*/  IMAD.WIDE.U32 R14, R129, R130, R22 ;  /* 0x00000082810e7225 */ /* 0x000fe200078e0016 */
[----:B------:R-:W-:Y:S02]  /*23750*/  SEL R101, RZ, 0x1, !P0 ;  /* 0x00000001ff657807 */ /* 0x000fe40004000000 */
[----:B------:R-:W-:Y:S01]  /*23760*/  IADD3 R103, P0, PT, R103, R108, RZ ;  /* 0x0000006c67677210 */ /* 0x000fe20007f1e0ff */
[----:B------:R-:W-:Y:S01]  /*23770*/  VIADD R107, R15, UR7 ;  /* 0x000000070f6b7c36 */ /* 0x000fe20008000000 */
        /* <DEDUP_REMOVED lines=12> */
[----:B------:R-:W-:Y:S02]  /*23840*/  ISETP.GT.U32.AND.EX P4, PT, R110, R105, PT, P4 ;  /* 0x000000696e00720c */ /* 0x000fe40003f84140 */
[----:B------:R-:W-:-:S02]  /*23850*/  ISETP.GE.U32.AND P3, PT, R14, RZ, PT ;  /* 0x000000ff0e00720c */ /* 0x000fc40003f66070 */
[----:B------:R-:W-:Y:S02]  /*23860*/  ISETP.GE.U32.AND.EX P0, PT, R15, R106, PT, P0 ;  /* 0x0000006a0f00720c */ /* 0x000fe40003f06100 */
[----:B------:R-:W-:Y:S02]  /*23870*/  ISETP.GE.U32.AND.EX P3, PT, R107, R23, PT, P3 ;  /* 0x000000176b00720c */ /* 0x000fe40003f66130 */
[----:B------:R-:W-:Y:S01]  /*23880*/  ISETP.NE.AND.EX P0, PT, R102, RZ, !P0, P1 ;  /* 0x000000ff6600720c */ /* 0x000fe20004705310 */
[----:B------:R-:W-:Y:S01]  /*23890*/  VIADD R102, R13, UR6 ;  /* 0x000000060d667c36 */ /* 0x000fe20008000000 */
[C---:B------:R-:W-:Y:S02]  /*238a0*/  ISETP.GE.U32.AND P1, PT, R23.reuse, R12, PT ;  /* 0x0000000c1700720c */ /* 0x040fe40003f26070 */
[----:B------:R-:W-:Y:S02]  /*238b0*/  SEL R13, RZ, 0x1, !P0 ;  /* 0x00000001ff0d7807 */ /* 0x000fe40004000000 */
[----:B------:R-:W-:Y:S01]  /*238c0*/  ISETP.GE.U32.AND P0, PT, R23, R10, PT ;  /* 0x0000000a1700720c */ /* 0x000fe20003f06070 */
[----:B------:R-:W-:Y:S01]  /*238d0*/  IMAD.X R10, R101, 0x1, R102, P5 ;  /* 0x00000001650a7824 */ /* 0x000fe200028e0666 */
[----:B------:R-:W-:-:S02]  /*238e0*/  IADD3 R11, P6, PT, R13, R22, RZ ;  /* 0x000000160d0b7210 */ /* 0x000fc40007fde0ff */
[----:B------:R-:W-:Y:S02]  /*238f0*/  SEL R13, R108, R103, P4 ;  /* 0x000000676c0d7207 */ /* 0x000fe40002000000 */
[----:B------:R-:W-:Y:S01]  /*23900*/  ISETP.GT.U32.AND P2, PT, R22, R11, PT ;  /* 0x0000000b1600720c */ /* 0x000fe20003f44070 */
[----:B------:R-:W-:Y:S01]  /*23910*/  IMAD.X R12, RZ, RZ, R15, P6 ;  /* 0x000000ffff0c7224 */ /* 0x000fe200030e060f */
[----:B------:R-:W-:Y:S02]  /*23920*/  IADD3 R108, P6, PT, R11, R14, RZ ;  /* 0x0000000e0b6c7210 */ /* 0x000fe40007fde0ff */
[----:B------:R-:W-:Y:S02]  /*23930*/  SEL R23, R110, R105, P4 ;  /* 0x000000696e177207 */ /* 0x000fe40002000000 */
[----:B------:R-:W-:Y:S01]  /*23940*/  ISETP.GT.U32.AND.EX P5, PT, R15, R12, PT, P2 ;  /* 0x0000000c0f00720c */ /* 0x000fe20003fa4120 */
[----:B------:R-:W-:Y:S01]  /*23950*/  IMAD.X R109, R12, 0x1, R107, P6 ;  /* 0x000000010c6d7824 */ /* 0x000fe200030e066b */
[----:B------:R-:W-:-:S02]  /*23960*/  ISETP.GT.U32.AND P2, PT, R13, R104, PT ;  /* 0x000000680d00720c */ /* 0x000fc40003f44070 */
[----:B------:R-:W-:Y:S02]  /*23970*/  SEL R11, R22, R11, P5 ;  /* 0x0000000b160b7207 */ /* 0x000fe40002800000 */
[----:B------:R-:W-:Y:S02]  /*23980*/  SEL R14, R15, R12, P5 ;  /* 0x0000000c0f0e7207 */ /* 0x000fe40002800000 */
[----:B------:R-:W-:Y:S01]  /*23990*/  ISETP.GT.U32.AND P4, PT, R11, R108, PT ;  /* 0x0000006c0b00720c */ /* 0x000fe20003f84070 */
[----:B------:R-:W-:Y:S01]  /*239a0*/  IMAD.MOV.U32 R11, RZ, RZ, RZ ;  /* 0x000000ffff0b7224 */ /* 0x000fe200078e00ff */
[C---:B------:R-:W-:Y:S02]  /*239b0*/  ISETP.GE.U32.AND.EX P1, PT, R10.reuse, R102, PT, P1 ;  /* 0x000000660a00720c */ /* 0x040fe40003f26110 */
[----:B------:R-:W-:Y:S01]  /*239c0*/  ISETP.GE.U32.AND.EX P0, PT, R10, R101, PT, P0 ;  /* 0x000000650a00720c */ /* 0x000fe20003f06100 */
[----:B------:R-:W-:Y:S01]  /*239d0*/  IMAD.WIDE.U32 R12, R128, R131, R10 ;  /* 0x00000083800c7225 */ /* 0x000fe200078e000a */
[----:B------:R-:W-:-:S02]  /*239e0*/  SEL R11, RZ, 0x1, P3 ;  /* 0x00000001ff0b7807 */ /* 0x000fc40001800000 */
[----:B------:R-:W-:Y:S01]  /*239f0*/  ISETP.GT.U32.AND.EX P2, PT, R23, R106, PT, P2 ;  /* 0x0000006a1700720c */ /* 0x000fe20003f44120 */
[----:B------:R-:W-:Y:S01]  /*23a00*/  VIADD R15, R13, UR6 ;  /* 0x000000060d0f7c36 */ /* 0x000fe20008000000 */
        /* <DEDUP_REMOVED lines=8> */
[----:B------:R-:W-:Y:S02]  /*23a90*/  IADD3 R10, P1, PT, R10, R13, RZ ;  /* 0x0000000d0a0a7210 */ /* 0x000fe40007f3e0ff */
[----:B------:R-:W-:Y:S01]  /*23aa0*/  IADD3.X R12, PT, PT, RZ, R15, R12, P4, P5 ;  /* 0x0000000fff0c7210 */ /* 0x000fe200027ea40c */
[----:B------:R-:W-:Y:S01]  /*23ab0*/  IMAD.X R13, RZ, RZ, R14, P0 ;  /* 0x000000ffff0d7224 */ /* 0x000fe200000e060e */
[----:B------:R-:W-:Y:S01]  /*23ac0*/  IADD3 R102, P2, PT, R10, R11, RZ ;  /* 0x0000000b0a667210 */ /* 0x000fe20007f5e0ff */
[----:B------:R-:W-:Y:S01]  /*23ad0*/  IMAD.WIDE.U32 R14, R128, R129, RZ ;  /* 0x00000081800e7225 */ /* 0x000fe200078e00ff */
[----:B------:R-:W-:-:S02]  /*23ae0*/  IADD3 R105, P4, PT, R109, R8, RZ ;  /* 0x000000086d697210 */ /* 0x000fc40007f9e0ff */
        /* <DEDUP_REMOVED lines=14> */
[----:B------:R-:W-:Y:S02]  /*23bd0*/  ISETP.GE.U32.AND P0, PT, R12, RZ, PT ;  /* 0x000000ff0c00720c */ /* 0x000fe40003f06070 */
[----:B------:R-:W-:Y:S02]  /*23be0*/  IADD3 R13, P2, PT, R10, R102, RZ ;  /* 0x000000660a0d7210 */ /* 0x000fe40007f5e0ff */
[----:B------:R-:W-:Y:S01]  /*23bf0*/  ISETP.GE.U32.AND.EX P0, PT, R23, R11, PT, P0 ;  /* 0x0000000b1700720c */ /* 0x000fe20003f06100 */
[----:B------:R-:W-:Y:S01]  /*23c00*/  IMAD.WIDE.U32 R10, R128, R128, R14 ;  /* 0x00000080800a7225 */ /* 0x000fe200078e000e */
[----:B------:R-:W-:-:S02]  /*23c10*/  ISETP.GT.U32.AND P1, PT, R102, R13, PT ;  /* 0x0000000d6600720c */ /* 0x000fc40003f24070 */
[----:B------:R-:W-:Y:S01]  /*23c20*/  SEL R15, RZ, 0x1, P0 ;  /* 0x00000001ff0f7807 */ /* 0x000fe20000000000 */
[----:B------:R-:W-:Y:S02]  /*23c30*/  IMAD.X R22, RZ, RZ, R103, P2 ;  /* 0x000000ffff167224 */ /* 0x000fe400010e0667 */
[----:B------:R-:W-:-:S03]  /*23c40*/  VIADD R14, R11, UR6 ;  /* 0x000000060b0e7c36 */ /* 0x000fc60008000000 */
[----:B------:R-:W-:Y:S02]  /*23c50*/  ISETP.GT.U32.AND.EX P0, PT, R103, R22, PT, P1 ;  /* 0x000000166700720c */ /* 0x000fe40003f04110 */
        /* <DEDUP_REMOVED lines=67> */
.L_x_118:
[----:B------:R-:W-:Y:S05]  /*24090*/  BSYNC.RELIABLE B9 ;  /* 0x0000000000097941 */ /* 0x000fea0003800100 */
.L_x_117:
        /* <DEDUP_REMOVED lines=38> */
.L_x_119:
[----:B------:R-:W-:Y:S05]  /*24300*/  BSYNC.RECONVERGENT B8 ;  /* 0x0000000000087941 */ /* 0x000fea0003800200 */
.L_x_116:
        /* <DEDUP_REMOVED lines=46> */
[----:B------:R-:W-:Y:S01]  /*245f0*/  IADD3 R15, P4, PT, R19, R10, RZ ;  /* 0x0000000a130f7210 */ /* 0x000fe20007f9e0ff */
[----:B------:R-:W-:Y:S01]  /*24600*/  IMAD.X R102, RZ, RZ, R14, P5 ;  /* 0x000000ffff667224 */ /* 0x000fe200028e060e */
[----:B------:R-:W-:Y:S02]  /*24610*/  IADD3.X R23, PT, PT, RZ, RZ, RZ, P2, P3 ;  /* 0x000000ffff177210 */ /* 0x000fe400017e64ff */
[----:B------:R-:W-:Y:S02]  /*24620*/  ISETP.GT.U32.AND P1, PT, R8, R105, PT ;  /* 0x000000690800720c */ /* 0x000fe40003f24070 */
[----:B------:R-:W-:Y:S01]  /*24630*/  SEL R11, R103, R14, P0 ;  /* 0x0000000e670b7207 */ /* 0x000fe20000000000 */
        /* <DEDUP_REMOVED lines=59> */
.L_x_122:
[----:B------:R-:W-:Y:S05]  /*249f0*/  BSYNC.RELIABLE B9 ;  /* 0x0000000000097941 */ /* 0x000fea0003800100 */
.L_x_121:
        /* <DEDUP_REMOVED lines=38> */
.L_x_123:
[----:B------:R-:W-:Y:S05]  /*24c60*/  BSYNC.RECONVERGENT B8 ;  /* 0x0000000000087941 */ /* 0x000fea0003800200 */
.L_x_120:
        /* <DEDUP_REMOVED lines=9> */
[----:B------:R-:W-:Y:S01]  /*24d00*/  IMAD.SHL.U32 R98, R147, 0x2, RZ ;  /* 0x0000000293627824 */ /* 0x000fe200078e00ff */
        /* <DEDUP_REMOVED lines=24> */
[----:B------:R-:W-:Y:S02]  /*24e90*/  ISETP.NE.U32.AND P1, PT, R99, R74, PT ;  /* 0x0000004a6300720c */ /* 0x000fe40003f25070 */
        /* <DEDUP_REMOVED lines=8> */
.L_x_126:
[----:B------:R-:W-:Y:S05]  /*24f20*/  BSYNC.RELIABLE B9 ;  /* 0x0000000000097941 */ /* 0x000fea0003800100 */
.L_x_125:
        /* <DEDUP_REMOVED lines=38> */
.L_x_127:
[----:B------:R-:W-:Y:S05]  /*25190*/  BSYNC.RECONVERGENT B8 ;  /* 0x0000000000087941 */ /* 0x000fea0003800200 */
.L_x_124:
[----:B------:R-:W-:Y:S01]  /*251a0*/  ISETP.GE.U32.AND P0, PT, R23, R98, PT ;  /* 0x000000621700720c */ /* 0x000fe20003f06070 */
[----:B------:R-:W-:Y:S03]  /*251b0*/  BSSY.RECONVERGENT B8, `(.L_x_128) ;  /* 0x000004d000087945 */ /* 0x000fe60003800200 */
        /* <DEDUP_REMOVED lines=34> */
[-C--:B------:R-:W-:Y:S01]  /*253e0*/  ISETP.GE.U32.AND P1, PT, R73, R99.reuse, PT ;  /* 0x000000634900720c */ /* 0x080fe20003f26070 */
[----:B------:R-:W-:Y:S01]  /*253f0*/  IMAD.X R104, RZ, RZ, R104, P0 ;  /* 0x000000ffff687224 */ /* 0x000fe200000e0668 */
[----:B------:R-:W-:Y:S02]  /*25400*/  ISETP.NE.U32.AND P0, PT, R99, RZ, PT ;  /* 0x000000ff6300720c */ /* 0x000fe40003f05070 */
[----:B------:R-:W-:Y:S02]  /*25410*/  IADD3 R99, P5, PT, R73, -R99, RZ ;  /* 0x8000006349637210 */ /* 0x000fe40007fbe0ff */
[----:B------:R-:W-:Y:S02]  /*25420*/  ISETP.NE.AND.EX P0, PT, R104, RZ, PT, P0 ;  /* 0x000000ff6800720c */ /* 0x000fe40003f05300 */
[C---:B------:R-:W-:Y:S01]  /*25430*/  ISETP.GE.U32.AND.EX P1, PT, R106.reuse, R104, PT, P1 ;  /* 0x000000686a00720c */ /* 0x040fe20003f26110 */
[----:B------:R-:W-:Y:S01]  /*25440*/  IMAD.X R104, R106, 0x1, ~R104, P5 ;  /* 0x000000016a687824 */ /* 0x000fe200028e0e68 */
[----:B------:R-:W-:-:S13]  /*25450*/  ISETP.NE.U32.OR P0, PT, R8, 0x1, P0 ;  /* 0x000000010800780c */ /* 0x000fda0000705470 */
[----:B------:R-:W-:Y:S05]  /*25460*/  @P0 BRA P1, `(.L_x_129) ;  /* 0x0000000000840947 */ /* 0x000fea0000800000 */
[-C--:B------:R-:W-:Y:S02]  /*25470*/  IADD3 R98, P0, PT, R98, R127.reuse, RZ ;  /* 0x0000007f62627210 */ /* 0x080fe40007f1e0ff */
[----:B------:R-:W-:Y:S02]  /*25480*/  IADD3 R11, P2, PT, R39, R100, RZ ;  /* 0x00000064270b7210 */ /* 0x000fe40007f5e0ff */
[----:B------:R-:W-:Y:S01]  /*25490*/  IADD3 R9, P3, PT, R41, R102, RZ ;  /* 0x0000006629097210 */ /* 0x000fe20007f7e0ff */
[----:B------:R-:W-:Y:S01]  /*254a0*/  IMAD.X R101, R101, 0x1, R118, P0 ;  /* 0x0000000165657824 */ /* 0x000fe200000e0676 */
[----:B------:R-:W-:Y:S01]  /*254b0*/  ISETP.GE.U32.AND P0, PT, R98, R127, PT ;  /* 0x0000007f6200720c */ /* 0x000fe20003f06070 */
[----:B------:R-:W-:Y:S01]  /*254c0*/  IMAD.X R12, R38, 0x1, R103, P2 ;  /* 0x00000001260c7824 */ /* 0x000fe200010e0667 */
[----:B------:R-:W-:Y:S01]  /*254d0*/  ISETP.GT.U32.AND P1, PT, R100, R11, PT ;  /* 0x0000000b6400720c */ /* 0x000fe20003f24070 */
[----:B------:R-:W-:Y:S01]  /*254e0*/  IMAD.X R10, R40, 0x1, R105, P3 ;  /* 0x00000001280a7824 */ /* 0x000fe200018e0669 */
        /* <DEDUP_REMOVED lines=9> */
[----:B------:R-:W-:-:S03]  /*25580*/  IMAD.MOV.U32 R100, RZ, RZ, R11 ;  /* 0x000000ffff647224 */ /* 0x000fc600078e000b */
        /* <DEDUP_REMOVED lines=15> */
.L_x_129:
[----:B------:R-:W-:Y:S05]  /*25680*/  BSYNC.RECONVERGENT B8 ;  /* 0x0000000000087941 */ /* 0x000fea0003800200 */
.L_x_128:
        /* <DEDUP_REMOVED lines=36> */
[----:B------:R-:W-:Y:S01]  /*258d0*/  ISETP.NE.U32.AND P0, PT, R10, RZ, PT ;  /* 0x000000ff0a00720c */ /* 0x000fe20003f05070 */
[----:B------:R-:W-:Y:S01]  /*258e0*/  IMAD.X R9, RZ, RZ, R104, P1 ;  /* 0x000000ffff097224 */ /* 0x000fe200008e0668 */
[CC--:B------:R-:W-:Y:S02]  /*258f0*/  ISETP.GE.U32.AND P1, PT, R133.reuse, R10.reuse, PT ;  /* 0x0000000a8500720c */ /* 0x0c0fe40003f26070 */
[----:B------:R-:W-:Y:S02]  /*25900*/  IADD3 R133, P5, PT, R133, -R10, RZ ;  /* 0x8000000a85857210 */ /* 0x000fe40007fbe0ff */
[----:B------:R-:W-:Y:S02]  /*25910*/  ISETP.NE.AND.EX P0, PT, R9, RZ, PT, P0 ;  /* 0x000000ff0900720c */ /* 0x000fe40003f05300 */
[C---:B------:R-:W-:Y:S01]  /*25920*/  ISETP.GE.U32.AND.EX P1, PT, R132.reuse, R9, PT, P1 ;  /* 0x000000098400720c */ /* 0x040fe20003f26110 */
[----:B------:R-:W-:Y:S01]  /*25930*/  IMAD.X R132, R132, 0x1, ~R9, P5 ;  /* 0x0000000184847824 */ /* 0x000fe200028e0e09 */
[----:B------:R-:W-:-:S13]  /*25940*/  ISETP.NE.U32.OR P0, PT, R8, 0x1, P0 ;  /* 0x000000010800780c */ /* 0x000fda0000705470 */
[----:B------:R-:W-:Y:S05]  /*25950*/  @P0 BRA P1, `(.L_x_131) ;  /* 0x0000000000840947 */ /* 0x000fea0000800000 */
[----:B------:R-:W-:Y:S02]  /*25960*/  IADD3 R147, P0, PT, R147, R127, RZ ;  /* 0x0000007f93937210 */ /* 0x000fe40007f1e0ff */
        /* <DEDUP_REMOVED lines=32> */
.L_x_131:
[----:B------:R-:W-:Y:S05]  /*25b70*/  BSYNC.RECONVERGENT B8 ;  /* 0x0000000000087941 */ /* 0x000fea0003800200 */
.L_x_130:
[----:B------:R-:W-:Y:S01]  /*25b80*/  IMAD.WIDE.U32 R14, R145, R140, RZ ;  /* 0x0000008c910e7225 */ /* 0x000fe200078e00ff */
[----:B------:R-:W-:Y:S01]  /*25b90*/  UMOV UR4, URZ ;  /* 0x000000ff00047c82 */ /* 0x000fe20008000000 */
[----:B------:R-:W-:Y:S01]  /*25ba0*/  UMOV UR5, URZ ;  /* 0x000000ff00057c82 */ /* 0x000fe20008000000 */
[----:B------:R-:W-:Y:S01]  /*25bb0*/  UMOV UR8, URZ ;  /* 0x000000ff00087c82 */ /* 0x000fe20008000000 */
[----:B------:R-:W-:Y:S01]  /*25bc0*/  VIADD R15, R15, UR4 ;  /* 0x000000040f0f7c36 */ /* 0x000fe20008000000 */
[----:B------:R-:W-:Y:S01]  /*25bd0*/  UMOV UR6, URZ ;  /* 0x000000ff00067c82 */ /* 0x000fe20008000000 */
[----:B------:R-:W-:Y:S01]  /*25be0*/  IMAD.MOV.U32 R8, RZ, RZ, RZ ;  /* 0x000000ffff087224 */ /* 0x000fe200078e00ff */
[----:B------:R-:W-:Y:S01]  /*25bf0*/  UMOV UR7, URZ ;  /* 0x000000ff00077c82 */ /* 0x000fe20008000000 */
[-C--:B------:R-:W-:Y:S01]  /*25c00*/  IMAD.WIDE.U32 R112, R116, R147.reuse, R14 ;  /* 0x0000009374707225 */ /* 0x080fe200078e000e */
[----:B------:R-:W-:Y:S01]  /*25c10*/  UMOV UR10, URZ ;  /* 0x000000ff000a7c82 */ /* 0x000fe20008000000 */
[----:B------:R-:W-:Y:S01]  /*25c20*/  UMOV UR9, URZ ;  /* 0x000000ff00097c82 */ /* 0x000fe20008000000 */
[----:B------:R-:W-:Y:S01]  /*25c30*/  UMOV UR11, URZ ;  /* 0x000000ff000b7c82 */ /* 0x000fe20008000000 */
[----:B------:R-:W-:Y:S01]  /*25c40*/  IMAD.MOV.U32 R9, RZ, RZ, R112 ;  /* 0x000000ffff097224 */ /* 0x000fe200078e0070 */
[----:B------:R-:W-:Y:S01]  /*25c50*/  ISETP.GE.U32.AND P3, PT, R112, R14, PT ;  /* 0x0000000e7000720c */ /* 0x000fe20003f66070 */
[----:B------:R-:W-:Y:S01]  /*25c60*/  IMAD.WIDE.U32 R106, R137, R140, RZ ;  /* 0x0000008c896a7225 */ /* 0x000fe200078e00ff */
[----:B------:R-:W-:Y:S04]  /*25c70*/  BSSY.RECONVERGENT B8, `(.L_x_132) ;  /* 0x0000269000087945 */ /* 0x000fe80003800200 */
[----:B------:R-:W-:Y:S01]  /*25c80*/  BSSY.RELIABLE B9, `(.L_x_133) ;  /* 0x0000241000097945 */ /* 0x000fe20003800100 */
[----:B------:R-:W-:-:S04]  /*25c90*/  IMAD.WIDE.U32 R8, R140, R147, R8 ;  /* 0x000000938c087225 */ /* 0x000fc800078e0008 */
[----:B------:R-:W-:Y:S01]  /*25ca0*/  IMAD.WIDE.U32 R108, R139, R138, RZ ;  /* 0x0000008a8b6c7225 */ /* 0x000fe200078e00ff */
[----:B------:R-:W-:-:S03]  /*25cb0*/  ISETP.GE.U32.AND P1, PT, R8, RZ, PT ;  /* 0x000000ff0800720c */ /* 0x000fc60003f26070 */
[----:B------:R-:W-:Y:S02]  /*25cc0*/  VIADD R9, R9, UR5 ;  /* 0x0000000509097c36 */ /* 0x000fe40008000000 */
[----:B------:R-:W-:-:S03]  /*25cd0*/  IMAD.WIDE.U32 R12, R139, R140, RZ ;  /* 0x0000008c8b0c7225 */ /* 0x000fc600078e00ff */
[----:B------:R-:W-:Y:S01]  /*25ce0*/  ISETP.GE.U32.AND.EX P1, PT, R9, R112, PT, P1 ;  /* 0x000000700900720c */ /* 0x000fe20003f26110 */
[----:B------:R-:W-:Y:S02]  /*25cf0*/  VIADD R107, R107, UR8 ;  /* 0x000000086b6b7c36 */ /* 0x000fe40008000000 */
[----:B------:R-:W-:Y:S02]  /*25d00*/  VIADD R109, R109, UR6 ;  /* 0x000000066d6d7c36 */ /* 0x000fe40008000000 */
[----:B------:R-:W-:Y:S02]  /*25d10*/  VIADD R10, R113, UR5 ;  /* 0x00000005710a7c36 */ /* 0x000fe40008000000 */
[----:B------:R-:W-:Y:S02]  /*25d20*/  IMAD.MOV.U32 R11, RZ, RZ, RZ ;  /* 0x000000ffff0b7224 */ /* 0x000fe400078e00ff */
[----:B------:R-:W-:Y:S01]  /*25d30*/  VIADD R13, R13, UR6 ;  /* 0x000000060d0d7c36 */ /* 0x000fe20008000000 */
[----:B------:R-:W-:Y:S01]  /*25d40*/  ISETP.GE.U32.AND.EX P3, PT, R10, R15, PT, P3 ;  /* 0x0000000f0a00720c */ /* 0x000fe20003f66130 */
[----:B------:R-:W-:-:S04]  /*25d50*/  IMAD.WIDE.U32 R72, R116, R135, R106 ;  /* 0x0000008774487225 */ /* 0x000fc800078e006a */
[----:B------:R-:W-:Y:S01]  /*25d60*/  IMAD.WIDE.U32 R16, R145, R138, RZ ;  /* 0x0000008a91107225 */ /* 0x000fe200078e00ff */
[----:B------:R-:W-:-:S03]  /*25d70*/  ISETP.GE.U32.AND P6, PT, R72, R106, PT ;  /* 0x0000006a4800720c */ /* 0x000fc60003fc6070 */
[----:B------:R-:W-:-:S04]  /*25d80*/  IMAD.WIDE.U32 R22, R141, R143, R108 ;  /* 0x0000008f8d167225 */ /* 0x000fc800078e006c */
[----:B------:R-:W-:Y:S01]  /*25d90*/  IMAD.WIDE.U32 R112, R116, R145, R10 ;  /* 0x0000009174707225 */ /* 0x000fe200078e000a */
[----:B------:R-:W-:Y:S02]  /*25da0*/  SEL R11, RZ, 0x1, P1 ;  /* 0x00000001ff0b7807 */ /* 0x000fe40000800000 */
[----:B------:R-:W-:Y:S01]  /*25db0*/  ISETP.GE.U32.AND P2, PT, R22, R108, PT ;  /* 0x0000006c1600720c */ /* 0x000fe20003f46070 */
[----:B------:R-:W-:Y:S01]  /*25dc0*/  IMAD.WIDE.U32 R110, R116, R143, R12 ;  /* 0x0000008f746e7225 */ /* 0x000fe200078e000c */
[----:B------:R-:W-:-:S03]  /*25dd0*/  IADD3 R106, P1, P4, R11, R112, RZ ;  /* 0x000000700b6a7210 */ /* 0x000fc60007c3e0ff */
[----:B------:R-:W-:Y:S01]  /*25de0*/  VIADD R17, R17, UR4 ;  /* 0x0000000411117c36 */ /* 0x000fe20008000000 */
[----:B------:R-:W-:Y:S01]  /*25df0*/  ISETP.GE.U32.AND P0, PT, R110, R12, PT ;  /* 0x0000000c6e00720c */ /* 0x000fe20003f06070 */
[----:B------:R-:W-:Y:S01]  /*25e00*/  VIADD R108, R113, UR4 ;  /* 0x00000004716c7c36 */ /* 0x000fe20008000000 */
[----:B------:R-:W-:Y:S01]  /*25e10*/  SEL R113, RZ, 0x1, P3 ;  /* 0x00000001ff717807 */ /* 0x000fe20001800000 */
[----:B------:R-:W-:Y:S02]  /*25e20*/  IMAD.MOV.U32 R10, RZ, RZ, RZ ;  /* 0x000000ffff0a7224 */ /* 0x000fe400078e00ff */
[----:B------:R-:W-:Y:S01]  /*25e30*/  IMAD.MOV.U32 R11, RZ, RZ, R110 ;  /* 0x000000ffff0b7224 */ /* 0x000fe200078e006e */
[----:B------:R-:W-:Y:S01]  /*25e40*/  IADD3.X R108, PT, PT, RZ, R108, R113, P1, P4 ;  /* 0x0000006cff6c7210 */ /* 0x000fe20000fe8471 */
[----:B------:R-:W-:-:S04]  /*25e50*/  IMAD.WIDE.U32 R114, R141, R147, R16 ;  /* 0x000000938d727225 */ /* 0x000fc800078e0010 */
[----:B------:R-:W-:Y:S01]  /*25e60*/  IMAD.WIDE.U32 R10, R140, R143, R10 ;  /* 0x0000008f8c0a7225 */ /* 0x000fe200078e000a */
[----:B------:R-:W-:-:S03]  /*25e70*/  ISETP.GE.U32.AND P5, PT, R114, R16, PT ;  /* 0x000000107200720c */ /* 0x000fc60003fa6070 */
[----:B------:R-:W-:Y:S01]  /*25e80*/  VIADD R12, R111, UR7 ;  /* 0x000000076f0c7c36 */ /* 0x000fe20008000000 */
[----:B------:R-:W-:Y:S01]  /*25e90*/  ISETP.GE.U32.AND P1, PT, R10, RZ, PT ;  /* 0x000000ff0a00720c */ /* 0x000fe20003f26070 */
[----:B------:R-:W-:Y:S02]  /*25ea0*/  IMAD.MOV.U32 R112, RZ, RZ, RZ ;  /* 0x000000ffff707224 */ /* 0x000fe400078e00ff */
[----:B------:R-:W-:Y:S01]  /*25eb0*/  IMAD.MOV.U32 R113, RZ, RZ, R114 ;  /* 0x000000ffff717224 */ /* 0x000fe200078e0072 */
[----:B------:R-:W-:Y:S01]  /*25ec0*/  ISETP.GE.U32.AND.EX P0, PT, R12, R13, PT, P0 ;  /* 0x0000000d0c00720c */ /* 0x000fe20003f06100 */
[----:B------:R-:W-:Y:S02]  /*25ed0*/  VIADD R153, R11, UR7 ;  /* 0x000000070b997c36 */ /* 0x000fe40008000000 */
[----:B------:R-:W-:Y:S01]  /*25ee0*/  IMAD.WIDE.U32 R112, R138, R147, R112 ;  /* 0x000000938a707225 */ /* 0x000fe200078e0070 */
[----:B------:R-:W-:Y:S02]  /*25ef0*/  SEL R11, RZ, 0x1, P0 ;  /* 0x00000001ff0b7807 */ /* 0x000fe40000000000 */
[----:B------:R-:W-:Y:S01]  /*25f00*/  ISETP.GE.U32.AND.EX P1, PT, R153, R110, PT, P1 ;  /* 0x0000006e9900720c */ /* 0x000fe20003f26110 */
[----:B------:R-:W-:Y:S01]  /*25f10*/  VIADD R16, R115, UR5 ;  /* 0x0000000573107c36 */ /* 0x000fe20008000000 */
[----:B------:R-:W-:Y:S01]  /*25f20*/  ISETP.GE.U32.AND P4, PT, R112, RZ, PT ;  /* 0x000000ff7000720c */ /* 0x000fe20003f86070 */
[----:B------:R-:W-:Y:S01]  /*25f30*/  IMAD.MOV.U32 R13, RZ, RZ, RZ ;  /* 0x000000ffff0d7224 */ /* 0x000fe200078e00ff */
[----:B------:R-:W-:Y:S01]  /*25f40*/  SEL R151, RZ, 0x1, P1 ;  /* 0x00000001ff977807 */ /* 0x000fe20000800000 */
[----:B------:R-:W-:Y:S01]  /*25f50*/  IMAD.WIDE.U32 R18, R132, R140, RZ ;  /* 0x0000008c84127225 */ /* 0x000fe200078e00ff */
[----:B------:R-:W-:-:S03]  /*25f60*/  ISETP.GE.U32.AND.EX P5, PT, R16, R17, PT, P5 ;  /* 0x000000111000720c */ /* 0x000fc60003fa6150 */
[----:B------:R-:W-:Y:S02]  /*25f70*/  VIADD R117, R113, UR5 ;  /* 0x0000000571757c36 */ /* 0x000fe40008000000 */
[----:B------:R-:W-:-:S03]  /*25f80*/  IMAD.WIDE.U32 R12, R116, R139, R12 ;  /* 0x0000008b740c7225 */ /* 0x000fc600078e000c */
[----:B------:R-:W-:Y:S01]  /*25f90*/  ISETP.GE.U32.AND.EX P4, PT, R117, R114, PT, P4 ;  /* 0x000000727500720c */ /* 0x000fe20003f86140 */
[----:B------:R-:W-:Y:S01]  /*25fa0*/  VIADD R19, R19, UR10 ;  /* 0x0000000a13137c36 */ /* 0x000fe20008000000 */
[----:B------:R-:W-:Y:S01]  /*25fb0*/  IADD3 R151, P0, P1, R151, R12, RZ ;  /* 0x0000000c97977210 */ /* 0x000fe2000791e0ff */
[----:B------:R-:W-:Y:S01]  /*25fc0*/  IMAD.MOV.U32 R17, RZ, RZ, RZ ;  /* 0x000000ffff117224 */ /* 0x000fe200078e00ff */
[----:B------:R-:W-:Y:S01]  /*25fd0*/  SEL R113, RZ, 0x1, P4 ;  /* 0x00000001ff717807 */ /* 0x000fe20002000000 */
[----:B------:R-:W-:-:S04]  /*25fe0*/  IMAD.WIDE.U32 R110, R137, R138, RZ ;  /* 0x0000008a896e7225 */ /* 0x000fc800078e00ff */
[----:B------:R-:W-:-:S04]  /*25ff0*/  IMAD.WIDE.U32 R14, R116, R133, R18 ;  /* 0x00000085740e7225 */ /* 0x000fc800078e0012 */
[----:B------:R-:W-:Y:S01]  /*26000*/  VIADD R146, R13, UR6 ;  /* 0x000000060d927c36 */ /* 0x000fe20008000000 */
[----:B------:R-:W-:Y:S01]  /*26010*/  ISETP.GE.U32.AND P3, PT, R14, R18, PT ;  /* 0x000000120e00720c */ /* 0x000fe20003f66070 */
[----:B------:R-:W-:-:S03]  /*26020*/  IMAD.WIDE.U32 R12, R141, R145, R16 ;  /* 0x000000918d0c7225 */ /* 0x000fc600078e0010 */
[----:B------:R-:W-:Y:S01]  /*26030*/  IADD3.X R146, PT, PT, RZ, R146, R11, P0, P1 ;  /* 0x00000092ff927210 */ /* 0x000fe200007e240b */
[----:B------:R-:W-:Y:S01]  /*26040*/  VIADD R111, R111, UR8 ;  /* 0x000000086f6f7c36 */ /* 0x000fe20008000000 */
[----:B------:R-:W-:Y:S01]  /*26050*/  IADD3 R113, P1, P4, R113, R12, RZ ;  /* 0x0000000c71717210 */ /* 0x000fe20007c3e0ff */
[----:B------:R-:W-:Y:S01]  /*26060*/  IMAD.WIDE.U32 R114, R132, R138, RZ ;  /* 0x0000008a84727225 */ /* 0x000fe200078e00ff */
[----:B------:R-:W-:-:S03]  /*26070*/  IADD3 R149, P0, PT, R106, R10, RZ ;  /* 0x0000000a6a957210 */ /* 0x000fc60007f1e0ff */
[----:B------:R-:W-:Y:S02]  /*26080*/  VIADD R18, R13, UR4 ;  /* 0x000000040d127c36 */ /* 0x000fe40008000000 */
[----:B------:R-:W-:-:S04]  /*26090*/  IMAD.WIDE.U32 R12, R141, R135, R110 ;  /* 0x000000878d0c7225 */ /* 0x000fc800078e006e */
[----:B------:R-:W-:Y:S01]  /*260a0*/  VIADD R11, R115, UR10 ;  /* 0x0000000a730b7c36 */ /* 0x000fe20008000000 */
[----:B------:R-:W-:Y:S01]  /*260b0*/  SEL R115, RZ, 0x1, P5 ;  /* 0x00000001ff737807 */ /* 0x000fe20002800000 */
[----:B------:R-:W-:Y:S01]  /*260c0*/  IMAD.MOV.U32 R10, RZ, RZ, R114 ;  /* 0x000000ffff0a7224 */ /* 0x000fe200078e0072 */
[----:B------:R-:W-:Y:S02]  /*260d0*/  ISETP.GE.U32.AND P5, PT, R12, R110, PT ;  /* 0x0000006e0c00720c */ /* 0x000fe40003fa6070 */
[----:B------:R-:W-:Y:S01]  /*260e0*/  IADD3.X R110, PT, PT, RZ, R18, R115, P1, P4 ;  /* 0x00000012ff6e7210 */ /* 0x000fe20000fe8473 */
[----:B------:R-:W-:Y:S01]  /*260f0*/  IMAD.WIDE.U32 R16, R141, R133, R10 ;  /* 0x000000858d107225 */ /* 0x000fe200078e000a */
[C---:B------:R-:W-:Y:S02]  /*26100*/  ISETP.GE.U32.AND P4, PT, R149.reuse, R106, PT ;  /* 0x0000006a9500720c */ /* 0x040fe40003f86070 */
[----:B------:R-:W-:Y:S01]  /*26110*/  IADD3 R134, P1, PT, R149, R112, RZ ;  /* 0x0000007095867210 */ /* 0x000fe20007f3e0ff */
[----:B------:R-:W-:Y:S01]  /*26120*/  IMAD.X R10, R153, 0x1, R108, P0 ;  /* 0x00000001990a7824 */ /* 0x000fe200000e066c */
[----:B------:R-:W-:Y:S01]  /*26130*/  ISETP.GE.U32.AND P0, PT, R16, R114, PT ;  /* 0x000000721000720c */ /* 0x000fe20003f06070 */
[----:B------:R-:W-:-:S02]  /*26140*/  VIADD R112, R73, UR9 ;  /* 0x0000000949707c36 */ /* 0x000fc40008000000 */
[----:B------:R-:W-:Y:S01]  /*26150*/  IMAD.X R136, R117, 0x1, R10, P1 ;  /* 0x0000000175887824 */ /* 0x000fe200008e060a */
[----:B------:R-:W-:Y:S01]  /*26160*/  ISETP.GE.U32.AND.EX P4, PT, R10, R108, PT, P4 ;  /* 0x0000006c0a00720c */ /* 0x000fe20003f86140 */
[----:B------:R-:W-:Y:S01]  /*26170*/  IMAD.MOV.U32 R114, RZ, RZ, RZ ;  /* 0x000000ffff727224 */ /* 0x000fe200078e00ff */
[----:B------:R-:W-:Y:S01]  /*26180*/  ISETP.GE.U32.AND P1, PT, R134, R149, PT ;  /* 0x000000958600720c */ /* 0x000fe20003f26070 */
[----:B------:R-:W-:Y:S01]  /*26190*/  IMAD.MOV.U32 R115, RZ, RZ, R72 ;  /* 0x000000ffff737224 */ /* 0x000fe200078e0048 */
[----:B------:R-:W-:Y:S01]  /*261a0*/  ISETP.GE.U32.AND.EX P6, PT, R112, R107, PT, P6 ;  /* 0x0000006b7000720c */ /* 0x000fe20003fc6160 */
[----:B------:R-:W-:Y:S01]  /*261b0*/  VIADD R108, R23, UR7 ;  /* 0x00000007176c7c36 */ /* 0x000fe20008000000 */
[----:B------:R-:W-:Y:S01]  /*261c0*/  SEL R144, RZ, 0x1, P4 ;  /* 0x00000001ff907807 */ /* 0x000fe20002000000 */
[----:B------:R-:W-:Y:S01]  /*261d0*/  IMAD.WIDE.U32 R114, R140, R135, R114 ;  /* 0x000000878c727225 */ /* 0x000fe200078e0072 */
[----:B------:R-:W-:Y:S02]  /*261e0*/  ISETP.GE.U32.AND.EX P1, PT, R136, R10, PT, P1 ;  /* 0x0000000a8800720c */ /* 0x000fe40003f26110 */
[----:B------:R-:W-:Y:S01]  /*261f0*/  SEL R155, RZ, 0x1, P6 ;  /* 0x00000001ff9b7807 */ /* 0x000fe20003000000 */
[----:B------:R-:W-:Y:S01]  /*26200*/  VIADD R23, R115, UR9 ;  /* 0x0000000973177c36 */ /* 0x000fe20008000000 */
[----:B------:R-:W-:Y:S01]  /*26210*/  IADD3 R144, P6, PT, R144, R151, RZ ;  /* 0x0000009790907210 */ /* 0x000fe20007fde0ff */
[----:B------:R-:W-:Y:S01]  /*26220*/  IMAD.MOV.U32 R106, RZ, RZ, RZ ;  /* 0x000000ffff6a7224 */ /* 0x000fe200078e00ff */
[----:B------:R-:W-:Y:S01]  /*26230*/  SEL R10, RZ, 0x1, P1 ;  /* 0x00000001ff0a7807 */ /* 0x000fe20000800000 */
[----:B------:R-:W-:Y:S01]  /*26240*/  IMAD.MOV.U32 R107, RZ, RZ, R22 ;  /* 0x000000ffff6b7224 */ /* 0x000fe200078e0016 */
[----:B------:R-:W-:Y:S01]  /*26250*/  IADD3 R153, P1, PT, R144, R114, RZ ;  /* 0x0000007290997210 */ /* 0x000fe20007f3e0ff */
[----:B------:R-:W-:Y:S01]  /*26260*/  IMAD.X R146, RZ, RZ, R146, P6 ;  /* 0x000000ffff927224 */ /* 0x000fe200030e0692 */
[----:B------:R-:W-:Y:S01]  /*26270*/  ISETP.GE.U32.AND P4, PT, R114, RZ, PT ;  /* 0x000000ff7200720c */ /* 0x000fe20003f86070 */
[----:B------:R-:W-:Y:S01]  /*26280*/  IMAD.WIDE.U32 R106, R138, R143, R106 ;  /* 0x0000008f8a6a7225 */ /* 0x000fe200078e006a */
[----:B------:R-:W-:-:S02]  /*26290*/  IADD3 R10, P6, PT, R10, R113, RZ ;  /* 0x000000710a0a7210 */ /* 0x000fc40007fde0ff */
[C---:B------:R-:W-:Y:S01]  /*262a0*/  ISETP.GE.U32.AND.EX P4, PT, R23.reuse, R72, PT, P4 ;  /* 0x000000481700720c */ /* 0x040fe20003f86140 */
[----:B------:R-:W-:Y:S01]  /*262b0*/  IMAD.X R142, R23, 0x1, R146, P1 ;  /* 0x00000001178e7824 */ /* 0x000fe200008e0692 */
[-C--:B------:R-:W-:Y:S01]  /*262c0*/  IADD3 R18, P1, PT, R10, R153.reuse, RZ ;  /* 0x000000990a127210 */ /* 0x080fe20007f3e0ff */
[----:B------:R-:W-:Y:S01]  /*262d0*/  IMAD.X R23, RZ, RZ, R110, P6 ;  /* 0x000000ffff177224 */ /* 0x000fe200030e066e */
[----:B------:R-:W-:Y:S01]  /*262e0*/  SEL R157, RZ, 0x1, P4 ;  /* 0x00000001ff9d7807 */ /* 0x000fe20002000000 */
[----:B------:R-:W-:Y:S01]  /*262f0*/  IMAD.MOV.U32 R113, RZ, RZ, RZ ;  /* 0x000000ffff717224 */ /* 0x000fe200078e00ff */
[----:B------:R-:W-:Y:S01]  /*26300*/  ISETP.GE.U32.AND P6, PT, R18, R153, PT ;  /* 0x000000991200720c */ /* 0x000fe20003fc6070 */
[----:B------:R-:W-:Y:S01]  /*26310*/  IMAD.X R151, R23, 0x1, R142, P1 ;  /* 0x0000000117977824 */ /* 0x000fe200008e068e */
[----:B------:R-:W-:Y:S01]  /*26320*/  ISETP.NE.U32.AND P4, PT, R10, RZ, PT ;  /* 0x000000ff0a00720c */ /* 0x000fe20003f85070 */
[----:B------:R-:W-:Y:S01]  /*26330*/  VIADD R149, R107, UR7 ;  /* 0x000000076b957c36 */ /* 0x000fe20008000000 */
[----:B------:R-:W-:Y:S01]  /*26340*/  ISETP.GE.U32.AND P1, PT, R106, RZ, PT ;  /* 0x000000ff6a00720c */ /* 0x000fe20003f26070 */
[----:B------:R-:W-:Y:S01]  /*26350*/  IMAD.WIDE.U32 R112, R116, R137, R112 ;  /* 0x0000008974707225 */ /* 0x000fe200078e0070 */
[----:B------:R-:W-:-:S02]  /*26360*/  ISETP.GE.U32.AND.EX P6, PT, R151, R142, PT, P6 ;  /* 0x0000008e9700720c */ /* 0x000fc40003fc6160 */
[----:B------:R-:W-:Y:S01]  /*26370*/  ISETP.GE.U32.AND.EX P2, PT, R108, R109, PT, P2 ;  /* 0x0000006d6c00720c */ /* 0x000fe20003f46120 */
[----:B------:R-:W-:Y:S01]  /*26380*/  IMAD.WIDE.U32 R72, R145, R130, RZ ;  /* 0x0000008291487225 */ /* 0x000fe200078e00ff */
[----:B------:R-:W-:Y:S02]  /*26390*/  ISETP.NE.AND.EX P4, PT, R23, RZ, !P6, P4 ;  /* 0x000000ff1700720c */ /* 0x000fe40007785340 */
[----:B------:R-:W-:Y:S01]  /*263a0*/  ISETP.GE.U32.AND.EX P1, PT, R149, R22, PT, P1 ;  /* 0x000000169500720c */ /* 0x000fe20003f26110 */
[----:B------:R-:W-:Y:S01]  /*263b0*/  IMAD.MOV.U32 R109, RZ, RZ, RZ ;  /* 0x000000ffff6d7224 */ /* 0x000fe200078e00ff */
[----:B------:R-:W-:Y:S01]  /*263c0*/  SEL R107, RZ, 0x1, P2 ;  /* 0x00000001ff6b7807 */ /* 0x000fe20001000000 */
[----:B------:R-:W-:Y:S01]  /*263d0*/  VIADD R152, R113, UR8 ;  /* 0x0000000871987c36 */ /* 0x000fe20008000000 */
[----:B------:R-:W-:Y:S01]  /*263e0*/  IADD3 R157, P2, P6, R157, R112, RZ ;  /* 0x000000709d9d7210 */ /* 0x000fe20007e5e0ff */
[----:B------:R-:W-:Y:S01]  /*263f0*/  VIADD R73, R73, UR4 ;  /* 0x0000000449497c36 */ /* 0x000fe20008000000 */
[----:B------:R-:W-:Y:S01]  /*26400*/  SEL R10, RZ, 0x1, !P4 ;  /* 0x00000001ff0a7807 */ /* 0x000fe20006000000 */
[----:B------:R-:W-:Y:S01]  /*26410*/  IMAD.WIDE.U32 R22, R141, R139, R108 ;  /* 0x0000008b8d167225 */ /* 0x000fe200078e006c */
[----:B------:R-:W-:-:S02]  /*26420*/  SEL R117, RZ, 0x1, P1 ;  /* 0x00000001ff757807 */ /* 0x000fc40000800000 */
[----:B------:R-:W-:Y:S01]  /*26430*/  IADD3.X R152, PT, PT, RZ, R152, R155, P2, P6 ;  /* 0x00000098ff987210 */ /* 0x000fe200017ec49b */
[----:B------:R-:W-:Y:S01]  /*26440*/  IMAD.WIDE.U32 R108, R131, R147, R72 ;  /* 0x00000093836c7225 */ /* 0x000fe200078e0048 */
[----:B------:R-:W-:-:S03]  /*26450*/  IADD3 R117, P1, P4, R117, R22, RZ ;  /* 0x0000001675757210 */ /* 0x000fc60007c3e0ff */
[----:B------:R-:W-:Y:S01]  /*26460*/  VIADD R110, R23, UR6 ;  /* 0x00000006176e7c36 */ /* 0x000fe20008000000 */
[----:B------:R-:W-:Y:S01]  /*26470*/  IADD3 R23, P6, PT, R10, R18, RZ ;  /* 0x000000120a177210 */ /* 0x000fe20007fde0ff */
[----:B------:R-:W-:Y:S01]  /*26480*/  IMAD.MOV.U32 R112, RZ, RZ, RZ ;  /* 0x000000ffff707224 */ /* 0x000fe200078e00ff */
[----:B------:R-:W-:Y:S01]  /*26490*/  ISETP.GE.U32.AND P2, PT, R108, R72, PT ;  /* 0x000000486c00720c */ /* 0x000fe20003f46070 */
[----:B------:R-:W-:Y:S01]  /*264a0*/  IMAD.MOV.U32 R113, RZ, RZ, R14 ;  /* 0x000000ffff717224 */ /* 0x000fe200078e000e */
[----:B------:R-:W-:Y:S01]  /*264b0*/  IADD3.X R110, PT, PT, RZ, R110, R107, P1, P4 ;  /* 0x0000006eff6e7210 */ /* 0x000fe20000fe846b */
[----:B------:R-:W-:Y:S01]  /*264c0*/  IMAD.X R72, RZ, RZ, R151, P6 ;  /* 0x000000ffff487224 */ /* 0x000fe200030e0697 */
[----:B------:R-:W-:Y:S01]  /*264d0*/  ISETP.GT.U32.AND P1, PT, R18, R23, PT ;  /* 0x000000171200720c */ /* 0x000fe20003f24070 */
[----:B------:R-:W-:Y:S01]  /*264e0*/  IMAD.WIDE.U32 R112, R140, R133, R112 ;  /* 0x000000858c707225 */ /* 0x000fe200078e0070 */
[----:B------:R-:W-:Y:S02]  /*264f0*/  ISETP.GE.U32.AND P4, PT, R153, R144, PT ;  /* 0x000000909900720c */ /* 0x000fe40003f86070 */
[----:B------:R-:W-:Y:S01]  /*26500*/  ISETP.GT.U32.AND.EX P1, PT, R151, R72, PT, P1 ;  /* 0x000000489700720c */ /* 0x000fe20003f24110 */
[----:B------:R-:W-:Y:S01]  /*26510*/  IMAD.WIDE.U32 R114, R139, R130, RZ ;  /* 0x000000828b727225 */ /* 0x000fe200078e00ff */
[----:B------:R-:W-:-:S02]  /*26520*/  ISETP.GE.U32.AND.EX P4, PT, R142, R146, PT, P4 ;  /* 0x000000928e00720c */ /* 0x000fc40003f86140 */
[----:B------:R-:W-:Y:S01]  /*26530*/  IADD3 R155, P6, PT, R23, R106, RZ ;  /* 0x0000006a179b7210 */ /* 0x000fe20007fde0ff */
[----:B------:R-:W-:Y:S01]  /*26540*/  VIADD R107, R115, UR6 ;  /* 0x00000006736b7c36 */ /* 0x000fe20008000000 */
[----:B------:R-:W-:Y:S01]  /*26550*/  SEL R10, R18, R23, P1 ;  /* 0x00000017120a7207 */ /* 0x000fe20000800000 */
[----:B------:R-:W-:Y:S01]  /*26560*/  VIADD R18, R15, UR11 ;  /* 0x0000000b0f127c36 */ /* 0x000fe20008000000 */
[----:B------:R-:W-:Y:S01]  /*26570*/  SEL R150, RZ, 0x1, P4 ;  /* 0x00000001ff967807 */ /* 0x000fe20002000000 */
[----:B------:R-:W-:Y:S01]  /*26580*/  IMAD.X R144, R72, 0x1, R149, P6 ;  /* 0x0000000148907824 */ /* 0x000fe200030e0695 */
[----:B------:R-:W-:Y:S01]  /*26590*/  SEL R72, R151, R72, P1 ;  /* 0x0000004897487207 */ /* 0x000fe20000800000 */
[----:B------:R-:W-:Y:S01]  /*265a0*/  VIADD R15, R113, UR11 ;  /* 0x0000000b710f7c36 */ /* 0x000fe20008000000 */
[----:B------:R-:W-:Y:S01]  /*265b0*/  ISETP.GT.U32.AND P4, PT, R10, R155, PT ;  /* 0x0000009b0a00720c */ /* 0x000fe20003f84070 */
[----:B------:R-:W-:Y:S01]  /*265c0*/  IMAD.MOV.U32 R106, RZ, RZ, R114 ;  /* 0x000000ffff6a7224 */ /* 0x000fe200078e0072 */
[----:B------:R-:W-:-:S02]  /*265d0*/  IADD3 R150, P6, PT, R150, R157, RZ ;  /* 0x0000009d96967210 */ /* 0x000fc40007fde0ff */
[----:B------:R-:W-:Y:S01]  /*265e0*/  ISETP.GT.U32.AND.EX P4, PT, R72, R144, PT, P4 ;  /* 0x000000904800720c */ /* 0x000fe20003f84140 */
[----:B------:R-:W-:Y:S01]  /*265f0*/  IMAD.WIDE.U32 R22, R131, R143, R106 ;  /* 0x0000008f83167225 */ /* 0x000fe200078e006a */
[----:B------:R-:W-:Y:S02]  /*26600*/  ISETP.GE.U32.AND.EX P3, PT, R18, R19, PT, P3 ;  /* 0x000000131200720c */ /* 0x000fe40003f66130 */
[----:B------:R-:W-:Y:S01]  /*26610*/  SEL R10, RZ, 0x1, !P4 ;  /* 0x00000001ff0a7807 */ /* 0x000fe20006000000 */
[----:B------:R-:W-:Y:S01]  /*26620*/  IMAD.X R152, RZ, RZ, R152, P6 ;  /* 0x000000ffff987224 */ /* 0x000fe200030e0698 */
[----:B------:R-:W-:Y:S01]  /*26630*/  ISETP.GE.U32.AND P6, PT, R112, RZ, PT ;  /* 0x000000ff7000720c */ /* 0x000fe20003fc6070 */
[----:B------:R-:W-:Y:S01]  /*26640*/  IMAD.MOV.U32 R19, RZ, RZ, RZ ;  /* 0x000000ffff137224 */ /* 0x000fe200078e00ff */
[----:B------:R-:W-:Y:S02]  /*26650*/  SEL R113, RZ, 0x1, P3 ;  /* 0x00000001ff717807 */ /* 0x000fe40001800000 */
[----:B------:R-:W-:Y:S01]  /*26660*/  ISETP.GE.U32.AND.EX P4, PT, R15, R14, PT, P6 ;  /* 0x0000000e0f00720c */ /* 0x000fe20003f86160 */
[----:B------:R-:W-:Y:S01]  /*26670*/  IMAD.WIDE.U32 R18, R116, R132, R18 ;  /* 0x0000008474127225 */ /* 0x000fe200078e0012 */
[----:B------:R-:W-:-:S02]  /*26680*/  IADD3 R157, P6, PT, R150, R112, RZ ;  /* 0x00000070969d7210 */ /* 0x000fc40007fde0ff */
[----:B------:R-:W-:Y:S01]  /*26690*/  IADD3 R10, P3, PT, R10, R117, RZ ;  /* 0x000000750a0a7210 */ /* 0x000fe20007f7e0ff */
[----:B------:R-:W-:Y:S01]  /*266a0*/  VIADD R116, R13, UR9 ;  /* 0x000000090d747c36 */ /* 0x000fe20008000000 */
[----:B------:R-:W-:Y:S01]  /*266b0*/  SEL R159, RZ, 0x1, P4 ;  /* 0x00000001ff9f7807 */ /* 0x000fe20002000000 */
[----:B------:R-:W-:Y:S01]  /*266c0*/  IMAD.X R146, R15, 0x1, R152, P6 ;  /* 0x000000010f927824 */ /* 0x000fe200030e0698 */
[----:B------:R-:W-:Y:S01]  /*266d0*/  IADD3 R72, P6, PT, R10, R157, RZ ;  /* 0x0000009d0a487210 */ /* 0x000fe20007fde0ff */
[----:B------:R-:W-:Y:S01]  /*266e0*/  IMAD.X R13, RZ, RZ, R110, P3 ;  /* 0x000000ffff0d7224 */ /* 0x000fe200018e066e */
[----:B------:R-:W-:Y:S01]  /*266f0*/  IADD3 R159, P3, P4, R159, R18, RZ ;  /* 0x000000129f9f7210 */ /* 0x000fe20007c7e0ff */
[----:B------:R-:W-:Y:S01]  /*26700*/  VIADD R148, R19, UR10 ;  /* 0x0000000a13947c36 */ /* 0x000fe20008000000 */
[----:B------:R-:W-:Y:S01]  /*26710*/  ISETP.GE.U32.AND P1, PT, R22, R114, PT ;  /* 0x000000721600720c */ /* 0x000fe20003f26070 */
[----:B------:R-:W-:Y:S01]  /*26720*/  IMAD.MOV.U32 R18, RZ, RZ, RZ ;  /* 0x000000ffff127224 */ /* 0x000fe200078e00ff */
[----:B------:R-:W-:Y:S01]  /*26730*/  ISETP.GE.U32.AND.EX P5, PT, R116, R111, PT, P5 ;  /* 0x0000006f7400720c */ /* 0x000fe20003fa6150 */
[----:B------:R-:W-:Y:S01]  /*26740*/  IMAD.MOV.U32 R19, RZ, RZ, R12 ;  /* 0x000000ffff137224 */ /* 0x000fe200078e000c */
[----:B------:R-:W-:Y:S01]  /*26750*/  IADD3.X R148, PT, PT, RZ, R148, R113, P3, P4 ;  /* 0x00000094ff947210 */ /* 0x000fe20001fe8471 */
[----:B------:R-:W-:Y:S01]  /*26760*/  IMAD.X R153, R13, 0x1, R146, P6 ;  /* 0x000000010d997824 */ /* 0x000fe200030e0692 */
[----:B------:R-:W-:Y:S01]  /*26770*/  ISETP.GE.U32.AND P4, PT, R72, R157, PT ;  /* 0x0000009d4800720c */ /* 0x000fe20003f86070 */
[----:B------:R-:W-:Y:S01]  /*26780*/  IMAD.WIDE.U32 R18, R138, R135, R18 ;  /* 0x000000878a127225 */ /* 0x000fe200078e0012 */
[----:B------:R-:W-:-:S02]  /*26790*/  ISETP.NE.U32.AND P3, PT, R10, RZ, PT ;  /* 0x000000ff0a00720c */ /* 0x000fc40003f65070 */
[----:B------:R-:W-:Y:S01]  /*267a0*/  ISETP.GE.U32.AND.EX P4, PT, R153, R146, PT, P4 ;  /* 0x000000929900720c */ /* 0x000fe20003f86140 */
[----:B------:R-:W-:Y:S01]  /*267b0*/  IMAD.MOV.U32 R14, RZ, RZ, RZ ;  /* 0x000000ffff0e7224 */ /* 0x000fe200078e00ff */
[----:B------:R-:W-:Y:S01]  /*267c0*/  ISETP.GE.U32.AND P6, PT, R18, RZ, PT ;  /* 0x000000ff1200720c */ /* 0x000fe20003fc6070 */
[----:B------:R-:W-:Y:S01]  /*267d0*/  IMAD.MOV.U32 R15, RZ, RZ, R16 ;  /* 0x000000ffff0f7224 */ /* 0x000fe200078e0010 */
[----:B------:R-:W-:Y:S01]  /*267e0*/  ISETP.NE.AND.EX P3, PT, R13, RZ, !P4, P3 ;  /* 0x000000ff0d00720c */ /* 0x000fe20006765330 */
[----:B------:R-:W-:-:S03]  /*267f0*/  IMAD.WIDE.U32 R114, R137, R130, RZ ;  /* 0x0000008289727225 */ /* 0x000fc600078e00ff */
[----:B------:R-:W-:Y:S01]  /*26800*/  SEL R151, RZ, 0x1, !P3 ;  /* 0x00000001ff977807 */ /* 0x000fe20005800000 */
[----:B------:R-:W-:Y:S01]  /*26810*/  VIADD R149, R19, UR9 ;  /* 0x0000000913957c36 */ /* 0x000fe20008000000 */
[----:B------:R-:W-:Y:S01]  /*26820*/  SEL R19, RZ, 0x1, P5 ;  /* 0x00000001ff137807 */ /* 0x000fe20002800000 */
[----:B------:R-:W-:-:S03]  /*26830*/  IMAD.WIDE.U32 R14, R138, R133, R14 ;  /* 0x000000858a0e7225 */ /* 0x000fc600078e000e */
[----:B------:R-:W-:Y:S01]  /*26840*/  ISETP.GE.U32.AND.EX P6, PT, R149, R12, PT, P6 ;  /* 0x0000000c9500720c */ /* 0x000fe20003fc6160 */
[----:B------:R-:W-:Y:S01]  /*26850*/  VIADD R110, R17, UR11 ;  /* 0x0000000b116e7c36 */ /* 0x000fe20008000000 */
[----:B------:R-:W-:Y:S01]  /*26860*/  ISETP.GE.U32.AND P4, PT, R14, RZ, PT ;  /* 0x000000ff0e00720c */ /* 0x000fe20003f86070 */
[----:B------:R-:W-:Y:S02]  /*26870*/  VIADD R17, R115, UR8 ;  /* 0x0000000873117c36 */ /* 0x000fe40008000000 */
[----:B------:R-:W-:Y:S01]  /*26880*/  IMAD.MOV.U32 R117, RZ, RZ, RZ ;  /* 0x000000ffff757224 */ /* 0x000fe200078e00ff */
[----:B------:R-:W-:Y:S01]  /*26890*/  ISETP.GE.U32.AND.EX P0, PT, R110, R11, PT, P0 ;  /* 0x0000000b6e00720c */ /* 0x000fe20003f06100 */
[----:B------:R-:W-:Y:S01]  /*268a0*/  VIADD R115, R15, UR11 ;  /* 0x0000000b0f737c36 */ /* 0x000fe20008000000 */
[----:B------:R-:W-:Y:S01]  /*268b0*/  SEL R15, RZ, 0x1, P6 ;  /* 0x00000001ff0f7807 */ /* 0x000fe20003000000 */
[----:B------:R-:W-:-:S03]  /*268c0*/  IMAD.WIDE.U32 R116, R141, R137, R116 ;  /* 0x000000898d747225 */ /* 0x000fc600078e0074 */
[----:B------:R-:W-:Y:S01]  /*268d0*/  ISETP.GE.U32.AND.EX P4, PT, R115, R16, PT, P4 ;  /* 0x000000107300720c */ /* 0x000fe20003f86140 */
[----:B------:R-:W-:Y:S01]  /*268e0*/  IMAD.MOV.U32 R16, RZ, RZ, R114 ;  /* 0x000000ffff107224 */ /* 0x000fe200078e0072 */
[----:B------:R-:W-:Y:S01]  /*268f0*/  IADD3 R138, P6, P5, R15, R116, RZ ;  /* 0x000000740f8a7210 */ /* 0x000fe20007dde0ff */
[----:B------:R-:W-:Y:S01]  /*26900*/  VIADD R142, R117, UR8 ;  /* 0x00000008758e7c36 */ /* 0x000fe20008000000 */
[----:B------:R-:W-:Y:S01]  /*26910*/  SEL R15, RZ, 0x1, P4 ;  /* 0x00000001ff0f7807 */ /* 0x000fe20002000000 */
[----:B------:R-:W-:Y:S02]  /*26920*/  IMAD.MOV.U32 R111, RZ, RZ, RZ ;  /* 0x000000ffff6f7224 */ /* 0x000fe400078e00ff */
[----:B------:R-:W-:Y:S01]  /*26930*/  IMAD.WIDE.U32 R12, R131, R135, R16 ;  /* 0x00000087830c7225 */ /* 0x000fe200078e0010 */
[----:B------:R-:W-:Y:S02]  /*26940*/  IADD3.X R142, PT, PT, RZ, R142, R19, P6, P5 ;  /* 0x0000008eff8e7210 */ /* 0x000fe400037ea413 */
[----:B------:R-:W-:Y:S01]  /*26950*/  IADD3 R151, P6, PT, R151, R72, RZ ;  /* 0x0000004897977210 */ /* 0x000fe20007fde0ff */
[----:B------:R-:W-:Y:S01]  /*26960*/  IMAD.WIDE.U32 R112, R141, R132, R110 ;  /* 0x000000848d707225 */ /* 0x000fe200078e006e */
[----:B------:R-:W-:-:S03]  /*26970*/  ISETP.GE.U32.AND P4, PT, R12, R114, PT ;  /* 0x000000720c00720c */ /* 0x000fc60003f86070 */
[----:B------:R-:W-:Y:S01]  /*26980*/  VIADD R114, R113, UR10 ;  /* 0x0000000a71727c36 */ /* 0x000fe20008000000 */
[----:B------:R-:W-:Y:S01]  /*26990*/  IADD3 R113, P3, P5, R15, R112, RZ ;  /* 0x000000700f717210 */ /* 0x000fe20007d7e0ff */
[----:B------:R-:W-:Y:S01]  /*269a0*/  IMAD.WIDE.U32 R140, R145, R129, RZ ;  /* 0x00000081918c7225 */ /* 0x000fe200078e00ff */
[----:B------:R-:W-:-:S03]  /*269b0*/  SEL R15, RZ, 0x1, P0 ;  /* 0x00000001ff0f7807 */ /* 0x000fc60000000000 */
[----:B------:R-:W-:Y:S01]  /*269c0*/  IMAD.X R106, RZ, RZ, R153, P6 ;  /* 0x000000ffff6a7224 */ /* 0x000fe200030e0699 */
[----:B------:R-:W-:Y:S01]  /*269d0*/  ISETP.GT.U32.AND P6, PT, R72, R151, PT ;  /* 0x000000974800720c */ /* 0x000fe20003fc4070 */
[----:B------:R-:W-:Y:S01]  /*269e0*/  IMAD.MOV.U32 R116, RZ, RZ, RZ ;  /* 0x000000ffff747224 */ /* 0x000fe200078e00ff */
[----:B------:R-:W-:Y:S01]  /*269f0*/  IADD3.X R114, PT, PT, RZ, R114, R15, P3, P5 ;  /* 0x00000072ff727210 */ /* 0x000fe20001fea40f */
[----:B------:R-:W-:Y:S01]  /*26a00*/  IMAD.MOV.U32 R117, RZ, RZ, R108 ;  /* 0x000000ffff757224 */ /* 0x000fe200078e006c */
[----:B------:R-:W-:Y:S01]  /*26a10*/  ISETP.GT.U32.AND.EX P6, PT, R153, R106, PT, P6 ;  /* 0x0000006a9900720c */ /* 0x000fe20003fc4160 */
[----:B------:R-:W-:Y:S01]  /*26a20*/  VIADD R111, R141, UR4 ;  /* 0x000000048d6f7c36 */ /* 0x000fe20008000000 */
[----:B------:R-:W-:Y:S01]  /*26a30*/  IADD3 R141, P5, PT, R151, R18, RZ ;  /* 0x00000012978d7210 */ /* 0x000fe20007fbe0ff */
[----:B------:R-:W-:Y:S01]  /*26a40*/  IMAD.WIDE.U32 R116, R130, R147, R116 ;  /* 0x0000009382747225 */ /* 0x000fe200078e0074 */
[----:B------:R-:W-:-:S03]  /*26a50*/  SEL R16, R72, R151, P6 ;  /* 0x0000009748107207 */ /* 0x000fc60003000000 */
[----:B------:R-:W-:Y:S01]  /*26a60*/  IMAD.X R149, R106, 0x1, R149, P5 ;  /* 0x000000016a957824 */ /* 0x000fe200028e0695 */
[----:B------:R-:W-:Y:S01]  /*26a70*/  IADD3 R112, P5, PT, R155, R116, RZ ;  /* 0x000000749b707210 */ /* 0x000fe20007fbe0ff */
[----:B------:R-:W-:Y:S01]  /*26a80*/  VIADD R72, R109, UR5 ;  /* 0x000000056d487c36 */ /* 0x000fe20008000000 */
[----:B------:R-:W-:Y:S01]  /*26a90*/  ISETP.GE.U32.AND P3, PT, R116, RZ, PT ;  /* 0x000000ff7400720c */ /* 0x000fe20003f66070 */
[----:B------:R-:W-:Y:S01]  /*26aa0*/  VIADD R19, R117, UR5 ;  /* 0x0000000575137c36 */ /* 0x000fe20008000000 */
[----:B------:R-:W-:Y:S01]  /*26ab0*/  SEL R106, R153, R106, P6 ;  /* 0x0000006a996a7207 */ /* 0x000fe20003000000 */
[----:B------:R-:W-:Y:S01]  /*26ac0*/  IMAD.MOV.U32 R110, RZ, RZ, R140 ;  /* 0x000000ffff6e7224 */ /* 0x000fe200078e008c */
[----:B------:R-:W-:Y:S01]  /*26ad0*/  ISETP.GE.U32.AND.EX P2, PT, R72, R73, PT, P2 ;  /* 0x000000494800720c */ /* 0x000fe20003f46120 */
[----:B------:R-:W-:Y:S01]  /*26ae0*/  IMAD.X R15, R19, 0x1, R144, P5 ;  /* 0x00000001130f7824 */ /* 0x000fe200028e0690 */
[----:B------:R-:W-:Y:S01]  /*26af0*/  ISETP.GE.U32.AND P6, PT, R157, R150, PT ;  /* 0x000000969d00720c */ /* 0x000fe20003fc6070 */
[----:B------:R-:W-:Y:S01]  /*26b00*/  IMAD.MOV.U32 R73, RZ, RZ, RZ ;  /* 0x000000ffff497224 */ /* 0x000fe200078e00ff */
[----:B------:R-:W-:Y:S01]  /*26b10*/  ISETP.GE.U32.AND P5, PT, R112, R155, PT ;  /* 0x0000009b7000720c */ /* 0x000fe20003fa6070 */
[----:B------:R-:W-:Y:S01]  /*26b20*/  IMAD.WIDE.U32 R10, R128, R147, R110 ;  /* 0x00000093800a7225 */ /* 0x000fe200078e006e */
[----:B------:R-:W-:-:S02]  /*26b30*/  ISETP.GE.U32.AND.EX P3, PT, R19, R108, PT, P3 ;  /* 0x0000006c1300720c */ /* 0x000fc40003f66130 */
[----:B------:R-:W-:Y:S01]  /*26b40*/  SEL R117, RZ, 0x1, P2 ;  /* 0x00000001ff757807 */ /* 0x000fe20001000000 */
[----:B------:R-:W-:Y:S01]  /*26b50*/  IMAD.WIDE.U32 R18, R131, R145, R72 ;  /* 0x0000009183127225 */ /* 0x000fe200078e0048 */
[----:B------:R-:W-:Y:S02]  /*26b60*/  ISETP.GE.U32.AND.EX P6, PT, R146, R152, PT, P6 ;  /* 0x000000989200720c */ /* 0x000fe40003fc6160 */
[----:B------:R-:W-:Y:S01]  /*26b70*/  ISETP.GT.U32.AND P2, PT, R16, R141, PT ;  /* 0x0000008d1000720c */ /* 0x000fe20003f44070 */
[----:B------:R-:W-:Y:S01]  /*26b80*/  VIADD R72, R19, UR4 ;  /* 0x0000000413487c36 */ /* 0x000fe20008000000 */
[----:B------:R-:W-:Y:S01]  /*26b90*/  ISETP.GE.U32.AND.EX P5, PT, R15, R144, PT, P5 ;  /* 0x000000900f00720c */ /* 0x000fe20003fa6150 */
[----:B------:R-:W-:Y:S01]  /*26ba0*/  IMAD.WIDE.U32 R108, R139, R129, RZ ;  /* 0x000000818b6c7225 */ /* 0x000fe200078e00ff */
[----:B------:R-:W-:Y:S02]  /*26bb0*/  SEL R73, RZ, 0x1, P3 ;  /* 0x00000001ff497807 */ /* 0x000fe40001800000 */
[----:B------:R-:W-:Y:S01]  /*26bc0*/  SEL R110, RZ, 0x1, P6 ;  /* 0x00000001ff6e7807 */ /* 0x000fe20003000000 */
[----:B------:R-:W-:Y:S01]  /*26bd0*/  VIADD R109, R109, UR6 ;  /* 0x000000066d6d7c36 */ /* 0x000fe20008000000 */
[----:B------:R-:W-:-:S02]  /*26be0*/  ISETP.GT.U32.AND.EX P2, PT, R106, R149, PT, P2 ;  /* 0x000000956a00720c */ /* 0x000fc40003f44120 */
[----:B------:R-:W-:Y:S02]  /*26bf0*/  IADD3 R19, P3, P6, R73, R18, RZ ;  /* 0x0000001249137210 */ /* 0x000fe40007e7e0ff */
[----:B------:R-:W-:Y:S02]  /*26c00*/  SEL R16, RZ, 0x1, P5 ;  /* 0x00000001ff107807 */ /* 0x000fe40002800000 */
[----:B------:R-:W-:Y:S02]  /*26c10*/  SEL R73, RZ, 0x1, !P2 ;  /* 0x00000001ff497807 */ /* 0x000fe40005000000 */
[----:B------:R-:W-:Y:S02]  /*26c20*/  IADD3.X R72, PT, PT, RZ, R72, R117, P3, P6 ;  /* 0x00000048ff487210 */ /* 0x000fe40001fec475 */
[----:B------:R-:W-:Y:S01]  /*26c30*/  IADD3 R16, P2, PT, R16, R19, RZ ;  /* 0x0000001310107210 */ /* 0x000fe20007f5e0ff */
[----:B------:R-:W-:Y:S01]  /*26c40*/  IMAD.WIDE.U32 R18, R128, R143, R108 ;  /* 0x0000008f80127225 */ /* 0x000fe200078e006c */
[----:B------:R-:W-:-:S02]  /*26c50*/  IADD3 R117, P6, PT, R110, R159, RZ ;  /* 0x0000009f6e757210 */ /* 0x000fc40007fde0ff */
[-C--:B------:R-:W-:Y:S01]  /*26c60*/  IADD3 R116, P5, PT, R16, R141.reuse, RZ ;  /* 0x0000008d10747210 */ /* 0x080fe20007fbe0ff */
[----:B------:R-:W-:Y:S01]  /*26c70*/  IMAD.X R72, RZ, RZ, R72, P2 ;  /* 0x000000ffff487224 */ /* 0x000fe200010e0648 */
[----:B------:R-:W-:Y:S01]  /*26c80*/  ISETP.GE.U32.AND P0, PT, R10, R140, PT ;  /* 0x0000008c0a00720c */ /* 0x000fe20003f06070 */
[----:B------:R-:W-:Y:S01]  /*26c90*/  IMAD.X R140, RZ, RZ, R148, P6 ;  /* 0x000000ffff8c7224 */ /* 0x000fe200030e0694 */
[----:B------:R-:W-:Y:S01]  /*26ca0*/  IADD3 R73, P3, PT, R73, R138, RZ ;  /* 0x0000008a49497210 */ /* 0x000fe20007f7e0ff */
[----:B------:R-:W-:Y:S01]  /*26cb0*/  IMAD.X R138, R72, 0x1, R149, P5 ;  /* 0x00000001488a7824 */ /* 0x000fe200028e0695 */
[----:B------:R-:W-:Y:S01]  /*26cc0*/  ISETP.GE.U32.AND P6, PT, R116, R141, PT ;  /* 0x0000008d7400720c */ /* 0x000fe20003fc6070 */
[----:B------:R-:W-:Y:S01]  /*26cd0*/  VIADD R110, R23, UR7 ;  /* 0x00000007176e7c36 */ /* 0x000fe20008000000 */
[----:B------:R-:W-:Y:S01]  /*26ce0*/  ISETP.NE.U32.AND P5, PT, R16, RZ, PT ;  /* 0x000000ff1000720c */ /* 0x000fe20003fa5070 */
[----:B------:R-:W-:Y:S01]  /*26cf0*/  IMAD.X R106, RZ, RZ, R142, P3 ;  /* 0x000000ffff6a7224 */ /* 0x000fe200018e068e */
[----:B------:R-:W-:Y:S01]  /*26d00*/  ISETP.GE.U32.AND.EX P6, PT, R138, R149, PT, P6 ;  /* 0x000000958a00720c */ /* 0x000fe20003fc6160 */
[----:B------:R-:W-:Y:S01]  /*26d10*/  VIADD R16, R13, UR9 ;  /* 0x000000090d107c36 */ /* 0x000fe20008000000 */
[----:B------:R-:W-:-:S02]  /*26d20*/  IADD3 R146, P3, PT, R73, R117, RZ ;  /* 0x0000007549927210 */ /* 0x000fc40007f7e0ff */
[----:B------:R-:W-:Y:S01]  /*26d30*/  ISETP.NE.AND.EX P5, PT, R72, RZ, !P6, P5 ;  /* 0x000000ff4800720c */ /* 0x000fe200077a5350 */
[----:B------:R-:W-:Y:S01]  /*26d40*/  IMAD.MOV.U32 R72, RZ, RZ, RZ ;  /* 0x000000ffff487224 */ /* 0x000fe200078e00ff */
[----:B------:R-:W-:Y:S01]  /*26d50*/  ISETP.NE.U32.AND P6, PT, R73, RZ, PT ;  /* 0x000000ff4900720c */ /* 0x000fe20003fc5070 */
[----:B------:R-:W-:Y:S01]  /*26d60*/  IMAD.X R149, R106, 0x1, R140, P3 ;  /* 0x000000016a957824 */ /* 0x000fe200018e068c */
[----:B------:R-:W-:Y:S01]  /*26d70*/  SEL R23, RZ, 0x1, !P5 ;  /* 0x00000001ff177807 */ /* 0x000fe20006800000 */
[----:B------:R-:W-:Y:S01]  /*26d80*/  IMAD.MOV.U32 R73, RZ, RZ, R22 ;  /* 0x000000ffff497224 */ /* 0x000fe200078e0016 */
[----:B------:R-:W-:Y:S02]  /*26d90*/  ISETP.GE.U32.AND P3, PT, R146, R117, PT ;  /* 0x000000759200720c */ /* 0x000fe40003f66070 */
[----:B------:R-:W-:Y:S01]  /*26da0*/  IADD3 R23, P5, PT, R23, R116, RZ ;  /* 0x0000007417177210 */ /* 0x000fe20007fbe0ff */
[----:B------:R-:W-:Y:S01]  /*26db0*/  IMAD.WIDE.U32 R72, R130, R143, R72 ;  /* 0x0000008f82487225 */ /* 0x000fe200078e0048 */
[----:B------:R-:W-:-:S02]  /*26dc0*/  ISETP.GE.U32.AND.EX P3, PT, R149, R140, PT, P3 ;  /* 0x0000008c9500720c */ /* 0x000fc40003f66130 */
[----:B------:R-:W-:Y:S01]  /*26dd0*/  ISETP.GE.U32.AND.EX P4, PT, R16, R17, PT, P4 ;  /* 0x000000111000720c */ /* 0x000fe20003f86140 */
[----:B------:R-:W-:Y:S01]  /*26de0*/  IMAD.X R13, RZ, RZ, R138, P5 ;  /* 0x000000ffff0d7224 */ /* 0x000fe200028e068a */
[----:B------:R-:W-:Y:S01]  /*26df0*/  ISETP.NE.AND.EX P3, PT, R106, RZ, !P3, P6 ;  /* 0x000000ff6a00720c */ /* 0x000fe20005f65360 */
[----:B------:R-:W-:Y:S01]  /*26e00*/  VIADD R106, R11, UR5 ;  /* 0x000000050b6a7c36 */ /* 0x000fe20008000000 */
[----:B------:R-:W-:Y:S01]  /*26e10*/  IADD3 R117, P5, PT, R23, R72, RZ ;  /* 0x0000004817757210 */ /* 0x000fe20007fbe0ff */
[----:B------:R-:W-:Y:S01]  /*26e20*/  VIADD R11, R73, UR7 ;  /* 0x00000007490b7c36 */ /* 0x000fe20008000000 */
[----:B------:R-:W-:Y:S01]  /*26e30*/  ISETP.GT.U32.AND P6, PT, R116, R23, PT ;  /* 0x000000177400720c */ /* 0x000fe20003fc4070 */
[----:B------:R-:W-:Y:S01]  /*26e40*/  IMAD.MOV.U32 R73, RZ, RZ, R10 ;  /* 0x000000ffff497224 */ /* 0x000fe200078e000a */
[----:B------:R-:W-:Y:S01]  /*26e50*/  ISETP.GE.U32.AND.EX P0, PT, R106, R111, PT, P0 ;  /* 0x0000006f6a00720c */ /* 0x000fe20003f06100 */
[----:B------:R-:W-:Y:S01]  /*26e60*/  IMAD.X R140, R13, 0x1, R11, P5 ;  /* 0x000000010d8c7824 */ /* 0x000fe200028e060b */
[----:B------:R-:W-:Y:S01]  /*26e70*/  ISETP.GE.U32.AND P5, PT, R72, RZ, PT ;  /* 0x000000ff4800720c */ /* 0x000fe20003fa6070 */
[----:B------:R-:W-:Y:S01]  /*26e80*/  IMAD.MOV.U32 R111, RZ, RZ, RZ ;  /* 0x000000ffff6f7224 */ /* 0x000fe200078e00ff */
[----:B------:R-:W-:Y:S01]  /*26e90*/  ISETP.GT.U32.AND.EX P6, PT, R138, R13, PT, P6 ;  /* 0x0000000d8a00720c */ /* 0x000fe20003fc4160 */
[----:B------:R-:W-:Y:S01]  /*26ea0*/  IMAD.MOV.U32 R72, RZ, RZ, RZ ;  /* 0x000000ffff487224 */ /* 0x000fe200078e00ff */
[----:B------:R-:W-:Y:S01]  /*26eb0*/  ISETP.GE.U32.AND.EX P5, PT, R11, R22, PT, P5 ;  /* 0x000000160b00720c */ /* 0x000fe20003fa6150 */
[----:B------:R-:W-:Y:S01]  /*26ec0*/  IMAD.MOV.U32 R22, RZ, RZ, RZ ;  /* 0x000000ffff167224 */ /* 0x000fe200078e00ff */
[----:B------:R-:W-:Y:S01]  /*26ed0*/  SEL R11, R116, R23, P6 ;  /* 0x00000017740b7207 */ /* 0x000fe20003000000 */
[----:B------:R-:W-:Y:S01]  /*26ee0*/  IMAD.WIDE.U32 R72, R129, R147, R72 ;  /* 0x0000009381487225 */ /* 0x000fe200078e0048 */
[----:B------:R-:W-:-:S02]  /*26ef0*/  ISETP.GE.U32.AND.EX P1, PT, R110, R107, PT, P1 ;  /* 0x0000006b6e00720c */ /* 0x000fc40003f26110 */
[----:B------:R-:W-:Y:S01]  /*26f00*/  SEL R17, RZ, 0x1, P5 ;  /* 0x00000001ff117807 */ /* 0x000fe20002800000 */
[----:B------:R-:W-:Y:S01]  /*26f10*/  IMAD.WIDE.U32 R110, R131, R139, R110 ;  /* 0x0000008b836e7225 */ /* 0x000fe200078e006e */
[----:B------:R-:W-:Y:S02]  /*26f20*/  SEL R13, R138, R13, P6 ;  /* 0x0000000d8a0d7207 */ /* 0x000fe40003000000 */
[----:B------:R-:W-:Y:S01]  /*26f30*/  ISETP.GT.U32.AND P5, PT, R11, R117, PT ;  /* 0x000000750b00720c */ /* 0x000fe20003fa4070 */
[----:B------:R-:W-:Y:S01]  /*26f40*/  IMAD.MOV.U32 R107, RZ, RZ, RZ ;  /* 0x000000ffff6b7224 */ /* 0x000fe200078e00ff */
[----:B------:R-:W-:Y:S01]  /*26f50*/  ISETP.GE.U32.AND P2, PT, R18, R108, PT ;  /* 0x0000006c1200720c */ /* 0x000fe20003f46070 */
[----:B------:R-:W-:Y:S01]  /*26f60*/  VIADD R108, R19, UR7 ;  /* 0x00000007136c7c36 */ /* 0x000fe20008000000 */
[----:B------:R-:W-:Y:S01]  /*26f70*/  SEL R141, RZ, 0x1, !P3 ;  /* 0x00000001ff8d7807 */ /* 0x000fe20005800000 */
[----:B------:R-:W-:Y:S01]  /*26f80*/  VIADD R19, R111, UR6 ;  /* 0x000000066f137c36 */ /* 0x000fe20008000000 */
[----:B------:R-:W-:Y:S01]  /*26f90*/  ISETP.GT.U32.AND.EX P5, PT, R13, R140, PT, P5 ;  /* 0x0000008c0d00720c */ /* 0x000fe20003fa4150 */
[----:B------:R-:W-:Y:S01]  /*26fa0*/  IMAD.MOV.U32 R23, RZ, RZ, R18 ;  /* 0x000000ffff177224 */ /* 0x000fe200078e0012 */
[----:B------:R-:W-:-:S02]  /*26fb0*/  IADD3 R110, P3, P6, R17, R110, RZ ;  /* 0x0000006e116e7210 */ /* 0x000fc40007e7e0ff */
[----:B------:R-:W-:Y:S01]  /*26fc0*/  SEL R116, RZ, 0x1, P1 ;  /* 0x00000001ff747807 */ /* 0x000fe20000800000 */
[----:B------:R-:W-:Y:S01]  /*26fd0*/  IMAD.WIDE.U32 R22, R129, R143, R22 ;  /* 0x0000008f81167225 */ /* 0x000fe200078e0016 */
[----:B------:R-:W-:Y:S02]  /*26fe0*/  IADD3 R141, P1, PT, R141, R146, RZ ;  /* 0x000000928d8d7210 */ /* 0x000fe40007f3e0ff */
[----:B------:R-:W-:Y:S02]  /*26ff0*/  SEL R11, RZ, 0x1, !P5 ;  /* 0x00000001ff0b7807 */ /* 0x000fe40006800000 */
[----:B------:R-:W-:Y:S01]  /*27000*/  IADD3.X R13, PT, PT, RZ, R19, R116, P3, P6 ;  /* 0x00000013ff0d7210 */ /* 0x000fe20001fec474 */
[----:B------:R-:W-:Y:S01]  /*27010*/  IMAD.X R144, RZ, RZ, R149, P1 ;  /* 0x000000ffff907224 */ /* 0x000fe200008e0695 */
[----:B------:R-:W-:Y:S02]  /*27020*/  IADD3 R142, P3, PT, R141, R14, RZ ;  /* 0x0000000e8d8e7210 */ /* 0x000fe40007f7e0ff */
[----:B------:R-:W-:Y:S01]  /*27030*/  IADD3 R11, P1, PT, R11, R110, RZ ;  /* 0x0000006e0b0b7210 */ /* 0x000fe20007f3e0ff */
[----:B------:R-:W-:Y:S01]  /*27040*/  IMAD.WIDE.U32 R110, R128, R145, R106 ;  /* 0x00000091806e7225 */ /* 0x000fe200078e006a */
[----:B------:R-:W-:-:S03]  /*27050*/  ISETP.GE.U32.AND.EX P2, PT, R108, R109, PT, P2 ;  /* 0x0000006d6c00720c */ /* 0x000fc60003f46120 */
[----:B------:R-:W-:Y:S01]  /*27060*/  IMAD.X R115, R144, 0x1, R115, P3 ;  /* 0x0000000190737824 */ /* 0x000fe200018e0673 */
[CC--:B------:R-:W-:Y:S01]  /*27070*/  IADD3 R116, P3, PT, R11.reuse, R142.reuse, RZ ;  /* 0x0000008e0b747210 */ /* 0x0c0fe20007f7e0ff */
[----:B------:R-:W-:Y:S01]  /*27080*/  IMAD.X R13, RZ, RZ, R13, P1 ;  /* 0x000000ffff0d7224 */ /* 0x000fe200008e060d */
[----:B------:R-:W-:Y:S01]  /*27090*/  ISETP.NE.U32.AND P1, PT, R11, RZ, PT ;  /* 0x000000ff0b00720c */ /* 0x000fe20003f25070 */
[----:B------:R-:W-:Y:S01]  /*270a0*/  IMAD.MOV.U32 R106, RZ, RZ, RZ ;  /* 0x000000ffff6a7224 */ /* 0x000fe200078e00ff */
[----:B------:R-:W-:Y:S01]  /*270b0*/  ISETP.GE.U32.AND P6, PT, R116, R142, PT ;  /* 0x0000008e7400720c */ /* 0x000fe20003fc6070 */
[----:B------:R-:W-:Y:S01]  /*270c0*/  IMAD.X R138, R13, 0x1, R115, P3 ;  /* 0x000000010d8a7824 */ /* 0x000fe200018e0673 */
[----:B------:R-:W-:Y:S01]  /*270d0*/  ISETP.GE.U32.AND P3, PT, R72, RZ, PT ;  /* 0x000000ff4800720c */ /* 0x000fe20003f66070 */
[----:B------:R-:W-:Y:S01]  /*270e0*/  IMAD.MOV.U32 R107, RZ, RZ, R12 ;  /* 0x000000ffff6b7224 */ /* 0x000fe200078e000c */
[----:B------:R-:W-:Y:S01]  /*270f0*/  IADD3 R72, P5, PT, R117, R72, RZ ;  /* 0x0000004875487210 */ /* 0x000fe20007fbe0ff */
[----:B------:R-:W-:Y:S01]  /*27100*/  VIADD R11, R73, UR5 ;  /* 0x00000005490b7c36 */ /* 0x000fe20008000000 */
[----:B------:R-:W-:Y:S01]  /*27110*/  ISETP.GE.U32.AND.EX P6, PT, R138, R115, PT, P6 ;  /* 0x000000738a00720c */ /* 0x000fe20003fc6160 */
[----:B------:R-:W-:-:S03]  /*27120*/  IMAD.WIDE.U32 R106, R130, R135, R106 ;  /* 0x00000087826a7225 */ /* 0x000fc600078e006a */
[----:B------:R-:W-:Y:S01]  /*27130*/  ISETP.NE.AND.EX P6, PT, R13, RZ, !P6, P1 ;  /* 0x000000ff0d00720c */ /* 0x000fe200077c5310 */
[----:B------:R-:W-:Y:S01]  /*27140*/  VIADD R17, R107, UR9 ;  /* 0x000000096b117c36 */ /* 0x000fe20008000000 */
[C---:B------:R-:W-:Y:S01]  /*27150*/  ISETP.GE.U32.AND.EX P3, PT, R11.reuse, R10, PT, P3 ;  /* 0x0000000a0b00720c */ /* 0x040fe20003f66130 */
[----:B------:R-:W-:Y:S01]  /*27160*/  IMAD.X R14, R11, 0x1, R140, P5 ;  /* 0x000000010b0e7824 */ /* 0x000fe200028e068c */
[----:B------:R-:W-:Y:S01]  /*27170*/  SEL R13, RZ, 0x1, !P6 ;  /* 0x00000001ff0d7807 */ /* 0x000fe20007000000 */
[----:B------:R-:W-:Y:S01]  /*27180*/  IMAD.MOV.U32 R109, RZ, RZ, RZ ;  /* 0x000000ffff6d7224 */ /* 0x000fe200078e00ff */
[----:B------:R-:W-:Y:S02]  /*27190*/  ISETP.GE.U32.AND P1, PT, R106, RZ, PT ;  /* 0x000000ff6a00720c */ /* 0x000fe40003f26070 */
[----:B------:R-:W-:Y:S01]  /*271a0*/  IADD3 R13, P5, PT, R13, R116, RZ ;  /* 0x000000740d0d7210 */ /* 0x000fe20007fbe0ff */
[----:B------:R-:W-:Y:S01]  /*271b0*/  IMAD.WIDE.U32 R108, R128, R139, R108 ;  /* 0x0000008b806c7225 */ /* 0x000fe200078e006c */
[----:B------:R-:W-:-:S02]  /*271c0*/  ISETP.GE.U32.AND P6, PT, R72, R117, PT ;  /* 0x000000754800720c */ /* 0x000fc40003fc6070 */
[----:B------:R-:W-:Y:S01]  /*271d0*/  SEL R11, RZ, 0x1, P3 ;  /* 0x00000001ff0b7807 */ /* 0x000fe20001800000 */
[----:B------:R-:W-:Y:S01]  /*271e0*/  IMAD.X R19, RZ, RZ, R138, P5 ;  /* 0x000000ffff137224 */ /* 0x000fe200028e068a */
[----:B------:R-:W-:Y:S01]  /*271f0*/  ISETP.GE.U32.AND.EX P1, PT, R17, R12, PT, P1 ;  /* 0x0000000c1100720c */ /* 0x000fe20003f26110 */
[----:B------:R-:W-:Y:S01]  /*27200*/  VIADD R12, R111, UR4 ;  /* 0x000000046f0c7c36 */ /* 0x000fe20008000000 */
[----:B------:R-:W-:Y:S01]  /*27210*/  ISETP.GE.U32.AND.EX P3, PT, R14, R140, PT, P6 ;  /* 0x0000008c0e00720c */ /* 0x000fe20003f66160 */
[----:B------:R-:W-:Y:S01]  /*27220*/  VIADD R109, R109, UR6 ;  /* 0x000000066d6d7c36 */ /* 0x000fe20008000000 */
[----:B------:R-:W-:Y:S02]  /*27230*/  IADD3 R111, P6, P5, R11, R110, RZ ;  /* 0x0000006e0b6f7210 */ /* 0x000fe40007dde0ff */
[----:B------:R-:W-:Y:S02]  /*27240*/  SEL R11, RZ, 0x1, P0 ;  /* 0x00000001ff0b7807 */ /* 0x000fe40000000000 */
[----:B------:R-:W-:-:S02]  /*27250*/  SEL R10, RZ, 0x1, P3 ;  /* 0x00000001ff0a7807 */ /* 0x000fc40001800000 */
[----:B------:R-:W-:Y:S02]  /*27260*/  ISETP.GT.U32.AND P3, PT, R116, R13, PT ;  /* 0x0000000d7400720c */ /* 0x000fe40003f64070 */
[----:B------:R-:W-:Y:S02]  /*27270*/  IADD3.X R11, PT, PT, RZ, R12, R11, P6, P5 ;  /* 0x0000000cff0b7210 */ /* 0x000fe400037ea40b */
[----:B------:R-:W-:Y:S02]  /*27280*/  IADD3 R107, P6, PT, R13, R106, RZ ;  /* 0x0000006a0d6b7210 */ /* 0x000fe40007fde0ff */
[----:B------:R-:W-:Y:S02]  /*27290*/  ISETP.GT.U32.AND.EX P3, PT, R138, R19, PT, P3 ;  /* 0x000000138a00720c */ /* 0x000fe40003f64130 */
[----:B------:R-:W-:Y:S01]  /*272a0*/  IADD3 R10, P5, PT, R10, R111, RZ ;  /* 0x0000006f0a0a7210 */ /* 0x000fe20007fbe0ff */
[----:B------:R-:W-:Y:S01]  /*272b0*/  IMAD.X R106, R19, 0x1, R17, P6 ;  /* 0x00000001136a7824 */ /* 0x000fe200030e0611 */
[----:B------:R-:W-:Y:S01]  /*272c0*/  ISETP.GT.U32.AND P0, PT, R146, R141, PT ;  /* 0x0000008d9200720c */ /* 0x000fe20003f04070 */
[----:B------:R-:W-:Y:S01]  /*272d0*/  IMAD.MOV.U32 R17, RZ, RZ, RZ ;  /* 0x000000ffff117224 */ /* 0x000fe200078e00ff */
[----:B------:R-:W-:Y:S01]  /*272e0*/  SEL R12, R116, R13, P3 ;  /* 0x0000000d740c7207 */ /* 0x000fe20001800000 */
[----:B------:R-:W-:Y:S01]  /*272f0*/  IMAD.X R11, RZ, RZ, R11, P5 ;  /* 0x000000ffff0b7224 */ /* 0x000fe200028e060b */
[----:B------:R-:W-:Y:S01]  /*27300*/  SEL R19, R138, R19, P3 ;  /* 0x000000138a137207 */ /* 0x000fe20001800000 */
[----:B------:R-:W-:Y:S01]  /*27310*/  IMAD.WIDE.U32 R16, R131, R137, R16 ;  /* 0x0000008983107225 */ /* 0x000fe200078e0010 */
[----:B------:R-:W-:-:S02]  /*27320*/  ISETP.NE.U32.AND P3, PT, R10, RZ, PT ;  /* 0x000000ff0a00720c */ /* 0x000fc40003f65070 */
[-C--:B------:R-:W-:Y:S02]  /*27330*/  IADD3 R10, P6, PT, R10, R107.reuse, RZ ;  /* 0x0000006b0a0a7210 */ /* 0x080fe40007fde0ff */
[-C--:B------:R-:W-:Y:S02]  /*27340*/  ISETP.GT.U32.AND.EX P0, PT, R149, R144.reuse, PT, P0 ;  /* 0x000000909500720c */ /* 0x080fe40003f04100 */
[----:B------:R-:W-:Y:S01]  /*27350*/  ISETP.GE.U32.AND P5, PT, R10, R107, PT ;  /* 0x0000006b0a00720c */ /* 0x000fe20003fa6070 */
[----:B------:R-:W-:Y:S01]  /*27360*/  IMAD.X R13, R11, 0x1, R106, P6 ;  /* 0x000000010b0d7824 */ /* 0x000fe200030e066a */
[----:B------:R-:W-:Y:S02]  /*27370*/  SEL R73, R146, R141, P0 ;  /* 0x0000008d92497207 */ /* 0x000fe40000000000 */
[----:B------:R-:W-:Y:S02]  /*27380*/  SEL R110, R149, R144, P0 ;  /* 0x00000090956e7207 */ /* 0x000fe40000000000 */
[----:B------:R-:W-:-:S02]  /*27390*/  SEL R111, RZ, 0x1, P1 ;  /* 0x00000001ff6f7807 */ /* 0x000fc40000800000 */
[----:B------:R-:W-:Y:S01]  /*273a0*/  ISETP.GT.U32.AND P0, PT, R73, R142, PT ;  /* 0x0000008e4900720c */ /* 0x000fe20003f04070 */
[----:B------:R-:W-:Y:S01]  /*273b0*/  VIADD R73, R23, UR7 ;  /* 0x0000000717497c36 */ /* 0x000fe20008000000 */
[----:B------:R-:W-:Y:S02]  /*273c0*/  ISETP.GT.U32.AND P1, PT, R12, R107, PT ;  /* 0x0000006b0c00720c */ /* 0x000fe40003f24070 */
[-C--:B------:R-:W-:Y:S02]  /*273d0*/  ISETP.GE.U32.AND.EX P5, PT, R13, R106.reuse, PT, P5 ;  /* 0x0000006a0d00720c */ /* 0x080fe40003fa6150 */
[----:B------:R-:W-:Y:S02]  /*273e0*/  ISETP.GE.U32.AND P6, PT, R22, RZ, PT ;  /* 0x000000ff1600720c */ /* 0x000fe40003fc6070 */
[----:B------:R-:W-:Y:S02]  /*273f0*/  ISETP.GT.U32.AND.EX P0, PT, R110, R115, PT, P0 ;  /* 0x000000736e00720c */ /* 0x000fe40003f04100 */
[----:B------:R-:W-:-:S02]  /*27400*/  ISETP.GT.U32.AND.EX P1, PT, R19, R106, PT, P1 ;  /* 0x0000006a1300720c */ /* 0x000fc40003f24110 */
[----:B------:R-:W-:Y:S02]  /*27410*/  ISETP.NE.AND.EX P3, PT, R11, RZ, !P5, P3 ;  /* 0x000000ff0b00720c */ /* 0x000fe40006f65330 */
[----:B------:R-:W-:Y:S01]  /*27420*/  ISETP.GE.U32.AND.EX P6, PT, R73, R18, PT, P6 ;  /* 0x000000124900720c */ /* 0x000fe20003fc6160 */
[----:B------:R-:W-:Y:S01]  /*27430*/  VIADD R18, R17, UR8 ;  /* 0x0000000811127c36 */ /* 0x000fe20008000000 */
[----:B------:R-:W-:Y:S02]  /*27440*/  SEL R106, RZ, 0x1, !P0 ;  /* 0x00000001ff6a7807 */ /* 0x000fe40004000000 */
[----:B------:R-:W-:Y:S02]  /*27450*/  SEL R12, RZ, 0x1, !P1 ;  /* 0x00000001ff0c7807 */ /* 0x000fe40004800000 */
[----:B------:R-:W-:Y:S02]  /*27460*/  SEL R11, RZ, 0x1, !P3 ;  /* 0x00000001ff0b7807 */ /* 0x000fe40005800000 */
[----:B------:R-:W-:-:S02]  /*27470*/  IADD3 R17, P1, P0, R111, R16, RZ ;  /* 0x000000106f117210 */ /* 0x000fc4000783e0ff */
[----:B------:R-:W-:Y:S02]  /*27480*/  SEL R19, RZ, 0x1, P4 ;  /* 0x00000001ff137807 */ /* 0x000fe40002000000 */
[----:B------:R-:W-:Y:S02]  /*27490*/  IADD3 R11, P5, PT, R11, R10, RZ ;  /* 0x0000000a0b0b7210 */ /* 0x000fe40007fbe0ff */
[----:B------:R-:W-:Y:S02]  /*274a0*/  IADD3 R16, P3, PT, R12, R17, RZ ;  /* 0x000000110c107210 */ /* 0x000fe40007f7e0ff */
[----:B------:R-:W-:Y:S01]  /*274b0*/  IADD3 R113, P4, PT, R106, R113, RZ ;  /* 0x000000716a717210 */ /* 0x000fe20007f9e0ff */
[----:B------:R-:W-:Y:S01]  /*274c0*/  IMAD.X R12, RZ, RZ, R13, P5 ;  /* 0x000000ffff0c7224 */ /* 0x000fe200028e060d */
[----:B------:R-:W-:Y:S01]  /*274d0*/  IADD3.X R17, PT, PT, RZ, R18, R19, P1, P0 ;  /* 0x00000012ff117210 */ /* 0x000fe20000fe0413 */
[----:B------:R-:W-:Y:S01]  /*274e0*/  IMAD.WIDE.U32 R18, R132, R130, RZ ;  /* 0x0000008284127225 */ /* 0x000fe200078e00ff */
[----:B------:R-:W-:-:S02]  /*274f0*/  IADD3 R138, P0, PT, R16, R113, RZ ;  /* 0x00000071108a7210 */ /* 0x000fc40007f1e0ff */
[----:B------:R-:W-:Y:S01]  /*27500*/  ISETP.GT.U32.AND P1, PT, R10, R11, PT ;  /* 0x0000000b0a00720c */ /* 0x000fe20003f24070 */
[----:B------:R-:W-:Y:S01]  /*27510*/  IMAD.X R114, RZ, RZ, R114, P4 ;  /* 0x000000ffff727224 */ /* 0x000fe200020e0672 */
[----:B------:R-:W-:Y:S01]  /*27520*/  IADD3 R106, P4, PT, R11, R22, RZ ;  /* 0x000000160b6a7210 */ /* 0x000fe20007f9e0ff */
[----:B------:R-:W-:Y:S01]  /*27530*/  IMAD.X R17, RZ, RZ, R17, P3 ;  /* 0x000000ffff117224 */ /* 0x000fe200018e0611 */
[----:B------:R-:W-:Y:S01]  /*27540*/  ISETP.GT.U32.AND.EX P1, PT, R13, R12, PT, P1 ;  /* 0x0000000c0d00720c */ /* 0x000fe20003f24110 */
[----:B------:R-:W-:Y:S01]  /*27550*/  VIADD R19, R19, UR10 ;  /* 0x0000000a13137c36 */ /* 0x000fe20008000000 */
[----:B------:R-:W-:Y:S01]  /*27560*/  ISETP.GE.U32.AND P3, PT, R138, R113, PT ;  /* 0x000000718a00720c */ /* 0x000fe20003f66070 */
[----:B------:R-:W-:Y:S01]  /*27570*/  IMAD.X R139, R17, 0x1, R114, P0 ;  /* 0x00000001118b7824 */ /* 0x000fe200000e0672 */
[----:B------:R-:W-:Y:S01]  /*27580*/  SEL R11, R10, R11, P1 ;  /* 0x0000000b0a0b7207 */ /* 0x000fe20000800000 */
[----:B------:R-:W-:Y:S01]  /*27590*/  IMAD.X R73, R12, 0x1, R73, P4 ;  /* 0x000000010c497824 */ /* 0x000fe200020e0649 */
[----:B------:R-:W-:Y:S01]  /*275a0*/  ISETP.NE.U32.AND P0, PT, R16, RZ, PT ;  /* 0x000000ff1000720c */ /* 0x000fe20003f05070 */
[----:B------:R-:W-:Y:S01]  /*275b0*/  IMAD.MOV.U32 R16, RZ, RZ, RZ ;  /* 0x000000ffff107224 */ /* 0x000fe200078e00ff */
[----:B------:R-:W-:Y:S01]  /*275c0*/  ISETP.GE.U32.AND.EX P3, PT, R139, R114, PT, P3 ;  /* 0x000000728b00720c */ /* 0x000fe20003f66130 */
[----:B------:R-:W-:Y:S01]  /*275d0*/  IMAD.WIDE.U32 R22, R137, R129, RZ ;  /* 0x0000008189167225 */ /* 0x000fe200078e00ff */
[----:B------:R-:W-:-:S02]  /*275e0*/  SEL R12, R13, R12, P1 ;  /* 0x0000000c0d0c7207 */ /* 0x000fc40000800000 */
[----:B------:R-:W-:Y:S01]  /*275f0*/  ISETP.GT.U32.AND P1, PT, R11, R106, PT ;  /* 0x0000006a0b00720c */ /* 0x000fe20003f24070 */
[----:B------:R-:W-:Y:S01]  /*27600*/  IMAD.WIDE.U32 R10, R131, R133, R18 ;  /* 0x00000085830a7225 */ /* 0x000fe200078e0012 */
[----:B------:R-:W-:Y:S02]  /*27610*/  ISETP.NE.AND.EX P0, PT, R17, RZ, !P3, P0 ;  /* 0x000000ff1100720c */ /* 0x000fe40005f05300 */
[----:B------:R-:W-:Y:S01]  /*27620*/  SEL R13, RZ, 0x1, P6 ;  /* 0x00000001ff0d7807 */ /* 0x000fe20003000000 */
[----:B------:R-:W-:Y:S01]  /*27630*/  IMAD.MOV.U32 R17, RZ, RZ, R10 ;  /* 0x000000ffff117224 */ /* 0x000fe200078e000a */
[----:B------:R-:W-:Y:S01]  /*27640*/  ISETP.GT.U32.AND.EX P1, PT, R12, R73, PT, P1 ;  /* 0x000000490c00720c */ /* 0x000fe20003f24110 */
[----:B------:R-:W-:Y:S01]  /*27650*/  VIADD R23, R23, UR8 ;  /* 0x0000000817177c36 */ /* 0x000fe20008000000 */
[----:B------:R-:W-:Y:S01]  /*27660*/  SEL R115, RZ, 0x1, !P0 ;  /* 0x00000001ff737807 */ /* 0x000fe20004000000 */
[----:B------:R-:W-:Y:S01]  /*27670*/  IMAD.WIDE.U32 R16, R130, R133, R16 ;  /* 0x0000008582107225 */ /* 0x000fe200078e0010 */
[----:B------:R-:W-:-:S02]  /*27680*/  IADD3 R108, P4, P5, R13, R108, RZ ;  /* 0x0000006c0d6c7210 */ /* 0x000fc40007d9e0ff */
[----:B------:R-:W-:Y:S01]  /*27690*/  SEL R12, RZ, 0x1, P2 ;  /* 0x00000001ff0c7807 */ /* 0x000fe20001000000 */
[----:B------:R-:W-:Y:S01]  /*276a0*/  VIADD R117, R17, UR11 ;  /* 0x0000000b11757c36 */ /* 0x000fe20008000000 */
[----:B------:R-:W-:Y:S02]  /*276b0*/  SEL R107, RZ, 0x1, !P1 ;  /* 0x00000001ff6b7807 */ /* 0x000fe40004800000 */
[----:B------:R-:W-:Y:S02]  /*276c0*/  IADD3 R115, P0, PT, R115, R138, RZ ;  /* 0x0000008a73737210 */ /* 0x000fe40007f1e0ff */
[----:B------:R-:W-:Y:S01]  /*276d0*/  IADD3.X R109, PT, PT, RZ, R109, R12, P4, P5 ;  /* 0x0000006dff6d7210 */ /* 0x000fe200027ea40c */
[----:B------:R-:W-:Y:S01]  /*276e0*/  IMAD.WIDE.U32 R12, R128, R135, R22 ;  /* 0x00000087800c7225 */ /* 0x000fe200078e0016 */
[----:B------:R-:W-:Y:S02]  /*276f0*/  IADD3 R107, P2, PT, R107, R108, RZ ;  /* 0x0000006c6b6b7210 */ /* 0x000fe40007f5e0ff */
[----:B------:R-:W-:Y:S01]  /*27700*/  IADD3 R111, P1, PT, R115, R16, RZ ;  /* 0x00000010736f7210 */ /* 0x000fe20007f3e0ff */
[----:B------:R-:W-:Y:S01]  /*27710*/  IMAD.X R116, RZ, RZ, R139, P0 ;  /* 0x000000ffff747224 */ /* 0x000fe200000e068b */
[----:B------:R-:W-:Y:S01]  /*27720*/  ISETP.GE.U32.AND P0, PT, R10, R18, PT ;  /* 0x000000120a00720c */ /* 0x000fe20003f06070 */
[----:B------:R-:W-:Y:S01]  /*27730*/  IMAD.X R17, RZ, RZ, R109, P2 ;  /* 0x000000ffff117224 */ /* 0x000fe200010e066d */
[----:B------:R-:W-:Y:S01]  /*27740*/  IADD3 R110, P3, PT, R107, R111, RZ ;  /* 0x0000006f6b6e7210 */ /* 0x000fe20007f7e0ff */
[----:B------:R-:W-:Y:S01]  /*27750*/  IMAD.X R113, R116, 0x1, R117, P1 ;  /* 0x0000000174717824 */ /* 0x000fe200008e0675 */
[----:B------:R-:W-:Y:S01]  /*27760*/  ISETP.GT.U32.AND P5, PT, R138, R115, PT ;  /* 0x000000738a00720c */ /* 0x000fe20003fa4070 */
[----:B------:R-:W-:Y:S01]  /*27770*/  VIADD R108, R11, UR11 ;  /* 0x0000000b0b6c7c36 */ /* 0x000fe20008000000 */
[----:B------:R-:W-:Y:S01]  /*27780*/  ISETP.GE.U32.AND P1, PT, R110, R111, PT ;  /* 0x0000006f6e00720c */ /* 0x000fe20003f26070 */
[----:B------:R-:W-:Y:S01]  /*27790*/  IMAD.X R114, R17, 0x1, R113, P3 ;  /* 0x0000000111727824 */ /* 0x000fe200018e0671 */
[----:B------:R-:W-:Y:S01]  /*277a0*/  ISETP.NE.U32.AND P3, PT, R107, RZ, PT ;  /* 0x000000ff6b00720c */ /* 0x000fe20003f65070 */
[----:B------:R-:W-:Y:S01]  /*277b0*/  IMAD.MOV.U32 R18, RZ, RZ, RZ ;  /* 0x000000ffff127224 */ /* 0x000fe200078e00ff */
[----:B------:R-:W-:Y:S01]  /*277c0*/  ISETP.GE.U32.AND.EX P0, PT, R108, R19, PT, P0 ;  /* 0x000000136c00720c */ /* 0x000fe20003f06100 */
[----:B------:R-:W-:Y:S01]  /*277d0*/  IMAD.MOV.U32 R19, RZ, RZ, R12 ;  /* 0x000000ffff137224 */ /* 0x000fe200078e000c */
[----:B------:R-:W-:Y:S01]  /*277e0*/  ISETP.GE.U32.AND.EX P1, PT, R114, R113, PT, P1 ;  /* 0x000000717200720c */ /* 0x000fe20003f26110 */
[----:B------:R-:W-:Y:S01]  /*277f0*/  IMAD.MOV.U32 R109, RZ, RZ, RZ ;  /* 0x000000ffff6d7224 */ /* 0x000fe200078e00ff */
[----:B------:R-:W-:Y:S01]  /*27800*/  ISETP.GE.U32.AND P2, PT, R12, R22, PT ;  /* 0x000000160c00720c */ /* 0x000fe20003f46070 */
[----:B------:R-:W-:Y:S01]  /*27810*/  IMAD.WIDE.U32 R18, R129, R135, R18 ;  /* 0x0000008781127225 */ /* 0x000fe200078e0012 */
[----:B------:R-:W-:-:S02]  /*27820*/  ISETP.NE.AND.EX P1, PT, R17, RZ, !P1, P3 ;  /* 0x000000ff1100720c */ /* 0x000fc40004f25330 */
[----:B------:R-:W-:Y:S01]  /*27830*/  ISETP.GE.U32.AND P3, PT, R16, RZ, PT ;  /* 0x000000ff1000720c */ /* 0x000fe20003f66070 */
[----:B------:R-:W-:Y:S01]  /*27840*/  VIADD R22, R13, UR9 ;  /* 0x000000090d167c36 */ /* 0x000fe20008000000 */
[----:B------:R-:W-:Y:S01]  /*27850*/  SEL R11, RZ, 0x1, !P1 ;  /* 0x00000001ff0b7807 */ /* 0x000fe20004800000 */
[----:B------:R-:W-:Y:S01]  /*27860*/  VIADD R19, R19, UR9 ;  /* 0x0000000913137c36 */ /* 0x000fe20008000000 */
[----:B------:R-:W-:Y:S01]  /*27870*/  ISETP.GT.U32.AND.EX P5, PT, R139, R116, PT, P5 ;  /* 0x000000748b00720c */ /* 0x000fe20003fa4150 */
[----:B------:R-:W-:Y:S01]  /*27880*/  IMAD.WIDE.U32 R16, R131, R132, R108 ;  /* 0x0000008483107225 */ /* 0x000fe200078e006c */
[----:B------:R-:W-:Y:S02]  /*27890*/  IADD3 R11, P6, PT, R11, R110, RZ ;  /* 0x0000006e0b0b7210 */ /* 0x000fe40007fde0ff */
[----:B------:R-:W-:Y:S02]  /*278a0*/  ISETP.GE.U32.AND P1, PT, R18, RZ, PT ;  /* 0x000000ff1200720c */ /* 0x000fe40003f26070 */
[----:B------:R-:W-:Y:S01]  /*278b0*/  ISETP.GT.U32.AND P4, PT, R110, R11, PT ;  /* 0x0000000b6e00720c */ /* 0x000fe20003f84070 */
[----:B------:R-:W-:Y:S01]  /*278c0*/  IMAD.X R13, RZ, RZ, R114, P6 ;  /* 0x000000ffff0d7224 */ /* 0x000fe200030e0672 */
[----:B------:R-:W-:-:S02]  /*278d0*/  ISETP.GE.U32.AND.EX P3, PT, R117, R10, PT, P3 ;  /* 0x0000000a7500720c */ /* 0x000fc40003f66130 */
[----:B------:R-:W-:Y:S02]  /*278e0*/  SEL R10, R138, R115, P5 ;  /* 0x000000738a0a7207 */ /* 0x000fe40002800000 */
[----:B------:R-:W-:Y:S02]  /*278f0*/  ISETP.GT.U32.AND.EX P4, PT, R114, R13, PT, P4 ;  /* 0x0000000d7200720c */ /* 0x000fe40003f84140 */
[----:B------:R-:W-:Y:S02]  /*27900*/  ISETP.GE.U32.AND.EX P1, PT, R19, R12, PT, P1 ;  /* 0x0000000c1300720c */ /* 0x000fe40003f26110 */
[----:B------:R-:W-:Y:S01]  /*27910*/  IADD3 R131, P6, PT, R11, R18, RZ ;  /* 0x000000120b837210 */ /* 0x000fe20007fde0ff */
[----:B------:R-:W-:Y:S01]  /*27920*/  VIADD R18, R17, UR10 ;  /* 0x0000000a11127c36 */ /* 0x000fe20008000000 */
[----:B------:R-:W-:Y:S02]  /*27930*/  SEL R12, R139, R116, P5 ;  /* 0x000000748b0c7207 */ /* 0x000fe40002800000 */
[----:B------:R-:W-:Y:S01]  /*27940*/  ISETP.GT.U32.AND P5, PT, R10, R111, PT ;  /* 0x0000006f0a00720c */ /* 0x000fe20003fa4070 */
[----:B------:R-:W-:Y:S01]  /*27950*/  IMAD.X R108, R13, 0x1, R19, P6 ;  /* 0x000000010d6c7824 */ /* 0x000fe200030e0613 */
[----:B------:R-:W-:-:S02]  /*27960*/  SEL R10, R110, R11, P4 ;  /* 0x0000000b6e0a7207 */ /* 0x000fc40002000000 */
[----:B------:R-:W-:Y:S01]  /*27970*/  ISETP.GE.U32.AND.EX P2, PT, R22, R23, PT, P2 ;  /* 0x000000171600720c */ /* 0x000fe20003f46120 */
[----:B------:R-:W-:Y:S01]  /*27980*/  IMAD.MOV.U32 R23, RZ, RZ, RZ ;  /* 0x000000ffff177224 */ /* 0x000fe200078e00ff */
[----:B------:R-:W-:Y:S02]  /*27990*/  SEL R19, RZ, 0x1, P3 ;  /* 0x00000001ff137807 */ /* 0x000fe40001800000 */
[----:B------:R-:W-:Y:S01]  /*279a0*/  SEL R11, R114, R13, P4 ;  /* 0x0000000d720b7207 */ /* 0x000fe20002000000 */
[----:B------:R-:W-:Y:S01]  /*279b0*/  IMAD.WIDE.U32 R22, R128, R137, R22 ;  /* 0x0000008980167225 */ /* 0x000fe200078e0016 */
[----:B------:R-:W-:Y:S02]  /*279c0*/  ISETP.GT.U32.AND P3, PT, R10, R131, PT ;  /* 0x000000830a00720c */ /* 0x000fe40003f64070 */
[----:B------:R-:W-:Y:S01]  /*279d0*/  ISETP.GT.U32.AND.EX P5, PT, R12, R113, PT, P5 ;  /* 0x000000710c00720c */ /* 0x000fe20003fa4150 */
[----:B------:R-:W-:Y:S01]  /*279e0*/  VIADD R10, R23, UR8 ;  /* 0x00000008170a7c36 */ /* 0x000fe20008000000 */
[----:B------:R-:W-:-:S02]  /*279f0*/  SEL R13, RZ, 0x1, P1 ;  /* 0x00000001ff0d7807 */ /* 0x000fc40000800000 */
[----:B------:R-:W-:Y:S02]  /*27a00*/  ISETP.GT.U32.AND.EX P3, PT, R11, R108, PT, P3 ;  /* 0x0000006c0b00720c */ /* 0x000fe40003f64130 */
[----:B------:R-:W-:Y:S02]  /*27a10*/  IADD3 R16, P1, P4, R19, R16, RZ ;  /* 0x0000001013107210 */ /* 0x000fe40007c3e0ff */
[----:B------:R-:W-:Y:S02]  /*27a20*/  SEL R11, RZ, 0x1, P0 ;  /* 0x00000001ff0b7807 */ /* 0x000fe40000000000 */
[----:B------:R-:W-:Y:S02]  /*27a30*/  SEL R17, RZ, 0x1, !P5 ;  /* 0x00000001ff117807 */ /* 0x000fe40006800000 */
[----:B------:R-:W-:Y:S02]  /*27a40*/  IADD3 R23, P6, P0, R13, R22, RZ ;  /* 0x000000160d177210 */ /* 0x000fe400078de0ff */
[----:B------:R-:W-:-:S02]  /*27a50*/  SEL R12, RZ, 0x1, !P3 ;  /* 0x00000001ff0c7807 */ /* 0x000fc40005800000 */
[----:B------:R-:W-:Y:S02]  /*27a60*/  SEL R13, RZ, 0x1, P2 ;  /* 0x00000001ff0d7807 */ /* 0x000fe40001000000 */
[----:B------:R-:W-:Y:S02]  /*27a70*/  IADD3.X R11, PT, PT, RZ, R18, R11, P1, P4 ;  /* 0x00000012ff0b7210 */ /* 0x000fe40000fe840b */
[----:B------:R-:W-:Y:S02]  /*27a80*/  IADD3 R17, P1, PT, R17, R16, RZ ;  /* 0x0000001011117210 */ /* 0x000fe40007f3e0ff */
[----:B------:R-:W-:Y:S02]  /*27a90*/  IADD3 R12, P2, PT, R12, R23, RZ ;  /* 0x000000170c0c7210 */ /* 0x000fe40007f5e0ff */
[----:B------:R-:W-:Y:S01]  /*27aa0*/  IADD3.X R13, PT, PT, RZ, R10, R13, P6, P0 ;  /* 0x0000000aff0d7210 */ /* 0x000fe200037e040d */
[----:B------:R-:W-:Y:S01]  /*27ab0*/  IMAD.X R16, RZ, RZ, R11, P1 ;  /* 0x000000ffff107224 */ /* 0x000fe200008e060b */
[----:B------:R-:W-:Y:S01]  /*27ac0*/  IADD3 R22, P1, PT, R12, R17, RZ ;  /* 0x000000110c167210 */ /* 0x000fe20007f3e0ff */
[----:B------:R-:W-:Y:S01]  /*27ad0*/  IMAD.WIDE.U32 R10, R132, R129, RZ ;  /* 0x00000081840a7225 */ /* 0x000fe200078e00ff */
[----:B------:R-:W-:-:S02]  /*27ae0*/  IADD3 R109, P4, PT, R108, R8, RZ ;  /* 0x000000086c6d7210 */ /* 0x000fc40007f9e0ff */
[----:B------:R-:W-:Y:S01]  /*27af0*/  ISETP.GE.U32.AND P0, PT, R22, R17, PT ;  /* 0x000000111600720c */ /* 0x000fe20003f06070 */
[----:B------:R-:W-:Y:S02]  /*27b00*/  IMAD.X R13, RZ, RZ, R13, P2 ;  /* 0x000000ffff0d7224 */ /* 0x000fe400010e060d */
[----:B------:R-:W-:Y:S02]  /*27b10*/  VIADD R11, R11, UR10 ;  /* 0x0000000a0b0b7c36 */ /* 0x000fe40008000000 */
[----:B------:R-:W-:Y:S01]  /*27b20*/  IMAD.X R19, R13, 0x1, R16, P1 ;  /* 0x000000010d137824 */ /* 0x000fe200008e0610 */
[----:B------:R-:W-:-:S04]  /*27b30*/  ISETP.NE.U32.AND P1, PT, R12, RZ, PT ;  /* 0x000000ff0c00720c */ /* 0x000fc80003f25070 */
[----:B------:R-:W-:-:S04]  /*27b40*/  ISETP.GE.U32.AND.EX P0, PT, R19, R16, PT, P0 ;  /* 0x000000101300720c */ /* 0x000fc80003f06100 */
[----:B------:R-:W-:Y:S01]  /*27b50*/  ISETP.NE.AND.EX P0, PT, R13, RZ, !P0, P1 ;  /* 0x000000ff0d00720c */ /* 0x000fe20004705310 */
[----:B------:R-:W-:-:S03]  /*27b60*/  IMAD.WIDE.U32 R12, R128, R133, R10 ;  /* 0x00000085800c7225 */ /* 0x000fc600078e000a */
[----:B------:R-:W-:Y:S01]  /*27b70*/  SEL R16, RZ, 0x1, !P0 ;  /* 0x00000001ff107807 */ /* 0x000fe20004000000 */
[----:B------:R-:W-:Y:S01]  /*27b80*/  IMAD.MOV.U32 R17, RZ, RZ, R12 ;  /* 0x000000ffff117224 */ /* 0x000fe200078e000c */
[----:B------:R-:W-:Y:S01]  /*27b90*/  ISETP.GE.U32.AND P0, PT, R12, R10, PT ;  /* 0x0000000a0c00720c */ /* 0x000fe20003f06070 */
[----:B------:R-:W-:Y:S01]  /*27ba0*/  VIADD R10, R13, UR11 ;  /* 0x0000000b0d0a7c36 */ /* 0x000fe20008000000 */
[----:B------:R-:W-:Y:S01]  /*27bb0*/  IADD3 R13, P2, PT, R16, R22, RZ ;  /* 0x00000016100d7210 */ /* 0x000fe20007f5e0ff */
[----:B------:R-:W-:-:S03]  /*27bc0*/  IMAD.MOV.U32 R16, RZ, RZ, RZ ;  /* 0x000000ffff107224 */ /* 0x000fc600078e00ff */
[----:B------:R-:W-:Y:S01]  /*27bd0*/  ISETP.GT.U32.AND P1, PT, R22, R13, PT ;  /* 0x0000000d1600720c */ /* 0x000fe20003f24070 */
[----:B------:R-:W-:Y:S01]  /*27be0*/  IMAD.X R18, RZ, RZ, R19, P2 ;  /* 0x000000ffff127224 */ /* 0x000fe200010e0613 */
[----:B------:R-:W-:Y:S01]  /*27bf0*/  ISETP.GE.U32.AND.EX P0, PT, R10, R11, PT, P0 ;  /* 0x0000000b0a00720c */ /* 0x000fe20003f06100 */
[----:B------:R-:W-:-:S03]  /*27c00*/  IMAD.WIDE.U32 R16, R129, R133, R16 ;  /* 0x0000008581107225 */ /* 0x000fc600078e0010 */
[----:B------:R-:W-:Y:S01]  /*27c10*/  ISETP.GT.U32.AND.EX P1, PT, R19, R18, PT, P1 ;  /* 0x000000121300720c */ /* 0x000fe20003f24110 */
[----:B------:R-:W-:Y:S01]  /*27c20*/  IMAD.MOV.U32 R11, RZ, RZ, RZ ;  /* 0x000000ffff0b7224 */ /* 0x000fe200078e00ff */
[----:B------:R-:W-:Y:S01]  /*27c30*/  IADD3 R133, P3, PT, R13, R16, RZ ;  /* 0x000000100d857210 */ /* 0x000fe20007f7e0ff */
[----:B------:R-:W-:Y:S01]  /*27c40*/  VIADD R17, R17, UR11 ;  /* 0x0000000b11117c36 */ /* 0x000fe20008000000 */
[----:B------:R-:W-:Y:S01]  /*27c50*/  ISETP.GE.U32.AND P2, PT, R16, RZ, PT ;  /* 0x000000ff1000720c */ /* 0x000fe20003f46070 */
[----:B------:R-:W-:Y:S01]  /*27c60*/  IMAD.WIDE.U32 R128, R128, R132, R10 ;  /* 0x0000008480807225 */ /* 0x000fe200078e000a */
[----:B------:R-:W-:Y:S02]  /*27c70*/  SEL R10, R22, R13, P1 ;  /* 0x0000000d160a7207 */ /* 0x000fe40000800000 */
[----:B------:R-:W-:Y:S01]  /*27c80*/  ISETP.GE.U32.AND.EX P2, PT, R17, R12, PT, P2 ;  /* 0x0000000c1100720c */ /* 0x000fe20003f46120 */
[----:B------:R-:W-:Y:S01]  /*27c90*/  IMAD.X R135, R18, 0x1, R17, P3 ;  /* 0x0000000112877824 */ /* 0x000fe200018e0611 */
[----:B------:R-:W-:Y:S01]  /*27ca0*/  SEL R8, R19, R18, P1 ;  /* 0x0000001213087207 */ /* 0x000fe20000800000 */
[----:B------:R-:W-:Y:S01]  /*27cb0*/  VIADD R12, R129, UR10 ;  /* 0x0000000a810c7c36 */ /* 0x000fe20008000000 */
[----:B------:R-:W-:Y:S01]  /*27cc0*/  ISETP.GT.U32.AND P1, PT, R10, R133, PT ;  /* 0x000000850a00720c */ /* 0x000fe20003f24070 */
[----:B------:R-:W-:Y:S01]  /*27cd0*/  IMAD.X R18, R106, 0x1, R9, P4 ;  /* 0x000000016a127824 */ /* 0x000fe200020e0609 */
[----:B------:R-:W-:-:S02]  /*27ce0*/  SEL R129, RZ, 0x1, P2 ;  /* 0x00000001ff817807 */ /* 0x000fc40001000000 */
[----:B------:R-:W-:Y:S02]  /*27cf0*/  ISETP.GE.U32.AND P2, PT, R109, R108, PT ;  /* 0x0000006c6d00720c */ /* 0x000fe40003f46070 */
[----:B------:R-:W-:Y:S02]  /*27d00*/  IADD3 R9, P3, PT, R135, R134, RZ ;  /* 0x0000008687097210 */ /* 0x000fe40007f7e0ff */
[----:B------:R-:W-:Y:S02]  /*27d10*/  ISETP.GT.U32.AND.EX P1, PT, R8, R135, PT, P1 ;  /* 0x000000870800720c */ /* 0x000fe40003f24110 */
[----:B------:R-:W-:Y:S01]  /*27d20*/  IADD3 R129, P4, P5, R129, R128, RZ ;  /* 0x0000008081817210 */ /* 0x000fe20007d9e0ff */
[----:B------:R-:W-:Y:S01]  /*27d30*/  IMAD.X R11, R131, 0x1, R136, P3 ;  /* 0x00000001830b7824 */ /* 0x000fe200018e0688 */
[----:B------:R-:W-:Y:S02]  /*27d40*/  ISETP.GE.U32.AND.EX P2, PT, R18, R106, PT, P2 ;  /* 0x0000006a1200720c */ /* 0x000fe40003f46120 */
[----:B------:R-:W-:-:S02]  /*27d50*/  SEL R13, RZ, 0x1, P0 ;  /* 0x00000001ff0d7807 */ /* 0x000fc40000000000 */
        /* <DEDUP_REMOVED lines=41> */
[----:B------:R-:W-:Y:S02]  /*27ff0*/  ISETP.NE.U32.AND P0, PT, R115, R41, PT ;  /* 0x000000297300720c */ /* 0x000fe40003f05070 */
        /* <DEDUP_REMOVED lines=9> */
.L_x_134:
[----:B------:R-:W-:Y:S05]  /*28090*/  BSYNC.RELIABLE B9 ;  /* 0x0000000000097941 */ /* 0x000fea0003800100 */
.L_x_133:
        /* <DEDUP_REMOVED lines=38> */
.L_x_135:
[----:B------:R-:W-:Y:S05]  /*28300*/  BSYNC.RECONVERGENT B8 ;  /* 0x0000000000087941 */ /* 0x000fea0003800200 */
.L_x_132:
        /* <DEDUP_REMOVED lines=31> */
[----:B------:R-:W-:Y:S02]  /*28500*/  ISETP.GE.U32.AND.EX P1, PT, R12, R15, PT, P1 ;  /* 0x0000000f0c00720c */ /* 0x000fe40003f26110 */
        /* <DEDUP_REMOVED lines=78> */
.L_x_138:
[----:B------:R-:W-:Y:S05]  /*289f0*/  BSYNC.RELIABLE B9 ;  /* 0x0000000000097941 */ /* 0x000fea0003800100 */
.L_x_137:
        /* <DEDUP_REMOVED lines=38> */
.L_x_139:
[----:B------:R-:W-:Y:S05]  /*28c60*/  BSYNC.RECONVERGENT B8 ;  /* 0x0000000000087941 */ /* 0x000fea0003800200 */
.L_x_136:
        /* <DEDUP_REMOVED lines=78> */
.L_x_141:
[----:B------:R-:W-:Y:S05]  /*29150*/  BSYNC.RECONVERGENT B8 ;  /* 0x0000000000087941 */ /* 0x000fea0003800200 */
.L_x_140:
[----:B------:R-:W0:Y:S01]  /*29160*/  LDCU.64 UR4, c[0x3][0x78] ;  /* 0x00c00f00ff0477ac */ /* 0x000e220008000a00 */
[----:B------:R-:W-:Y:S01]  /*29170*/  ISETP.GT.U32.AND P0, PT, R82, R74, PT ;  /* 0x0000004a5200720c */ /* 0x000fe20003f04070 */
[----:B------:R-:W-:Y:S04]  /*29180*/  BSSY.RECONVERGENT B8, `(.L_x_142) ;  /* 0x000004b000087945 */ /* 0x000fe80003800200 */
[----:B------:R-:W-:Y:S01]  /*29190*/  BSSY.RELIABLE B9, `(.L_x_143) ;  /* 0x0000023000097945 */ /* 0x000fe20003800100 */
[----:B------:R-:W-:Y:S01]  /*291a0*/  ISETP.GT.U32.AND.EX P0, PT, R83, R75, PT, P0 ;  /* 0x0000004b5300720c */ /* 0x000fe20003f04100 */
[----:B0-----:R-:W-:Y:S02]  /*291b0*/  IMAD.U32 R117, RZ, RZ, UR4 ;  /* 0x00000004ff757e24 */ /* 0x001fe4000f8e00ff */
[----:B------:R-:W-:-:S10]  /*291c0*/  IMAD.U32 R22, RZ, RZ, UR5 ;  /* 0x00000005ff167e24 */ /* 0x000fd4000f8e00ff */
        /* <DEDUP_REMOVED lines=13> */
[----:B------:R-:W0:Y:S01]  /*292a0*/  LDCU.64 UR4, c[0x3][0x70] ;  /* 0x00c00e00ff0477ac */ /* 0x000e220008000a00 */
[----:B------:R-:W-:Y:S02]  /*292b0*/  ISETP.NE.U32.AND P1, PT, R117, R74, PT ;  /* 0x0000004a7500720c */ /* 0x000fe40003f25070 */
[----:B------:R-:W-:Y:S01]  /*292c0*/  ISETP.NE.AND.EX P0, PT, R81, R40, PT, P0 ;  /* 0x000000285100720c */ /* 0x000fe20003f05300 */
[----:B------:R-:W1:Y:S01]  /*292d0*/  LDCU.64 UR6, c[0x3][0x68] ;  /* 0x00c00d00ff0677ac */ /* 0x000e620008000a00 */
[----:B------:R-:W-:Y:S02]  /*292e0*/  ISETP.NE.U32.AND P2, PT, R78, R39, PT ;  /* 0x000000274e00720c */ /* 0x000fe40003f45070 */
[----:B------:R-:W-:Y:S01]  /*292f0*/  ISETP.NE.OR.EX P0, PT, R22, R75, P0, P1 ;  /* 0x0000004b1600720c */ /* 0x000fe20000705710 */
[----:B------:R-:W2:Y:S01]  /*29300*/  LDCU.64 UR8, c[0x3][0x60] ;  /* 0x00c00c00ff0877ac */ /* 0x000ea20008000a00 */
[----:B------:R-:W-:-:S02]  /*29310*/  ISETP.LT.U32.AND P1, PT, R76, R127, PT ;  /* 0x0000007f4c00720c */ /* 0x000fc40003f21070 */
[----:B------:R-:W-:-:S04]  /*29320*/  ISETP.NE.OR.EX P0, PT, R79, R38, P0, P2 ;  /* 0x000000264f00720c */ /* 0x000fc80000705720 */
[----:B------:R-:W-:Y:S01]  /*29330*/  ISETP.LT.U32.OR.EX P0, PT, R77, R118, P0, P1 ;  /* 0x000000764d00720c */ /* 0x000fe20000701510 */
[----:B0-----:R-:W-:Y:S02]  /*29340*/  IMAD.U32 R14, RZ, RZ, UR4 ;  /* 0x00000004ff0e7e24 */ /* 0x001fe4000f8e00ff */
[----:B------:R-:W-:Y:S02]  /*29350*/  IMAD.U32 R15, RZ, RZ, UR5 ;  /* 0x00000005ff0f7e24 */ /* 0x000fe4000f8e00ff */
[----:B-1----:R-:W-:Y:S02]  /*29360*/  IMAD.U32 R19, RZ, RZ, UR6 ;  /* 0x00000006ff137e24 */ /* 0x002fe4000f8e00ff */
[----:B------:R-:W-:Y:S02]  /*29370*/  IMAD.U32 R18, RZ, RZ, UR7 ;  /* 0x00000007ff127e24 */ /* 0x000fe4000f8e00ff */
[----:B--2---:R-:W-:Y:S02]  /*29380*/  IMAD.U32 R16, RZ, RZ, UR8 ;  /* 0x00000008ff107e24 */ /* 0x004fe4000f8e00ff */
[----:B------:R-:W-:-:S02]  /*29390*/  IMAD.U32 R17, RZ, RZ, UR9 ;  /* 0x00000009ff117e24 */ /* 0x000fc4000f8e00ff */
[----:B------:R-:W-:Y:S05]  /*293a0*/  @P0 BREAK.RELIABLE B9 ;  /* 0x0000000000090942 */ /* 0x000fea0003800100 */
[----:B------:R-:W-:Y:S05]  /*293b0*/  @P0 BRA `(.L_x_145) ;  /* 0x00000000009c0947 */ /* 0x000fea0003800000 */
.L_x_144:
[----:B------:R-:W-:Y:S05]  /*293c0*/  BSYNC.RELIABLE B9 ;  /* 0x0000000000097941 */ /* 0x000fea0003800100 */
.L_x_143:
        /* <DEDUP_REMOVED lines=34> */
[----:B------:R-:W-:Y:S02]  /*295f0*/  IADD3 R16, P0, PT, -R127, R76, RZ ;  /* 0x0000004c7f107210 */ /* 0x000fe40007f1e1ff */
[----:B------:R-:W-:-:S03]  /*29600*/  IADD3 R117, P3, P4, R8, -R74, R117 ;  /* 0x8000004a08757210 */ /* 0x000fc60007c7e075 */
[----:B------:R-:W-:Y:S01]  /*29610*/  IMAD.X R17, R77, 0x1, ~R118, P0 ;  /* 0x000000014d117824 */ /* 0x000fe200000e0e76 */
[----:B------:R-:W-:-:S09]  /*29620*/  IADD3.X R22, PT, PT, R8, ~R75, R22, P3, P4 ;  /* 0x8000004b08167210 */ /* 0x000fd20001fe8416 */
.L_x_145:
[----:B------:R-:W-:Y:S05]  /*29630*/  BSYNC.RECONVERGENT B8 ;  /* 0x0000000000087941 */ /* 0x000fea0003800200 */
.L_x_142:
[----:B------:R-:W-:Y:S01]  /*29640*/  ISETP.GT.U32.AND P0, PT, R117, R74, PT ;  /* 0x0000004a7500720c */ /* 0x000fe20003f04070 */
[----:B------:R-:W-:Y:S04]  /*29650*/  BSSY.RECONVERGENT B8, `(.L_x_146) ;  /* 0x0000044000087945 */ /* 0x000fe80003800200 */
[----:B------:R-:W-:Y:S01]  /*29660*/  BSSY.RELIABLE B9, `(.L_x_147) ;  /* 0x000001c000097945 */ /* 0x000fe20003800100 */
        /* <DEDUP_REMOVED lines=27> */
.L_x_148:
[----:B------:R-:W-:Y:S05]  /*29820*/  BSYNC.RELIABLE B9 ;  /* 0x0000000000097941 */ /* 0x000fea0003800100 */
.L_x_147:
        /* <DEDUP_REMOVED lines=38> */
.L_x_149:
[----:B------:R-:W-:Y:S05]  /*29a90*/  BSYNC.RECONVERGENT B8 ;  /* 0x0000000000087941 */ /* 0x000fea0003800200 */
.L_x_146:
        /* <DEDUP_REMOVED lines=46> */
.L_x_152:
[----:B------:R-:W-:Y:S05]  /*29d80*/  BSYNC.RELIABLE B9 ;  /* 0x0000000000097941 */ /* 0x000fea0003800100 */
.L_x_151:
        /* <DEDUP_REMOVED lines=38> */
.L_x_153:
[----:B------:R-:W-:Y:S05]  /*29ff0*/  BSYNC.RECONVERGENT B8 ;  /* 0x0000000000087941 */ /* 0x000fea0003800200 */
.L_x_150:
[-C--:B------:R-:W-:Y:S01]  /*2a000*/  IMAD.WIDE.U32 R8, R129, R114.reuse, RZ ;  /* 0x0000007281087225 */ /* 0x080fe200078e00ff */
[----:B------:R-:W-:Y:S01]  /*2a010*/  UMOV UR4, URZ ;  /* 0x000000ff00047c82 */ /* 0x000fe20008000000 */
[----:B------:R-:W-:Y:S01]  /*2a020*/  UMOV UR5, URZ ;  /* 0x000000ff00057c82 */ /* 0x000fe20008000000 */
[----:B------:R-:W-:Y:S01]  /*2a030*/  UMOV UR6, URZ ;  /* 0x000000ff00067c82 */ /* 0x000fe20008000000 */
[----:B------:R-:W-:Y:S01]  /*2a040*/  IMAD.SHL.U32 R11, R8, 0x2, RZ ;  /* 0x00000002080b7824 */ /* 0x000fe200078e00ff */
[----:B------:R-:W-:Y:S01]  /*2a050*/  UMOV UR7, URZ ;  /* 0x000000ff00077c82 */ /* 0x000fe20008000000 */
[----:B------:R-:W-:Y:S02]  /*2a060*/  IMAD.MOV.U32 R10, RZ, RZ, RZ ;  /* 0x000000ffff0a7224 */ /* 0x000fe400078e00ff */
[----:B------:R-:W-:Y:S02]  /*2a070*/  VIADD R73, R9, UR4 ;  /* 0x0000000409497c36 */ /* 0x000fe40008000000 */
[----:B------:R-:W-:-:S03]  /*2a080*/  IMAD.WIDE.U32 R22, R114, R114, R10 ;  /* 0x0000007272167225 */ /* 0x000fc600078e000a */
[----:B------:R-:W-:Y:S01]  /*2a090*/  SHF.R.U64 R8, R8, 0x1f, R73 ;  /* 0x0000001f08087819 */ /* 0x000fe20000001249 */
[----:B------:R-:W-:Y:S01]  /*2a0a0*/  VIADD R116, R23, UR5 ;  /* 0x0000000517747c36 */ /* 0x000fe20008000000 */
[----:B------:R-:W-:Y:S01]  /*2a0b0*/  ISETP.GE.U32.AND P0, PT, R22, RZ, PT ;  /* 0x000000ff1600720c */ /* 0x000fe20003f06070 */
[----:B------:R-:W-:Y:S02]  /*2a0c0*/  IMAD.MOV.U32 R9, RZ, RZ, RZ ;  /* 0x000000ffff097224 */ /* 0x000fe400078e00ff */
[----:B------:R-:W-:Y:S01]  /*2a0d0*/  IMAD.WIDE.U32 R12, R125, R114, RZ ;  /* 0x000000727d0c7225 */ /* 0x000fe200078e00ff */
[----:B------:R-:W-:-:S03]  /*2a0e0*/  ISETP.GE.U32.AND.EX P0, PT, R116, R11, PT, P0 ;  /* 0x0000000b7400720c */ /* 0x000fc60003f06100 */
[----:B------:R-:W-:Y:S01]  /*2a0f0*/  IMAD.WIDE.U32 R8, R129, R129, R8 ;  /* 0x0000008181087225 */ /* 0x000fe200078e0008 */
[----:B------:R-:W-:-:S03]  /*2a100*/  SEL R11, RZ, 0x1, P0 ;  /* 0x00000001ff0b7807 */ /* 0x000fc60000000000 */
[-C--:B------:R-:W-:Y:S01]  /*2a110*/  IMAD.WIDE.U32 R14, R123, R129.reuse, RZ ;  /* 0x000000817b0e7225 */ /* 0x080fe200078e00ff */
[----:B------:R-:W-:Y:S02]  /*2a120*/  IADD3 R74, P2, P5, R11, R8, RZ ;  /* 0x000000080b4a7210 */ /* 0x000fe40007d5e0ff */
[----:B------:R-:W-:Y:S01]  /*2a130*/  SHF.R.U32.HI R11, RZ, 0x1f, R73 ;  /* 0x0000001fff0b7819 */ /* 0x000fe20000011649 */
[----:B------:R-:W-:Y:S01]  /*2a140*/  VIADD R10, R9, UR4 ;  /* 0x00000004090a7c36 */ /* 0x000fe20008000000 */
[----:B------:R-:W-:Y:S01]  /*2a150*/  IADD3 R17, P1, PT, R12, R14, RZ ;  /* 0x0000000e0c117210 */ /* 0x000fe20007f3e0ff */
[----:B------:R-:W-:Y:S01]  /*2a160*/  IMAD.WIDE.U32 R8, R121, R114, RZ ;  /* 0x0000007279087225 */ /* 0x000fe200078e00ff */
[----:B------:R-:W-:Y:S02]  /*2a170*/  LOP3.LUT R11, R11, 0x1, RZ, 0xc0, !PT ;  /* 0x000000010b0b7812 */ /* 0x000fe400078ec0ff */
[----:B------:R-:W-:Y:S01]  /*2a180*/  ISETP.GE.U32.AND P0, PT, R17, R14, PT ;  /* 0x0000000e1100720c */ /* 0x000fe20003f06070 */
[----:B------:R-:W-:Y:S01]  /*2a190*/  IMAD.WIDE.U32 R18, R119, R129, RZ ;  /* 0x0000008177127225 */ /* 0x000fe200078e00ff */
[----:B------:R-:W-:-:S02]  /*2a1a0*/  IADD3.X R14, PT, PT, RZ, R10, R11, P2, P5 ;  /* 0x0000000aff0e7210 */ /* 0x000fc400017ea40b */
[----:B------:R-:W-:Y:S01]  /*2a1b0*/  ISETP.GE.U32.AND P4, PT, R17, R12, PT ;  /* 0x0000000c1100720c */ /* 0x000fe20003f86070 */
[----:B------:R-:W-:Y:S02]  /*2a1c0*/  IMAD.MOV.U32 R16, RZ, RZ, RZ ;  /* 0x000000ffff107224 */ /* 0x000fe400078e00ff */
[----:B------:R-:W-:Y:S01]  /*2a1d0*/  VIADD R72, R13, UR5 ;  /* 0x000000050d487c36 */ /* 0x000fe20008000000 */
[----:B------:R-:W-:Y:S01]  /*2a1e0*/  IADD3 R13, P6, PT, R8, R18, RZ ;  /* 0x00000012080d7210 */ /* 0x000fe20007fde0ff */
[----:B------:R-:W-:Y:S02]  /*2a1f0*/  VIADD R75, R15, UR4 ;  /* 0x000000040f4b7c36 */ /* 0x000fe40008000000 */
[----:B------:R-:W-:Y:S01]  /*2a200*/  IMAD.WIDE.U32 R10, R123, R114, R16 ;  /* 0x000000727b0a7225 */ /* 0x000fe200078e0010 */
[C---:B------:R-:W-:Y:S02]  /*2a210*/  ISETP.GE.U32.AND P3, PT, R13.reuse, R8, PT ;  /* 0x000000080d00720c */ /* 0x040fe40003f66070 */
[----:B------:R-:W-:Y:S01]  /*2a220*/  ISETP.GE.U32.AND P2, PT, R13, R18, PT ;  /* 0x000000120d00720c */ /* 0x000fe20003f46070 */
[----:B------:R-:W-:-:S02]  /*2a230*/  VIADD R126, R9, UR6 ;  /* 0x00000006097e7c36 */ /* 0x000fc40008000000 */
[----:B------:R-:W-:Y:S01]  /*2a240*/  IMAD.X R16, R75, 0x1, R72, P1 ;  /* 0x000000014b107824 */ /* 0x000fe200008e0648 */
[----:B------:R-:W-:Y:S01]  /*2a250*/  ISETP.GE.U32.AND P1, PT, R10, RZ, PT ;  /* 0x000000ff0a00720c */ /* 0x000fe20003f26070 */
[----:B------:R-:W-:-:S03]  /*2a260*/  IMAD.WIDE.U32 R8, R125, R123, RZ ;  /* 0x0000007b7d087225 */ /* 0x000fc600078e00ff */
[C---:B------:R-:W-:Y:S01]  /*2a270*/  ISETP.GE.U32.AND.EX P4, PT, R16.reuse, R72, PT, P4 ;  /* 0x000000481000720c */ /* 0x040fe20003f86140 */
[----:B------:R-:W-:Y:S01]  /*2a280*/  VIADD R120, R11, UR4 ;  /* 0x000000040b787c36 */ /* 0x000fe20008000000 */
[----:B------:R-:W-:Y:S01]  /*2a290*/  ISETP.GE.U32.AND.EX P0, PT, R16, R75, PT, P0 ;  /* 0x0000004b1000720c */ /* 0x000fe20003f06100 */
[----:B------:R-:W-:Y:S01]  /*2a2a0*/  VIADD R73, R9, UR5 ;  /* 0x0000000509497c36 */ /* 0x000fe20008000000 */
[-C--:B------:R-:W-:Y:S01]  /*2a2b0*/  IADD3 R9, P5, PT, R74, R10.reuse, RZ ;  /* 0x0000000a4a097210 */ /* 0x080fe20007fbe0ff */
[----:B------:R-:W-:Y:S01]  /*2a2c0*/  VIADD R133, R19, UR7 ;  /* 0x0000000713857c36 */ /* 0x000fe20008000000 */
[C---:B------:R-:W-:Y:S01]  /*2a2d0*/  ISETP.GE.U32.AND.EX P1, PT, R120.reuse, R17, PT, P1 ;  /* 0x000000117800720c */ /* 0x040fe20003f26110 */
[----:B------:R-:W-:Y:S01]  /*2a2e0*/  IMAD.MOV.U32 R17, RZ, RZ, RZ ;  /* 0x000000ffff117224 */ /* 0x000fe200078e00ff */
[----:B------:R-:W-:Y:S01]  /*2a2f0*/  SEL R12, RZ, 0x1, P4 ;  /* 0x00000001ff0c7807 */ /* 0x000fe20002000000 */
[----:B------:R-:W-:Y:S01]  /*2a300*/  IMAD.X R11, R120, 0x1, R14, P5 ;  /* 0x00000001780b7824 */ /* 0x000fe200028e060e */
[----:B------:R-:W-:Y:S01]  /*2a310*/  IADD3 R118, P4, PT, R9, R10, RZ ;  /* 0x0000000a09767210 */ /* 0x000fe20007f9e0ff */
[----:B------:R-:W-:Y:S01]  /*2a320*/  IMAD.WIDE.U32 R16, R125, R129, R16 ;  /* 0x000000817d107225 */ /* 0x000fe200078e0010 */
[----:B------:R-:W-:-:S02]  /*2a330*/  SEL R19, RZ, 0x1, P1 ;  /* 0x00000001ff137807 */ /* 0x000fc40000800000 */
[----:B------:R-:W-:Y:S01]  /*2a340*/  SEL R10, RZ, 0x1, P0 ;  /* 0x00000001ff0a7807 */ /* 0x000fe20000000000 */
[----:B------:R-:W-:Y:S01]  /*2a350*/  VIADD R75, R17, UR5 ;  /* 0x00000005114b7c36 */ /* 0x000fe20008000000 */
[----:B------:R-:W-:Y:S01]  /*2a360*/  ISETP.GE.U32.AND P0, PT, R9, R74, PT ;  /* 0x0000004a0900720c */ /* 0x000fe20003f06070 */
[----:B------:R-:W-:Y:S01]  /*2a370*/  IMAD.X R120, R11, 0x1, R120, P4 ;  /* 0x000000010b787824 */ /* 0x000fe200020e0678 */
[----:B------:R-:W-:Y:S01]  /*2a380*/  IADD3 R17, P1, P5, R19, R16, RZ ;  /* 0x0000001013117210 */ /* 0x000fe20007d3e0ff */
[----:B------:R-:W-:Y:S01]  /*2a390*/  IMAD.SHL.U32 R15, R8, 0x2, RZ ;  /* 0x00000002080f7824 */ /* 0x000fe200078e00ff */
[----:B------:R-:W-:Y:S02]  /*2a3a0*/  ISETP.GE.U32.AND P4, PT, R118, R9, PT ;  /* 0x000000097600720c */ /* 0x000fe40003f86070 */
[----:B------:R-:W-:Y:S01]  /*2a3b0*/  ISETP.GE.U32.AND.EX P0, PT, R11, R14, PT, P0 ;  /* 0x0000000e0b00720c */ /* 0x000fe20003f06100 */
[----:B------:R-:W-:Y:S01]  /*2a3c0*/  IMAD.MOV.U32 R14, RZ, RZ, RZ ;  /* 0x000000ffff0e7224 */ /* 0x000fe200078e00ff */
[----:B------:R-:W-:Y:S01]  /*2a3d0*/  IADD3.X R127, PT, PT, RZ, R75, R12, P1, P5 ;  /* 0x0000004bff7f7210 */ /* 0x000fe20000fea40c */
[----:B------:R-:W-:Y:S01]  /*2a3e0*/  IMAD.MOV.U32 R12, RZ, RZ, RZ ;  /* 0x000000ffff0c7224 */ /* 0x000fe200078e00ff */
[----:B------:R-:W-:-:S02]  /*2a3f0*/  ISETP.GE.U32.AND.EX P4, PT, R120, R11, PT, P4 ;  /* 0x0000000b7800720c */ /* 0x000fc40003f86140 */
[----:B------:R-:W-:Y:S01]  /*2a400*/  SEL R78, RZ, 0x1, P0 ;  /* 0x00000001ff4e7807 */ /* 0x000fe20000000000 */
[----:B------:R-:W-:Y:S01]  /*2a410*/  IMAD.WIDE.U32 R18, R119, R114, R12 ;  /* 0x0000007277127225 */ /* 0x000fe200078e000c */
[----:B------:R-:W-:Y:S02]  /*2a420*/  SEL R9, RZ, 0x1, P4 ;  /* 0x00000001ff097807 */ /* 0x000fe40002000000 */
[----:B------:R-:W-:Y:S01]  /*2a430*/  IADD3.X R16, PT, PT, RZ, R75, R10, P1, P5 ;  /* 0x0000004bff107210 */ /* 0x000fe20000fea40a */
[----:B------:R-:W-:Y:S01]  /*2a440*/  IMAD.WIDE.U32 R10, R123, R123, R14 ;  /* 0x0000007b7b0a7225 */ /* 0x000fe200078e000e */
[-C--:B------:R-:W-:Y:S02]  /*2a450*/  IADD3 R78, P5, PT, R78, R17.reuse, RZ ;  /* 0x000000114e4e7210 */ /* 0x080fe40007fbe0ff */
[----:B------:R-:W-:Y:S01]  /*2a460*/  IADD3 R12, P0, PT, R9, R17, RZ ;  /* 0x00000011090c7210 */ /* 0x000fe20007f1e0ff */
[----:B------:R-:W-:Y:S01]  /*2a470*/  VIADD R124, R19, UR7 ;  /* 0x00000007137c7c36 */ /* 0x000fe20008000000 */
[----:B------:R-:W-:Y:S01]  /*2a480*/  IADD3 R83, P4, PT, R78, R18, RZ ;  /* 0x000000124e537210 */ /* 0x000fe20007f9e0ff */
[----:B------:R-:W-:Y:S01]  /*2a490*/  IMAD.X R127, RZ, RZ, R127, P5 ;  /* 0x000000ffff7f7224 */ /* 0x000fe200028e067f */
[----:B------:R-:W-:Y:S01]  /*2a4a0*/  ISETP.GE.U32.AND P1, PT, R10, RZ, PT ;  /* 0x000000ff0a00720c */ /* 0x000fe20003f26070 */
[----:B------:R-:W-:Y:S01]  /*2a4b0*/  VIADD R77, R11, UR4 ;  /* 0x000000040b4d7c36 */ /* 0x000fe20008000000 */
[----:B------:R-:W-:Y:S01]  /*2a4c0*/  SHF.R.U64 R8, R8, 0x1f, R73 ;  /* 0x0000001f08087819 */ /* 0x000fe20000001249 */
[----:B------:R-:W-:Y:S01]  /*2a4d0*/  IMAD.X R11, RZ, RZ, R16, P0 ;  /* 0x000000ffff0b7224 */ /* 0x000fe200000e0610 */
[----:B------:R-:W-:Y:S01]  /*2a4e0*/  IADD3 R72, P0, PT, R12, R83, RZ ;  /* 0x000000530c487210 */ /* 0x000fe20007f1e0ff */
[----:B------:R-:W-:Y:S01]  /*2a4f0*/  IMAD.X R76, R127, 0x1, R124, P4 ;  /* 0x000000017f4c7824 */ /* 0x000fe200020e067c */
        /* <DEDUP_REMOVED lines=8> */
[----:B------:R-:W-:Y:S01]  /*2a580*/  VIADD R122, R9, UR5 ;  /* 0x00000005097a7c36 */ /* 0x000fe20008000000 */
[----:B------:R-:W-:Y:S01]  /*2a590*/  SHF.R.U32.HI R12, RZ, 0x1f, R73 ;  /* 0x0000001fff0c7819 */ /* 0x000fe20000011649 */
[----:B------:R-:W-:Y:S01]  /*2a5a0*/  IMAD.WIDE.U32 R16, R117, R114, RZ ;  /* 0x0000007275107225 */ /* 0x000fe200078e00ff */
[----:B------:R-:W-:Y:S02]  /*2a5b0*/  ISETP.NE.AND.EX P0, PT, R11, RZ, !P5, P0 ;  /* 0x000000ff0b00720c */ /* 0x000fe40006f05300 */
[----:B------:R-:W-:Y:S01]  /*2a5c0*/  IADD3 R82, P1, P4, R15, R8, RZ ;  /* 0x000000080f527210 */ /* 0x000fe20007c3e0ff */
[----:B------:R-:W-:Y:S01]  /*2a5d0*/  IMAD.WIDE.U32 R8, R115, R129, RZ ;  /* 0x0000008173087225 */ /* 0x000fe200078e00ff */
[----:B------:R-:W-:Y:S02]  /*2a5e0*/  LOP3.LUT R15, R12, 0x1, RZ, 0xc0, !PT ;  /* 0x000000010c0f7812 */ /* 0x000fe400078ec0ff */
[----:B------:R-:W-:Y:S01]  /*2a5f0*/  SEL R79, RZ, 0x1, !P0 ;  /* 0x00000001ff4f7807 */ /* 0x000fe20004000000 */
[----:B------:R-:W-:Y:S01]  /*2a600*/  IMAD.WIDE.U32 R74, R121, R123, RZ ;  /* 0x0000007b794a7225 */ /* 0x000fe200078e00ff */
[----:B------:R-:W-:-:S02]  /*2a610*/  IADD3.X R122, PT, PT, RZ, R122, R15, P1, P4 ;  /* 0x0000007aff7a7210 */ /* 0x000fc40000fe840f */
[----:B------:R-:W-:Y:S01]  /*2a620*/  IADD3 R79, P4, PT, R79, R72, RZ ;  /* 0x000000484f4f7210 */ /* 0x000fe20007f9e0ff */
[----:B------:R-:W-:Y:S01]  /*2a630*/  IMAD.WIDE.U32 R14, R119, R125, RZ ;  /* 0x0000007d770e7225 */ /* 0x000fe200078e00ff */
[----:B------:R-:W-:Y:S02]  /*2a640*/  IADD3 R11, P1, PT, R16, R8, RZ ;  /* 0x00000008100b7210 */ /* 0x000fe40007f3e0ff */
[----:B------:R-:W-:Y:S01]  /*2a650*/  IADD3 R19, P5, PT, R79, R10, RZ ;  /* 0x0000000a4f137210 */ /* 0x000fe20007fbe0ff */
[----:B------:R-:W-:Y:S01]  /*2a660*/  IMAD.X R10, RZ, RZ, R81, P4 ;  /* 0x000000ffff0a7224 */ /* 0x000fe200020e0651 */
[----:B------:R-:W-:Y:S01]  /*2a670*/  ISETP.GE.U32.AND P0, PT, R11, R16, PT ;  /* 0x000000100b00720c */ /* 0x000fe20003f06070 */
[----:B------:R-:W-:Y:S02]  /*2a680*/  VIADD R80, R17, UR4 ;  /* 0x0000000411507c36 */ /* 0x000fe40008000000 */
[----:B------:R-:W-:Y:S01]  /*2a690*/  IMAD.X R77, R10, 0x1, R77, P5 ;  /* 0x000000010a4d7824 */ /* 0x000fe200028e064d */
[-C--:B------:R-:W-:Y:S01]  /*2a6a0*/  ISETP.GT.U32.AND P5, PT, R72, R79.reuse, PT ;  /* 0x0000004f4800720c */ /* 0x080fe20003fa4070 */
[----:B------:R-:W-:Y:S01]  /*2a6b0*/  IMAD.X R16, R133, 0x1, R126, P6 ;  /* 0x0000000185107824 */ /* 0x000fe200030e067e */
[----:B------:R-:W-:Y:S01]  /*2a6c0*/  IADD3 R73, P6, PT, R74, R14, RZ ;  /* 0x0000000e4a497210 */ /* 0x000fe20007fde0ff */
[----:B------:R-:W-:Y:S01]  /*2a6d0*/  VIADD R17, R75, UR6 ;  /* 0x000000064b117c36 */ /* 0x000fe20008000000 */
[----:B------:R-:W-:Y:S01]  /*2a6e0*/  ISETP.GT.U32.AND.EX P5, PT, R81, R10, PT, P5 ;  /* 0x0000000a5100720c */ /* 0x000fe20003fa4150 */
[----:B------:R-:W-:Y:S01]  /*2a6f0*/  VIADD R75, R15, UR7 ;  /* 0x000000070f4b7c36 */ /* 0x000fe20008000000 */
[----:B------:R-:W-:Y:S01]  /*2a700*/  ISETP.GE.U32.AND P4, PT, R73, R74, PT ;  /* 0x0000004a4900720c */ /* 0x000fe20003f86070 */
[----:B------:R-:W-:Y:S01]  /*2a710*/  VIADD R131, R9, UR5 ;  /* 0x0000000509837c36 */ /* 0x000fe20008000000 */
[----:B------:R-:W-:Y:S01]  /*2a720*/  ISETP.GE.U32.AND.EX P3, PT, R16, R126, PT, P3 ;  /* 0x0000007e1000720c */ /* 0x000fe20003f66130 */
[----:B------:R-:W-:Y:S01]  /*2a730*/  IMAD.X R74, R75, 0x1, R17, P6 ;  /* 0x000000014b4a7824 */ /* 0x000fe200030e0611 */
[----:B------:R-:W-:Y:S01]  /*2a740*/  SEL R9, R72, R79, P5 ;  /* 0x0000004f48097207 */ /* 0x000fe20002800000 */
[----:B------:R-:W-:Y:S01]  /*2a750*/  IMAD.X R12, R131, 0x1, R80, P1 ;  /* 0x00000001830c7824 */ /* 0x000fe200008e0650 */
[----:B------:R-:W-:Y:S01]  /*2a760*/  SEL R10, R81, R10, P5 ;  /* 0x0000000a510a7207 */ /* 0x000fe20002800000 */
[----:B------:R-:W-:Y:S01]  /*2a770*/  IMAD.MOV.U32 R72, RZ, RZ, RZ ;  /* 0x000000ffff487224 */ /* 0x000fe200078e00ff */
[----:B------:R-:W-:-:S02]  /*2a780*/  ISETP.GE.U32.AND P5, PT, R18, RZ, PT ;  /* 0x000000ff1200720c */ /* 0x000fc40003fa6070 */
[----:B------:R-:W-:Y:S02]  /*2a790*/  ISETP.GE.U32.AND P1, PT, R73, R14, PT ;  /* 0x0000000e4900720c */ /* 0x000fe40003f26070 */
[----:B------:R-:W-:Y:S02]  /*2a7a0*/  SEL R14, RZ, 0x1, P3 ;  /* 0x00000001ff0e7807 */ /* 0x000fe40001800000 */
[----:B------:R-:W-:Y:S01]  /*2a7b0*/  ISETP.GE.U32.AND.EX P4, PT, R74, R17, PT, P4 ;  /* 0x000000114a00720c */ /* 0x000fe20003f86140 */
[----:B------:R-:W-:Y:S01]  /*2a7c0*/  IMAD.MOV.U32 R17, RZ, RZ, RZ ;  /* 0x000000ffff117224 */ /* 0x000fe200078e00ff */
[----:B------:R-:W-:Y:S02]  /*2a7d0*/  ISETP.GT.U32.AND P3, PT, R9, R19, PT ;  /* 0x000000130900720c */ /* 0x000fe40003f64070 */
[----:B------:R-:W-:Y:S02]  /*2a7e0*/  ISETP.GE.U32.AND P6, PT, R83, R78, PT ;  /* 0x0000004e5300720c */ /* 0x000fe40003fc6070 */
[----:B------:R-:W-:-:S02]  /*2a7f0*/  ISETP.GE.U32.AND.EX P5, PT, R124, R13, PT, P5 ;  /* 0x0000000d7c00720c */ /* 0x000fc40003fa6150 */
[----:B------:R-:W-:Y:S01]  /*2a800*/  ISETP.GE.U32.AND.EX P2, PT, R16, R133, PT, P2 ;  /* 0x000000851000720c */ /* 0x000fe20003f46120 */
[----:B------:R-:W-:Y:S01]  /*2a810*/  IMAD.WIDE.U32 R16, R121, R129, R16 ;  /* 0x0000008179107225 */ /* 0x000fe200078e0010 */
[----:B------:R-:W-:Y:S02]  /*2a820*/  ISETP.GT.U32.AND.EX P3, PT, R10, R77, PT, P3 ;  /* 0x0000004d0a00720c */ /* 0x000fe40003f64130 */
[----:B------:R-:W-:Y:S01]  /*2a830*/  ISETP.GE.U32.AND.EX P6, PT, R76, R127, PT, P6 ;  /* 0x0000007f4c00720c */ /* 0x000fe20003fc6160 */
[----:B------:R-:W-:Y:S01]  /*2a840*/  VIADD R133, R17, UR6 ;  /* 0x0000000611857c36 */ /* 0x000fe20008000000 */
[----:B------:R-:W-:Y:S01]  /*2a850*/  SEL R127, RZ, 0x1, P5 ;  /* 0x00000001ff7f7807 */ /* 0x000fe20002800000 */
[----:B------:R-:W-:Y:S01]  /*2a860*/  IMAD.MOV.U32 R10, RZ, RZ, RZ ;  /* 0x000000ffff0a7224 */ /* 0x000fe200078e00ff */
[----:B------:R-:W-:Y:S02]  /*2a870*/  SEL R9, RZ, 0x1, !P3 ;  /* 0x00000001ff097807 */ /* 0x000fe40005800000 */
[----:B------:R-:W-:Y:S01]  /*2a880*/  IADD3 R127, P5, P3, R127, R16, RZ ;  /* 0x000000107f7f7210 */ /* 0x000fe20007bbe0ff */
[----:B------:R-:W-:Y:S01]  /*2a890*/  IMAD.WIDE.U32 R16, R115, R114, R10 ;  /* 0x0000007273107225 */ /* 0x000fe200078e000a */
[----:B------:R-:W-:-:S02]  /*2a8a0*/  SEL R79, RZ, 0x1, P6 ;  /* 0x00000001ff4f7807 */ /* 0x000fc40003000000 */
[----:B------:R-:W-:Y:S01]  /*2a8b0*/  IADD3.X R81, PT, PT, RZ, R133, R14, P5, P3 ;  /* 0x00000085ff517210 */ /* 0x000fe20002fe640e */
[----:B------:R-:W-:Y:S01]  /*2a8c0*/  VIADD R130, R17, UR5 ;  /* 0x0000000511827c36 */ /* 0x000fe20008000000 */
[----:B------:R-:W-:Y:S01]  /*2a8d0*/  IADD3 R79, P6, PT, R79, R127, RZ ;  /* 0x0000007f4f4f7210 */ /* 0x000fe20007fde0ff */
[----:B------:R-:W-:Y:S01]  /*2a8e0*/  IMAD.WIDE.U32 R14, R119, R123, R72 ;  /* 0x0000007b770e7225 */ /* 0x000fe200078e0048 */
[----:B------:R-:W-:Y:S02]  /*2a8f0*/  ISETP.GE.U32.AND.EX P0, PT, R12, R80, PT, P0 ;  /* 0x000000500c00720c */ /* 0x000fe40003f06100 */
[----:B------:R-:W-:Y:S01]  /*2a900*/  SEL R80, RZ, 0x1, P2 ;  /* 0x00000001ff507807 */ /* 0x000fe20001000000 */
[----:B------:R-:W-:Y:S01]  /*2a910*/  IMAD.X R81, RZ, RZ, R81, P6 ;  /* 0x000000ffff517224 */ /* 0x000fe200030e0651 */
[----:B------:R-:W-:Y:S01]  /*2a920*/  IADD3 R17, P6, PT, R79, R16, RZ ;  /* 0x000000104f117210 */ /* 0x000fe20007fde0ff */
[----:B------:R-:W-:Y:S01]  /*2a930*/  VIADD R83, R15, UR7 ;  /* 0x000000070f537c36 */ /* 0x000fe20008000000 */
[----:B------:R-:W-:-:S02]  /*2a940*/  IADD3 R9, P2, PT, R9, R82, RZ ;  /* 0x0000005209097210 */ /* 0x000fc40007f5e0ff */
[----:B------:R-:W-:Y:S01]  /*2a950*/  IADD3.X R80, PT, PT, RZ, R133, R80, P5, P3 ;  /* 0x00000085ff507210 */ /* 0x000fe20002fe6450 */
[----:B------:R-:W-:Y:S01]  /*2a960*/  IMAD.X R78, R81, 0x1, R130, P6 ;  /* 0x00000001514e7824 */ /* 0x000fe200030e0682 */
[----:B------:R-:W-:Y:S01]  /*2a970*/  IADD3 R10, P6, PT, R9, R17, RZ ;  /* 0x00000011090a7210 */ /* 0x000fe20007fde0ff */
[----:B------:R-:W-:Y:S01]  /*2a980*/  IMAD.X R13, RZ, RZ, R122, P2 ;  /* 0x000000ffff0d7224 */ /* 0x000fe200010e067a */
[----:B------:R-:W-:Y:S02]  /*2a990*/  ISETP.GE.U32.AND P2, PT, R14, RZ, PT ;  /* 0x000000ff0e00720c */ /* 0x000fe40003f46070 */
[----:B------:R-:W-:Y:S01]  /*2a9a0*/  IADD3 R122, P5, PT, R19, R18, RZ ;  /* 0x00000012137a7210 */ /* 0x000fe20007fbe0ff */
[----:B------:R-:W-:Y:S01]  /*2a9b0*/  IMAD.X R76, R13, 0x1, R78, P6 ;  /* 0x000000010d4c7824 */ /* 0x000fe200030e064e */
[----:B------:R-:W-:Y:S02]  /*2a9c0*/  ISETP.GE.U32.AND.EX P2, PT, R83, R73, PT, P2 ;  /* 0x000000495300720c */ /* 0x000fe40003f46120 */
[----:B------:R-:W-:Y:S01]  /*2a9d0*/  ISETP.GE.U32.AND P3, PT, R10, R17, PT ;  /* 0x000000110a00720c */ /* 0x000fe20003f66070 */
[----:B------:R-:W-:Y:S01]  /*2a9e0*/  IMAD.X R124, R77, 0x1, R124, P5 ;  /* 0x000000014d7c7824 */ /* 0x000fe200028e067c */
[----:B------:R-:W-:-:S02]  /*2a9f0*/  ISETP.NE.U32.AND P6, PT, R9, RZ, PT ;  /* 0x000000ff0900720c */ /* 0x000fc40003fc5070 */
[----:B------:R-:W-:Y:S02]  /*2aa00*/  ISETP.GE.U32.AND.EX P3, PT, R76, R78, PT, P3 ;  /* 0x0000004e4c00720c */ /* 0x000fe40003f66130 */
[----:B------:R-:W-:Y:S02]  /*2aa10*/  SEL R9, RZ, 0x1, P2 ;  /* 0x00000001ff097807 */ /* 0x000fe40001000000 */
[----:B------:R-:W-:Y:S01]  /*2aa20*/  ISETP.GE.U32.AND.EX P1, PT, R74, R75, PT, P1 ;  /* 0x0000004b4a00720c */ /* 0x000fe20003f26110 */
[----:B------:R-:W-:Y:S01]  /*2aa30*/  IMAD.MOV.U32 R75, RZ, RZ, RZ ;  /* 0x000000ffff4b7224 */ /* 0x000fe200078e00ff */
[----:B------:R-:W-:Y:S02]  /*2aa40*/  ISETP.GE.U32.AND P2, PT, R122, R19, PT ;  /* 0x000000137a00720c */ /* 0x000fe40003f46070 */
[----:B------:R-:W-:Y:S01]  /*2aa50*/  ISETP.NE.AND.EX P3, PT, R13, RZ, !P3, P6 ;  /* 0x000000ff0d00720c */ /* 0x000fe20005f65360 */
[----:B------:R-:W-:Y:S01]  /*2aa60*/  IMAD.WIDE.U32 R74, R121, R125, R74 ;  /* 0x0000007d794a7225 */ /* 0x000fe200078e004a */
[----:B------:R-:W-:-:S02]  /*2aa70*/  ISETP.GE.U32.AND.EX P2, PT, R124, R77, PT, P2 ;  /* 0x0000004d7c00720c */ /* 0x000fc40003f46120 */
[----:B------:R-:W-:Y:S01]  /*2aa80*/  SEL R13, RZ, 0x1, !P3 ;  /* 0x00000001ff0d7807 */ /* 0x000fe20005800000 */
[----:B------:R-:W-:Y:S01]  /*2aa90*/  VIADD R15, R75, UR6 ;  /* 0x000000064b0f7c36 */ /* 0x000fe20008000000 */
[----:B------:R-:W-:Y:S02]  /*2aaa0*/  SEL R72, RZ, 0x1, P2 ;  /* 0x00000001ff487807 */ /* 0x000fe40001000000 */
[----:B------:R-:W-:Y:S02]  /*2aab0*/  IADD3 R126, P6, P5, R9, R74, RZ ;  /* 0x0000004a097e7210 */ /* 0x000fe40007dde0ff */
[----:B------:R-:W-:Y:S02]  /*2aac0*/  SEL R18, RZ, 0x1, P4 ;  /* 0x00000001ff127807 */ /* 0x000fe40002000000 */
[----:B------:R-:W-:Y:S02]  /*2aad0*/  SEL R82, RZ, 0x1, P1 ;  /* 0x00000001ff527807 */ /* 0x000fe40000800000 */
[----:B------:R-:W-:-:S02]  /*2aae0*/  IADD3 R13, P1, PT, R13, R10, RZ ;  /* 0x0000000a0d0d7210 */ /* 0x000fc40007f3e0ff */
[----:B------:R-:W-:Y:S02]  /*2aaf0*/  IADD3 R72, P2, PT, R72, R127, RZ ;  /* 0x0000007f48487210 */ /* 0x000fe40007f5e0ff */
[-C--:B------:R-:W-:Y:S01]  /*2ab00*/  IADD3.X R75, PT, PT, RZ, R15.reuse, R18, P6, P5 ;  /* 0x0000000fff4b7210 */ /* 0x080fe200037ea412 */
[----:B------:R-:W-:Y:S01]  /*2ab10*/  IMAD.X R73, RZ, RZ, R76, P1 ;  /* 0x000000ffff497224 */ /* 0x000fe200008e064c */
[----:B------:R-:W-:Y:S01]  /*2ab20*/  IADD3.X R82, PT, PT, RZ, R15, R82, P6, P5 ;  /* 0x0000000fff527210 */ /* 0x000fe200037ea452 */
[----:B------:R-:W-:Y:S01]  /*2ab30*/  IMAD.X R9, RZ, RZ, R80, P2 ;  /* 0x000000ffff097224 */ /* 0x000fe200010e0650 */
[----:B------:R-:W-:Y:S02]  /*2ab40*/  IADD3 R15, P4, PT, R13, R14, RZ ;  /* 0x0000000e0d0f7210 */ /* 0x000fe40007f9e0ff */
[C---:B------:R-:W-:Y:S02]  /*2ab50*/  ISETP.NE.U32.AND P2, PT, R72.reuse, RZ, PT ;  /* 0x000000ff4800720c */ /* 0x040fe40003f45070 */
[----:B------:R-:W-:Y:S01]  /*2ab60*/  IADD3 R72, P6, PT, R72, R15, RZ ;  /* 0x0000000f48487210 */ /* 0x000fe20007fde0ff */
[----:B------:R-:W-:Y:S01]  /*2ab70*/  IMAD.X R74, R73, 0x1, R83, P4 ;  /* 0x00000001494a7824 */ /* 0x000fe200020e0653 */
[----:B------:R-:W-:-:S02]  /*2ab80*/  ISETP.GT.U32.AND P3, PT, R10, R13, PT ;  /* 0x0000000d0a00720c */ /* 0x000fc40003f64070 */
[----:B------:R-:W-:Y:S01]  /*2ab90*/  ISETP.GE.U32.AND P1, PT, R17, R79, PT ;  /* 0x0000004f1100720c */ /* 0x000fe20003f26070 */
[----:B------:R-:W-:Y:S01]  /*2aba0*/  IMAD.X R17, R9, 0x1, R74, P6 ;  /* 0x0000000109117824 */ /* 0x000fe200030e064a */
[----:B------:R-:W-:Y:S02]  /*2abb0*/  ISETP.GT.U32.AND.EX P3, PT, R76, R73, PT, P3 ;  /* 0x000000494c00720c */ /* 0x000fe40003f64130 */
[----:B------:R-:W-:Y:S02]  /*2abc0*/  ISETP.GE.U32.AND P4, PT, R72, R15, PT ;  /* 0x0000000f4800720c */ /* 0x000fe40003f86070 */
[----:B------:R-:W-:Y:S01]  /*2abd0*/  SEL R10, R10, R13, P3 ;  /* 0x0000000d0a0a7207 */ /* 0x000fe20001800000 */
[----:B------:R-:W-:Y:S01]  /*2abe0*/  IMAD.MOV.U32 R13, RZ, RZ, RZ ;  /* 0x000000ffff0d7224 */ /* 0x000fe200078e00ff */
[----:B------:R-:W-:Y:S02]  /*2abf0*/  ISETP.GE.U32.AND.EX P4, PT, R17, R74, PT, P4 ;  /* 0x0000004a1100720c */ /* 0x000fe40003f86140 */
[----:B------:R-:W-:Y:S01]  /*2ac00*/  ISETP.GE.U32.AND P5, PT, R16, RZ, PT ;  /* 0x000000ff1000720c */ /* 0x000fe20003fa6070 */
[----:B------:R-:W-:Y:S01]  /*2ac10*/  IMAD.WIDE.U32 R18, R117, R129, R12 ;  /* 0x0000008175127225 */ /* 0x000fe200078e000c */
[----:B------:R-:W-:-:S02]  /*2ac20*/  ISETP.NE.AND.EX P2, PT, R9, RZ, !P4, P2 ;  /* 0x000000ff0900720c */ /* 0x000fc40006745320 */
[----:B------:R-:W-:Y:S01]  /*2ac30*/  ISETP.GE.U32.AND.EX P5, PT, R130, R11, PT, P5 ;  /* 0x0000000b8200720c */ /* 0x000fe20003fa6150 */
[----:B------:R-:W-:Y:S01]  /*2ac40*/  VIADD R128, R19, UR4 ;  /* 0x0000000413807c36 */ /* 0x000fe20008000000 */
[----:B------:R-:W-:Y:S02]  /*2ac50*/  SEL R13, R76, R73, P3 ;  /* 0x000000494c0d7207 */ /* 0x000fe40001800000 */
[----:B------:R-:W-:Y:S02]  /*2ac60*/  ISETP.GT.U32.AND P3, PT, R10, R15, PT ;  /* 0x0000000f0a00720c */ /* 0x000fe40003f64070 */
[----:B------:R-:W-:Y:S02]  /*2ac70*/  SEL R9, RZ, 0x1, !P2 ;  /* 0x00000001ff097807 */ /* 0x000fe40005000000 */
[----:B------:R-:W-:Y:S02]  /*2ac80*/  SEL R73, RZ, 0x1, P5 ;  /* 0x00000001ff497807 */ /* 0x000fe40002800000 */
[----:B------:R-:W-:-:S02]  /*2ac90*/  ISETP.GE.U32.AND.EX P1, PT, R78, R81, PT, P1 ;  /* 0x000000514e00720c */ /* 0x000fc40003f26110 */
[----:B------:R-:W-:Y:S02]  /*2aca0*/  ISETP.GT.U32.AND.EX P3, PT, R13, R74, PT, P3 ;  /* 0x0000004a0d00720c */ /* 0x000fe40003f64130 */
[----:B------:R-:W-:Y:S02]  /*2acb0*/  IADD3 R9, P2, PT, R9, R72, RZ ;  /* 0x0000004809097210 */ /* 0x000fe40007f5e0ff */
[----:B------:R-:W-:Y:S01]  /*2acc0*/  IADD3 R134, P5, P4, R73, R18, RZ ;  /* 0x0000001249867210 */ /* 0x000fe20007cbe0ff */
[----:B------:R-:W-:Y:S01]  /*2acd0*/  IMAD.WIDE.U32 R18, R117, R123, RZ ;  /* 0x0000007b75127225 */ /* 0x000fe200078e00ff */
[----:B------:R-:W-:Y:S02]  /*2ace0*/  SEL R13, RZ, 0x1, P0 ;  /* 0x00000001ff0d7807 */ /* 0x000fe40000000000 */
[----:B------:R-:W-:Y:S01]  /*2acf0*/  SEL R15, RZ, 0x1, P1 ;  /* 0x00000001ff0f7807 */ /* 0x000fe20000800000 */
[----:B------:R-:W-:Y:S01]  /*2ad00*/  IMAD.X R10, RZ, RZ, R17, P2 ;  /* 0x000000ffff0a7224 */ /* 0x000fe200010e0611 */
[----:B------:R-:W-:-:S02]  /*2ad10*/  SEL R80, RZ, 0x1, !P3 ;  /* 0x00000001ff507807 */ /* 0x000fc40005800000 */
[----:B------:R-:W-:Y:S02]  /*2ad20*/  IADD3.X R74, PT, PT, RZ, R128, R13, P5, P4 ;  /* 0x00000080ff4a7210 */ /* 0x000fe40002fe840d */
[----:B------:R-:W-:Y:S02]  /*2ad30*/  IADD3 R15, P1, PT, R15, R134, RZ ;  /* 0x000000860f0f7210 */ /* 0x000fe40007f3e0ff */
[----:B------:R-:W-:Y:S02]  /*2ad40*/  IADD3 R80, P6, PT, R80, R126, RZ ;  /* 0x0000007e50507210 */ /* 0x000fe40007fde0ff */
[----:B------:R-:W-:Y:S01]  /*2ad50*/  ISETP.GT.U32.AND P0, PT, R72, R9, PT ;  /* 0x000000094800720c */ /* 0x000fe20003f04070 */
[----:B------:R-:W-:Y:S01]  /*2ad60*/  IMAD.X R74, RZ, RZ, R74, P1 ;  /* 0x000000ffff4a7224 */ /* 0x000fe200008e064a */
[----:B------:R-:W-:Y:S01]  /*2ad70*/  ISETP.NE.U32.AND P2, PT, R80, RZ, PT ;  /* 0x000000ff5000720c */ /* 0x000fe20003f45070 */
[----:B------:R-:W-:Y:S01]  /*2ad80*/  IMAD.X R13, RZ, RZ, R75, P6 ;  /* 0x000000ffff0d7224 */ /* 0x000fe200030e064b */
[----:B------:R-:W-:-:S02]  /*2ad90*/  ISETP.GT.U32.AND.EX P0, PT, R17, R10, PT, P0 ;  /* 0x0000000a1100720c */ /* 0x000fc40003f04100 */
[----:B------:R-:W-:Y:S02]  /*2ada0*/  IADD3 R80, P1, PT, R80, R15, RZ ;  /* 0x0000000f50507210 */ /* 0x000fe40007f3e0ff */
[----:B------:R-:W-:Y:S02]  /*2adb0*/  IADD3 R73, P3, PT, R9, R14, RZ ;  /* 0x0000000e09497210 */ /* 0x000fe40007f7e0ff */
[----:B------:R-:W-:Y:S01]  /*2adc0*/  SEL R9, R72, R9, P0 ;  /* 0x0000000948097207 */ /* 0x000fe20000000000 */
[----:B------:R-:W-:Y:S01]  /*2add0*/  IMAD.X R72, R13, 0x1, R74, P1 ;  /* 0x000000010d487824 */ /* 0x000fe200008e064a */
[----:B------:R-:W-:Y:S01]  /*2ade0*/  ISETP.GE.U32.AND P6, PT, R80, R15, PT ;  /* 0x0000000f5000720c */ /* 0x000fe20003fc6070 */
[----:B------:R-:W-:Y:S01]  /*2adf0*/  IMAD.X R75, R10, 0x1, R83, P3 ;  /* 0x000000010a4b7824 */ /* 0x000fe200018e0653 */
[----:B------:R-:W-:Y:S01]  /*2ae00*/  SEL R10, R17, R10, P0 ;  /* 0x0000000a110a7207 */ /* 0x000fe20000000000 */
[----:B------:R-:W-:Y:S01]  /*2ae10*/  IMAD.WIDE.U32 R14, R115, R125, RZ ;  /* 0x0000007d730e7225 */ /* 0x000fe200078e00ff */
[----:B------:R-:W-:-:S02]  /*2ae20*/  ISETP.GT.U32.AND P0, PT, R9, R73, PT ;  /* 0x000000490900720c */ /* 0x000fc40003f04070 */
[----:B------:R-:W-:Y:S01]  /*2ae30*/  ISETP.GE.U32.AND.EX P6, PT, R72, R74, PT, P6 ;  /* 0x0000004a4800720c */ /* 0x000fe20003fc6160 */
[----:B------:R-:W-:Y:S01]  /*2ae40*/  VIADD R74, R19, UR4 ;  /* 0x00000004134a7c36 */ /* 0x000fe20008000000 */
[----:B------:R-:W-:Y:S01]  /*2ae50*/  ISETP.GT.U32.AND.EX P0, PT, R10, R75, PT, P0 ;  /* 0x0000004b0a00720c */ /* 0x000fe20003f04100 */
[----:B------:R-:W-:Y:S01]  /*2ae60*/  VIADD R83, R15, UR5 ;  /* 0x000000050f537c36 */ /* 0x000fe20008000000 */
[----:B------:R-:W-:Y:S02]  /*2ae70*/  ISETP.NE.AND.EX P6, PT, R13, RZ, !P6, P2 ;  /* 0x000000ff0d00720c */ /* 0x000fe400077c5320 */
[----:B------:R-:W-:Y:S02]  /*2ae80*/  SEL R17, RZ, 0x1, !P0 ;  /* 0x00000001ff117807 */ /* 0x000fe40004000000 */
[----:B------:R-:W-:Y:S02]  /*2ae90*/  SEL R77, RZ, 0x1, !P6 ;  /* 0x00000001ff4d7807 */ /* 0x000fe40007000000 */
[----:B------:R-:W-:Y:S01]  /*2aea0*/  ISETP.GE.U32.AND P1, PT, R11, R8, PT ;  /* 0x000000080b00720c */ /* 0x000fe20003f26070 */
[----:B------:R-:W-:Y:S01]  /*2aeb0*/  IMAD.MOV.U32 R8, RZ, RZ, RZ ;  /* 0x000000ffff087224 */ /* 0x000fe200078e00ff */
[----:B------:R-:W-:-:S02]  /*2aec0*/  IADD3 R9, P3, PT, R18, R14, RZ ;  /* 0x0000000e12097210 */ /* 0x000fc40007f7e0ff */
[----:B------:R-:W-:Y:S02]  /*2aed0*/  IADD3 R17, P6, PT, R17, R126, RZ ;  /* 0x0000007e11117210 */ /* 0x000fe40007fde0ff */
[----:B------:R-:W-:Y:S01]  /*2aee0*/  ISETP.GE.U32.AND P0, PT, R9, R14, PT ;  /* 0x0000000e0900720c */ /* 0x000fe20003f06070 */
[----:B------:R-:W-:Y:S01]  /*2aef0*/  IMAD.WIDE.U32 R10, R115, R123, R8 ;  /* 0x0000007b730a7225 */ /* 0x000fe200078e0008 */
[----:B------:R-:W-:Y:S02]  /*2af00*/  ISETP.GE.U32.AND P2, PT, R9, R18, PT ;  /* 0x000000120900720c */ /* 0x000fe40003f46070 */
[----:B------:R-:W-:Y:S01]  /*2af10*/  ISETP.GE.U32.AND.EX P1, PT, R12, R131, PT, P1 ;  /* 0x000000830c00720c */ /* 0x000fe20003f26110 */
[----:B------:R-:W-:Y:S01]  /*2af20*/  IMAD.X R19, RZ, RZ, R82, P6 ;  /* 0x000000ffff137224 */ /* 0x000fe200030e0652 */
[----:B------:R-:W-:Y:S01]  /*2af30*/  IADD3 R77, P6, PT, R77, R80, RZ ;  /* 0x000000504d4d7210 */ /* 0x000fe20007fde0ff */
[----:B------:R-:W-:Y:S01]  /*2af40*/  IMAD.WIDE.U32 R14, R121, R119, RZ ;  /* 0x00000077790e7225 */ /* 0x000fe200078e00ff */
[----:B------:R-:W-:-:S02]  /*2af50*/  SEL R79, RZ, 0x1, P1 ;  /* 0x00000001ff4f7807 */ /* 0x000fc40000800000 */
[----:B------:R-:W-:Y:S01]  /*2af60*/  ISETP.NE.U32.AND P1, PT, R17, RZ, PT ;  /* 0x000000ff1100720c */ /* 0x000fe20003f25070 */
[----:B------:R-:W-:Y:S01]  /*2af70*/  IMAD.X R8, R83, 0x1, R74, P3 ;  /* 0x0000000153087824 */ /* 0x000fe200018e064a */
[----:B------:R-:W-:Y:S01]  /*2af80*/  IADD3 R76, P3, PT, R77, R10, RZ ;  /* 0x0000000a4d4c7210 */ /* 0x000fe20007f7e0ff */
[----:B------:R-:W-:Y:S01]  /*2af90*/  VIADD R81, R15, UR6 ;  /* 0x000000060f517c36 */ /* 0x000fe20008000000 */
[----:B------:R-:W-:Y:S01]  /*2afa0*/  IADD3.X R79, PT, PT, RZ, R128, R79, P5, P4 ;  /* 0x00000080ff4f7210 */ /* 0x000fe20002fe844f */
[----:B------:R-:W-:Y:S01]  /*2afb0*/  VIADD R132, R11, UR5 ;  /* 0x000000050b847c36 */ /* 0x000fe20008000000 */
[----:B------:R-:W-:Y:S01]  /*2afc0*/  ISETP.GE.U32.AND.EX P2, PT, R8, R74, PT, P2 ;  /* 0x0000004a0800720c */ /* 0x000fe20003f46120 */
[----:B------:R-:W-:Y:S01]  /*2afd0*/  IMAD.X R15, RZ, RZ, R72, P6 ;  /* 0x000000ffff0f7224 */ /* 0x000fe200030e0648 */
[----:B------:R-:W-:Y:S01]  /*2afe0*/  IADD3 R18, P6, PT, R17, R76, RZ ;  /* 0x0000004c11127210 */ /* 0x000fe20007fde0ff */
[----:B------:R-:W-:Y:S01]  /*2aff0*/  IMAD.SHL.U32 R13, R14, 0x2, RZ ;  /* 0x000000020e0d7824 */ /* 0x000fe200078e00ff */
[----:B------:R-:W-:Y:S01]  /*2b000*/  IADD3 R128, P5, PT, R73, R16, RZ ;  /* 0x0000001049807210 */ /* 0x000fe20007fbe0ff */
[----:B------:R-:W-:Y:S01]  /*2b010*/  IMAD.X R78, R15, 0x1, R132, P3 ;  /* 0x000000010f4e7824 */ /* 0x000fe200018e0684 */
[----:B------:R-:W-:Y:S01]  /*2b020*/  ISETP.GE.U32.AND P3, PT, R18, R76, PT ;  /* 0x0000004c1200720c */ /* 0x000fe20003f66070 */
[----:B------:R-:W-:Y:S01]  /*2b030*/  IMAD.MOV.U32 R12, RZ, RZ, RZ ;  /* 0x000000ffff0c7224 */ /* 0x000fe200078e00ff */
[----:B------:R-:W-:Y:S01]  /*2b040*/  SHF.R.U64 R14, R14, 0x1f, R81 ;  /* 0x0000001f0e0e7819 */ /* 0x000fe20000001251 */
[----:B------:R-:W-:Y:S01]  /*2b050*/  IMAD.X R74, R19, 0x1, R78, P6 ;  /* 0x00000001134a7824 */ /* 0x000fe200030e064e */
[----:B------:R-:W-:Y:S01]  /*2b060*/  ISETP.GE.U32.AND P6, PT, R10, RZ, PT ;  /* 0x000000ff0a00720c */ /* 0x000fe20003fc6070 */
[----:B------:R-:W-:Y:S01]  /*2b070*/  IMAD.X R130, R75, 0x1, R130, P5 ;  /* 0x000000014b827824 */ /* 0x000fe200028e0682 */
[----:B------:R-:W-:Y:S01]  /*2b080*/  ISETP.GE.U32.AND.EX P0, PT, R8, R83, PT, P0 ;  /* 0x000000530800720c */ /* 0x000fe20003f06100 */
[----:B------:R-:W-:Y:S01]  /*2b090*/  IMAD.WIDE.U32 R16, R119, R119, R12 ;  /* 0x0000007777107225 */ /* 0x000fe200078e000c */
[----:B------:R-:W-:-:S02]  /*2b0a0*/  ISETP.GE.U32.AND.EX P3, PT, R74, R78, PT, P3 ;  /* 0x0000004e4a00720c */ /* 0x000fc40003f66130 */
[----:B------:R-:W-:Y:S01]  /*2b0b0*/  ISETP.GE.U32.AND.EX P4, PT, R132, R9, PT, P6 ;  /* 0x000000098400720c */ /* 0x000fe20003f86160 */
[----:B------:R-:W-:Y:S01]  /*2b0c0*/  VIADD R12, R17, UR7 ;  /* 0x00000007110c7c36 */ /* 0x000fe20008000000 */
[----:B------:R-:W-:Y:S02]  /*2b0d0*/  ISETP.NE.AND.EX P3, PT, R19, RZ, !P3, P1 ;  /* 0x000000ff1300720c */ /* 0x000fe40005f65310 */
[----:B------:R-:W-:Y:S02]  /*2b0e0*/  ISETP.GT.U32.AND P1, PT, R80, R77, PT ;  /* 0x0000004d5000720c */ /* 0x000fe40003f24070 */
[----:B------:R-:W-:Y:S02]  /*2b0f0*/  SEL R11, RZ, 0x1, !P3 ;  /* 0x00000001ff0b7807 */ /* 0x000fe40005800000 */
[----:B------:R-:W-:Y:S02]  /*2b100*/  ISETP.GE.U32.AND P6, PT, R128, R73, PT ;  /* 0x000000498000720c */ /* 0x000fe40003fc6070 */
[----:B------:R-:W-:-:S02]  /*2b110*/  ISETP.GT.U32.AND.EX P1, PT, R72, R15, PT, P1 ;  /* 0x0000000f4800720c */ /* 0x000fc40003f24110 */
[----:B------:R-:W-:Y:S02]  /*2b120*/  IADD3 R11, P5, PT, R11, R18, RZ ;  /* 0x000000120b0b7210 */ /* 0x000fe40007fbe0ff */
[----:B------:R-:W-:Y:S02]  /*2b130*/  ISETP.GE.U32.AND.EX P6, PT, R130, R75, PT, P6 ;  /* 0x0000004b8200720c */ /* 0x000fe40003fc6160 */
[----:B------:R-:W-:Y:S01]  /*2b140*/  SEL R73, R72, R15, P1 ;  /* 0x0000000f48497207 */ /* 0x000fe20000800000 */
[----:B------:R-:W-:Y:S01]  /*2b150*/  IMAD.X R15, RZ, RZ, R74, P5 ;  /* 0x000000ffff0f7224 */ /* 0x000fe200028e064a */
[----:B------:R-:W-:Y:S02]  /*2b160*/  SEL R19, R80, R77, P1 ;  /* 0x0000004d50137207 */ /* 0x000fe40000800000 */
[----:B------:R-:W-:Y:S02]  /*2b170*/  SEL R9, RZ, 0x1, P6 ;  /* 0x00000001ff097807 */ /* 0x000fe40003000000 */
[----:B------:R-:W-:-:S02]  /*2b180*/  ISETP.GT.U32.AND P1, PT, R18, R11, PT ;  /* 0x0000000b1200720c */ /* 0x000fc40003f24070 */
[----:B------:R-:W-:Y:S02]  /*2b190*/  IADD3 R17, P6, PT, R11, R16, RZ ;  /* 0x000000100b117210 */ /* 0x000fe40007fde0ff */
[----:B------:R-:W-:Y:S02]  /*2b1a0*/  ISETP.GE.U32.AND P3, PT, R16, RZ, PT ;  /* 0x000000ff1000720c */ /* 0x000fe40003f66070 */
[----:B------:R-:W-:Y:S01]  /*2b1b0*/  IADD3 R9, P5, PT, R9, R134, RZ ;  /* 0x0000008609097210 */ /* 0x000fe20007fbe0ff */
[----:B------:R-:W-:Y:S01]  /*2b1c0*/  IMAD.X R72, R15, 0x1, R12, P6 ;  /* 0x000000010f487824 */ /* 0x000fe200030e060c */
[----:B------:R-:W-:Y:S01]  /*2b1d0*/  ISETP.GT.U32.AND.EX P1, PT, R74, R15, PT, P1 ;  /* 0x0000000f4a00720c */ /* 0x000fe20003f24110 */
[----:B------:R-:W-:Y:S01]  /*2b1e0*/  IMAD.MOV.U32 R134, RZ, RZ, RZ ;  /* 0x000000ffff867224 */ /* 0x000fe200078e00ff */
[----:B------:R-:W-:Y:S02]  /*2b1f0*/  ISETP.GE.U32.AND.EX P3, PT, R12, R13, PT, P3 ;  /* 0x0000000d0c00720c */ /* 0x000fe40003f66130 */
[----:B------:R-:W-:-:S02]  /*2b200*/  IADD3 R16, P6, PT, R9, R17, RZ ;  /* 0x0000001109107210 */ /* 0x000fc40007fde0ff */
[----:B------:R-:W-:Y:S01]  /*2b210*/  SEL R12, R18, R11, P1 ;  /* 0x0000000b120c7207 */ /* 0x000fe20000800000 */
[----:B------:R-:W-:Y:S01]  /*2b220*/  IMAD.X R11, RZ, RZ, R79, P5 ;  /* 0x000000ffff0b7224 */ /* 0x000fe200028e064f */
[----:B------:R-:W-:Y:S02]  /*2b230*/  ISETP.GE.U32.AND P5, PT, R16, R17, PT ;  /* 0x000000111000720c */ /* 0x000fe40003fa6070 */
[----:B------:R-:W-:Y:S01]  /*2b240*/  SEL R13, R74, R15, P1 ;  /* 0x0000000f4a0d7207 */ /* 0x000fe20000800000 */
[----:B------:R-:W-:Y:S01]  /*2b250*/  IMAD.X R18, R11, 0x1, R72, P6 ;  /* 0x000000010b127824 */ /* 0x000fe200030e0648 */
[----:B------:R-:W-:Y:S01]  /*2b260*/  ISETP.GT.U32.AND P1, PT, R12, R17, PT ;  /* 0x000000110c00720c */ /* 0x000fe20003f24070 */
[----:B------:R-:W-:Y:S01]  /*2b270*/  IMAD.MOV.U32 R15, RZ, RZ, RZ ;  /* 0x000000ffff0f7224 */ /* 0x000fe200078e00ff */
[----:B------:R-:W-:Y:S02]  /*2b280*/  SEL R75, RZ, 0x1, P4 ;  /* 0x00000001ff4b7807 */ /* 0x000fe40002000000 */
[----:B------:R-:W-:Y:S01]  /*2b290*/  ISETP.NE.U32.AND P4, PT, R9, RZ, PT ;  /* 0x000000ff0900720c */ /* 0x000fe20003f85070 */
[----:B------:R-:W-:Y:S01]  /*2b2a0*/  IMAD.MOV.U32 R9, RZ, RZ, RZ ;  /* 0x000000ffff097224 */ /* 0x000fe200078e00ff */
[----:B------:R-:W-:Y:S01]  /*2b2b0*/  ISETP.GE.U32.AND.EX P5, PT, R18, R72, PT, P5 ;  /* 0x000000481200720c */ /* 0x000fe20003fa6150 */
[----:B------:R-:W-:Y:S01]  /*2b2c0*/  IMAD.WIDE.U32 R14, R121, R121, R14 ;  /* 0x00000079790e7225 */ /* 0x000fe200078e000e */
[----:B------:R-:W-:-:S02]  /*2b2d0*/  ISETP.GT.U32.AND P6, PT, R19, R76, PT ;  /* 0x0000004c1300720c */ /* 0x000fc40003fc4070 */
[----:B------:R-:W-:Y:S01]  /*2b2e0*/  ISETP.GT.U32.AND.EX P1, PT, R13, R72, PT, P1 ;  /* 0x000000480d00720c */ /* 0x000fe20003f24110 */
[----:B------:R-:W-:Y:S01]  /*2b2f0*/  IMAD.WIDE.U32 R12, R117, R125, R8 ;  /* 0x0000007d750c7225 */ /* 0x000fe200078e0008 */
[----:B------:R-:W-:Y:S02]  /*2b300*/  SHF.R.U32.HI R72, RZ, 0x1f, R81 ;  /* 0x0000001fff487819 */ /* 0x000fe40000011651 */
[----:B------:R-:W-:Y:S01]  /*2b310*/  SEL R19, RZ, 0x1, P3 ;  /* 0x00000001ff137807 */ /* 0x000fe20001800000 */
[----:B------:R-:W-:Y:S01]  /*2b320*/  VIADD R15, R15, UR6 ;  /* 0x000000060f0f7c36 */ /* 0x000fe20008000000 */
[----:B------:R-:W-:Y:S01]  /*2b330*/  ISETP.NE.AND.EX P4, PT, R11, RZ, !P5, P4 ;  /* 0x000000ff0b00720c */ /* 0x000fe20006f85340 */
[----:B------:R-:W-:Y:S01]  /*2b340*/  IMAD.MOV.U32 R8, RZ, RZ, RZ ;  /* 0x000000ffff087224 */ /* 0x000fe200078e00ff */
[----:B------:R-:W-:Y:S02]  /*2b350*/  SEL R17, RZ, 0x1, !P1 ;  /* 0x00000001ff117807 */ /* 0x000fe40004800000 */
[----:B------:R-:W-:Y:S01]  /*2b360*/  ISETP.GT.U32.AND.EX P6, PT, R73, R78, PT, P6 ;  /* 0x0000004e4900720c */ /* 0x000fe20003fc4160 */
[----:B------:R-:W-:Y:S01]  /*2b370*/  VIADD R78, R13, UR4 ;  /* 0x000000040d4e7c36 */ /* 0x000fe20008000000 */
[----:B------:R-:W-:-:S02]  /*2b380*/  IADD3 R14, P3, P1, R19, R14, RZ ;  /* 0x0000000e130e7210 */ /* 0x000fc4000797e0ff */
[----:B------:R-:W-:Y:S02]  /*2b390*/  LOP3.LUT R72, R72, 0x1, RZ, 0xc0, !PT ;  /* 0x0000000148487812 */ /* 0x000fe400078ec0ff */
[----:B------:R-:W-:Y:S02]  /*2b3a0*/  SEL R9, RZ, 0x1, !P4 ;  /* 0x00000001ff097807 */ /* 0x000fe40006000000 */
[----:B------:R-:W-:Y:S02]  /*2b3b0*/  IADD3 R76, P5, P4, R75, R12, RZ ;  /* 0x0000000c4b4c7210 */ /* 0x000fe40007cbe0ff */
[----:B------:R-:W-:Y:S02]  /*2b3c0*/  SEL R11, RZ, 0x1, !P6 ;  /* 0x00000001ff0b7807 */ /* 0x000fe40007000000 */
[----:B------:R-:W-:Y:S02]  /*2b3d0*/  SEL R13, RZ, 0x1, P2 ;  /* 0x00000001ff0d7807 */ /* 0x000fe40001000000 */
[----:B------:R-:W-:-:S02]  /*2b3e0*/  IADD3.X R19, PT, PT, RZ, R15, R72, P3, P1 ;  /* 0x0000000fff137210 */ /* 0x000fc40001fe2448 */
        /* <DEDUP_REMOVED lines=11> */
[----:B------:R-:W-:Y:S01]  /*2b4a0*/  IADD3 R131, P6, PT, R9, R10, RZ ;  /* 0x0000000a09837210 */ /* 0x000fe20007fde0ff */
[----:B------:R-:W-:Y:S01]  /*2b4b0*/  VIADD R13, R13, UR4 ;  /* 0x000000040d0d7c36 */ /* 0x000fe20008000000 */
[----:B------:R-:W-:Y:S01]  /*2b4c0*/  ISETP.GE.U32.AND P2, PT, R74, R11, PT ;  /* 0x0000000b4a00720c */ /* 0x000fe20003f46070 */
[----:B------:R-:W-:Y:S01]  /*2b4d0*/  IMAD.X R75, R19, 0x1, R72, P3 ;  /* 0x00000001134b7824 */ /* 0x000fe200018e0648 */
[----:B------:R-:W-:Y:S01]  /*2b4e0*/  SEL R14, R16, R9, P1 ;  /* 0x00000009100e7207 */ /* 0x000fe20000800000 */
[----:B------:R-:W-:Y:S01]  /*2b4f0*/  IMAD.WIDE.U32 R10, R115, R121, RZ ;  /* 0x00000079730a7225 */ /* 0x000fe200078e00ff */
[----:B------:R-:W-:Y:S02]  /*2b500*/  ISETP.NE.U32.AND P3, PT, R17, RZ, PT ;  /* 0x000000ff1100720c */ /* 0x000fe40003f65070 */
[----:B------:R-:W-:Y:S01]  /*2b510*/  ISETP.GE.U32.AND.EX P2, PT, R75, R72, PT, P2 ;  /* 0x000000484b00720c */ /* 0x000fe20003f46120 */
[----:B------:R-:W-:Y:S01]  /*2b520*/  IMAD.X R132, R15, 0x1, R132, P6 ;  /* 0x000000010f847824 */ /* 0x000fe200030e0684 */
[----:B------:R-:W-:-:S02]  /*2b530*/  SEL R15, R18, R15, P1 ;  /* 0x0000000f120f7207 */ /* 0x000fc40000800000 */
[----:B------:R-:W-:Y:S02]  /*2b540*/  ISETP.GT.U32.AND P1, PT, R14, R131, PT ;  /* 0x000000830e00720c */ /* 0x000fe40003f24070 */
[----:B------:R-:W-:Y:S02]  /*2b550*/  IADD3 R9, P6, PT, R12, R10, RZ ;  /* 0x0000000a0c097210 */ /* 0x000fe40007fde0ff */
[----:B------:R-:W-:Y:S02]  /*2b560*/  ISETP.NE.AND.EX P2, PT, R19, RZ, !P2, P3 ;  /* 0x000000ff1300720c */ /* 0x000fe40005745330 */
        /* <DEDUP_REMOVED lines=13> */
[----:B------:R-:W-:Y:S01]  /*2b640*/  IADD3 R16, P2, PT, R8, R19, RZ ;  /* 0x0000001308107210 */ /* 0x000fe20007f5e0ff */
[----:B------:R-:W-:Y:S01]  /*2b650*/  IMAD.X R18, R72, 0x1, R135, P1 ;  /* 0x0000000148127824 */ /* 0x000fe200008e0687 */
[----:B------:R-:W-:-:S02]  /*2b660*/  ISETP.NE.U32.AND P1, PT, R8, RZ, PT ;  /* 0x000000ff0800720c */ /* 0x000fc40003f25070 */
[----:B------:R-:W-:Y:S01]  /*2b670*/  ISETP.GE.U32.AND P0, PT, R16, R19, PT ;  /* 0x000000131000720c */ /* 0x000fe20003f06070 */
[----:B------:R-:W-:Y:S01]  /*2b680*/  IMAD.X R15, R17, 0x1, R18, P2 ;  /* 0x00000001110f7824 */ /* 0x000fe200010e0612 */
[----:B------:R-:W-:Y:S02]  /*2b690*/  ISETP.GE.U32.AND P3, PT, R14, RZ, PT ;  /* 0x000000ff0e00720c */ /* 0x000fe40003f66070 */
[----:B------:R-:W-:Y:S02]  /*2b6a0*/  ISETP.GT.U32.AND.EX P4, PT, R75, R72, PT, P4 ;  /* 0x000000484b00720c */ /* 0x000fe40003f84140 */
[----:B------:R-:W-:Y:S02]  /*2b6b0*/  ISETP.GE.U32.AND.EX P0, PT, R15, R18, PT, P0 ;  /* 0x000000120f00720c */ /* 0x000fe40003f06100 */
[----:B------:R-:W-:Y:S02]  /*2b6c0*/  ISETP.GE.U32.AND.EX P3, PT, R135, R9, PT, P3 ;  /* 0x000000098700720c */ /* 0x000fe40003f66130 */
[----:B------:R-:W-:Y:S01]  /*2b6d0*/  ISETP.NE.AND.EX P0, PT, R17, RZ, !P0, P1 ;  /* 0x000000ff1100720c */ /* 0x000fe20004705310 */
[----:B------:R-:W-:Y:S01]  /*2b6e0*/  VIADD R17, R11, UR5 ;  /* 0x000000050b117c36 */ /* 0x000fe20008000000 */
[----:B------:R-:W-:-:S02]  /*2b6f0*/  ISETP.GE.U32.AND P1, PT, R9, R12, PT ;  /* 0x0000000c0900720c */ /* 0x000fc40003f26070 */
[----:B------:R-:W-:Y:S02]  /*2b700*/  SEL R8, RZ, 0x1, !P0 ;  /* 0x00000001ff087807 */ /* 0x000fe40004000000 */
[----:B------:R-:W-:Y:S02]  /*2b710*/  ISETP.GE.U32.AND P0, PT, R9, R10, PT ;  /* 0x0000000a0900720c */ /* 0x000fe40003f06070 */
[----:B------:R-:W-:Y:S01]  /*2b720*/  IADD3 R11, P5, PT, R8, R16, RZ ;  /* 0x00000010080b7210 */ /* 0x000fe20007fbe0ff */
[----:B------:R-:W-:Y:S01]  /*2b730*/  IMAD.X R8, R17, 0x1, R13, P6 ;  /* 0x0000000111087824 */ /* 0x000fe200030e060d */
[----:B------:R-:W-:Y:S02]  /*2b740*/  SEL R9, R74, R73, P4 ;  /* 0x000000494a097207 */ /* 0x000fe40002000000 */
[----:B------:R-:W-:Y:S01]  /*2b750*/  ISETP.GT.U32.AND P2, PT, R16, R11, PT ;  /* 0x0000000b1000720c */ /* 0x000fe20003f44070 */
[----:B------:R-:W-:Y:S01]  /*2b760*/  IMAD.X R12, RZ, RZ, R15, P5 ;  /* 0x000000ffff0c7224 */ /* 0x000fe200028e060f */
[----:B------:R-:W-:-:S02]  /*2b770*/  IADD3 R133, P6, PT, R11, R14, RZ ;  /* 0x0000000e0b857210 */ /* 0x000fc40007fde0ff */
[----:B------:R-:W-:Y:S02]  /*2b780*/  ISETP.GE.U32.AND.EX P1, PT, R8, R13, PT, P1 ;  /* 0x0000000d0800720c */ /* 0x000fe40003f26110 */
[----:B------:R-:W-:Y:S01]  /*2b790*/  ISETP.GT.U32.AND.EX P5, PT, R15, R12, PT, P2 ;  /* 0x0000000c0f00720c */ /* 0x000fe20003fa4120 */
[----:B------:R-:W-:Y:S01]  /*2b7a0*/  IMAD.X R135, R12, 0x1, R135, P6 ;  /* 0x000000010c877824 */ /* 0x000fe200030e0687 */
[----:B------:R-:W-:Y:S01]  /*2b7b0*/  ISETP.GT.U32.AND P2, PT, R9, R19, PT ;  /* 0x000000130900720c */ /* 0x000fe20003f44070 */
[----:B------:R-:W-:Y:S01]  /*2b7c0*/  IMAD.MOV.U32 R9, RZ, RZ, RZ ;  /* 0x000000ffff097224 */ /* 0x000fe200078e00ff */
[----:B------:R-:W-:Y:S02]  /*2b7d0*/  SEL R10, R16, R11, P5 ;  /* 0x0000000b100a7207 */ /* 0x000fe40002800000 */
[----:B------:R-:W-:Y:S02]  /*2b7e0*/  SEL R13, R75, R72, P4 ;  /* 0x000000484b0d7207 */ /* 0x000fe40002000000 */
[----:B------:R-:W-:-:S02]  /*2b7f0*/  SEL R12, R15, R12, P5 ;  /* 0x0000000c0f0c7207 */ /* 0x000fc40002800000 */
[----:B------:R-:W-:Y:S01]  /*2b800*/  ISETP.GT.U32.AND P4, PT, R10, R133, PT ;  /* 0x000000850a00720c */ /* 0x000fe20003f84070 */
[----:B------:R-:W-:Y:S01]  /*2b810*/  IMAD.WIDE.U32 R10, R117, R121, R8 ;  /* 0x00000079750a7225 */ /* 0x000fe200078e0008 */
[----:B------:R-:W-:Y:S02]  /*2b820*/  SEL R9, RZ, 0x1, P3 ;  /* 0x00000001ff097807 */ /* 0x000fe40001800000 */
[----:B------:R-:W-:Y:S02]  /*2b830*/  ISETP.GE.U32.AND.EX P0, PT, R8, R17, PT, P0 ;  /* 0x000000110800720c */ /* 0x000fe40003f06100 */
[----:B------:R-:W-:Y:S01]  /*2b840*/  ISETP.GT.U32.AND.EX P2, PT, R13, R18, PT, P2 ;  /* 0x000000120d00720c */ /* 0x000fe20003f44120 */
[----:B------:R-:W-:Y:S01]  /*2b850*/  VIADD R13, R11, UR4 ;  /* 0x000000040b0d7c36 */ /* 0x000fe20008000000 */
[----:B------:R-:W-:Y:S02]  /*2b860*/  ISETP.GT.U32.AND.EX P3, PT, R12, R135, PT, P4 ;  /* 0x000000870c00720c */ /* 0x000fe40003f64140 */
[----:B------:R-:W-:-:S02]  /*2b870*/  IADD3 R11, P4, P5, R9, R10, RZ ;  /* 0x0000000a090b7210 */ /* 0x000fc40007d9e0ff */
[----:B------:R-:W-:Y:S02]  /*2b880*/  SEL R12, RZ, 0x1, P1 ;  /* 0x00000001ff0c7807 */ /* 0x000fe40000800000 */
        /* <DEDUP_REMOVED lines=9> */
[----:B------:R-:W-:Y:S02]  /*2b920*/  IMAD.MOV.U32 R12, RZ, RZ, RZ ;  /* 0x000000ffff0c7224 */ /* 0x000fe400078e00ff */
[----:B------:R-:W-:Y:S01]  /*2b930*/  IMAD.X R10, RZ, RZ, R10, P1 ;  /* 0x000000ffff0a7224 */ /* 0x000fe200008e060a */
[----:B------:R-:W-:Y:S02]  /*2b940*/  ISETP.GE.U32.AND P0, PT, R14, R9, PT ;  /* 0x000000090e00720c */ /* 0x000fe40003f06070 */
[----:B------:R-:W-:Y:S01]  /*2b950*/  ISETP.NE.U32.AND P1, PT, R8, RZ, PT ;  /* 0x000000ff0800720c */ /* 0x000fe20003f25070 */
[----:B------:R-:W-:-:S02]  /*2b960*/  IMAD.X R17, R10, 0x1, R11, P2 ;  /* 0x000000010a117824 */ /* 0x000fc400010e060b */
[----:B------:R-:W-:-:S03]  /*2b970*/  IMAD.WIDE.U32 R8, R117, R115, RZ ;  /* 0x0000007375087225 */ /* 0x000fc600078e00ff */
[----:B------:R-:W-:Y:S01]  /*2b980*/  ISETP.GE.U32.AND.EX P0, PT, R17, R11, PT, P0 ;  /* 0x0000000b1100720c */ /* 0x000fe20003f06100 */
[----:B------:R-:W-:Y:S02]  /*2b990*/  IMAD.SHL.U32 R13, R8, 0x2, RZ ;  /* 0x00000002080d7824 */ /* 0x000fe400078e00ff */
[----:B------:R-:W-:Y:S01]  /*2b9a0*/  VIADD R19, R9, UR4 ;  /* 0x0000000409137c36 */ /* 0x000fe20008000000 */
[----:B------:R-:W-:Y:S01]  /*2b9b0*/  ISETP.NE.AND.EX P0, PT, R10, RZ, !P0, P1 ;  /* 0x000000ff0a00720c */ /* 0x000fe20004705310 */
[----:B------:R-:W-:-:S03]  /*2b9c0*/  IMAD.WIDE.U32 R10, R115, R115, R12 ;  /* 0x00000073730a7225 */ /* 0x000fc600078e000c */
[----:B------:R-:W-:Y:S01]  /*2b9d0*/  SEL R15, RZ, 0x1, !P0 ;  /* 0x00000001ff0f7807 */ /* 0x000fe20004000000 */
[----:B------:R-:W-:Y:S01]  /*2b9e0*/  VIADD R139, R11, UR5 ;  /* 0x000000050b8b7c36 */ /* 0x000fe20008000000 */
[----:B------:R-:W0:Y:S01]  /*2b9f0*/  LDCU UR5, c[0x0][0x2f8] ;  /* 0x00005f00ff0577ac */ /* 0x000e220008000800 */
[----:B------:R-:W-:Y:S01]  /*2ba00*/  SHF.R.U64 R8, R8, 0x1f, R19 ;  /* 0x0000001f08087819 */ /* 0x000fe20000001213 */
[----:B------:R-:W-:Y:S01]  /*2ba10*/  IMAD.MOV.U32 R9, RZ, RZ, RZ ;  /* 0x000000ffff097224 */ /* 0x000fe200078e00ff */
[----:B------:R-:W-:-:S03]  /*2ba20*/  IADD3 R15, P0, PT, R15, R14, RZ ;  /* 0x0000000e0f0f7210 */ /* 0x000fc60007f1e0ff */
[----:B------:R-:W-:Y:S01]  /*2ba30*/  IMAD.WIDE.U32 R8, R117, R117, R8 ;  /* 0x0000007575087225 */ /* 0x000fe200078e0008 */
[----:B------:R-:W-:Y:S02]  /*2ba40*/  ISETP.GT.U32.AND P1, PT, R14, R15, PT ;  /* 0x0000000f0e00720c */ /* 0x000fe40003f24070 */
[----:B------:R-:W-:Y:S01]  /*2ba50*/  IADD3 R137, P2, PT, R15, R10, RZ ;  /* 0x0000000a0f897210 */ /* 0x000fe20007f5e0ff */
[----:B------:R-:W-:Y:S01]  /*2ba60*/  IMAD.X R12, RZ, RZ, R17, P0 ;  /* 0x000000ffff0c7224 */ /* 0x000fe200000e0611 */
[----:B------:R-:W-:Y:S01]  /*2ba70*/  ISETP.GE.U32.AND P0, PT, R10, RZ, PT ;  /* 0x000000ff0a00720c */ /* 0x000fe20003f06070 */
[----:B------:R-:W-:-:S03]  /*2ba80*/  VIADD R145, R9, UR4 ;  /* 0x0000000409917c36 */ /* 0x000fc60008000000 */
[-C--:B------:R-:W-:Y:S02]  /*2ba90*/  ISETP.GT.U32.AND.EX P1, PT, R17, R12.reuse, PT, P1 ;  /* 0x0000000c1100720c */ /* 0x080fe40003f24110 */
[----:B------:R-:W-:Y:S01]  /*2baa0*/  ISETP.GE.U32.AND.EX P0, PT, R139, R13, PT, P0 ;  /* 0x0000000d8b00720c */ /* 0x000fe20003f06100 */
[----:B------:R-:W-:Y:S01]  /*2bab0*/  IMAD.X R139, R12, 0x1, R139, P2 ;  /* 0x000000010c8b7824 */ /* 0x000fe200010e068b */
[----:B------:R-:W-:Y:S01]  /*2bac0*/  SEL R10, R14, R15, P1 ;  /* 0x0000000f0e0a7207 */ /* 0x000fe20000800000 */
[----:B0-----:R-:W-:Y:S01]  /*2bad0*/  VIADD R143, R65, -UR5 ;  /* 0x80000005418f7c36 */ /* 0x001fe20008000000 */
[----:B------:R-:W-:Y:S02]  /*2bae0*/  SEL R12, R17, R12, P1 ;  /* 0x0000000c110c7207 */ /* 0x000fe40000800000 */
[----:B------:R-:W-:Y:S01]  /*2baf0*/  ISETP.GT.U32.AND P1, PT, R10, R137, PT ;  /* 0x000000890a00720c */ /* 0x000fe20003f24070 */
[----:B------:R-:W-:Y:S01]  /*2bb00*/  VIADD R143, R143, 0x60 ;  /* 0x000000608f8f7836 */ /* 0x000fe20000000000 */
[----:B------:R-:W-:-:S02]  /*2bb10*/  SEL R11, RZ, 0x1, P0 ;  /* 0x00000001ff0b7807 */ /* 0x000fc40000000000 */
[----:B------:R-:W-:Y:S02]  /*2bb20*/  ISETP.GT.U32.AND.EX P0, PT, R12, R139, PT, P1 ;  /* 0x0000008b0c00720c */ /* 0x000fe40003f04110 */
[----:B------:R-:W-:Y:S02]  /*2bb30*/  SHF.R.U32.HI R10, RZ, 0x1f, R19 ;  /* 0x0000001fff0a7819 */ /* 0x000fe40000011613 */
[----:B------:R-:W-:Y:S02]  /*2bb40*/  IADD3 R8, P1, P2, R11, R8, RZ ;  /* 0x000000080b087210 */ /* 0x000fe40007a3e0ff */
[----:B------:R-:W-:Y:S02]  /*2bb50*/  SEL R141, RZ, 0x1, !P0 ;  /* 0x00000001ff8d7807 */ /* 0x000fe40004000000 */
[----:B------:R-:W-:Y:S02]  /*2bb60*/  LOP3.LUT R10, R10, 0x1, RZ, 0xc0, !PT ;  /* 0x000000010a0a7812 */ /* 0x000fe400078ec0ff */
[----:B------:R-:W-:-:S02]  /*2bb70*/  IADD3 R141, P0, PT, R141, R8, RZ ;  /* 0x000000088d8d7210 */ /* 0x000fc40007f1e0ff */
[----:B------:R-:W-:-:S05]  /*2bb80*/  IADD3.X R145, PT, PT, RZ, R145, R10, P1, P2 ;  /* 0x00000091ff917210 */ /* 0x000fca0000fe440a */
[----:B------:R-:W-:-:S07]  /*2bb90*/  IMAD.X R145, RZ, RZ, R145, P0 ;  /* 0x000000ffff917224 */ /* 0x000fce00000e0691 */
.L_x_417:
[----:B------:R-:W2:Y:S04]  /*2bba0*/  LDL.128 R8, [R143+-0x20] ;  /* 0xffffe0008f087983 */ /* 0x000ea80000100c00 */
[----:B------:R-:W2:Y:S01]  /*2bbb0*/  LDL.128 R12, [R143+-0x10] ;  /* 0xfffff0008f0c7983 */ /* 0x000ea20000100c00 */
[----:B------:R-:W-:Y:S01]  /*2bbc0*/  VIADD R134, R134, 0x1 ;  /* 0x0000000186867836 */ /* 0x000fe20000000000 */
[----:B------:R-:W-:Y:S04]  /*2bbd0*/  BSSY.RECONVERGENT B8, `(.L_x_154) ;  /* 0x00048a6000087945 */ /* 0x000fe80003800200 */
[----:B------:R-:W-:-:S02]  /*2bbe0*/  ISETP.NE.AND P4, PT, R134, 0x7, PT ;  /* 0x000000078600780c */ /* 0x000fc40003f85270 */
[----:B--2---:R-:W-:Y:S02]  /*2bbf0*/  LOP3.LUT R17, R12, R10, R8, 0xfe, !PT ;  /* 0x0000000a0c117212 */ /* 0x004fe400078efe08 */
[----:B------:R-:W-:Y:S02]  /*2bc00*/  LOP3.LUT R19, R13, R11, R9, 0xfe, !PT ;  /* 0x0000000b0d137212 */ /* 0x000fe400078efe09 */
[----:B------:R-:W-:-:S04]  /*2bc10*/  LOP3.LUT P0, RZ, R17, R14, RZ, 0xfc, !PT ;  /* 0x0000000e11ff7212 */ /* 0x000fc8000780fcff */
[----:B------:R-:W-:-:S13]  /*2bc20*/  LOP3.LUT P0, RZ, R19, R15, RZ, 0xfc, P0 ;  /* 0x0000000f13ff7212 */ /* 0x000fda000000fcff */
[----:B------:R-:W-:Y:S05]  /*2bc30*/  @P0 BRA `(.L_x_155) ;  /* 0x00000000007c0947 */ /* 0x000fea0003800000 */
[----:B------:R-:W-:Y:S02]  /*2bc40*/  IMAD.MOV.U32 R8, RZ, RZ, R102 ;  /* 0x000000ffff087224 */ /* 0x000fe400078e0066 */
[----:B------:R-:W-:Y:S02]  /*2bc50*/  IMAD.MOV.U32 R9, RZ, RZ, R105 ;  /* 0x000000ffff097224 */ /* 0x000fe400078e0069 */
[----:B------:R-:W-:Y:S02]  /*2bc60*/  IMAD.MOV.U32 R10, RZ, RZ, R99 ;  /* 0x000000ffff0a7224 */ /* 0x000fe400078e0063 */
[----:B------:R-:W-:Y:S02]  /*2bc70*/  IMAD.MOV.U32 R11, RZ, RZ, R104 ;  /* 0x000000ffff0b7224 */ /* 0x000fe400078e0068 */
[----:B------:R-:W-:Y:S02]  /*2bc80*/  IMAD.MOV.U32 R12, RZ, RZ, R98 ;  /* 0x000000ffff0c7224 */ /* 0x000fe400078e0062 */
[----:B------:R-:W-:Y:S01]  /*2bc90*/  IMAD.MOV.U32 R13, RZ, RZ, R101 ;  /* 0x000000ffff0d7224 */ /* 0x000fe200078e0065 */
[----:B------:R0:W-:Y:S01]  /*2bca0*/  STL.128 [R143+0x10], R8 ;  /* 0x000010088f007387 */ /* 0x0001e20000100c00 */
[----:B------:R-:W-:-:S02]  /*2bcb0*/  IMAD.MOV.U32 R14, RZ, RZ, R100 ;  /* 0x000000ffff0e7224 */ /* 0x000fc400078e0064 */
[----:B------:R-:W-:-:S05]  /*2bcc0*/  IMAD.MOV.U32 R15, RZ, RZ, R103 ;  /* 0x000000ffff0f7224 */ /* 0x000fca00078e0067 */
[----:B------:R1:W-:Y:S01]  /*2bcd0*/  STL.128 [R143], R12 ;  /* 0x0000000c8f007387 */ /* 0x0003e20000100c00 */
[----:B0-----:R-:W-:Y:S02]  /*2bce0*/  IMAD.MOV.U32 R8, RZ, RZ, R110 ;  /* 0x000000ffff087224 */ /* 0x001fe400078e006e */
[----:B------:R-:W-:Y:S02]  /*2bcf0*/  IMAD.MOV.U32 R9, RZ, RZ, R113 ;  /* 0x000000ffff097224 */ /* 0x000fe400078e0071 */
[----:B------:R-:W-:Y:S02]  /*2bd00*/  IMAD.MOV.U32 R10, RZ, RZ, R107 ;  /* 0x000000ffff0a7224 */ /* 0x000fe400078e006b */
[----:B------:R-:W-:Y:S02]  /*2bd10*/  IMAD.MOV.U32 R11, RZ, RZ, R112 ;  /* 0x000000ffff0b7224 */ /* 0x000fe400078e0070 */
[----:B-1----:R-:W-:Y:S02]  /*2bd20*/  IMAD.MOV.U32 R12, RZ, RZ, R106 ;  /* 0x000000ffff0c7224 */ /* 0x002fe400078e006a */
[----:B------:R-:W-:Y:S01]  /*2bd30*/  IMAD.MOV.U32 R13, RZ, RZ, R109 ;  /* 0x000000ffff0d7224 */ /* 0x000fe200078e006d */
[----:B------:R0:W-:Y:S01]  /*2bd40*/  STL.128 [R143+0x30], R8 ;  /* 0x000030088f007387 */ /* 0x0001e20000100c00 */
[----:B------:R-:W-:-:S02]  /*2bd50*/  IMAD.MOV.U32 R14, RZ, RZ, R108 ;  /* 0x000000ffff0e7224 */ /* 0x000fc400078e006c */
[----:B------:R-:W-:-:S05]  /*2bd60*/  IMAD.MOV.U32 R15, RZ, RZ, R111 ;  /* 0x000000ffff0f7224 */ /* 0x000fca00078e006f */
[----:B------:R-:W-:Y:S01]  /*2bd70*/  STL.128 [R143+0x20], R12 ;  /* 0x0000200c8f007387 */ /* 0x000fe20000100c00 */
[----:B0-----:R-:W-:Y:S02]  /*2bd80*/  IMAD.MOV.U32 R8, RZ, RZ, R114 ;  /* 0x000000ffff087224 */ /* 0x001fe400078e0072 */
[----:B------:R-:W-:Y:S02]  /*2bd90*/  IMAD.MOV.U32 R9, RZ, RZ, R129 ;  /* 0x000000ffff097224 */ /* 0x000fe400078e0081 */
[----:B------:R-:W-:Y:S02]  /*2bda0*/  IMAD.MOV.U32 R10, RZ, RZ, R123 ;  /* 0x000000ffff0a7224 */ /* 0x000fe400078e007b */
[----:B------:R-:W-:-:S05]  /*2bdb0*/  IMAD.MOV.U32 R11, RZ, RZ, R125 ;  /* 0x000000ffff0b7224 */ /* 0x000fca00078e007d */
[----:B------:R0:W-:Y:S02]  /*2bdc0*/  STL.128 [R143+0x40], R8 ;  /* 0x000040088f007387 */ /* 0x0001e40000100c00 */
[----:B0-----:R-:W-:Y:S02]  /*2bdd0*/  IMAD.MOV.U32 R8, RZ, RZ, R119 ;  /* 0x000000ffff087224 */ /* 0x001fe400078e0077 */
[----:B------:R-:W-:Y:S02]  /*2bde0*/  IMAD.MOV.U32 R9, RZ, RZ, R121 ;  /* 0x000000ffff097224 */ /* 0x000fe400078e0079 */
[----:B------:R-:W-:Y:S02]  /*2bdf0*/  IMAD.MOV.U32 R10, RZ, RZ, R115 ;  /* 0x000000ffff0a7224 */ /* 0x000fe400078e0073 */
[----:B------:R-:W-:-:S05]  /*2be00*/  IMAD.MOV.U32 R11, RZ, RZ, R117 ;  /* 0x000000ffff0b7224 */ /* 0x000fca00078e0075 */
[----:B------:R0:W-:Y:S01]  /*2be10*/  STL.128 [R143+0x50], R8 ;  /* 0x000050088f007387 */ /* 0x0001e20000100c00 */
[----:B------:R-:W-:Y:S05]  /*2be20*/  BRA `(.L_x_156) ;  /* 0x0000048800007947 */ /* 0x000fea0003800000 */
.L_x_155:
[----:B------:R-:W-:Y:S02]  /*2be30*/  LOP3.LUT R16, R119, R123, R114, 0xfe, !PT ;  /* 0x0000007b77107212 */ /* 0x000fe400078efe72 */
[----:B------:R-:W-:Y:S02]  /*2be40*/  LOP3.LUT R18, R121, R125, R129, 0xfe, !PT ;  /* 0x0000007d79127212 */ /* 0x000fe400078efe81 */
[----:B------:R-:W-:-:S04]  /*2be50*/  LOP3.LUT P0, RZ, R16, R115, RZ, 0xfc, !PT ;  /* 0x0000007310ff7212 */ /* 0x000fc8000780fcff */
[----:B------:R-:W-:-:S13]  /*2be60*/  LOP3.LUT P0, RZ, R18, R117, RZ, 0xfc, P0 ;  /* 0x0000007512ff7212 */ /* 0x000fda000000fcff */
[----:B------:R-:W-:Y:S05]  /*2be70*/  @P0 BRA `(.L_x_157) ;  /* 0x00000000002c0947 */ /* 0x000fea0003800000 */
[----:B------:R-:W2:Y:S04]  /*2be80*/  LDL.128 R16, [R143+-0x60] ;  /* 0xffffa0008f107983 */ /* 0x000ea80000100c00 */
[----:B------:R-:W3:Y:S04]  /*2be90*/  LDL.128 R72, [R143+-0x50] ;  /* 0xffffb0008f487983 */ /* 0x000ee80000100c00 */
[----:B------:R-:W4:Y:S04]  /*2bea0*/  LDL.128 R76, [R143+-0x40] ;  /* 0xffffc0008f4c7983 */ /* 0x000f280000100c00 */
[----:B------:R-:W5:Y:S04]  /*2beb0*/  LDL.128 R80, [R143+-0x30] ;  /* 0xffffd0008f507983 */ /* 0x000f680000100c00 */
[----:B------:R1:W-:Y:S04]  /*2bec0*/  STL.128 [R143+0x40], R8 ;  /* 0x000040088f007387 */ /* 0x0003e80000100c00 */
[----:B------:R1:W-:Y:S04]  /*2bed0*/  STL.128 [R143+0x50], R12 ;  /* 0x0000500c8f007387 */ /* 0x0003e80000100c00 */
[----:B--2---:R1:W-:Y:S04]  /*2bee0*/  STL.128 [R143], R16 ;  /* 0x000000108f007387 */ /* 0x0043e80000100c00 */
[----:B---3--:R1:W-:Y:S04]  /*2bef0*/  STL.128 [R143+0x10], R72 ;  /* 0x000010488f007387 */ /* 0x0083e80000100c00 */
[----:B----4-:R1:W-:Y:S04]  /*2bf00*/  STL.128 [R143+0x20], R76 ;  /* 0x0000204c8f007387 */ /* 0x0103e80000100c00 */
[----:B-----5:R1:W-:Y:S01]  /*2bf10*/  STL.128 [R143+0x30], R80 ;  /* 0x000030508f007387 */ /* 0x0203e20000100c00 */
[----:B------:R-:W-:Y:S05]  /*2bf20*/  BRA `(.L_x_156) ;  /* 0x0000048400c07947 */ /* 0x000fea0003800000 */
.L_x_157:
[----:B------:R-:W-:Y:S01]  /*2bf30*/  IMAD.WIDE.U32 R74, R11, R8, RZ ;  /* 0x000000080b4a7225 */ /* 0x000fe200078e00ff */
[----:B------:R-:W-:Y:S02]  /*2bf40*/  CS2R R180, SRZ ;  /* 0x0000000000b47805 */ /* 0x000fe4000001ff00 */
[----:B------:R-:W-:Y:S02]  /*2bf50*/  CS2R R178, SRZ ;  /* 0x0000000000b27805 */ /* 0x000fe4000001ff00 */
[----:B------:R-:W-:Y:S01]  /*2bf60*/  CS2R R176, SRZ ;  /* 0x0000000000b07805 */ /* 0x000fe2000001ff00 */
[----:B------:R-:W-:Y:S01]  /*2bf70*/  IMAD.WIDE.U32 R18, R10, R9, RZ ;  /* 0x000000090a127225 */ /* 0x000fe200078e00ff */
[----:B------:R-:W-:Y:S04]  /*2bf80*/  BSSY.RECONVERGENT B9, `(.L_x_158) ;  /* 0x0000218000097945 */ /* 0x000fe80003800200 */
[----:B------:R-:W-:Y:S01]  /*2bf90*/  BSSY.RELIABLE B11, `(.L_x_159) ;  /* 0x00001ed0000b7945 */ /* 0x000fe20003800100 */
[----:B------:R-:W-:Y:S01]  /*2bfa0*/  IMAD.MOV.U32 R190, RZ, RZ, RZ ;  /* 0x000000ffffbe7224 */ /* 0x000fe200078e00ff */
[----:B------:R-:W-:Y:S01]  /*2bfb0*/  IADD3 R17, P3, PT, R74, R18, RZ ;  /* 0x000000124a117210 */ /* 0x000fe20007f7e0ff */
[----:B------:R-:W-:-:S03]  /*2bfc0*/  IMAD.WIDE.U32 R72, R9, R8, RZ ;  /* 0x0000000809487225 */ /* 0x000fc600078e00ff */
[----:B------:R-:W-:Y:S01]  /*2bfd0*/  ISETP.GE.U32.AND P1, PT, R17, R74, PT ;  /* 0x0000004a1100720c */ /* 0x000fe20003f26070 */
[----:B------:R-:W-:Y:S01]  /*2bfe0*/  IMAD.IADD R78, R75, 0x1, R190 ;  /* 0x000000014b4e7824 */ /* 0x000fe200078e02be */
[----:B------:R-:W-:Y:S01]  /*2bff0*/  ISETP.GE.U32.AND P0, PT, R17, R18, PT ;  /* 0x000000121100720c */ /* 0x000fe20003f06070 */
[----:B------:R-:W-:Y:S02]  /*2c000*/  IMAD.SHL.U32 R75, R72, 0x2, RZ ;  /* 0x00000002484b7824 */ /* 0x000fe400078e00ff */
[----:B------:R-:W-:Y:S02]  /*2c010*/  IMAD.MOV.U32 R74, RZ, RZ, RZ ;  /* 0x000000ffff4a7224 */ /* 0x000fe400078e00ff */
[----:B------:R-:W-:Y:S02]  /*2c020*/  IMAD.MOV.U32 R188, RZ, RZ, RZ ;  /* 0x000000ffffbc7224 */ /* 0x000fe400078e00ff */
[----:B------:R-:W-:-:S04]  /*2c030*/  IMAD.WIDE.U32 R126, R8, R8, R74 ;  /* 0x00000008087e7225 */ /* 0x000fc800078e004a */
[----:B------:R-:W-:Y:S01]  /*2c040*/  IMAD.IADD R81, R73, 0x1, R181 ;  /* 0x0000000149517824 */ /* 0x000fe200078e02b5 */
[----:B------:R-:W-:Y:S01]  /*2c050*/  ISETP.GE.U32.AND P2, PT, R126, RZ, PT ;  /* 0x000000ff7e00720c */ /* 0x000fe20003f46070 */
[----:B------:R-:W-:Y:S02]  /*2c060*/  IMAD.IADD R127, R127, 0x1, R180 ;  /* 0x000000017f7f7824 */ /* 0x000fe400078e02b4 */
[----:B------:R-:W-:Y:S01]  /*2c070*/  IMAD.MOV.U32 R16, RZ, RZ, RZ ;  /* 0x000000ffff107224 */ /* 0x000fe200078e00ff */
[----:B------:R-:W-:Y:S01]  /*2c080*/  SHF.R.U64 R74, R72, 0x1f, R81 ;  /* 0x0000001f484a7819 */ /* 0x000fe20000001251 */
[----:B------:R-:W-:Y:S01]  /*2c090*/  IMAD.IADD R79, R19, 0x1, R188 ;  /* 0x00000001134f7824 */ /* 0x000fe200078e02bc */
[----:B------:R-:W-:Y:S01]  /*2c0a0*/  ISETP.GE.U32.AND.EX P2, PT, R127, R75, PT, P2 ;  /* 0x0000004b7f00720c */ /* 0x000fe20003f46120 */
[----:B------:R-:W-:Y:S01]  /*2c0b0*/  IMAD.WIDE.U32 R76, R8, R10, R16 ;  /* 0x0000000a084c7225 */ /* 0x000fe200078e0010 */
[----:B------:R-:W-:-:S03]  /*2c0c0*/  SHF.R.U32.HI R81, RZ, 0x1f, R81 ;  /* 0x0000001fff517819 */ /* 0x000fc60000011651 */
[----:B------:R-:W-:Y:S01]  /*2c0d0*/  IMAD.MOV.U32 R75, RZ, RZ, RZ ;  /* 0x000000ffff4b7224 */ /* 0x000fe200078e00ff */
[----:B------:R-:W-:Y:S01]  /*2c0e0*/  LOP3.LUT R81, R81, 0x1, RZ, 0xc0, !PT ;  /* 0x0000000151517812 */ /* 0x000fe200078ec0ff */
[----:B------:R-:W-:Y:S01]  /*2c0f0*/  IMAD.X R16, R79, 0x1, R78, P3 ;  /* 0x000000014f107824 */ /* 0x000fe200018e064e */
[----:B------:R-:W-:Y:S01]  /*2c100*/  ISETP.GE.U32.AND P3, PT, R76, RZ, PT ;  /* 0x000000ff4c00720c */ /* 0x000fe20003f66070 */
[----:B------:R-:W-:Y:S01]  /*2c110*/  IMAD.IADD R136, R188, 0x1, R77 ;  /* 0x00000001bc887824 */ /* 0x000fe200078e024d */
[----:B------:R-:W-:Y:S01]  /*2c120*/  SEL R77, RZ, 0x1, P2 ;  /* 0x00000001ff4d7807 */ /* 0x000fe20001000000 */
[----:B------:R-:W-:Y:S01]  /*2c130*/  IMAD.WIDE.U32 R74, R9, R9, R74 ;  /* 0x00000009094a7225 */ /* 0x000fe200078e004a */
[----:B------:R-:W-:Y:S02]  /*2c140*/  ISETP.GE.U32.AND.EX P1, PT, R16, R78, PT, P1 ;  /* 0x0000004e1000720c */ /* 0x000fe40003f26110 */
[----:B------:R-:W-:Y:S01]  /*2c150*/  ISETP.GE.U32.AND.EX P2, PT, R136, R17, PT, P3 ;  /* 0x000000118800720c */ /* 0x000fe20003f46130 */
[----:B------:R-:W-:Y:S01]  /*2c160*/  IMAD.WIDE.U32 R18, R11, R10, RZ ;  /* 0x0000000a0b127225 */ /* 0x000fe200078e00ff */
[----:B------:R-:W-:-:S02]  /*2c170*/  IADD3 R77, P3, P5, R77, R74, RZ ;  /* 0x0000004a4d4d7210 */ /* 0x000fc40007d7e0ff */
[----:B------:R-:W-:Y:S01]  /*2c180*/  ISETP.GE.U32.AND.EX P0, PT, R16, R79, PT, P0 ;  /* 0x0000004f1000720c */ /* 0x000fe20003f06100 */
[----:B------:R-:W-:Y:S02]  /*2c190*/  IMAD.IADD R82, R181, 0x1, R75 ;  /* 0x00000001b5527824 */ /* 0x000fe400078e024b */
[----:B------:R-:W-:Y:S02]  /*2c1a0*/  IMAD.MOV.U32 R17, RZ, RZ, RZ ;  /* 0x000000ffff117224 */ /* 0x000fe400078e00ff */
[----:B------:R-:W-:Y:S01]  /*2c1b0*/  IMAD.IADD R83, R190, 0x1, R19 ;  /* 0x00000001be537824 */ /* 0x000fe200078e0213 */
[----:B------:R-:W-:Y:S01]  /*2c1c0*/  SEL R19, RZ, 0x1, P2 ;  /* 0x00000001ff137807 */ /* 0x000fe20001000000 */
[----:B------:R-:W-:Y:S01]  /*2c1d0*/  IMAD.WIDE.U32 R74, R9, R11, R16 ;  /* 0x0000000b094a7225 */ /* 0x000fe200078e0010 */
[----:B------:R-:W-:Y:S02]  /*2c1e0*/  IADD3 R17, P2, PT, R77, R76, RZ ;  /* 0x0000004c4d117210 */ /* 0x000fe40007f5e0ff */
[----:B------:R-:W-:Y:S01]  /*2c1f0*/  IADD3.X R82, PT, PT, RZ, R82, R81, P3, P5 ;  /* 0x00000052ff527210 */ /* 0x000fe20001fea451 */
[----:B------:R-:W-:Y:S01]  /*2c200*/  IMAD.WIDE.U32 R80, R13, R8, RZ ;  /* 0x000000080d507225 */ /* 0x000fe200078e00ff */
[----:B------:R-:W-:-:S02]  /*2c210*/  IADD3 R72, P3, P5, R19, R74, RZ ;  /* 0x0000004a13487210 */ /* 0x000fc40007d7e0ff */
[C---:B------:R-:W-:Y:S01]  /*2c220*/  IADD3 R138, P6, PT, R17.reuse, R76, RZ ;  /* 0x0000004c118a7210 */ /* 0x040fe20007fde0ff */
[----:B------:R-:W-:Y:S01]  /*2c230*/  IMAD.X R19, R136, 0x1, R82, P2 ;  /* 0x0000000188137824 */ /* 0x000fe200010e0652 */
[----:B------:R-:W-:Y:S01]  /*2c240*/  ISETP.GE.U32.AND P2, PT, R17, R77, PT ;  /* 0x0000004d1100720c */ /* 0x000fe20003f46070 */
[----:B------:R-:W-:Y:S01]  /*2c250*/  IMAD.WIDE.U32 R78, R12, R9, RZ ;  /* 0x000000090c4e7225 */ /* 0x000fe200078e00ff */
[----:B------:R-:W-:Y:S02]  /*2c260*/  SEL R16, RZ, 0x1, P1 ;  /* 0x00000001ff107807 */ /* 0x000fe40000800000 */
[----:B------:R-:W-:Y:S01]  /*2c270*/  ISETP.GE.U32.AND P1, PT, R138, R17, PT ;  /* 0x000000118a00720c */ /* 0x000fe20003f26070 */
[C---:B------:R-:W-:Y:S01]  /*2c280*/  IMAD.X R136, R19.reuse, 0x1, R136, P6 ;  /* 0x0000000113887824 */ /* 0x040fe200030e0688 */
[----:B------:R-:W-:Y:S01]  /*2c290*/  ISETP.GE.U32.AND.EX P2, PT, R19, R82, PT, P2 ;  /* 0x000000521300720c */ /* 0x000fe20003f46120 */
[----:B------:R-:W-:Y:S01]  /*2c2a0*/  IMAD.IADD R75, R190, 0x1, R75 ;  /* 0x00000001be4b7824 */ /* 0x000fe200078e024b */
[----:B------:R-:W-:Y:S01]  /*2c2b0*/  SEL R74, RZ, 0x1, P0 ;  /* 0x00000001ff4a7807 */ /* 0x000fe20000000000 */
[----:B------:R-:W-:Y:S01]  /*2c2c0*/  IMAD.MOV.U32 R76, RZ, RZ, RZ ;  /* 0x000000ffff4c7224 */ /* 0x000fe200078e00ff */
[----:B------:R-:W-:Y:S01]  /*2c2d0*/  IADD3 R77, P0, PT, R80, R78, RZ ;  /* 0x0000004e504d7210 */ /* 0x000fe20007f1e0ff */
[----:B------:R-:W-:Y:S01]  /*2c2e0*/  IMAD.SHL.U32 R73, R18, 0x2, RZ ;  /* 0x0000000212497824 */ /* 0x000fe200078e00ff */
[----:B------:R-:W-:Y:S01]  /*2c2f0*/  ISETP.GE.U32.AND.EX P1, PT, R136, R19, PT, P1 ;  /* 0x000000138800720c */ /* 0x000fe20003f26110 */
[----:B------:R-:W-:Y:S01]  /*2c300*/  IMAD.IADD R140, R81, 0x1, R178 ;  /* 0x00000001518c7824 */ /* 0x000fe200078e02b2 */
[----:B------:R-:W-:-:S02]  /*2c310*/  SEL R151, RZ, 0x1, P2 ;  /* 0x00000001ff977807 */ /* 0x000fc40001000000 */
[-C--:B------:R-:W-:Y:S01]  /*2c320*/  IADD3.X R155, PT, PT, RZ, R75.reuse, R16, P3, P5 ;  /* 0x0000004bff9b7210 */ /* 0x080fe20001fea410 */
[----:B------:R-:W-:Y:S01]  /*2c330*/  IMAD.WIDE.U32 R16, R8, R12, R76 ;  /* 0x0000000c08107225 */ /* 0x000fe200078e004c */
[----:B------:R-:W-:Y:S02]  /*2c340*/  SEL R19, RZ, 0x1, P1 ;  /* 0x00000001ff137807 */ /* 0x000fe40000800000 */
[-C--:B------:R-:W-:Y:S01]  /*2c350*/  IADD3 R151, P1, PT, R151, R72.reuse, RZ ;  /* 0x0000004897977210 */ /* 0x080fe20007f3e0ff */
[----:B------:R-:W-:Y:S01]  /*2c360*/  IMAD.IADD R144, R179, 0x1, R17 ;  /* 0x00000001b3907824 */ /* 0x000fe200078e0211 */
[----:B------:R-:W-:Y:S02]  /*2c370*/  IADD3.X R74, PT, PT, RZ, R75, R74, P3, P5 ;  /* 0x0000004bff4a7210 */ /* 0x000fe40001fea44a */
[----:B------:R-:W-:Y:S01]  /*2c380*/  IADD3 R19, P3, PT, R19, R72, RZ ;  /* 0x0000004813137210 */ /* 0x000fe20007f7e0ff */
[----:B------:R-:W-:Y:S01]  /*2c390*/  IMAD.X R155, RZ, RZ, R155, P1 ;  /* 0x000000ffff9b7224 */ /* 0x000fe200008e069b */
[----:B------:R-:W-:Y:S01]  /*2c3a0*/  IADD3 R82, P2, PT, R151, R16, RZ ;  /* 0x0000001097527210 */ /* 0x000fe20007f5e0ff */
[----:B------:R-:W-:Y:S01]  /*2c3b0*/  IMAD.MOV.U32 R72, RZ, RZ, RZ ;  /* 0x000000ffff487224 */ /* 0x000fe200078e00ff */
[----:B------:R-:W-:Y:S01]  /*2c3c0*/  SHF.R.U64 R18, R18, 0x1f, R83 ;  /* 0x0000001f12127819 */ /* 0x000fe20000001253 */
[----:B------:R-:W-:Y:S01]  /*2c3d0*/  IMAD.X R17, RZ, RZ, R74, P3 ;  /* 0x000000ffff117224 */ /* 0x000fe200018e064a */
[C---:B------:R-:W-:Y:S01]  /*2c3e0*/  IADD3 R76, P1, PT, R19.reuse, R82, RZ ;  /* 0x00000052134c7210 */ /* 0x040fe20007f3e0ff */
[----:B------:R-:W-:Y:S01]  /*2c3f0*/  IMAD.X R142, R144, 0x1, R155, P2 ;  /* 0x00000001908e7824 */ /* 0x000fe200010e069b */
[----:B------:R-:W-:Y:S01]  /*2c400*/  ISETP.NE.U32.AND P3, PT, R19, RZ, PT ;  /* 0x000000ff1300720c */ /* 0x000fe20003f65070 */
[----:B------:R-:W-:Y:S01]  /*2c410*/  IMAD.WIDE.U32 R74, R10, R10, R72 ;  /* 0x0000000a0a4a7225 */ /* 0x000fe200078e0048 */
[----:B------:R-:W-:-:S02]  /*2c420*/  ISETP.GE.U32.AND P5, PT, R76, R82, PT ;  /* 0x000000524c00720c */ /* 0x000fc40003fa6070 */
[----:B------:R-:W-:Y:S01]  /*2c430*/  ISETP.GE.U32.AND P2, PT, R77, R80, PT ;  /* 0x000000504d00720c */ /* 0x000fe20003f46070 */
[----:B------:R-:W-:Y:S01]  /*2c440*/  IMAD.X R149, R17, 0x1, R142, P1 ;  /* 0x0000000111957824 */ /* 0x000fe200008e068e */
[----:B------:R-:W-:Y:S01]  /*2c450*/  ISETP.GE.U32.AND P1, PT, R74, RZ, PT ;  /* 0x000000ff4a00720c */ /* 0x000fe20003f26070 */
[----:B------:R-:W-:Y:S02]  /*2c460*/  IMAD.IADD R147, R188, 0x1, R75 ;  /* 0x00000001bc937824 */ /* 0x000fe400078e024b */
[----:B------:R-:W-:Y:S01]  /*2c470*/  IMAD.IADD R75, R79, 0x1, R179 ;  /* 0x000000014f4b7824 */ /* 0x000fe200078e02b3 */
[----:B------:R-:W-:Y:S01]  /*2c480*/  ISETP.GE.U32.AND.EX P5, PT, R149, R142, PT, P5 ;  /* 0x0000008e9500720c */ /* 0x000fe20003fa6150 */
[----:B------:R-:W-:Y:S01]  /*2c490*/  IMAD.MOV.U32 R19, RZ, RZ, RZ ;  /* 0x000000ffff137224 */ /* 0x000fe200078e00ff */
[----:B------:R-:W-:Y:S01]  /*2c4a0*/  ISETP.GE.U32.AND.EX P1, PT, R147, R73, PT, P1 ;  /* 0x000000499300720c */ /* 0x000fe20003f26110 */
[----:B------:R-:W-:Y:S01]  /*2c4b0*/  IMAD.X R72, R75, 0x1, R140, P0 ;  /* 0x000000014b487824 */ /* 0x000fe200000e068c */
[----:B------:R-:W-:Y:S01]  /*2c4c0*/  ISETP.NE.AND.EX P3, PT, R17, RZ, !P5, P3 ;  /* 0x000000ff1100720c */ /* 0x000fe20006f65330 */
[----:B------:R-:W-:Y:S01]  /*2c4d0*/  IMAD.WIDE.U32 R18, R11, R11, R18 ;  /* 0x0000000b0b127225 */ /* 0x000fe200078e0012 */
[----:B------:R-:W-:-:S02]  /*2c4e0*/  SEL R81, RZ, 0x1, P1 ;  /* 0x00000001ff517807 */ /* 0x000fc40000800000 */
[----:B------:R-:W-:Y:S01]  /*2c4f0*/  SEL R17, RZ, 0x1, !P3 ;  /* 0x00000001ff117807 */ /* 0x000fe20005800000 */
[----:B------:R-:W-:Y:S01]  /*2c500*/  IMAD.MOV.U32 R73, RZ, RZ, RZ ;  /* 0x000000ffff497224 */ /* 0x000fe200078e00ff */
[----:B------:R-:W-:Y:S01]  /*2c510*/  ISETP.GE.U32.AND.EX P2, PT, R72, R140, PT, P2 ;  /* 0x0000008c4800720c */ /* 0x000fe20003f46120 */
[----:B------:R-:W-:Y:S01]  /*2c520*/  IMAD.IADD R140, R190, 0x1, R19 ;  /* 0x00000001be8c7824 */ /* 0x000fe200078e0213 */
[----:B------:R-:W-:Y:S02]  /*2c530*/  IADD3 R17, P3, PT, R17, R76, RZ ;  /* 0x0000004c11117210 */ /* 0x000fe40007f7e0ff */
[----:B------:R-:W-:Y:S02]  /*2c540*/  SHF.R.U32.HI R19, RZ, 0x1f, R83 ;  /* 0x0000001fff137819 */ /* 0x000fe40000011653 */
[----:B------:R-:W-:Y:S01]  /*2c550*/  IADD3 R81, P6, P5, R81, R18, RZ ;  /* 0x0000001251517210 */ /* 0x000fe20007dde0ff */
[----:B------:R-:W-:Y:S01]  /*2c560*/  IMAD.X R18, RZ, RZ, R149, P3 ;  /* 0x000000ffff127224 */ /* 0x000fe200018e0695 */
[----:B------:R-:W-:-:S02]  /*2c570*/  ISETP.GT.U32.AND P3, PT, R76, R17, PT ;  /* 0x000000114c00720c */ /* 0x000fc40003f64070 */
[----:B------:R-:W-:Y:S02]  /*2c580*/  LOP3.LUT R19, R19, 0x1, RZ, 0xc0, !PT ;  /* 0x0000000113137812 */ /* 0x000fe400078ec0ff */
[----:B------:R-:W-:Y:S02]  /*2c590*/  ISETP.GT.U32.AND.EX P3, PT, R149, R18, PT, P3 ;  /* 0x000000129500720c */ /* 0x000fe40003f64130 */
[----:B------:R-:W-:Y:S02]  /*2c5a0*/  IADD3.X R140, PT, PT, RZ, R140, R19, P6, P5 ;  /* 0x0000008cff8c7210 */ /* 0x000fe400037ea413 */
[----:B------:R-:W-:Y:S02]  /*2c5b0*/  ISETP.GE.U32.AND P1, PT, R16, RZ, PT ;  /* 0x000000ff1000720c */ /* 0x000fe40003f26070 */
[----:B------:R-:W-:Y:S02]  /*2c5c0*/  IADD3 R19, P5, PT, R17, R74, RZ ;  /* 0x0000004a11137210 */ /* 0x000fe40007fbe0ff */
[----:B------:R-:W-:Y:S01]  /*2c5d0*/  ISETP.GE.U32.AND P0, PT, R77, R78, PT ;  /* 0x0000004e4d00720c */ /* 0x000fe20003f06070 */
[----:B------:R-:W-:Y:S01]  /*2c5e0*/  IMAD.WIDE.U32 R78, R15, R8, RZ ;  /* 0x000000080f4e7225 */ /* 0x000fe200078e00ff */
[----:B------:R-:W-:-:S02]  /*2c5f0*/  SEL R17, R76, R17, P3 ;  /* 0x000000114c117207 */ /* 0x000fc40001800000 */
[----:B------:R-:W-:Y:S01]  /*2c600*/  ISETP.GE.U32.AND.EX P1, PT, R144, R77, PT, P1 ;  /* 0x0000004d9000720c */ /* 0x000fe20003f26110 */
[----:B------:R-:W-:Y:S01]  /*2c610*/  IMAD.X R147, R18, 0x1, R147, P5 ;  /* 0x0000000112937824 */ /* 0x000fe200028e0693 */
[----:B------:R-:W-:Y:S01]  /*2c620*/  ISETP.GE.U32.AND.EX P0, PT, R72, R75, PT, P0 ;  /* 0x0000004b4800720c */ /* 0x000fe20003f06100 */
[----:B------:R-:W-:Y:S01]  /*2c630*/  IMAD.WIDE.U32 R72, R9, R13, R72 ;  /* 0x0000000d09487225 */ /* 0x000fe200078e0048 */
[----:B------:R-:W-:Y:S02]  /*2c640*/  SEL R18, R149, R18, P3 ;  /* 0x0000001295127207 */ /* 0x000fe40001800000 */
[----:B------:R-:W-:Y:S01]  /*2c650*/  ISETP.GT.U32.AND P5, PT, R17, R19, PT ;  /* 0x000000131100720c */ /* 0x000fe20003fa4070 */
[----:B------:R-:W-:Y:S01]  /*2c660*/  IMAD.IADD R153, R178, 0x1, R73 ;  /* 0x00000001b2997824 */ /* 0x000fe200078e0249 */
[----:B------:R-:W-:Y:S01]  /*2c670*/  ISETP.GE.U32.AND P6, PT, R82, R151, PT ;  /* 0x000000975200720c */ /* 0x000fe20003fc6070 */
[----:B------:R-:W-:Y:S01]  /*2c680*/  IMAD.WIDE.U32 R76, R13, R10, RZ ;  /* 0x0000000a0d4c7225 */ /* 0x000fe200078e00ff */
[----:B------:R-:W-:-:S02]  /*2c690*/  SEL R75, RZ, 0x1, P1 ;  /* 0x00000001ff4b7807 */ /* 0x000fc40000800000 */
[----:B------:R-:W-:Y:S02]  /*2c6a0*/  ISETP.GT.U32.AND.EX P5, PT, R18, R147, PT, P5 ;  /* 0x000000931200720c */ /* 0x000fe40003fa4150 */
[----:B------:R-:W-:Y:S01]  /*2c6b0*/  IADD3 R150, P1, P3, R75, R72, RZ ;  /* 0x000000484b967210 */ /* 0x000fe20007b3e0ff */
[----:B------:R-:W-:Y:S01]  /*2c6c0*/  IMAD.WIDE.U32 R74, R14, R9, RZ ;  /* 0x000000090e4a7225 */ /* 0x000fe200078e00ff */
[----:B------:R-:W-:Y:S02]  /*2c6d0*/  ISETP.GE.U32.AND.EX P6, PT, R142, R155, PT, P6 ;  /* 0x0000009b8e00720c */ /* 0x000fe40003fc6160 */
[----:B------:R-:W-:Y:S01]  /*2c6e0*/  SEL R152, RZ, 0x1, P2 ;  /* 0x00000001ff987807 */ /* 0x000fe20001000000 */
[----:B------:R-:W-:Y:S01]  /*2c6f0*/  IMAD.MOV.U32 R72, RZ, RZ, RZ ;  /* 0x000000ffff487224 */ /* 0x000fe200078e00ff */
[----:B------:R-:W-:Y:S01]  /*2c700*/  IADD3 R142, P2, PT, R19, R16, RZ ;  /* 0x00000010138e7210 */ /* 0x000fe20007f5e0ff */
[----:B------:R-:W-:Y:S01]  /*2c710*/  IMAD.IADD R151, R75, 0x1, R177 ;  /* 0x000000014b977824 */ /* 0x000fe200078e02b1 */
[----:B------:R-:W-:-:S02]  /*2c720*/  SEL R16, RZ, 0x1, !P5 ;  /* 0x00000001ff107807 */ /* 0x000fc40006800000 */
[----:B------:R-:W-:Y:S02]  /*2c730*/  SEL R148, RZ, 0x1, P6 ;  /* 0x00000001ff947807 */ /* 0x000fe40003000000 */
[----:B------:R-:W-:Y:S02]  /*2c740*/  IADD3 R73, P5, PT, R78, R74, RZ ;  /* 0x0000004a4e497210 */ /* 0x000fe40007fbe0ff */
[----:B------:R-:W-:Y:S02]  /*2c750*/  IADD3 R16, P6, PT, R16, R81, RZ ;  /* 0x0000005110107210 */ /* 0x000fe40007fde0ff */
[----:B------:R-:W-:Y:S01]  /*2c760*/  IADD3.X R152, PT, PT, RZ, R153, R152, P1, P3 ;  /* 0x00000099ff987210 */ /* 0x000fe20000fe6498 */
[----:B------:R-:W-:Y:S01]  /*2c770*/  IMAD.WIDE.U32 R82, R8, R14, R72 ;  /* 0x0000000e08527225 */ /* 0x000fe200078e0048 */
[----:B------:R-:W-:Y:S02]  /*2c780*/  SEL R80, RZ, 0x1, P0 ;  /* 0x00000001ff507807 */ /* 0x000fe40000000000 */
[----:B------:R-:W-:Y:S01]  /*2c790*/  ISETP.GE.U32.AND P0, PT, R142, R19, PT ;  /* 0x000000138e00720c */ /* 0x000fe20003f06070 */
[----:B------:R-:W-:Y:S01]  /*2c7a0*/  IMAD.X R81, RZ, RZ, R140, P6 ;  /* 0x000000ffff517224 */ /* 0x000fe200030e068c */
[----:B------:R-:W-:Y:S01]  /*2c7b0*/  IADD3 R148, P6, PT, R148, R150, RZ ;  /* 0x0000009694947210 */ /* 0x000fe20007fde0ff */
[----:B------:R-:W-:-:S02]  /*2c7c0*/  IMAD.X R140, R147, 0x1, R144, P2 ;  /* 0x00000001938c7824 */ /* 0x000fc400010e0690 */
[----:B------:R-:W-:Y:S01]  /*2c7d0*/  IMAD.IADD R83, R177, 0x1, R83 ;  /* 0x00000001b1537824 */ /* 0x000fe200078e0253 */
[----:B------:R-:W-:Y:S01]  /*2c7e0*/  IADD3 R149, P2, PT, R148, R82, RZ ;  /* 0x0000005294957210 */ /* 0x000fe20007f5e0ff */
[----:B------:R-:W-:Y:S01]  /*2c7f0*/  IMAD.X R152, RZ, RZ, R152, P6 ;  /* 0x000000ffff987224 */ /* 0x000fe200030e0698 */
[----:B------:R-:W-:Y:S01]  /*2c800*/  ISETP.GE.U32.AND.EX P6, PT, R140, R147, PT, P0 ;  /* 0x000000938c00720c */ /* 0x000fe20003fc6100 */
[----:B------:R-:W-:Y:S01]  /*2c810*/  IMAD.WIDE.U32 R18, R12, R11, RZ ;  /* 0x0000000b0c127225 */ /* 0x000fe200078e00ff */
[-C--:B------:R-:W-:Y:S02]  /*2c820*/  IADD3 R144, P0, PT, R16, R149.reuse, RZ ;  /* 0x0000009510907210 */ /* 0x080fe40007f1e0ff */
[----:B------:R-:W-:Y:S01]  /*2c830*/  SEL R17, RZ, 0x1, P6 ;  /* 0x00000001ff117807 */ /* 0x000fe20003000000 */
[----:B------:R-:W-:Y:S01]  /*2c840*/  IMAD.X R147, R83, 0x1, R152, P2 ;  /* 0x0000000153937824 */ /* 0x000fe200010e0698 */
[----:B------:R-:W-:Y:S01]  /*2c850*/  ISETP.GE.U32.AND P2, PT, R144, R149, PT ;  /* 0x000000959000720c */ /* 0x000fe20003f46070 */
[----:B------:R-:W-:Y:S01]  /*2c860*/  IMAD.IADD R72, R178, 0x1, R77 ;  /* 0x00000001b2487824 */ /* 0x000fe200078e024d */
[----:B------:R-:W-:Y:S01]  /*2c870*/  IADD3 R77, P6, PT, R76, R18, RZ ;  /* 0x000000124c4d7210 */ /* 0x000fe20007fde0ff */
[----:B------:R-:W-:Y:S01]  /*2c880*/  IMAD.X R146, R81, 0x1, R147, P0 ;  /* 0x0000000151927824 */ /* 0x000fe200000e0693 */
[----:B------:R-:W-:Y:S01]  /*2c890*/  ISETP.NE.U32.AND P0, PT, R16, RZ, PT ;  /* 0x000000ff1000720c */ /* 0x000fe20003f05070 */
[----:B------:R-:W-:-:S03]  /*2c8a0*/  IMAD.IADD R19, R179, 0x1, R19 ;  /* 0x00000001b3137824 */ /* 0x000fc600078e0213 */
[----:B------:R-:W-:Y:S01]  /*2c8b0*/  ISETP.GE.U32.AND.EX P2, PT, R146, R147, PT, P2 ;  /* 0x000000939200720c */ /* 0x000fe20003f46120 */
[----:B------:R-:W-:Y:S01]  /*2c8c0*/  IMAD.X R16, R19, 0x1, R72, P6 ;  /* 0x0000000113107824 */ /* 0x000fe200030e0648 */
[----:B------:R-:W-:Y:S01]  /*2c8d0*/  ISETP.GE.U32.AND P6, PT, R77, R76, PT ;  /* 0x0000004c4d00720c */ /* 0x000fe20003fc6070 */
[----:B------:R-:W-:Y:S01]  /*2c8e0*/  IMAD.IADD R76, R79, 0x1, R176 ;  /* 0x000000014f4c7824 */ /* 0x000fe200078e02b0 */
[----:B------:R-:W-:Y:S02]  /*2c8f0*/  ISETP.NE.AND.EX P0, PT, R81, RZ, !P2, P0 ;  /* 0x000000ff5100720c */ /* 0x000fe40005705300 */
[----:B------:R-:W-:Y:S01]  /*2c900*/  ISETP.GE.U32.AND P2, PT, R77, R18, PT ;  /* 0x000000124d00720c */ /* 0x000fe20003f46070 */
[----:B------:R-:W-:Y:S01]  /*2c910*/  IMAD.X R18, R151, 0x1, R76, P5 ;  /* 0x0000000197127824 */ /* 0x000fe200028e064c */
[----:B------:R-:W-:Y:S02]  /*2c920*/  SEL R75, RZ, 0x1, !P0 ;  /* 0x00000001ff4b7807 */ /* 0x000fe40004000000 */
[----:B------:R-:W-:-:S02]  /*2c930*/  ISETP.GE.U32.AND P0, PT, R73, R78, PT ;  /* 0x0000004e4900720c */ /* 0x000fc40003f06070 */
[----:B------:R-:W-:Y:S02]  /*2c940*/  IADD3 R75, P5, PT, R75, R144, RZ ;  /* 0x000000904b4b7210 */ /* 0x000fe40007fbe0ff */
[----:B------:R-:W-:Y:S01]  /*2c950*/  ISETP.GE.U32.AND.EX P0, PT, R18, R76, PT, P0 ;  /* 0x0000004c1200720c */ /* 0x000fe20003f06100 */
[----:B------:R-:W-:Y:S01]  /*2c960*/  IMAD.MOV.U32 R76, RZ, RZ, RZ ;  /* 0x000000ffff4c7224 */ /* 0x000fe200078e00ff */
[----:B------:R-:W-:Y:S01]  /*2c970*/  ISETP.GE.U32.AND.EX P2, PT, R16, R19, PT, P2 ;  /* 0x000000131000720c */ /* 0x000fe20003f46120 */
[----:B------:R-:W-:Y:S01]  /*2c980*/  IMAD.X R81, RZ, RZ, R146, P5 ;  /* 0x000000ffff517224 */ /* 0x000fe200028e0692 */
[----:B------:R-:W-:Y:S01]  /*2c990*/  IADD3.X R19, PT, PT, RZ, R153, R80, P1, P3 ;  /* 0x00000099ff137210 */ /* 0x000fe20000fe6450 */
[----:B------:R-:W-:Y:S01]  /*2c9a0*/  IMAD.WIDE.U32 R78, R10, R12, R76 ;  /* 0x0000000c0a4e7225 */ /* 0x000fe200078e004c */
[----:B------:R-:W-:Y:S02]  /*2c9b0*/  IADD3 R17, P1, PT, R17, R150, RZ ;  /* 0x0000009611117210 */ /* 0x000fe40007f3e0ff */
[----:B------:R-:W-:Y:S01]  /*2c9c0*/  ISETP.GT.U32.AND P5, PT, R144, R75, PT ;  /* 0x0000004b9000720c */ /* 0x000fe20003fa4070 */
[----:B------:R-:W-:Y:S01]  /*2c9d0*/  IMAD.IADD R150, R179, 0x1, R79 ;  /* 0x00000001b3967824 */ /* 0x000fe200078e024f */
[----:B------:R-:W-:Y:S01]  /*2c9e0*/  IADD3 R79, P3, PT, R75, R78, RZ ;  /* 0x0000004e4b4f7210 */ /* 0x000fe20007f7e0ff */
[----:B------:R-:W-:Y:S01]  /*2c9f0*/  IMAD.X R19, RZ, RZ, R19, P1 ;  /* 0x000000ffff137224 */ /* 0x000fe200008e0613 */
[----:B------:R-:W-:-:S02]  /*2ca00*/  ISETP.GT.U32.AND.EX P5, PT, R146, R81, PT, P5 ;  /* 0x000000519200720c */ /* 0x000fc40003fa4150 */
[----:B------:R-:W-:Y:S01]  /*2ca10*/  ISETP.GE.U32.AND.EX P6, PT, R16, R72, PT, P6 ;  /* 0x000000481000720c */ /* 0x000fe20003fc6160 */
[----:B------:R-:W-:Y:S01]  /*2ca20*/  IMAD.X R76, R81, 0x1, R150, P3 ;  /* 0x00000001514c7824 */ /* 0x000fe200018e0696 */
[----:B------:R-:W-:Y:S02]  /*2ca30*/  IADD3 R80, P3, PT, R17, R79, RZ ;  /* 0x0000004f11507210 */ /* 0x000fe40007f7e0ff */
[----:B------:R-:W-:Y:S02]  /*2ca40*/  SEL R72, R144, R75, P5 ;  /* 0x0000004b90487207 */ /* 0x000fe40002800000 */
[----:B------:R-:W-:Y:S02]  /*2ca50*/  ISETP.GE.U32.AND P1, PT, R149, R148, PT ;  /* 0x000000949500720c */ /* 0x000fe40003f26070 */
[----:B------:R-:W-:Y:S01]  /*2ca60*/  SEL R75, R146, R81, P5 ;  /* 0x00000051924b7207 */ /* 0x000fe20002800000 */
[----:B------:R-:W-:Y:S01]  /*2ca70*/  IMAD.X R146, R19, 0x1, R76, P3 ;  /* 0x0000000113927824 */ /* 0x000fe200018e064c */
[----:B------:R-:W-:-:S02]  /*2ca80*/  SEL R148, RZ, 0x1, P6 ;  /* 0x00000001ff947807 */ /* 0x000fc40003000000 */
[----:B------:R-:W-:Y:S02]  /*2ca90*/  ISETP.GE.U32.AND P6, PT, R80, R79, PT ;  /* 0x0000004f5000720c */ /* 0x000fe40003fc6070 */
[----:B------:R-:W-:Y:S01]  /*2caa0*/  ISETP.NE.U32.AND P3, PT, R17, RZ, PT ;  /* 0x000000ff1100720c */ /* 0x000fe20003f65070 */
[----:B------:R-:W-:Y:S01]  /*2cab0*/  IMAD.MOV.U32 R17, RZ, RZ, RZ ;  /* 0x000000ffff117224 */ /* 0x000fe200078e00ff */
[----:B------:R-:W-:Y:S02]  /*2cac0*/  ISETP.GE.U32.AND.EX P6, PT, R146, R76, PT, P6 ;  /* 0x0000004c9200720c */ /* 0x000fe40003fc6160 */
[----:B------:R-:W-:Y:S01]  /*2cad0*/  ISETP.GE.U32.AND P5, PT, R78, RZ, PT ;  /* 0x000000ff4e00720c */ /* 0x000fe20003fa6070 */
[----:B------:R-:W-:Y:S01]  /*2cae0*/  IMAD.WIDE.U32 R16, R11, R13, R16 ;  /* 0x0000000d0b107225 */ /* 0x000fe200078e0010 */
[----:B------:R-:W-:Y:S02]  /*2caf0*/  ISETP.NE.AND.EX P3, PT, R19, RZ, !P6, P3 ;  /* 0x000000ff1300720c */ /* 0x000fe40007765330 */
[----:B------:R-:W-:Y:S01]  /*2cb00*/  SEL R144, RZ, 0x1, P2 ;  /* 0x00000001ff907807 */ /* 0x000fe20001000000 */
[----:B------:R-:W-:Y:S01]  /*2cb10*/  IMAD.MOV.U32 R19, RZ, RZ, RZ ;  /* 0x000000ffff137224 */ /* 0x000fe200078e00ff */
[----:B------:R-:W-:Y:S01]  /*2cb20*/  ISETP.GT.U32.AND P2, PT, R72, R79, PT ;  /* 0x0000004f4800720c */ /* 0x000fe20003f44070 */
[----:B------:R-:W-:Y:S01]  /*2cb30*/  IMAD.IADD R149, R178, 0x1, R17 ;  /* 0x00000001b2957824 */ /* 0x000fe200078e0211 */
[----:B------:R-:W-:-:S02]  /*2cb40*/  ISETP.GE.U32.AND.EX P5, PT, R150, R77, PT, P5 ;  /* 0x0000004d9600720c */ /* 0x000fc40003fa6150 */
[----:B------:R-:W-:Y:S02]  /*2cb50*/  SEL R72, RZ, 0x1, !P3 ;  /* 0x00000001ff487807 */ /* 0x000fe40005800000 */
[----:B------:R-:W-:Y:S01]  /*2cb60*/  ISETP.GT.U32.AND.EX P2, PT, R75, R76, PT, P2 ;  /* 0x0000004c4b00720c */ /* 0x000fe20003f44120 */
[----:B------:R-:W-:Y:S01]  /*2cb70*/  IMAD.WIDE.U32 R76, R9, R15, R18 ;  /* 0x0000000f094c7225 */ /* 0x000fe200078e0012 */
[----:B------:R-:W-:Y:S02]  /*2cb80*/  SEL R79, RZ, 0x1, P5 ;  /* 0x00000001ff4f7807 */ /* 0x000fe40002800000 */
[----:B------:R-:W-:Y:S01]  /*2cb90*/  IADD3 R19, P5, PT, R72, R80, RZ ;  /* 0x0000005048137210 */ /* 0x000fe20007fbe0ff */
[----:B------:R-:W-:Y:S01]  /*2cba0*/  IMAD.IADD R160, R176, 0x1, R77 ;  /* 0x00000001b0a07824 */ /* 0x000fe200078e024d */
[----:B------:R-:W-:Y:S02]  /*2cbb0*/  ISETP.GE.U32.AND P6, PT, R82, RZ, PT ;  /* 0x000000ff5200720c */ /* 0x000fe40003fc6070 */
[----:B------:R-:W-:Y:S01]  /*2cbc0*/  ISETP.GE.U32.AND.EX P1, PT, R147, R152, PT, P1 ;  /* 0x000000989300720c */ /* 0x000fe20003f26110 */
[----:B------:R-:W-:Y:S01]  /*2cbd0*/  IMAD.X R17, RZ, RZ, R146, P5 ;  /* 0x000000ffff117224 */ /* 0x000fe200028e0692 */
[----:B------:R-:W-:-:S02]  /*2cbe0*/  ISETP.GE.U32.AND.EX P3, PT, R83, R73, PT, P6 ;  /* 0x000000495300720c */ /* 0x000fc40003f66160 */
[----:B------:R-:W-:Y:S02]  /*2cbf0*/  ISETP.GT.U32.AND P6, PT, R80, R19, PT ;  /* 0x000000135000720c */ /* 0x000fe40003fc4070 */
[----:B------:R-:W-:Y:S02]  /*2cc00*/  IADD3 R147, P5, PT, R19, R78, RZ ;  /* 0x0000004e13937210 */ /* 0x000fe40007fbe0ff */
[----:B------:R-:W-:Y:S02]  /*2cc10*/  SEL R157, RZ, 0x1, P3 ;  /* 0x00000001ff9d7807 */ /* 0x000fe40001800000 */
[----:B------:R-:W-:Y:S01]  /*2cc20*/  ISETP.GT.U32.AND.EX P6, PT, R146, R17, PT, P6 ;  /* 0x000000119200720c */ /* 0x000fe20003fc4160 */
[----:B------:R-:W-:Y:S01]  /*2cc30*/  IMAD.X R150, R17, 0x1, R150, P5 ;  /* 0x0000000111967824 */ /* 0x000fe200028e0696 */
[----:B------:R-:W-:Y:S02]  /*2cc40*/  SEL R81, RZ, 0x1, P1 ;  /* 0x00000001ff517807 */ /* 0x000fe40000800000 */
[----:B------:R-:W-:-:S02]  /*2cc50*/  SEL R72, RZ, 0x1, !P2 ;  /* 0x00000001ff487807 */ /* 0x000fc40005000000 */
[----:B------:R-:W-:Y:S02]  /*2cc60*/  IADD3 R79, P1, P2, R79, R16, RZ ;  /* 0x000000104f4f7210 */ /* 0x000fe40007a3e0ff */
[----:B------:R-:W-:Y:S02]  /*2cc70*/  IADD3 R157, P3, P5, R157, R76, RZ ;  /* 0x0000004c9d9d7210 */ /* 0x000fe40007d7e0ff */
[----:B------:R-:W-:Y:S02]  /*2cc80*/  SEL R16, R80, R19, P6 ;  /* 0x0000001350107207 */ /* 0x000fe40003000000 */
[----:B------:R-:W-:Y:S02]  /*2cc90*/  SEL R77, RZ, 0x1, P0 ;  /* 0x00000001ff4d7807 */ /* 0x000fe40000000000 */
[----:B------:R-:W-:Y:S02]  /*2cca0*/  SEL R19, R146, R17, P6 ;  /* 0x0000001192137207 */ /* 0x000fe40003000000 */
[----:B------:R-:W-:-:S02]  /*2ccb0*/  IADD3.X R75, PT, PT, RZ, R149, R148, P1, P2 ;  /* 0x00000095ff4b7210 */ /* 0x000fc40000fe4494 */
[----:B------:R-:W-:Y:S02]  /*2ccc0*/  IADD3 R72, P6, PT, R72, R79, RZ ;  /* 0x0000004f48487210 */ /* 0x000fe40007fde0ff */
[----:B------:R-:W-:Y:S01]  /*2ccd0*/  IADD3 R17, P0, PT, R81, R157, RZ ;  /* 0x0000009d51117210 */ /* 0x000fe20007f1e0ff */
[----:B------:R-:W-:Y:S01]  /*2cce0*/  IMAD.WIDE.U32 R80, R14, R11, RZ ;  /* 0x0000000b0e507225 */ /* 0x000fe200078e00ff */
[----:B------:R-:W-:Y:S02]  /*2ccf0*/  IADD3.X R76, PT, PT, RZ, R160, R77, P3, P5 ;  /* 0x000000a0ff4c7210 */ /* 0x000fe40001fea44d */
[----:B------:R-:W-:Y:S01]  /*2cd00*/  IADD3.X R144, PT, PT, RZ, R149, R144, P1, P2 ;  /* 0x00000095ff907210 */ /* 0x000fe20000fe4490 */
[----:B------:R-:W-:Y:S01]  /*2cd10*/  IMAD.X R75, RZ, RZ, R75, P6 ;  /* 0x000000ffff4b7224 */ /* 0x000fe200030e064b */
[CC--:B------:R-:W-:Y:S01]  /*2cd20*/  IADD3 R156, P6, PT, R72.reuse, R17.reuse, RZ ;  /* 0x00000011489c7210 */ /* 0x0c0fe20007fde0ff */
[----:B------:R-:W-:Y:S01]  /*2cd30*/  IMAD.X R76, RZ, RZ, R76, P0 ;  /* 0x000000ffff4c7224 */ /* 0x000fe200000e064c */
[----:B------:R-:W-:Y:S01]  /*2cd40*/  ISETP.NE.U32.AND P1, PT, R72, RZ, PT ;  /* 0x000000ff4800720c */ /* 0x000fe20003f25070 */
[----:B------:R-:W-:Y:S01]  /*2cd50*/  IMAD.IADD R155, R177, 0x1, R81 ;  /* 0x00000001b19b7824 */ /* 0x000fe200078e0251 */
[----:B------:R-:W-:Y:S01]  /*2cd60*/  ISETP.GE.U32.AND P0, PT, R156, R17, PT ;  /* 0x000000119c00720c */ /* 0x000fe20003f06070 */
[----:B------:R-:W-:Y:S01]  /*2cd70*/  IMAD.X R158, R75, 0x1, R76, P6 ;  /* 0x000000014b9e7824 */ /* 0x000fe200030e064c */
[----:B------:R-:W-:Y:S01]  /*2cd80*/  ISETP.GT.U32.AND P6, PT, R16, R147, PT ;  /* 0x000000931000720c */ /* 0x000fe20003fc4070 */
[----:B------:R-:W-:-:S03]  /*2cd90*/  IMAD.WIDE.U32 R16, R15, R10, RZ ;  /* 0x0000000a0f107225 */ /* 0x000fc600078e00ff */
[----:B------:R-:W-:Y:S01]  /*2cda0*/  ISETP.GT.U32.AND.EX P2, PT, R19, R150, PT, P6 ;  /* 0x000000961300720c */ /* 0x000fe20003f44160 */
[----:B------:R-:W-:Y:S01]  /*2cdb0*/  IMAD.IADD R148, R176, 0x1, R17 ;  /* 0x00000001b0947824 */ /* 0x000fe200078e0211 */
[----:B------:R-:W-:Y:S01]  /*2cdc0*/  ISETP.GE.U32.AND.EX P0, PT, R158, R76, PT, P0 ;  /* 0x0000004c9e00720c */ /* 0x000fe20003f06100 */
[----:B------:R-:W-:Y:S01]  /*2cdd0*/  IMAD.MOV.U32 R76, RZ, RZ, RZ ;  /* 0x000000ffff4c7224 */ /* 0x000fe200078e00ff */
[----:B------:R-:W-:Y:S02]  /*2cde0*/  SEL R19, RZ, 0x1, !P2 ;  /* 0x00000001ff137807 */ /* 0x000fe40005000000 */
[----:B------:R-:W-:Y:S01]  /*2cdf0*/  ISETP.GE.U32.AND P2, PT, R73, R74, PT ;  /* 0x0000004a4900720c */ /* 0x000fe20003f46070 */
[----:B------:R-:W-:Y:S01]  /*2ce00*/  IMAD.WIDE.U32 R72, R13, R12, RZ ;  /* 0x0000000c0d487225 */ /* 0x000fe200078e00ff */
[----:B------:R-:W-:Y:S02]  /*2ce10*/  ISETP.NE.AND.EX P1, PT, R75, RZ, !P0, P1 ;  /* 0x000000ff4b00720c */ /* 0x000fe40004725310 */
[----:B------:R-:W-:Y:S01]  /*2ce20*/  ISETP.GE.U32.AND.EX P2, PT, R18, R151, PT, P2 ;  /* 0x000000971200720c */ /* 0x000fe20003f46120 */
[----:B------:R-:W-:Y:S01]  /*2ce30*/  IMAD.IADD R75, R178, 0x1, R73 ;  /* 0x00000001b24b7824 */ /* 0x000fe200078e0249 */
[----:B------:R-:W-:Y:S01]  /*2ce40*/  IADD3 R77, P6, PT, R16, R80, RZ ;  /* 0x00000050104d7210 */ /* 0x000fe20007fde0ff */
[----:B------:R-:W-:Y:S01]  /*2ce50*/  IMAD.SHL.U32 R17, R72, 0x2, RZ ;  /* 0x0000000248117824 */ /* 0x000fe200078e00ff */
[----:B------:R-:W-:-:S02]  /*2ce60*/  SEL R151, RZ, 0x1, !P1 ;  /* 0x00000001ff977807 */ /* 0x000fc40004800000 */
[----:B------:R-:W-:Y:S01]  /*2ce70*/  SEL R73, RZ, 0x1, P2 ;  /* 0x00000001ff497807 */ /* 0x000fe20001000000 */
[----:B------:R-:W-:Y:S01]  /*2ce80*/  IMAD.X R74, R155, 0x1, R148, P6 ;  /* 0x000000019b4a7824 */ /* 0x000fe200030e0694 */
[----:B------:R-:W-:Y:S01]  /*2ce90*/  IADD3 R81, P1, PT, R19, R79, RZ ;  /* 0x0000004f13517210 */ /* 0x000fe20007f3e0ff */
[----:B------:R-:W-:Y:S01]  /*2cea0*/  IMAD.WIDE.U32 R78, R10, R14, R76 ;  /* 0x0000000e0a4e7225 */ /* 0x000fe200078e004c */
[----:B------:R-:W-:Y:S02]  /*2ceb0*/  IADD3 R151, P2, PT, R151, R156, RZ ;  /* 0x0000009c97977210 */ /* 0x000fe40007f5e0ff */
[----:B------:R-:W-:Y:S01]  /*2cec0*/  ISETP.GE.U32.AND P0, PT, R77, R16, PT ;  /* 0x000000104d00720c */ /* 0x000fe20003f06070 */
[----:B------:R-:W-:Y:S01]  /*2ced0*/  IMAD.MOV.U32 R16, RZ, RZ, RZ ;  /* 0x000000ffff107224 */ /* 0x000fe200078e00ff */
[----:B------:R-:W-:Y:S01]  /*2cee0*/  SHF.R.U64 R72, R72, 0x1f, R75 ;  /* 0x0000001f48487819 */ /* 0x000fe2000000124b */
[----:B------:R-:W-:Y:S01]  /*2cef0*/  IMAD.X R153, RZ, RZ, R158, P2 ;  /* 0x000000ffff997224 */ /* 0x000fe200010e069e */
[----:B------:R-:W-:Y:S01]  /*2cf00*/  IADD3 R152, P2, PT, R151, R78, RZ ;  /* 0x0000004e97987210 */ /* 0x000fe20007f5e0ff */
[----:B------:R-:W-:Y:S01]  /*2cf10*/  IMAD.IADD R154, R177, 0x1, R79 ;  /* 0x00000001b19a7824 */ /* 0x000fe200078e024f */
[----:B------:R-:W-:Y:S01]  /*2cf20*/  ISETP.GE.U32.AND.EX P0, PT, R74, R148, PT, P0 ;  /* 0x000000944a00720c */ /* 0x000fe20003f06100 */
[----:B------:R-:W-:Y:S01]  /*2cf30*/  IMAD.WIDE.U32 R18, R12, R12, R16 ;  /* 0x0000000c0c127225 */ /* 0x000fe200078e0010 */
[----:B------:R-:W-:-:S03]  /*2cf40*/  IADD3 R146, P6, PT, R81, R152, RZ ;  /* 0x0000009851927210 */ /* 0x000fc60007fde0ff */
[----:B------:R-:W-:Y:S01]  /*2cf50*/  IMAD.X R16, RZ, RZ, R144, P1 ;  /* 0x000000ffff107224 */ /* 0x000fe200008e0690 */
[----:B------:R-:W-:Y:S01]  /*2cf60*/  ISETP.GE.U32.AND P1, PT, R18, RZ, PT ;  /* 0x000000ff1200720c */ /* 0x000fe20003f26070 */
[----:B------:R-:W-:Y:S01]  /*2cf70*/  IMAD.X R149, R153, 0x1, R154, P2 ;  /* 0x0000000199957824 */ /* 0x000fe200010e069a */
[----:B------:R-:W-:Y:S01]  /*2cf80*/  ISETP.GE.U32.AND P2, PT, R146, R152, PT ;  /* 0x000000989200720c */ /* 0x000fe20003f46070 */
[----:B------:R-:W-:Y:S01]  /*2cf90*/  IMAD.IADD R76, R179, 0x1, R19 ;  /* 0x00000001b34c7824 */ /* 0x000fe200078e0213 */
[----:B------:R-:W-:Y:S01]  /*2cfa0*/  IADD3.X R19, PT, PT, RZ, R160, R73, P3, P5 ;  /* 0x000000a0ff137210 */ /* 0x000fe20001fea449 */
[----:B------:R-:W-:Y:S01]  /*2cfb0*/  IMAD.X R148, R16, 0x1, R149, P6 ;  /* 0x0000000110947824 */ /* 0x000fe200030e0695 */
[----:B------:R-:W-:Y:S01]  /*2cfc0*/  IADD3 R82, P6, PT, R147, R82, RZ ;  /* 0x0000005293527210 */ /* 0x000fe20007fde0ff */
[----:B------:R-:W-:Y:S01]  /*2cfd0*/  IMAD.MOV.U32 R73, RZ, RZ, RZ ;  /* 0x000000ffff497224 */ /* 0x000fe200078e00ff */
[----:B------:R-:W-:Y:S02]  /*2cfe0*/  ISETP.NE.U32.AND P5, PT, R81, RZ, PT ;  /* 0x000000ff5100720c */ /* 0x000fe40003fa5070 */
[----:B------:R-:W-:Y:S01]  /*2cff0*/  ISETP.GE.U32.AND.EX P2, PT, R148, R149, PT, P2 ;  /* 0x000000959400720c */ /* 0x000fe20003f46120 */
[----:B------:R-:W-:Y:S01]  /*2d000*/  IMAD.X R79, R150, 0x1, R83, P6 ;  /* 0x00000001964f7824 */ /* 0x000fe200030e0653 */
[----:B------:R-:W-:Y:S01]  /*2d010*/  ISETP.GE.U32.AND P3, PT, R82, R147, PT ;  /* 0x000000935200720c */ /* 0x000fe20003f66070 */
[----:B------:R-:W-:Y:S01]  /*2d020*/  IMAD.WIDE.U32 R72, R13, R13, R72 ;  /* 0x0000000d0d487225 */ /* 0x000fe200078e0048 */
[----:B------:R-:W-:-:S02]  /*2d030*/  ISETP.NE.AND.EX P2, PT, R16, RZ, !P2, P5 ;  /* 0x000000ff1000720c */ /* 0x000fc40005745350 */
[----:B------:R-:W-:Y:S01]  /*2d040*/  ISETP.GE.U32.AND.EX P1, PT, R76, R17, PT, P1 ;  /* 0x000000114c00720c */ /* 0x000fe20003f26110 */
[----:B------:R-:W-:Y:S01]  /*2d050*/  IMAD.IADD R144, R178, 0x1, R73 ;  /* 0x00000001b2907824 */ /* 0x000fe200078e0249 */
[----:B------:R-:W-:Y:S02]  /*2d060*/  ISETP.GE.U32.AND.EX P3, PT, R79, R150, PT, P3 ;  /* 0x000000964f00720c */ /* 0x000fe40003f66130 */
[----:B------:R-:W-:Y:S02]  /*2d070*/  SEL R73, RZ, 0x1, !P2 ;  /* 0x00000001ff497807 */ /* 0x000fe40005000000 */
[----:B------:R-:W-:Y:S01]  /*2d080*/  SHF.R.U32.HI R17, RZ, 0x1f, R75 ;  /* 0x0000001fff117819 */ /* 0x000fe2000001164b */
[----:B------:R-:W-:Y:S01]  /*2d090*/  IMAD.MOV.U32 R75, RZ, RZ, RZ ;  /* 0x000000ffff4b7224 */ /* 0x000fe200078e00ff */
[----:B------:R-:W-:Y:S02]  /*2d0a0*/  SEL R147, RZ, 0x1, P1 ;  /* 0x00000001ff937807 */ /* 0x000fe40000800000 */
[----:B------:R-:W-:-:S02]  /*2d0b0*/  SEL R16, RZ, 0x1, P3 ;  /* 0x00000001ff107807 */ /* 0x000fc40001800000 */
[----:B------:R-:W-:Y:S02]  /*2d0c0*/  ISETP.GT.U32.AND P1, PT, R156, R151, PT ;  /* 0x000000979c00720c */ /* 0x000fe40003f24070 */
[----:B------:R-:W-:Y:S02]  /*2d0d0*/  IADD3 R73, P3, PT, R73, R146, RZ ;  /* 0x0000009249497210 */ /* 0x000fe40007f7e0ff */
[----:B------:R-:W-:Y:S02]  /*2d0e0*/  IADD3 R147, P5, P6, R147, R72, RZ ;  /* 0x0000004893937210 */ /* 0x000fe40007ebe0ff */
[----:B------:R-:W-:Y:S01]  /*2d0f0*/  LOP3.LUT R17, R17, 0x1, RZ, 0xc0, !PT ;  /* 0x0000000111117812 */ /* 0x000fe200078ec0ff */
[----:B------:R-:W-:Y:S01]  /*2d100*/  IMAD.X R83, RZ, RZ, R148, P3 ;  /* 0x000000ffff537224 */ /* 0x000fe200018e0694 */
[----:B------:R-:W-:Y:S02]  /*2d110*/  ISETP.GT.U32.AND.EX P1, PT, R158, R153, PT, P1 ;  /* 0x000000999e00720c */ /* 0x000fe40003f24110 */
[----:B------:R-:W-:-:S02]  /*2d120*/  IADD3 R81, P3, PT, R73, R18, RZ ;  /* 0x0000001249517210 */ /* 0x000fc40007f7e0ff */
[----:B------:R-:W-:Y:S02]  /*2d130*/  IADD3.X R144, PT, PT, RZ, R144, R17, P5, P6 ;  /* 0x00000090ff907210 */ /* 0x000fe40002fec411 */
[----:B------:R-:W-:Y:S01]  /*2d140*/  SEL R17, R156, R151, P1 ;  /* 0x000000979c117207 */ /* 0x000fe20000800000 */
[----:B------:R-:W-:Y:S01]  /*2d150*/  IMAD.X R76, R83, 0x1, R76, P3 ;  /* 0x00000001534c7824 */ /* 0x000fe200018e064c */
[----:B------:R-:W-:Y:S02]  /*2d160*/  IADD3 R16, P6, PT, R16, R157, RZ ;  /* 0x0000009d10107210 */ /* 0x000fe40007fde0ff */
[----:B------:R-:W-:Y:S02]  /*2d170*/  SEL R72, R158, R153, P1 ;  /* 0x000000999e487207 */ /* 0x000fe40000800000 */
[----:B------:R-:W-:Y:S01]  /*2d180*/  ISETP.GT.U32.AND P2, PT, R17, R152, PT ;  /* 0x000000981100720c */ /* 0x000fe20003f44070 */
[----:B------:R-:W-:Y:S01]  /*2d190*/  IMAD.X R19, RZ, RZ, R19, P6 ;  /* 0x000000ffff137224 */ /* 0x000fe200030e0613 */
[----:B------:R-:W-:-:S02]  /*2d1a0*/  ISETP.GT.U32.AND P5, PT, R146, R73, PT ;  /* 0x000000499200720c */ /* 0x000fc40003fa4070 */
[----:B------:R-:W-:Y:S02]  /*2d1b0*/  IADD3 R18, P3, PT, R16, R81, RZ ;  /* 0x0000005110127210 */ /* 0x000fe40007f7e0ff */
[----:B------:R-:W-:Y:S02]  /*2d1c0*/  ISETP.GT.U32.AND.EX P5, PT, R148, R83, PT, P5 ;  /* 0x000000539400720c */ /* 0x000fe40003fa4150 */
[----:B------:R-:W-:Y:S01]  /*2d1d0*/  ISETP.GT.U32.AND.EX P2, PT, R72, R149, PT, P2 ;  /* 0x000000954800720c */ /* 0x000fe20003f44120 */
[----:B------:R-:W-:Y:S01]  /*2d1e0*/  IMAD.X R72, R19, 0x1, R76, P3 ;  /* 0x0000000113487824 */ /* 0x000fe200018e064c */
[----:B------:R-:W-:Y:S02]  /*2d1f0*/  ISETP.GE.U32.AND P6, PT, R78, RZ, PT ;  /* 0x000000ff4e00720c */ /* 0x000fe40003fc6070 */
[----:B------:R-:W-:Y:S02]  /*2d200*/  ISETP.GE.U32.AND P3, PT, R18, R81, PT ;  /* 0x000000511200720c */ /* 0x000fe40003f66070 */
[----:B------:R-:W-:-:S02]  /*2d210*/  SEL R73, R146, R73, P5 ;  /* 0x0000004992497207 */ /* 0x000fc40002800000 */
[----:B------:R-:W-:Y:S01]  /*2d220*/  ISETP.NE.U32.AND P1, PT, R16, RZ, PT ;  /* 0x000000ff1000720c */ /* 0x000fe20003f25070 */
[----:B------:R-:W-:Y:S01]  /*2d230*/  IMAD.WIDE.U32 R16, R11, R15, R74 ;  /* 0x0000000f0b107225 */ /* 0x000fe200078e004a */
[----:B------:R-:W-:Y:S02]  /*2d240*/  ISETP.GE.U32.AND.EX P6, PT, R154, R77, PT, P6 ;  /* 0x0000004d9a00720c */ /* 0x000fe40003fc6160 */
[----:B------:R-:W-:Y:S01]  /*2d250*/  ISETP.GE.U32.AND.EX P3, PT, R72, R76, PT, P3 ;  /* 0x0000004c4800720c */ /* 0x000fe20003f66130 */
[----:B------:R-:W-:Y:S01]  /*2d260*/  IMAD.IADD R150, R176, 0x1, R17 ;  /* 0x00000001b0967824 */ /* 0x000fe200078e0211 */
[----:B------:R-:W-:Y:S02]  /*2d270*/  SEL R75, R148, R83, P5 ;  /* 0x00000053944b7207 */ /* 0x000fe40002800000 */
[----:B------:R-:W-:Y:S02]  /*2d280*/  ISETP.GT.U32.AND P5, PT, R73, R81, PT ;  /* 0x000000514900720c */ /* 0x000fe40003fa4070 */
[----:B------:R-:W-:-:S02]  /*2d290*/  SEL R149, RZ, 0x1, P6 ;  /* 0x00000001ff957807 */ /* 0x000fc40003000000 */
[----:B------:R-:W-:Y:S02]  /*2d2a0*/  ISETP.NE.AND.EX P6, PT, R19, RZ, !P3, P1 ;  /* 0x000000ff1300720c */ /* 0x000fe40005fc5310 */
[----:B------:R-:W-:Y:S02]  /*2d2b0*/  ISETP.GT.U32.AND.EX P5, PT, R75, R76, PT, P5 ;  /* 0x0000004c4b00720c */ /* 0x000fe40003fa4150 */
[----:B------:R-:W-:Y:S02]  /*2d2c0*/  SEL R73, RZ, 0x1, !P6 ;  /* 0x00000001ff497807 */ /* 0x000fe40007000000 */
[----:B------:R-:W-:Y:S02]  /*2d2d0*/  IADD3 R149, P3, P1, R149, R16, RZ ;  /* 0x0000001095957210 */ /* 0x000fe4000797e0ff */
[----:B------:R-:W-:Y:S02]  /*2d2e0*/  SEL R19, RZ, 0x1, P0 ;  /* 0x00000001ff137807 */ /* 0x000fe40000000000 */
[----:B------:R-:W-:-:S02]  /*2d2f0*/  SEL R17, RZ, 0x1, !P2 ;  /* 0x00000001ff117807 */ /* 0x000fc40005000000 */
[----:B------:R-:W-:Y:S02]  /*2d300*/  SEL R16, RZ, 0x1, !P5 ;  /* 0x00000001ff107807 */ /* 0x000fe40006800000 */
[----:B------:R-:W-:Y:S02]  /*2d310*/  IADD3 R73, P2, PT, R73, R18, RZ ;  /* 0x0000001249497210 */ /* 0x000fe40007f5e0ff */
[----:B------:R-:W-:Y:S02]  /*2d320*/  IADD3.X R146, PT, PT, RZ, R150, R19, P3, P1 ;  /* 0x00000096ff927210 */ /* 0x000fe40001fe2413 */
[----:B------:R-:W-:Y:S01]  /*2d330*/  IADD3 R17, P0, PT, R17, R149, RZ ;  /* 0x0000009511117210 */ /* 0x000fe20007f1e0ff */
[----:B------:R-:W-:Y:S01]  /*2d340*/  IMAD.X R75, RZ, RZ, R72, P2 ;  /* 0x000000ffff4b7224 */ /* 0x000fe200010e0648 */
[----:B------:R-:W-:-:S03]  /*2d350*/  IADD3 R16, P5, PT, R16, R147, RZ ;  /* 0x0000009310107210 */ /* 0x000fc60007fbe0ff */
[----:B------:R-:W-:Y:S01]  /*2d360*/  IMAD.X R146, RZ, RZ, R146, P0 ;  /* 0x000000ffff927224 */ /* 0x000fe200000e0692 */
[----:B------:R-:W-:Y:S01]  /*2d370*/  IADD3 R148, P2, PT, R16, R17, RZ ;  /* 0x0000001110947210 */ /* 0x000fe20007f5e0ff */
[----:B------:R-:W-:Y:S01]  /*2d380*/  IMAD.X R81, RZ, RZ, R144, P5 ;  /* 0x000000ffff517224 */ /* 0x000fe200028e0690 */
[----:B------:R-:W-:Y:S02]  /*2d390*/  ISETP.GT.U32.AND P0, PT, R18, R73, PT ;  /* 0x000000491200720c */ /* 0x000fe40003f04070 */
[----:B------:R-:W-:Y:S01]  /*2d3a0*/  ISETP.GE.U32.AND P6, PT, R148, R17, PT ;  /* 0x000000119400720c */ /* 0x000fe20003fc6070 */
[----:B------:R-:W-:Y:S01]  /*2d3b0*/  IMAD.X R151, R81, 0x1, R146, P2 ;  /* 0x0000000151977824 */ /* 0x000fe200010e0692 */
[----:B------:R-:W-:Y:S02]  /*2d3c0*/  ISETP.GT.U32.AND.EX P0, PT, R72, R75, PT, P0 ;  /* 0x0000004b4800720c */ /* 0x000fe40003f04100 */
[----:B------:R-:W-:Y:S02]  /*2d3d0*/  IADD3 R76, P2, PT, R73, R78, RZ ;  /* 0x0000004e494c7210 */ /* 0x000fe40007f5e0ff */
[----:B------:R-:W-:Y:S01]  /*2d3e0*/  ISETP.NE.U32.AND P5, PT, R16, RZ, PT ;  /* 0x000000ff1000720c */ /* 0x000fe20003fa5070 */
[----:B------:R-:W-:Y:S01]  /*2d3f0*/  IMAD.WIDE.U32 R16, R14, R13, RZ ;  /* 0x0000000d0e107225 */ /* 0x000fe200078e00ff */
[----:B------:R-:W-:-:S02]  /*2d400*/  SEL R73, R18, R73, P0 ;  /* 0x0000004912497207 */ /* 0x000fc40000000000 */
[----:B------:R-:W-:Y:S01]  /*2d410*/  ISETP.GE.U32.AND.EX P6, PT, R151, R146, PT, P6 ;  /* 0x000000929700720c */ /* 0x000fe20003fc6160 */
[----:B------:R-:W-:-:S03]  /*2d420*/  IMAD.WIDE.U32 R18, R15, R12, RZ ;  /* 0x0000000c0f127225 */ /* 0x000fc600078e00ff */
[----:B------:R-:W-:Y:S01]  /*2d430*/  ISETP.NE.AND.EX P6, PT, R81, RZ, !P6, P5 ;  /* 0x000000ff5100720c */ /* 0x000fe200077c5350 */
[----:B------:R-:W-:Y:S01]  /*2d440*/  IMAD.X R78, R75, 0x1, R154, P2 ;  /* 0x000000014b4e7824 */ /* 0x000fe200010e069a */
[----:B------:R-:W-:Y:S01]  /*2d450*/  SEL R75, R72, R75, P0 ;  /* 0x0000004b484b7207 */ /* 0x000fe20000000000 */
[----:B------:R-:W-:Y:S01]  /*2d460*/  IMAD.MOV.U32 R72, RZ, RZ, RZ ;  /* 0x000000ffff487224 */ /* 0x000fe200078e00ff */
[----:B------:R-:W-:Y:S02]  /*2d470*/  ISETP.GE.U32.AND P2, PT, R77, R80, PT ;  /* 0x000000504d00720c */ /* 0x000fe40003f46070 */
[----:B------:R-:W-:Y:S02]  /*2d480*/  ISETP.GT.U32.AND P0, PT, R73, R76, PT ;  /* 0x0000004c4900720c */ /* 0x000fe40003f04070 */
[----:B------:R-:W-:Y:S02]  /*2d490*/  IADD3 R73, P5, PT, R18, R16, RZ ;  /* 0x0000001012497210 */ /* 0x000fe40007fbe0ff */
[----:B------:R-:W-:-:S02]  /*2d4a0*/  ISETP.GE.U32.AND.EX P2, PT, R74, R155, PT, P2 ;  /* 0x0000009b4a00720c */ /* 0x000fc40003f46120 */
[----:B------:R-:W-:Y:S01]  /*2d4b0*/  ISETP.GT.U32.AND.EX P0, PT, R75, R78, PT, P0 ;  /* 0x0000004e4b00720c */ /* 0x000fe20003f04100 */
[----:B------:R-:W-:Y:S01]  /*2d4c0*/  IMAD.WIDE.U32 R74, R12, R14, R72 ;  /* 0x0000000e0c4a7225 */ /* 0x000fe200078e0048 */
[----:B------:R-:W-:Y:S02]  /*2d4d0*/  SEL R83, RZ, 0x1, !P6 ;  /* 0x00000001ff537807 */ /* 0x000fe40007000000 */
[----:B------:R-:W-:Y:S01]  /*2d4e0*/  SEL R77, RZ, 0x1, P2 ;  /* 0x00000001ff4d7807 */ /* 0x000fe20001000000 */
[----:B------:R-:W-:Y:S01]  /*2d4f0*/  IMAD.IADD R147, R177, 0x1, R75 ;  /* 0x00000001b1937824 */ /* 0x000fe200078e024b */
[----:B------:R-:W-:Y:S02]  /*2d500*/  SEL R72, RZ, 0x1, !P0 ;  /* 0x00000001ff487807 */ /* 0x000fe40004000000 */
[----:B------:R-:W-:Y:S02]  /*2d510*/  IADD3 R83, P0, PT, R83, R148, RZ ;  /* 0x0000009453537210 */ /* 0x000fe40007f1e0ff */
[----:B------:R-:W-:-:S02]  /*2d520*/  IADD3.X R77, PT, PT, RZ, R150, R77, P3, P1 ;  /* 0x00000096ff4d7210 */ /* 0x000fc40001fe244d */
[----:B------:R-:W-:Y:S01]  /*2d530*/  IADD3 R72, P2, PT, R72, R149, RZ ;  /* 0x0000009548487210 */ /* 0x000fe20007f5e0ff */
[----:B------:R-:W-:Y:S01]  /*2d540*/  IMAD.X R146, RZ, RZ, R151, P0 ;  /* 0x000000ffff927224 */ /* 0x000fe200000e0697 */
[----:B------:R-:W-:Y:S01]  /*2d550*/  IADD3 R81, P1, PT, R83, R74, RZ ;  /* 0x0000004a53517210 */ /* 0x000fe20007f3e0ff */
[----:B------:R-:W-:Y:S02]  /*2d560*/  IMAD.IADD R149, R177, 0x1, R17 ;  /* 0x00000001b1957824 */ /* 0x000fe400078e0211 */
[----:B------:R-:W-:Y:S01]  /*2d570*/  IMAD.X R75, RZ, RZ, R77, P2 ;  /* 0x000000ffff4b7224 */ /* 0x000fe200010e064d */
[-C--:B------:R-:W-:Y:S01]  /*2d580*/  IADD3 R80, P2, PT, R72, R81.reuse, RZ ;  /* 0x0000005148507210 */ /* 0x080fe20007f5e0ff */
[----:B------:R-:W-:Y:S01]  /*2d590*/  IMAD.X R144, R146, 0x1, R147, P1 ;  /* 0x0000000192907824 */ /* 0x000fe200008e0693 */
[----:B------:R-:W-:Y:S02]  /*2d5a0*/  ISETP.NE.U32.AND P1, PT, R72, RZ, PT ;  /* 0x000000ff4800720c */ /* 0x000fe40003f25070 */
[----:B------:R-:W-:Y:S01]  /*2d5b0*/  ISETP.GE.U32.AND P0, PT, R80, R81, PT ;  /* 0x000000515000720c */ /* 0x000fe20003f06070 */
[----:B------:R-:W-:Y:S01]  /*2d5c0*/  IMAD.X R77, R75, 0x1, R144, P2 ;  /* 0x000000014b4d7824 */ /* 0x000fe200010e0690 */
[----:B------:R-:W-:-:S04]  /*2d5d0*/  ISETP.GE.U32.AND P2, PT, R74, RZ, PT ;  /* 0x000000ff4a00720c */ /* 0x000fc80003f46070 */
[----:B------:R-:W-:Y:S02]  /*2d5e0*/  ISETP.GE.U32.AND.EX P0, PT, R77, R144, PT, P0 ;  /* 0x000000904d00720c */ /* 0x000fe40003f06100 */
[----:B------:R-:W-:Y:S02]  /*2d5f0*/  ISETP.GE.U32.AND.EX P2, PT, R147, R73, PT, P2 ;  /* 0x000000499300720c */ /* 0x000fe40003f46120 */
[----:B------:R-:W-:Y:S01]  /*2d600*/  ISETP.NE.AND.EX P0, PT, R75, RZ, !P0, P1 ;  /* 0x000000ff4b00720c */ /* 0x000fe20004705310 */
[----:B------:R-:W-:Y:S01]  /*2d610*/  IMAD.IADD R75, R176, 0x1, R19 ;  /* 0x00000001b04b7824 */ /* 0x000fe200078e0213 */
[C---:B------:R-:W-:Y:S02]  /*2d620*/  ISETP.GE.U32.AND P1, PT, R73.reuse, R18, PT ;  /* 0x000000124900720c */ /* 0x040fe40003f26070 */
[----:B------:R-:W-:Y:S02]  /*2d630*/  SEL R19, RZ, 0x1, !P0 ;  /* 0x00000001ff137807 */ /* 0x000fe40004000000 */
[----:B------:R-:W-:Y:S01]  /*2d640*/  ISETP.GE.U32.AND P0, PT, R73, R16, PT ;  /* 0x000000104900720c */ /* 0x000fe20003f06070 */
[----:B------:R-:W-:Y:S01]  /*2d650*/  IMAD.X R16, R149, 0x1, R75, P5 ;  /* 0x0000000195107824 */ /* 0x000fe200028e064b */
[----:B------:R-:W-:-:S02]  /*2d660*/  IADD3 R17, P6, PT, R19, R80, RZ ;  /* 0x0000005013117210 */ /* 0x000fc40007fde0ff */
[----:B------:R-:W-:Y:S02]  /*2d670*/  ISETP.GT.U32.AND P5, PT, R148, R83, PT ;  /* 0x000000539400720c */ /* 0x000fe40003fa4070 */
[----:B------:R-:W-:Y:S01]  /*2d680*/  ISETP.GT.U32.AND P3, PT, R80, R17, PT ;  /* 0x000000115000720c */ /* 0x000fe20003f64070 */
[----:B------:R-:W-:Y:S01]  /*2d690*/  IMAD.X R72, RZ, RZ, R77, P6 ;  /* 0x000000ffff487224 */ /* 0x000fe200030e064d */
[----:B------:R-:W-:Y:S02]  /*2d6a0*/  ISETP.GT.U32.AND.EX P5, PT, R151, R146, PT, P5 ;  /* 0x000000929700720c */ /* 0x000fe40003fa4150 */
[----:B------:R-:W-:Y:S02]  /*2d6b0*/  ISETP.GE.U32.AND.EX P1, PT, R16, R75, PT, P1 ;  /* 0x0000004b1000720c */ /* 0x000fe40003f26110 */
[----:B------:R-:W-:Y:S02]  /*2d6c0*/  ISETP.GT.U32.AND.EX P3, PT, R77, R72, PT, P3 ;  /* 0x000000484d00720c */ /* 0x000fe40003f64130 */
[----:B------:R-:W-:-:S02]  /*2d6d0*/  IADD3 R75, P6, PT, R17, R74, RZ ;  /* 0x0000004a114b7210 */ /* 0x000fc40007fde0ff */
[----:B------:R-:W-:Y:S02]  /*2d6e0*/  SEL R19, R148, R83, P5 ;  /* 0x0000005394137207 */ /* 0x000fe40002800000 */
[----:B------:R-:W-:Y:S01]  /*2d6f0*/  SEL R18, R80, R17, P3 ;  /* 0x0000001150127207 */ /* 0x000fe20001800000 */
[----:B------:R-:W-:Y:S01]  /*2d700*/  IMAD.X R157, R72, 0x1, R147, P6 ;  /* 0x00000001489d7824 */ /* 0x000fe200030e0693 */
[----:B------:R-:W-:Y:S01]  /*2d710*/  SEL R73, R151, R146, P5 ;  /* 0x0000009297497207 */ /* 0x000fe20002800000 */
[----:B------:R-:W-:Y:S01]  /*2d720*/  IMAD.MOV.U32 R17, RZ, RZ, RZ ;  /* 0x000000ffff117224 */ /* 0x000fe200078e00ff */
[----:B------:R-:W-:Y:S02]  /*2d730*/  SEL R72, R77, R72, P3 ;  /* 0x000000484d487207 */ /* 0x000fe40001800000 */
[----:B------:R-:W-:Y:S02]  /*2d740*/  ISETP.GT.U32.AND P5, PT, R19, R81, PT ;  /* 0x000000511300720c */ /* 0x000fe40003fa4070 */
[----:B------:R-:W-:Y:S01]  /*2d750*/  ISETP.GT.U32.AND P3, PT, R18, R75, PT ;  /* 0x0000004b1200720c */ /* 0x000fe20003f64070 */
[----:B------:R-:W-:Y:S01]  /*2d760*/  IMAD.WIDE.U32 R18, R13, R15, R16 ;  /* 0x0000000f0d127225 */ /* 0x000fe200078e0010 */
[----:B------:R-:W-:-:S02]  /*2d770*/  SEL R17, RZ, 0x1, P2 ;  /* 0x00000001ff117807 */ /* 0x000fc40001000000 */
[----:B------:R-:W-:Y:S01]  /*2d780*/  ISETP.GE.U32.AND.EX P0, PT, R16, R149, PT, P0 ;  /* 0x000000951000720c */ /* 0x000fe20003f06100 */
[----:B------:R-:W-:Y:S01]  /*2d790*/  IMAD.IADD R77, R176, 0x1, R19 ;  /* 0x00000001b04d7824 */ /* 0x000fe200078e0213 */
[----:B------:R-:W-:Y:S02]  /*2d7a0*/  ISETP.GT.U32.AND.EX P5, PT, R73, R144, PT, P5 ;  /* 0x000000904900720c */ /* 0x000fe40003fa4150 */
[----:B------:R-:W-:Y:S02]  /*2d7b0*/  ISETP.GT.U32.AND.EX P3, PT, R72, R157, PT, P3 ;  /* 0x0000009d4800720c */ /* 0x000fe40003f64130 */
[----:B------:R-:W-:Y:S02]  /*2d7c0*/  IADD3 R16, P6, P2, R17, R18, RZ ;  /* 0x0000001211107210 */ /* 0x000fe40007ade0ff */
[----:B------:R-:W-:Y:S02]  /*2d7d0*/  SEL R74, RZ, 0x1, P1 ;  /* 0x00000001ff4a7807 */ /* 0x000fe40000800000 */
[----:B------:R-:W-:-:S02]  /*2d7e0*/  SEL R19, RZ, 0x1, !P5 ;  /* 0x00000001ff137807 */ /* 0x000fc40006800000 */
[----:B------:R-:W-:Y:S02]  /*2d7f0*/  SEL R18, RZ, 0x1, !P3 ;  /* 0x00000001ff127807 */ /* 0x000fe40005800000 */
[----:B------:R-:W-:Y:S02]  /*2d800*/  SEL R72, RZ, 0x1, P0 ;  /* 0x00000001ff487807 */ /* 0x000fe40000000000 */
[-C--:B------:R-:W-:Y:S02]  /*2d810*/  IADD3.X R73, PT, PT, RZ, R77.reuse, R74, P6, P2 ;  /* 0x0000004dff497210 */ /* 0x080fe400037e444a */
[-C--:B------:R-:W-:Y:S02]  /*2d820*/  IADD3 R19, P0, PT, R19, R16.reuse, RZ ;  /* 0x0000001013137210 */ /* 0x080fe40007f1e0ff */
[----:B------:R-:W-:Y:S01]  /*2d830*/  IADD3 R18, P1, PT, R18, R16, RZ ;  /* 0x0000001012127210 */ /* 0x000fe20007f3e0ff */
[----:B------:R-:W-:Y:S01]  /*2d840*/  IMAD.WIDE.U32 R16, R15, R14, RZ ;  /* 0x0000000e0f107225 */ /* 0x000fe200078e00ff */
[----:B------:R-:W-:-:S02]  /*2d850*/  IADD3.X R72, PT, PT, RZ, R77, R72, P6, P2 ;  /* 0x0000004dff487210 */ /* 0x000fc400037e4448 */
[-C--:B------:R-:W-:Y:S01]  /*2d860*/  IADD3 R74, P2, PT, R18, R19.reuse, RZ ;  /* 0x00000013124a7210 */ /* 0x080fe20007f5e0ff */
[----:B------:R-:W-:Y:S01]  /*2d870*/  IMAD.X R73, RZ, RZ, R73, P0 ;  /* 0x000000ffff497224 */ /* 0x000fe200000e0649 */
[----:B------:R-:W-:Y:S01]  /*2d880*/  IADD3 R165, P5, PT, R157, R126, RZ ;  /* 0x0000007e9da57210 */ /* 0x000fe20007fbe0ff */
[----:B------:R-:W-:Y:S01]  /*2d890*/  IMAD.X R72, RZ, RZ, R72, P1 ;  /* 0x000000ffff487224 */ /* 0x000fe200008e0648 */
[----:B------:R-:W-:Y:S01]  /*2d8a0*/  ISETP.GE.U32.AND P0, PT, R74, R19, PT ;  /* 0x000000134a00720c */ /* 0x000fe20003f06070 */
[----:B------:R-:W-:Y:S01]  /*2d8b0*/  IMAD.SHL.U32 R19, R16, 0x2, RZ ;  /* 0x0000000210137824 */ /* 0x000fe200078e00ff */
[----:B------:R-:W-:Y:S01]  /*2d8c0*/  ISETP.NE.U32.AND P1, PT, R18, RZ, PT ;  /* 0x000000ff1200720c */ /* 0x000fe20003f25070 */
[----:B------:R-:W-:Y:S02]  /*2d8d0*/  IMAD.X R147, R72, 0x1, R73, P2 ;  /* 0x0000000148937824 */ /* 0x000fe400010e0649 */
[----:B------:R-:W-:Y:S02]  /*2d8e0*/  IMAD.MOV.U32 R18, RZ, RZ, RZ ;  /* 0x000000ffff127224 */ /* 0x000fe400078e00ff */
[----:B------:R-:W-:Y:S01]  /*2d8f0*/  IMAD.IADD R83, R176, 0x1, R17 ;  /* 0x00000001b0537824 */ /* 0x000fe200078e0211 */
[----:B------:R-:W-:Y:S01]  /*2d900*/  ISETP.GE.U32.AND.EX P0, PT, R147, R73, PT, P0 ;  /* 0x000000499300720c */ /* 0x000fe20003f06100 */
[----:B------:R-:W-:-:S02]  /*2d910*/  IMAD.X R80, R76, 0x1, R127, P5 ;  /* 0x000000014c507824 */ /* 0x000fc400028e067f */
[----:B------:R-:W0:Y:S01]  /*2d920*/  LDC.64 R126, c[0x3][0x18] ;  /* 0x00c00600ff7e7b82 */ /* 0x000e220000000a00 */
[----:B------:R-:W-:Y:S01]  /*2d930*/  ISETP.NE.AND.EX P0, PT, R72, RZ, !P0, P1 ;  /* 0x000000ff4800720c */ /* 0x000fe20004705310 */
[----:B------:R-:W-:Y:S01]  /*2d940*/  IMAD.WIDE.U32 R72, R14, R14, R18 ;  /* 0x0000000e0e487225 */ /* 0x000fe200078e0012 */
[----:B------:R-:W-:Y:S02]  /*2d950*/  SHF.R.U64 R16, R16, 0x1f, R83 ;  /* 0x0000001f10107819 */ /* 0x000fe40000001253 */
[----:B------:R-:W-:Y:S01]  /*2d960*/  SEL R17, RZ, 0x1, !P0 ;  /* 0x00000001ff117807 */ /* 0x000fe20004000000 */
[----:B------:R-:W-:Y:S01]  /*2d970*/  IMAD.IADD R81, R177, 0x1, R73 ;  /* 0x00000001b1517824 */ /* 0x000fe200078e0249 */
[----:B------:R-:W-:Y:S02]  /*2d980*/  ISETP.GE.U32.AND P0, PT, R72, RZ, PT ;  /* 0x000000ff4800720c */ /* 0x000fe40003f06070 */
[----:B------:R-:W-:Y:S01]  /*2d990*/  IADD3 R73, P2, PT, R17, R74, RZ ;  /* 0x0000004a11497210 */ /* 0x000fe20007f5e0ff */
[----:B------:R-:W-:Y:S01]  /*2d9a0*/  IMAD.MOV.U32 R17, RZ, RZ, RZ ;  /* 0x000000ffff117224 */ /* 0x000fe200078e00ff */
[----:B------:R-:W-:-:S02]  /*2d9b0*/  ISETP.GE.U32.AND.EX P0, PT, R81, R19, PT, P0 ;  /* 0x000000135100720c */ /* 0x000fc40003f06100 */
[----:B------:R-:W-:Y:S01]  /*2d9c0*/  ISETP.GT.U32.AND P1, PT, R74, R73, PT ;  /* 0x000000494a00720c */ /* 0x000fe20003f24070 */
[----:B------:R-:W-:Y:S01]  /*2d9d0*/  IMAD.X R18, RZ, RZ, R147, P2 ;  /* 0x000000ffff127224 */ /* 0x000fe200010e0693 */
[----:B------:R-:W-:Y:S01]  /*2d9e0*/  SEL R77, RZ, 0x1, P0 ;  /* 0x00000001ff4d7807 */ /* 0x000fe20000000000 */
[----:B------:R-:W-:-:S03]  /*2d9f0*/  IMAD.WIDE.U32 R16, R15, R15, R16 ;  /* 0x0000000f0f107225 */ /* 0x000fc600078e0010 */
[----:B------:R-:W-:Y:S02]  /*2da00*/  ISETP.GT.U32.AND.EX P0, PT, R147, R18, PT, P1 ;  /* 0x000000129300720c */ /* 0x000fe40003f04110 */
[----:B------:R-:W-:Y:S01]  /*2da10*/  IADD3 R159, P1, PT, R73, R72, RZ ;  /* 0x00000048499f7210 */ /* 0x000fe20007f3e0ff */
[----:B------:R-:W-:Y:S01]  /*2da20*/  IMAD.IADD R72, R176, 0x1, R17 ;  /* 0x00000001b0487824 */ /* 0x000fe200078e0211 */
[----:B------:R-:W-:Y:S02]  /*2da30*/  IADD3 R77, P3, P2, R77, R16, RZ ;  /* 0x000000104d4d7210 */ /* 0x000fe40007a7e0ff */
[----:B------:R-:W-:Y:S01]  /*2da40*/  SEL R16, R74, R73, P0 ;  /* 0x000000494a107207 */ /* 0x000fe20000000000 */
[----:B------:R-:W-:Y:S01]  /*2da50*/  IMAD.X R161, R18, 0x1, R81, P1 ;  /* 0x0000000112a17824 */ /* 0x000fe200008e0651 */
[----:B------:R-:W-:Y:S02]  /*2da60*/  SEL R18, R147, R18, P0 ;  /* 0x0000001293127207 */ /* 0x000fe40000000000 */
        /* <DEDUP_REMOVED lines=52> */
[----:B------:R-:W-:Y:S02]  /*2ddb0*/  ISETP.NE.U32.AND P1, PT, R155, R126, PT ;  /* 0x0000007e9b00720c */ /* 0x000fe40003f25070 */
        /* <DEDUP_REMOVED lines=10> */
.L_x_160:
[----:B------:R-:W-:Y:S05]  /*2de60*/  BSYNC.RELIABLE B11 ;  /* 0x00000000000b7941 */ /* 0x000fea0003800100 */
.L_x_159:
        /* <DEDUP_REMOVED lines=41> */
.L_x_161:
[----:B------:R-:W-:Y:S05]  /*2e100*/  BSYNC.RECONVERGENT B9 ;  /* 0x0000000000097941 */ /* 0x000fea0003800200 */
.L_x_158:
        /* <DEDUP_REMOVED lines=50> */
[----:B------:R-:W-:Y:S01]  /*2e430*/  IADD3 R16, P3, PT, R151, R75, RZ ;  /* 0x0000004b97107210 */ /* 0x000fe20007f7e0ff */
        /* <DEDUP_REMOVED lines=14> */
[----:B------:R-:W-:Y:S02]  /*2e520*/  ISETP.GE.U32.AND.EX P2, PT, R78, R17, PT, P1 ;  /* 0x000000114e00720c */ /* 0x000fe40003f46110 */
[----:B------:R-:W-:Y:S02]  /*2e530*/  ISETP.GE.U32.AND.EX P3, PT, R76, R79, PT, P3 ;  /* 0x0000004f4c00720c */ /* 0x000fe40003f66130 */
[----:B------:R-:W-:Y:S01]  /*2e540*/  SEL R73, R153, R74, P0 ;  /* 0x0000004a99497207 */ /* 0x000fe20000000000 */
[----:B------:R-:W-:Y:S01]  /*2e550*/  IMAD.X R74, RZ, RZ, R74, P5 ;  /* 0x000000ffff4a7224 */ /* 0x000fe200028e064a */
[----:B------:R-:W-:Y:S02]  /*2e560*/  ISETP.GT.U32.AND P1, PT, R16, R142, PT ;  /* 0x0000008e1000720c */ /* 0x000fe40003f24070 */
[----:B------:R-:W-:Y:S02]  /*2e570*/  SEL R17, RZ, 0x1, P2 ;  /* 0x00000001ff117807 */ /* 0x000fe40001000000 */
[----:B------:R-:W-:-:S02]  /*2e580*/  SEL R16, RZ, 0x1, P3 ;  /* 0x00000001ff107807 */ /* 0x000fc40001800000 */
[----:B------:R-:W-:Y:S02]  /*2e590*/  ISETP.GT.U32.AND.EX P1, PT, R73, R74, PT, P1 ;  /* 0x0000004a4900720c */ /* 0x000fe40003f24110 */
[----:B------:R-:W-:Y:S01]  /*2e5a0*/  IADD3 R17, P0, P2, R16, R72, R17 ;  /* 0x0000004810117210 */ /* 0x000fe20007a1e011 */
[----:B------:R-:W-:Y:S01]  /*2e5b0*/  IMAD R16, R163, 0x3d1, R19 ;  /* 0x000003d1a3107824 */ /* 0x000fe200078e0213 */
[----:B------:R-:W-:Y:S02]  /*2e5c0*/  SEL R203, RZ, 0x1, !P1 ;  /* 0x00000001ffcb7807 */ /* 0x000fe40004800000 */
[----:B------:R-:W-:Y:S02]  /*2e5d0*/  IADD3 R18, P3, P5, R155, R17, R18 ;  /* 0x000000119b127210 */ /* 0x000fe40007d7e012 */
[----:B------:R-:W-:Y:S02]  /*2e5e0*/  IADD3.X R205, PT, PT, RZ, RZ, RZ, P0, P2 ;  /* 0x000000ffffcd7210 */ /* 0x000fe400007e44ff */
[----:B------:R-:W-:-:S02]  /*2e5f0*/  IADD3 R203, P0, PT, R18, R203, RZ ;  /* 0x000000cb12cb7210 */ /* 0x000fc40007f1e0ff */
        /* <DEDUP_REMOVED lines=30> */
.L_x_164:
[----:B------:R-:W-:Y:S05]  /*2e7e0*/  BSYNC.RELIABLE B11 ;  /* 0x00000000000b7941 */ /* 0x000fea0003800100 */
.L_x_163:
        /* <DEDUP_REMOVED lines=38> */
.L_x_165:
[----:B------:R-:W-:Y:S05]  /*2ea50*/  BSYNC.RECONVERGENT B9 ;  /* 0x0000000000097941 */ /* 0x000fea0003800200 */
.L_x_162:
        /* <DEDUP_REMOVED lines=29> */
[----:B------:R-:W-:-:S04]  /*2ec30*/  IADD3 R147, P1, P2, R147, RZ, R128 ;  /* 0x000000ff93937210 */ /* 0x000fc80007a3e080 */
[----:B------:R-:W-:Y:S02]  /*2ec40*/  ISETP.GT.U32.AND P0, PT, R147, R126, PT ;  /* 0x0000007e9300720c */ /* 0x000fe40003f04070 */
[----:B------:R-:W-:-:S04]  /*2ec50*/  IADD3.X R140, PT, PT, RZ, R141, R130, P1, P2 ;  /* 0x0000008dff8c7210 */ /* 0x000fc80000fe4482 */
        /* <DEDUP_REMOVED lines=23> */
.L_x_168:
[----:B------:R-:W-:Y:S05]  /*2edd0*/  BSYNC.RELIABLE B11 ;  /* 0x00000000000b7941 */ /* 0x000fea0003800100 */
.L_x_167:
        /* <DEDUP_REMOVED lines=38> */
.L_x_169:
[----:B------:R-:W-:Y:S05]  /*2f040*/  BSYNC.RECONVERGENT B9 ;  /* 0x0000000000097941 */ /* 0x000fea0003800200 */
.L_x_166:
[C---:B------:R-:W-:Y:S01]  /*2f050*/  IMAD R19, R132.reuse, 0x3d1, RZ ;  /* 0x000003d184137824 */ /* 0x040fe200078e02ff */
[----:B------:R-:W-:Y:S01]  /*2f060*/  UMOV UR4, URZ ;  /* 0x000000ff00047c82 */ /* 0x000fe20008000000 */
[----:B------:R-:W-:Y:S01]  /*2f070*/  IMAD.MOV.U32 R18, RZ, RZ, RZ ;  /* 0x000000ffff127224 */ /* 0x000fe200078e00ff */
[----:B------:R-:W-:Y:S01]  /*2f080*/  BSSY.RECONVERGENT B9, `(.L_x_170) ;  /* 0x0000090000097945 */ /* 0x000fe20003800200 */
[----:B------:R-:W-:-:S03]  /*2f090*/  IMAD.WIDE.U32 R16, R132, 0x3d1, RZ ;  /* 0x000003d184107825 */ /* 0x000fc600078e00ff */
[----:B------:R-:W-:Y:S01]  /*2f0a0*/  BSSY.RELIABLE B11, `(.L_x_171) ;  /* 0x00000670000b7945 */ /* 0x000fe20003800100 */
[----:B------:R-:W-:-:S04]  /*2f0b0*/  IMAD.WIDE.U32 R72, R131, 0x3d1, R18 ;  /* 0x000003d183487825 */ /* 0x000fc800078e0012 */
[----:B------:R-:W-:Y:S01]  /*2f0c0*/  VIADD R75, R73, UR4 ;  /* 0x00000004494b7c36 */ /* 0x000fe20008000000 */
[----:B------:R-:W-:Y:S01]  /*2f0d0*/  ISETP.GE.U32.AND P0, PT, R72, RZ, PT ;  /* 0x000000ff4800720c */ /* 0x000fe20003f06070 */
[----:B------:R-:W-:Y:S01]  /*2f0e0*/  VIADD R16, R17, UR4 ;  /* 0x0000000411107c36 */ /* 0x000fe20008000000 */
[----:B------:R-:W-:Y:S02]  /*2f0f0*/  IADD3 R213, P3, PT, R77, R72, RZ ;  /* 0x000000484dd57210 */ /* 0x000fe40007f7e0ff */
[----:B------:R-:W-:Y:S01]  /*2f100*/  ISETP.GE.U32.AND.EX P0, PT, R75, R19, PT, P0 ;  /* 0x000000134b00720c */ /* 0x000fe20003f06100 */
[----:B------:R-:W-:Y:S02]  /*2f110*/  IMAD R19, R135, 0x3d1, RZ ;  /* 0x000003d187137824 */ /* 0x000fe400078e02ff */
[----:B------:R-:W-:Y:S01]  /*2f120*/  IMAD.X R175, R78, 0x1, R75, P3 ;  /* 0x000000014eaf7824 */ /* 0x000fe200018e064b */
[----:B------:R-:W-:Y:S01]  /*2f130*/  SEL R79, RZ, 0x1, P0 ;  /* 0x00000001ff4f7807 */ /* 0x000fe20000000000 */
[----:B------:R-:W-:Y:S01]  /*2f140*/  IMAD.WIDE.U32 R72, R133, 0x3d1, R18 ;  /* 0x000003d185487825 */ /* 0x000fe200078e0012 */
[----:B------:R-:W-:-:S02]  /*2f150*/  ISETP.GE.U32.AND P0, PT, R213, R77, PT ;  /* 0x0000004dd500720c */ /* 0x000fc40003f06070 */
[----:B------:R-:W-:Y:S01]  /*2f160*/  IADD3 R79, P1, PT, R16, R79, RZ ;  /* 0x0000004f104f7210 */ /* 0x000fe20007f3e0ff */
[----:B------:R-:W-:Y:S01]  /*2f170*/  IMAD.WIDE.U32 R16, R135, 0x3d1, RZ ;  /* 0x000003d187107825 */ /* 0x000fe200078e00ff */
[----:B------:R-:W-:Y:S02]  /*2f180*/  ISETP.GE.U32.AND.EX P0, PT, R175, R78, PT, P0 ;  /* 0x0000004eaf00720c */ /* 0x000fe40003f06100 */
[----:B------:R-:W-:Y:S01]  /*2f190*/  IADD3 R16, P2, PT, R79, R72, RZ ;  /* 0x000000484f107210 */ /* 0x000fe20007f5e0ff */
[----:B------:R-:W-:Y:S02]  /*2f1a0*/  VIADD R76, R73, UR4 ;  /* 0x00000004494c7c36 */ /* 0x000fe40008000000 */
[----:B------:R-:W-:Y:S01]  /*2f1b0*/  IMAD.X R73, RZ, RZ, RZ, P1 ;  /* 0x000000ffff497224 */ /* 0x000fe200008e06ff */
[----:B------:R-:W-:Y:S01]  /*2f1c0*/  IADD3 R74, P1, PT, R81, R16, RZ ;  /* 0x00000010514a7210 */ /* 0x000fe20007f3e0ff */
[----:B------:R-:W-:Y:S01]  /*2f1d0*/  VIADD R77, R17, UR4 ;  /* 0x00000004114d7c36 */ /* 0x000fe20008000000 */
[----:B------:R-:W-:Y:S01]  /*2f1e0*/  SEL R17, RZ, 0x1, P0 ;  /* 0x00000001ff117807 */ /* 0x000fe20000000000 */
[----:B------:R-:W-:Y:S01]  /*2f1f0*/  IMAD.X R18, R73, 0x1, R76, P2 ;  /* 0x0000000149127824 */ /* 0x000fe200010e064c */
[----:B------:R-:W-:-:S02]  /*2f200*/  ISETP.GE.U32.AND P2, PT, R16, R79, PT ;  /* 0x0000004f1000720c */ /* 0x000fc40003f46070 */
[----:B------:R-:W-:Y:S01]  /*2f210*/  ISETP.GT.U32.AND P3, PT, R81, R74, PT ;  /* 0x0000004a5100720c */ /* 0x000fe20003f64070 */
[----:B------:R-:W-:Y:S01]  /*2f220*/  IMAD.X R75, R80, 0x1, R18, P1 ;  /* 0x00000001504b7824 */ /* 0x000fe200008e0612 */
[----:B------:R-:W-:Y:S02]  /*2f230*/  ISETP.GE.U32.AND P1, PT, R72, RZ, PT ;  /* 0x000000ff4800720c */ /* 0x000fe40003f26070 */
[----:B------:R-:W-:Y:S01]  /*2f240*/  ISETP.GE.U32.AND.EX P2, PT, R18, R73, PT, P2 ;  /* 0x000000491200720c */ /* 0x000fe20003f46120 */
[----:B------:R-:W-:Y:S01]  /*2f250*/  IMAD.MOV.U32 R18, RZ, RZ, RZ ;  /* 0x000000ffff127224 */ /* 0x000fe200078e00ff */
[----:B------:R-:W-:Y:S01]  /*2f260*/  ISETP.GE.U32.AND.EX P1, PT, R76, R19, PT, P1 ;  /* 0x000000134c00720c */ /* 0x000fe20003f26110 */
[C---:B------:R-:W-:Y:S01]  /*2f270*/  IMAD R19, R139.reuse, 0x3d1, RZ ;  /* 0x000003d18b137824 */ /* 0x040fe200078e02ff */
[----:B------:R-:W-:Y:S02]  /*2f280*/  ISETP.GT.U32.AND.EX P0, PT, R80, R75, PT, P3 ;  /* 0x0000004b5000720c */ /* 0x000fe40003f04130 */
[----:B------:R-:W-:Y:S01]  /*2f290*/  IADD3 R142, P3, PT, R74, R17, RZ ;  /* 0x000000114a8e7210 */ /* 0x000fe20007f7e0ff */
[----:B------:R-:W-:Y:S01]  /*2f2a0*/  IMAD.WIDE.U32 R16, R139, 0x3d1, RZ ;  /* 0x000003d18b107825 */ /* 0x000fe200078e00ff */
[----:B------:R-:W-:-:S02]  /*2f2b0*/  SEL R16, RZ, 0x1, P1 ;  /* 0x00000001ff107807 */ /* 0x000fc40000800000 */
[----:B------:R-:W-:Y:S01]  /*2f2c0*/  SEL R76, RZ, 0x1, P2 ;  /* 0x00000001ff4c7807 */ /* 0x000fe20001000000 */
[----:B------:R-:W-:Y:S01]  /*2f2d0*/  IMAD.WIDE.U32 R72, R137, 0x3d1, R18 ;  /* 0x000003d189487825 */ /* 0x000fe200078e0012 */
[----:B------:R-:W-:Y:S02]  /*2f2e0*/  SEL R74, R81, R74, P0 ;  /* 0x0000004a514a7207 */ /* 0x000fe40000000000 */
[----:B------:R-:W-:Y:S01]  /*2f2f0*/  IADD3 R77, P5, P6, R76, R77, R16 ;  /* 0x0000004d4c4d7210 */ /* 0x000fe20007ebe010 */
[----:B------:R-:W-:Y:S01]  /*2f300*/  VIADD R79, R73, UR4 ;  /* 0x00000004494f7c36 */ /* 0x000fe20008000000 */
[----:B------:R-:W-:Y:S01]  /*2f310*/  SEL R16, R80, R75, P0 ;  /* 0x0000004b50107207 */ /* 0x000fe20000000000 */
[----:B------:R-:W-:Y:S01]  /*2f320*/  IMAD.X R80, RZ, RZ, R75, P3 ;  /* 0x000000ffff507224 */ /* 0x000fe200018e064b */
[----:B------:R-:W-:Y:S01]  /*2f330*/  IADD3 R76, P1, PT, R77, R72, RZ ;  /* 0x000000484d4c7210 */ /* 0x000fe20007f3e0ff */
[----:B------:R-:W-:Y:S01]  /*2f340*/  VIADD R18, R17, UR4 ;  /* 0x0000000411127c36 */ /* 0x000fe20008000000 */
[----:B------:R-:W-:-:S02]  /*2f350*/  IADD3.X R78, PT, PT, RZ, RZ, RZ, P5, P6 ;  /* 0x000000ffff4e7210 */ /* 0x000fc40002fec4ff */
[----:B------:R-:W-:Y:S02]  /*2f360*/  IADD3 R73, P3, PT, R82, R76, RZ ;  /* 0x0000004c52497210 */ /* 0x000fe40007f7e0ff */
[----:B------:R-:W-:Y:S01]  /*2f370*/  ISETP.GT.U32.AND P2, PT, R74, R142, PT ;  /* 0x0000008e4a00720c */ /* 0x000fe20003f44070 */
[----:B------:R-:W-:Y:S01]  /*2f380*/  IMAD.X R75, R78, 0x1, R79, P1 ;  /* 0x000000014e4b7824 */ /* 0x000fe200008e064f */
[----:B------:R-:W-:Y:S02]  /*2f390*/  ISETP.GT.U32.AND P0, PT, R82, R73, PT ;  /* 0x000000495200720c */ /* 0x000fe40003f04070 */
[----:B------:R-:W-:Y:S01]  /*2f3a0*/  ISETP.GT.U32.AND.EX P2, PT, R16, R80, PT, P2 ;  /* 0x000000501000720c */ /* 0x000fe20003f44120 */
[----:B------:R-:W-:Y:S01]  /*2f3b0*/  IMAD.X R74, R83, 0x1, R75, P3 ;  /* 0x00000001534a7824 */ /* 0x000fe200018e064b */
        /* <DEDUP_REMOVED lines=11> */
[----:B------:R-:W-:-:S02]  /*2f470*/  ISETP.GE.U32.AND.EX P3, PT, R75, R78, PT, P3 ;  /* 0x0000004e4b00720c */ /* 0x000fc40003f66130 */
[----:B------:R-:W-:Y:S01]  /*2f480*/  SEL R73, R83, R74, P0 ;  /* 0x0000004a53497207 */ /* 0x000fe20000000000 */
[----:B------:R-:W-:Y:S01]  /*2f490*/  IMAD.X R74, RZ, RZ, R74, P5 ;  /* 0x000000ffff4a7224 */ /* 0x000fe200028e064a */
[----:B------:R-:W-:Y:S02]  /*2f4a0*/  ISETP.GT.U32.AND P1, PT, R72, R76, PT ;  /* 0x0000004c4800720c */ /* 0x000fe40003f24070 */
[----:B------:R-:W-:Y:S02]  /*2f4b0*/  SEL R19, RZ, 0x1, P2 ;  /* 0x00000001ff137807 */ /* 0x000fe40001000000 */
[----:B------:R-:W-:Y:S02]  /*2f4c0*/  SEL R72, RZ, 0x1, P3 ;  /* 0x00000001ff487807 */ /* 0x000fe40001800000 */
[----:B------:R-:W-:Y:S02]  /*2f4d0*/  ISETP.GT.U32.AND.EX P1, PT, R73, R74, PT, P1 ;  /* 0x0000004a4900720c */ /* 0x000fe40003f24110 */
[----:B------:R-:W-:-:S02]  /*2f4e0*/  IADD3 R19, P0, P2, R72, R18, R19 ;  /* 0x0000001248137210 */ /* 0x000fc40007a1e013 */
[----:B------:R-:W-:Y:S02]  /*2f4f0*/  SEL R173, RZ, 0x1, !P1 ;  /* 0x00000001ffad7807 */ /* 0x000fe40004800000 */
[----:B------:R-:W-:Y:S02]  /*2f500*/  IADD3 R16, P3, P5, R147, R19, R16 ;  /* 0x0000001393107210 */ /* 0x000fe40007d7e010 */
[----:B------:R-:W-:Y:S02]  /*2f510*/  IADD3.X R164, PT, PT, RZ, RZ, RZ, P0, P2 ;  /* 0x000000ffffa47210 */ /* 0x000fe400007e44ff */
        /* <DEDUP_REMOVED lines=31> */
.L_x_172:
[----:B------:R-:W-:Y:S05]  /*2f710*/  BSYNC.RELIABLE B11 ;  /* 0x00000000000b7941 */ /* 0x000fea0003800100 */
.L_x_171:
        /* <DEDUP_REMOVED lines=38> */
.L_x_173:
[----:B------:R-:W-:Y:S05]  /*2f980*/  BSYNC.RECONVERGENT B9 ;  /* 0x0000000000097941 */ /* 0x000fea0003800200 */
.L_x_170:
[----:B------:R-:W2:Y:S04]  /*2f990*/  LDL.128 R76, [R143+-0x60] ;  /* 0xffffa0008f4c7983 */ /* 0x000ea80000100c00 */
[----:B------:R-:W3:Y:S01]  /*2f9a0*/  LDL.128 R80, [R143+-0x50] ;  /* 0xffffb0008f507983 */ /* 0x000ee20000100c00 */
[----:B------:R-:W-:Y:S01]  /*2f9b0*/  UMOV UR4, URZ ;  /* 0x000000ff00047c82 */ /* 0x000fe20008000000 */
[----:B------:R-:W-:Y:S01]  /*2f9c0*/  UMOV UR6, URZ ;  /* 0x000000ff00067c82 */ /* 0x000fe20008000000 */
[----:B------:R-:W-:Y:S01]  /*2f9d0*/  IMAD.MOV.U32 R152, RZ, RZ, RZ ;  /* 0x000000ffff987224 */ /* 0x000fe200078e00ff */
[----:B------:R-:W-:Y:S01]  /*2f9e0*/  UMOV UR5, URZ ;  /* 0x000000ff00057c82 */ /* 0x000fe20008000000 */
[----:B------:R-:W-:Y:S01]  /*2f9f0*/  IMAD.MOV.U32 R72, RZ, RZ, RZ ;  /* 0x000000ffff487224 */ /* 0x000fe200078e00ff */
[----:B------:R-:W-:Y:S01]  /*2fa00*/  UMOV UR7, URZ ;  /* 0x000000ff00077c82 */ /* 0x000fe20008000000 */
[----:B------:R-:W-:Y:S01]  /*2fa10*/  IMAD.MOV.U32 R149, RZ, RZ, RZ ;  /* 0x000000ffff957224 */ /* 0x000fe200078e00ff */
[----:B------:R-:W-:Y:S01]  /*2fa20*/  UMOV UR8, URZ ;  /* 0x000000ff00087c82 */ /* 0x000fe20008000000 */
[----:B------:R-:W-:Y:S01]  /*2fa30*/  UMOV UR9, URZ ;  /* 0x000000ff00097c82 */ /* 0x000fe20008000000 */
[----:B------:R-:W-:Y:S01]  /*2fa40*/  UMOV UR10, URZ ;  /* 0x000000ff000a7c82 */ /* 0x000fe20008000000 */
[----:B------:R-:W-:Y:S01]  /*2fa50*/  UMOV UR11, URZ ;  /* 0x000000ff000b7c82 */ /* 0x000fe20008000000 */
[----:B------:R-:W-:Y:S04]  /*2fa60*/  BSSY.RECONVERGENT B9, `(.L_x_174) ;  /* 0x0000269000097945 */ /* 0x000fe80003800200 */
[----:B------:R-:W-:Y:S01]  /*2fa70*/  BSSY.RELIABLE B11, `(.L_x_175) ;  /* 0x00002410000b7945 */ /* 0x000fe20003800100 */
[----:B--2---:R-:W-:-:S04]  /*2fa80*/  IMAD.WIDE.U32 R150, R175, R76, RZ ;  /* 0x0000004caf967225 */ /* 0x004fc800078e00ff */
[----:B------:R-:W-:Y:S02]  /*2fa90*/  VIADD R151, R151, UR4 ;  /* 0x0000000497977c36 */ /* 0x000fe40008000000 */
[----:B------:R-:W-:-:S04]  /*2faa0*/  IMAD.WIDE.U32 R74, R171, R76, RZ ;  /* 0x0000004cab4a7225 */ /* 0x000fc800078e00ff */
[----:B------:R-:W-:-:S04]  /*2fab0*/  IMAD.WIDE.U32 R154, R77, R213, R150 ;  /* 0x000000d54d9a7225 */ /* 0x000fc800078e0096 */
[----:B------:R-:W-:Y:S01]  /*2fac0*/  VIADD R75, R75, UR6 ;  /* 0x000000064b4b7c36 */ /* 0x000fe20008000000 */
[----:B------:R-:W-:Y:S01]  /*2fad0*/  ISETP.GE.U32.AND P2, PT, R154, R150, PT ;  /* 0x000000969a00720c */ /* 0x000fe20003f46070 */
[----:B------:R-:W-:Y:S02]  /*2fae0*/  IMAD.MOV.U32 R153, RZ, RZ, R154 ;  /* 0x000000ffff997224 */ /* 0x000fe400078e009a */
[----:B------:R-:W-:-:S04]  /*2faf0*/  IMAD.WIDE.U32 R146, R77, R165, R74 ;  /* 0x000000a54d927225 */ /* 0x000fc800078e004a */
[----:B------:R-:W-:Y:S01]  /*2fb00*/  IMAD.WIDE.U32 R152, R76, R213, R152 ;  /* 0x000000d54c987225 */ /* 0x000fe200078e0098 */
[----:B------:R-:W-:-:S03]  /*2fb10*/  ISETP.GE.U32.AND P6, PT, R146, R74, PT ;  /* 0x0000004a9200720c */ /* 0x000fc60003fc6070 */
[----:B------:R-:W-:Y:S01]  /*2fb20*/  IMAD.MOV.U32 R73, RZ, RZ, R146 ;  /* 0x000000ffff497224 */ /* 0x000fe200078e0092 */
[----:B------:R-:W-:Y:S01]  /*2fb30*/  ISETP.GE.U32.AND P3, PT, R152, RZ, PT ;  /* 0x000000ff9800720c */ /* 0x000fe20003f66070 */
[----:B------:R-:W-:Y:S02]  /*2fb40*/  VIADD R140, R153, UR5 ;  /* 0x00000005998c7c36 */ /* 0x000fe40008000000 */
[----:B------:R-:W-:-:S03]  /*2fb50*/  IMAD.WIDE.U32 R18, R175, R78, RZ ;  /* 0x0000004eaf127225 */ /* 0x000fc600078e00ff */
[----:B------:R-:W-:Y:S01]  /*2fb60*/  ISETP.GE.U32.AND.EX P3, PT, R140, R154, PT, P3 ;  /* 0x0000009a8c00720c */ /* 0x000fe20003f66130 */
[----:B------:R-:W-:Y:S02]  /*2fb70*/  VIADD R148, R155, UR5 ;  /* 0x000000059b947c36 */ /* 0x000fe40008000000 */
[----:B------:R-:W-:-:S03]  /*2fb80*/  IMAD.WIDE.U32 R72, R76, R165, R72 ;  /* 0x000000a54c487225 */ /* 0x000fc600078e0048 */
[----:B------:R-:W-:Y:S01]  /*2fb90*/  ISETP.GE.U32.AND.EX P2, PT, R148, R151, PT, P2 ;  /* 0x000000979400720c */ /* 0x000fe20003f46120 */
[----:B------:R-:W-:Y:S01]  /*2fba0*/  VIADD R74, R147, UR7 ;  /* 0x00000007934a7c36 */ /* 0x000fe20008000000 */
[----:B------:R-:W-:Y:S01]  /*2fbb0*/  ISETP.GE.U32.AND P0, PT, R72, RZ, PT ;  /* 0x000000ff4800720c */ /* 0x000fe20003f06070 */
[----:B------:R-:W-:Y:S01]  /*2fbc0*/  VIADD R19, R19, UR4 ;  /* 0x0000000413137c36 */ /* 0x000fe20008000000 */
[----:B------:R-:W-:Y:S01]  /*2fbd0*/  SEL R151, RZ, 0x1, P2 ;  /* 0x00000001ff977807 */ /* 0x000fe20001000000 */
[----:B------:R-:W-:Y:S01]  /*2fbe0*/  IMAD.WIDE.U32 R154, R77, R175, R148 ;  /* 0x000000af4d9a7225 */ /* 0x000fe200078e0094 */
[----:B------:R-:W-:-:S03]  /*2fbf0*/  ISETP.GE.U32.AND.EX P6, PT, R74, R75, PT, P6 ;  /* 0x0000004b4a00720c */ /* 0x000fc60003fc6160 */
[----:B------:R-:W-:Y:S01]  /*2fc00*/  VIADD R149, R73, UR7 ;  /* 0x0000000749957c36 */ /* 0x000fe20008000000 */
[----:B------:R-:W-:Y:S01]  /*2fc10*/  SEL R73, RZ, 0x1, P3 ;  /* 0x00000001ff497807 */ /* 0x000fe20001800000 */
[----:B------:R-:W-:-:S03]  /*2fc20*/  IMAD.WIDE.U32 R16, R79, R213, R18 ;  /* 0x000000d54f107225 */ /* 0x000fc600078e0012 */
[----:B------:R-:W-:Y:S01]  /*2fc30*/  ISETP.GE.U32.AND.EX P3, PT, R149, R146, PT, P0 ;  /* 0x000000929500720c */ /* 0x000fe20003f66100 */
[----:B------:R-:W-:Y:S01]  /*2fc40*/  IMAD.MOV.U32 R75, RZ, RZ, RZ ;  /* 0x000000ffff4b7224 */ /* 0x000fe200078e00ff */
[----:B------:R-:W-:Y:S01]  /*2fc50*/  ISETP.GE.U32.AND P1, PT, R16, R18, PT ;  /* 0x000000121000720c */ /* 0x000fe20003f26070 */
[----:B------:R-:W-:Y:S01]  /*2fc60*/  VIADD R18, R155, UR4 ;  /* 0x000000049b127c36 */ /* 0x000fe20008000000 */
[----:B------:R-:W-:Y:S01]  /*2fc70*/  IADD3 R154, P0, P5, R73, R154, RZ ;  /* 0x0000009a499a7210 */ /* 0x000fe20007d1e0ff */
[----:B------:R-:W-:Y:S01]  /*2fc80*/  IMAD.WIDE.U32 R146, R77, R171, R74 ;  /* 0x000000ab4d927225 */ /* 0x000fe200078e004a */
[----:B------:R-:W-:-:S03]  /*2fc90*/  SEL R73, RZ, 0x1, P3 ;  /* 0x00000001ff497807 */ /* 0x000fc60001800000 */
[----:B------:R-:W-:Y:S01]  /*2fca0*/  IMAD.MOV.U32 R74, RZ, RZ, RZ ;  /* 0x000000ffff4a7224 */ /* 0x000fe200078e00ff */
[----:B------:R-:W-:Y:S01]  /*2fcb0*/  IADD3 R148, P2, P3, R73, R146, RZ ;  /* 0x0000009249947210 */ /* 0x000fe20007b5e0ff */
[----:B------:R-:W-:Y:S01]  /*2fcc0*/  IMAD.MOV.U32 R75, RZ, RZ, R16 ;  /* 0x000000ffff4b7224 */ /* 0x000fe200078e0010 */
[----:B------:R-:W-:Y:S01]  /*2fcd0*/  IADD3.X R146, PT, PT, RZ, R18, R151, P0, P5 ;  /* 0x00000012ff927210 */ /* 0x000fe200007ea497 */
[----:B------:R-:W-:Y:S01]  /*2fce0*/  VIADD R160, R147, UR6 ;  /* 0x0000000693a07c36 */ /* 0x000fe20008000000 */
[----:B------:R-:W-:Y:S01]  /*2fcf0*/  IADD3 R147, P5, PT, R154, R72, RZ ;  /* 0x000000489a937210 */ /* 0x000fe20007fbe0ff */
[----:B------:R-:W-:-:S04]  /*2fd00*/  IMAD.WIDE.U32 R74, R78, R213, R74 ;  /* 0x000000d54e4a7225 */ /* 0x000fc800078e004a */
[----:B------:R-:W-:Y:S01]  /*2fd10*/  VIADD R18, R17, UR5 ;  /* 0x0000000511127c36 */ /* 0x000fe20008000000 */
[----:B------:R-:W-:Y:S01]  /*2fd20*/  SEL R17, RZ, 0x1, P6 ;  /* 0x00000001ff117807 */ /* 0x000fe20003000000 */
[----:B------:R-:W-:Y:S01]  /*2fd30*/  VIADD R73, R75, UR5 ;  /* 0x000000054b497c36 */ /* 0x000fe20008000000 */
[----:B------:R-:W-:Y:S01]  /*2fd40*/  ISETP.GE.U32.AND P0, PT, R74, RZ, PT ;  /* 0x000000ff4a00720c */ /* 0x000fe20003f06070 */
[----:B------:R-:W-:Y:S01]  /*2fd50*/  IMAD.X R72, R149, 0x1, R146, P5 ;  /* 0x0000000195487824 */ /* 0x000fe200028e0692 */
[----:B------:R-:W-:Y:S01]  /*2fd60*/  IADD3 R144, P6, PT, R147, R74, RZ ;  /* 0x0000004a93907210 */ /* 0x000fe20007fde0ff */
[----:B------:R-:W-:Y:S01]  /*2fd70*/  IMAD.WIDE.U32 R74, R167, R76, RZ ;  /* 0x0000004ca74a7225 */ /* 0x000fe200078e00ff */
[----:B------:R-:W-:Y:S02]  /*2fd80*/  ISETP.GE.U32.AND.EX P1, PT, R18, R19, PT, P1 ;  /* 0x000000131200720c */ /* 0x000fe40003f26110 */
[----:B------:R-:W-:Y:S01]  /*2fd90*/  IADD3.X R160, PT, PT, RZ, R160, R17, P2, P3 ;  /* 0x000000a0ffa07210 */ /* 0x000fe200017e6411 */
[----:B------:R-:W-:Y:S01]  /*2fda0*/  IMAD.MOV.U32 R19, RZ, RZ, RZ ;  /* 0x000000ffff137224 */ /* 0x000fe200078e00ff */
[----:B------:R-:W-:Y:S01]  /*2fdb0*/  ISETP.GE.U32.AND.EX P0, PT, R73, R16, PT, P0 ;  /* 0x000000104900720c */ /* 0x000fe20003f06100 */
[----:B------:R-:W-:Y:S01]  /*2fdc0*/  VIADD R75, R75, UR8 ;  /* 0x000000084b4b7c36 */ /* 0x000fe20008000000 */
[----:B------:R-:W-:Y:S01]  /*2fdd0*/  ISETP.GE.U32.AND P3, PT, R147, R154, PT ;  /* 0x0000009a9300720c */ /* 0x000fe20003f66070 */
[----:B------:R-:W-:Y:S01]  /*2fde0*/  IMAD.WIDE.U32 R16, R79, R175, R18 ;  /* 0x000000af4f107225 */ /* 0x000fe200078e0012 */
[----:B------:R-:W-:-:S02]  /*2fdf0*/  ISETP.GE.U32.AND P2, PT, R144, R147, PT ;  /* 0x000000939000720c */ /* 0x000fc40003f46070 */
[----:B------:R-:W-:Y:S01]  /*2fe00*/  SEL R19, RZ, 0x1, P0 ;  /* 0x00000001ff137807 */ /* 0x000fe20000000000 */
[----:B------:R-:W-:Y:S01]  /*2fe10*/  IMAD.X R142, R73, 0x1, R72, P6 ;  /* 0x00000001498e7824 */ /* 0x000fe200030e0648 */
[----:B------:R-:W-:Y:S01]  /*2fe20*/  ISETP.GE.U32.AND.EX P3, PT, R72, R146, PT, P3 ;  /* 0x000000924800720c */ /* 0x000fe20003f66130 */
[----:B------:R-:W-:Y:S01]  /*2fe30*/  IMAD.WIDE.U32 R146, R77, R169, R74 ;  /* 0x000000a94d927225 */ /* 0x000fe200078e004a */
[----:B------:R-:W-:Y:S02]  /*2fe40*/  IADD3 R18, P0, P5, R19, R16, RZ ;  /* 0x0000001013127210 */ /* 0x000fe40007d1e0ff */
[----:B------:R-:W-:Y:S01]  /*2fe50*/  ISETP.GE.U32.AND.EX P2, PT, R142, R72, PT, P2 ;  /* 0x000000488e00720c */ /* 0x000fe20003f46120 */
[----:B------:R-:W-:Y:S01]  /*2fe60*/  VIADD R17, R17, UR4 ;  /* 0x0000000411117c36 */ /* 0x000fe20008000000 */
[----:B------:R-:W-:Y:S01]  /*2fe70*/  SEL R16, RZ, 0x1, P1 ;  /* 0x00000001ff107807 */ /* 0x000fe20000800000 */
[----:B------:R-:W-:Y:S01]  /*2fe80*/  IMAD.MOV.U32 R72, RZ, RZ, RZ ;  /* 0x000000ffff487224 */ /* 0x000fe200078e00ff */
[----:B------:R-:W-:Y:S01]  /*2fe90*/  SEL R155, RZ, 0x1, P3 ;  /* 0x00000001ff9b7807 */ /* 0x000fe20001800000 */
[----:B------:R-:W-:Y:S01]  /*2fea0*/  IMAD.MOV.U32 R73, RZ, RZ, R146 ;  /* 0x000000ffff497224 */ /* 0x000fe200078e0092 */
[----:B------:R-:W-:Y:S01]  /*2feb0*/  IADD3.X R19, PT, PT, RZ, R17, R16, P0, P5 ;  /* 0x00000011ff137210 */ /* 0x000fe200007ea410 */
[----:B------:R-:W-:Y:S01]  /*2fec0*/  IMAD.WIDE.U32 R16, R171, R78, RZ ;  /* 0x0000004eab107225 */ /* 0x000fe200078e00ff */
[----:B------:R-:W-:-:S02]  /*2fed0*/  SEL R149, RZ, 0x1, P2 ;  /* 0x00000001ff957807 */ /* 0x000fc40001000000 */
[----:B------:R-:W-:Y:S01]  /*2fee0*/  IADD3 R155, P0, PT, R155, R148, RZ ;  /* 0x000000949b9b7210 */ /* 0x000fe20007f1e0ff */
[----:B------:R-:W-:Y:S01]  /*2fef0*/  IMAD.WIDE.U32 R72, R76, R169, R72 ;  /* 0x000000a94c487225 */ /* 0x000fe200078e0048 */
[----:B------:R-:W-:Y:S02]  /*2ff00*/  IADD3 R149, P3, PT, R149, R18, RZ ;  /* 0x0000001295957210 */ /* 0x000fe40007f7e0ff */
[----:B------:R-:W-:Y:S01]  /*2ff10*/  ISETP.GE.U32.AND P2, PT, R146, R74, PT ;  /* 0x0000004a9200720c */ /* 0x000fe20003f46070 */
[----:B------:R-:W-:Y:S01]  /*2ff20*/  VIADD R151, R73, UR9 ;  /* 0x0000000949977c36 */ /* 0x000fe20008000000 */
[----:B------:R-:W-:Y:S01]  /*2ff30*/  IADD3 R150, P1, PT, R155, R72, RZ ;  /* 0x000000489b967210 */ /* 0x000fe20007f3e0ff */
[----:B------:R-:W-:Y:S01]  /*2ff40*/  IMAD.X R160, RZ, RZ, R160, P0 ;  /* 0x000000ffffa07224 */ /* 0x000fe200000e06a0 */
[----:B------:R-:W-:Y:S01]  /*2ff50*/  ISETP.GE.U32.AND P5, PT, R72, RZ, PT ;  /* 0x000000ff4800720c */ /* 0x000fe20003fa6070 */
[----:B------:R-:W-:Y:S01]  /*2ff60*/  IMAD.X R73, RZ, RZ, R19, P3 ;  /* 0x000000ffff497224 */ /* 0x000fe200018e0613 */
[-C--:B------:R-:W-:Y:S01]  /*2ff70*/  IADD3 R148, P0, PT, R149, R150.reuse, RZ ;  /* 0x0000009695947210 */ /* 0x080fe20007f1e0ff */
[----:B------:R-:W-:Y:S01]  /*2ff80*/  IMAD.X R153, R151, 0x1, R160, P1 ;  /* 0x0000000197997824 */ /* 0x000fe200008e06a0 */
[----:B------:R-:W-:Y:S01]  /*2ff90*/  ISETP.NE.U32.AND P3, PT, R149, RZ, PT ;  /* 0x000000ff9500720c */ /* 0x000fe20003f65070 */
[----:B------:R-:W-:Y:S01]  /*2ffa0*/  VIADD R17, R17, UR6 ;  /* 0x0000000611117c36 */ /* 0x000fe20008000000 */
[----:B------:R-:W-:Y:S01]  /*2ffb0*/  ISETP.GE.U32.AND P1, PT, R148, R150, PT ;  /* 0x000000969400720c */ /* 0x000fe20003f26070 */
[----:B------:R-:W-:Y:S01]  /*2ffc0*/  IMAD.X R154, R73, 0x1, R153, P0 ;  /* 0x00000001499a7824 */ /* 0x000fe200000e0699 */
[----:B------:R-:W-:Y:S01]  /*2ffd0*/  ISETP.GE.U32.AND.EX P5, PT, R151, R146, PT, P5 ;  /* 0x000000929700720c */ /* 0x000fe20003fa6150 */
[----:B------:R-:W-:-:S03]  /*2ffe0*/  IMAD.WIDE.U32 R18, R79, R165, R16 ;  /* 0x000000a54f127225 */ /* 0x000fc600078e0010 */
[----:B------:R-:W-:Y:S01]  /*2fff0*/  ISETP.GE.U32.AND.EX P1, PT, R154, R153, PT, P1 ;  /* 0x000000999a00720c */ /* 0x000fe20003f26110 */
[----:B------:R-:W-:Y:S01]  /*30000*/  VIADD R74, R147, UR9 ;  /* 0x00000009934a7c36 */ /* 0x000fe20008000000 */
[----:B------:R-:W-:Y:S01]  /*30010*/  ISETP.GE.U32.AND P0, PT, R18, R16, PT ;  /* 0x000000101200720c */ /* 0x000fe20003f06070 */
[----:B------:R-:W-:Y:S01]  /*30020*/  VIADD R16, R19, UR7 ;  /* 0x0000000713107c36 */ /* 0x000fe20008000000 */
[----:B------:R-:W-:Y:S01]  /*30030*/  ISETP.NE.AND.EX P1, PT, R73, RZ, !P1, P3 ;  /* 0x000000ff4900720c */ /* 0x000fe20004f25330 */
[----:B------:R-:W-:Y:S01]  /*30040*/  IMAD.MOV.U32 R72, RZ, RZ, RZ ;  /* 0x000000ffff487224 */ /* 0x000fe200078e00ff */
[----:B------:R-:W-:Y:S01]  /*30050*/  ISETP.GE.U32.AND.EX P2, PT, R74, R75, PT, P2 ;  /* 0x0000004b4a00720c */ /* 0x000fe20003f46120 */
[----:B------:R-:W-:Y:S01]  /*30060*/  IMAD.MOV.U32 R75, RZ, RZ, RZ ;  /* 0x000000ffff4b7224 */ /* 0x000fe200078e00ff */
[----:B------:R-:W-:Y:S01]  /*30070*/  SEL R19, RZ, 0x1, !P1 ;  /* 0x00000001ff137807 */ /* 0x000fe20004800000 */
[----:B------:R-:W-:Y:S01]  /*30080*/  IMAD.MOV.U32 R73, RZ, RZ, R18 ;  /* 0x000000ffff497224 */ /* 0x000fe200078e0012 */
[----:B------:R-:W-:Y:S01]  /*30090*/  SEL R147, RZ, 0x1, P5 ;  /* 0x00000001ff937807 */ /* 0x000fe20002800000 */
[----:B------:R-:W-:Y:S01]  /*300a0*/  IMAD.WIDE.U32 R74, R77, R167, R74 ;  /* 0x000000a74d4a7225 */ /* 0x000fe200078e004a */
[----:B------:R-:W-:-:S02]  /*300b0*/  IADD3 R19, P3, PT, R19, R148, RZ ;  /* 0x0000009413137210 */ /* 0x000fc40007f7e0ff */
[----:B------:R-:W-:Y:S01]  /*300c0*/  ISETP.GE.U32.AND.EX P0, PT, R16, R17, PT, P0 ;  /* 0x000000111000720c */ /* 0x000fe20003f06100 */
[----:B------:R-:W-:Y:S01]  /*300d0*/  VIADD R158, R75, UR8 ;  /* 0x000000084b9e7c36 */ /* 0x000fe20008000000 */
[----:B------:R-:W-:Y:S01]  /*300e0*/  IADD3 R156, P6, P5, R147, R74, RZ ;  /* 0x0000004a939c7210 */ /* 0x000fe20007dde0ff */
[----:B------:R-:W-:Y:S01]  /*300f0*/  IMAD.WIDE.U32 R72, R78, R165, R72 ;  /* 0x000000a54e487225 */ /* 0x000fe200078e0048 */
[----:B------:R-:W-:Y:S02]  /*30100*/  SEL R75, RZ, 0x1, P2 ;  /* 0x00000001ff4b7807 */ /* 0x000fe40001000000 */
[----:B------:R-:W-:Y:S01]  /*30110*/  ISETP.GT.U32.AND P2, PT, R148, R19, PT ;  /* 0x000000139400720c */ /* 0x000fe20003f44070 */
[----:B------:R-:W-:Y:S01]  /*30120*/  IMAD.X R17, RZ, RZ, R154, P3 ;  /* 0x000000ffff117224 */ /* 0x000fe200018e069a */
[----:B------:R-:W-:Y:S01]  /*30130*/  ISETP.GE.U32.AND P3, PT, R150, R155, PT ;  /* 0x0000009b9600720c */ /* 0x000fe20003f66070 */
[----:B------:R-:W-:Y:S01]  /*30140*/  VIADD R151, R73, UR7 ;  /* 0x0000000749977c36 */ /* 0x000fe20008000000 */
[----:B------:R-:W-:Y:S01]  /*30150*/  IADD3.X R158, PT, PT, RZ, R158, R75, P6, P5 ;  /* 0x0000009eff9e7210 */ /* 0x000fe200037ea44b */
[----:B------:R-:W-:Y:S01]  /*30160*/  IMAD.WIDE.U32 R74, R164, R76, RZ ;  /* 0x0000004ca44a7225 */ /* 0x000fe200078e00ff */
[----:B------:R-:W-:-:S02]  /*30170*/  ISETP.GE.U32.AND P1, PT, R72, RZ, PT ;  /* 0x000000ff4800720c */ /* 0x000fc40003f26070 */
[----:B------:R-:W-:Y:S01]  /*30180*/  IADD3 R150, P5, PT, R19, R72, RZ ;  /* 0x0000004813967210 */ /* 0x000fe20007fbe0ff */
[----:B------:R-:W-:Y:S01]  /*30190*/  VIADD R75, R75, UR10 ;  /* 0x0000000a4b4b7c36 */ /* 0x000fe20008000000 */
[CC--:B------:R-:W-:Y:S01]  /*301a0*/  ISETP.GT.U32.AND.EX P2, PT, R154.reuse, R17.reuse, PT, P2 ;  /* 0x000000119a00720c */ /* 0x0c0fe20003f44120 */
[----:B------:R-:W-:Y:S01]  /*301b0*/  IMAD.MOV.U32 R146, RZ, RZ, RZ ;  /* 0x000000ffff927224 */ /* 0x000fe200078e00ff */
[----:B------:R-:W-:Y:S01]  /*301c0*/  ISETP.GE.U32.AND.EX P1, PT, R151, R18, PT, P1 ;  /* 0x000000129700720c */ /* 0x000fe20003f26110 */
[----:B------:R-:W-:Y:S01]  /*301d0*/  IMAD.X R151, R17, 0x1, R151, P5 ;  /* 0x0000000111977824 */ /* 0x000fe200028e0697 */
[----:B------:R-:W-:Y:S01]  /*301e0*/  SEL R18, R154, R17, P2 ;  /* 0x000000119a127207 */ /* 0x000fe20001000000 */
[----:B------:R-:W-:Y:S01]  /*301f0*/  IMAD.MOV.U32 R17, RZ, RZ, RZ ;  /* 0x000000ffff117224 */ /* 0x000fe200078e00ff */
[----:B------:R-:W-:Y:S01]  /*30200*/  SEL R19, R148, R19, P2 ;  /* 0x0000001394137207 */ /* 0x000fe20001000000 */
[----:B------:R-:W-:Y:S01]  /*30210*/  IMAD.WIDE.U32 R148, R77, R173, R74 ;  /* 0x000000ad4d947225 */ /* 0x000fe200078e004a */
[----:B------:R-:W-:-:S02]  /*30220*/  ISETP.GE.U32.AND.EX P3, PT, R153, R160, PT, P3 ;  /* 0x000000a09900720c */ /* 0x000fc40003f66130 */
[----:B------:R-:W-:Y:S01]  /*30230*/  ISETP.GT.U32.AND P2, PT, R19, R150, PT ;  /* 0x000000961300720c */ /* 0x000fe20003f44070 */
[----:B------:R-:W-:Y:S01]  /*30240*/  IMAD.WIDE.U32 R16, R79, R171, R16 ;  /* 0x000000ab4f107225 */ /* 0x000fe200078e0010 */
[----:B------:R-:W-:Y:S02]  /*30250*/  SEL R19, RZ, 0x1, P1 ;  /* 0x00000001ff137807 */ /* 0x000fe40000800000 */
[----:B------:R-:W-:Y:S01]  /*30260*/  SEL R157, RZ, 0x1, P3 ;  /* 0x00000001ff9d7807 */ /* 0x000fe20001800000 */
[----:B------:R-:W-:Y:S01]  /*30270*/  VIADD R72, R17, UR6 ;  /* 0x0000000611487c36 */ /* 0x000fe20008000000 */
[----:B------:R-:W-:Y:S01]  /*30280*/  IADD3 R17, P5, P6, R19, R16, RZ ;  /* 0x0000001013117210 */ /* 0x000fe20007ebe0ff */
[----:B------:R-:W-:Y:S01]  /*30290*/  IMAD.MOV.U32 R147, RZ, RZ, R148 ;  /* 0x000000ffff937224 */ /* 0x000fe200078e0094 */
[----:B------:R-:W-:Y:S02]  /*302a0*/  ISETP.GT.U32.AND.EX P1, PT, R18, R151, PT, P2 ;  /* 0x000000971200720c */ /* 0x000fe40003f24120 */
[----:B------:R-:W-:Y:S01]  /*302b0*/  SEL R19, RZ, 0x1, P0 ;  /* 0x00000001ff137807 */ /* 0x000fe20000000000 */
[----:B------:R-:W-:Y:S01]  /*302c0*/  IMAD.WIDE.U32 R146, R76, R173, R146 ;  /* 0x000000ad4c927225 */ /* 0x000fe200078e0092 */
[----:B------:R-:W-:-:S02]  /*302d0*/  IADD3 R157, P0, PT, R157, R156, RZ ;  /* 0x0000009c9d9d7210 */ /* 0x000fc40007f1e0ff */
[----:B------:R-:W-:Y:S01]  /*302e0*/  SEL R18, RZ, 0x1, !P1 ;  /* 0x00000001ff127807 */ /* 0x000fe20004800000 */
[----:B------:R-:W-:Y:S01]  /*302f0*/  VIADD R155, R147, UR11 ;  /* 0x0000000b939b7c36 */ /* 0x000fe20008000000 */
[----:B------:R-:W-:Y:S01]  /*30300*/  IADD3.X R19, PT, PT, RZ, R72, R19, P5, P6 ;  /* 0x00000048ff137210 */ /* 0x000fe20002fec413 */
[----:B------:R-:W-:Y:S01]  /*30310*/  IMAD.X R158, RZ, RZ, R158, P0 ;  /* 0x000000ffff9e7224 */ /* 0x000fe200000e069e */
[----:B------:R-:W-:Y:S02]  /*30320*/  IADD3 R147, P0, PT, R157, R146, RZ ;  /* 0x000000929d937210 */ /* 0x000fe40007f1e0ff */
[----:B------:R-:W-:Y:S01]  /*30330*/  IADD3 R18, P1, PT, R18, R17, RZ ;  /* 0x0000001112127210 */ /* 0x000fe20007f3e0ff */
[----:B------:R-:W-:-:S03]  /*30340*/  IMAD.WIDE.U32 R16, R167, R78, RZ ;  /* 0x0000004ea7107225 */ /* 0x000fc600078e00ff */
[-C--:B------:R-:W-:Y:S01]  /*30350*/  IADD3 R154, P2, PT, R18, R147.reuse, RZ ;  /* 0x00000093129a7210 */ /* 0x080fe20007f5e0ff */
[----:B------:R-:W-:Y:S02]  /*30360*/  IMAD.X R153, R155, 0x1, R158, P0 ;  /* 0x000000019b997824 */ /* 0x000fe400000e069e */
[----:B------:R-:W-:Y:S01]  /*30370*/  IMAD.X R19, RZ, RZ, R19, P1 ;  /* 0x000000ffff137224 */ /* 0x000fe200008e0613 */
[----:B------:R-:W-:Y:S01]  /*30380*/  ISETP.GE.U32.AND P0, PT, R154, R147, PT ;  /* 0x000000939a00720c */ /* 0x000fe20003f06070 */
[----:B------:R-:W-:Y:S01]  /*30390*/  VIADD R17, R17, UR8 ;  /* 0x0000000811117c36 */ /* 0x000fe20008000000 */
[----:B------:R-:W-:Y:S01]  /*303a0*/  ISETP.GE.U32.AND P1, PT, R148, R74, PT ;  /* 0x0000004a9400720c */ /* 0x000fe20003f26070 */
[----:B------:R-:W-:Y:S01]  /*303b0*/  IMAD.X R156, R19, 0x1, R153, P2 ;  /* 0x00000001139c7824 */ /* 0x000fe200010e0699 */
[----:B------:R-:W-:Y:S01]  /*303c0*/  ISETP.NE.U32.AND P2, PT, R18, RZ, PT ;  /* 0x000000ff1200720c */ /* 0x000fe20003f45070 */
[----:B------:R-:W-:-:S03]  /*303d0*/  IMAD.WIDE.U32 R72, R79, R169, R16 ;  /* 0x000000a94f487225 */ /* 0x000fc600078e0010 */
[----:B------:R-:W-:Y:S01]  /*303e0*/  ISETP.GE.U32.AND.EX P0, PT, R156, R153, PT, P0 ;  /* 0x000000999c00720c */ /* 0x000fe20003f06100 */
[----:B------:R-:W-:Y:S02]  /*303f0*/  VIADD R74, R149, UR11 ;  /* 0x0000000b954a7c36 */ /* 0x000fe40008000000 */
[----:B------:R-:W-:Y:S01]  /*30400*/  IMAD.MOV.U32 R18, RZ, RZ, RZ ;  /* 0x000000ffff127224 */ /* 0x000fe200078e00ff */
[----:B------:R-:W-:Y:S01]  /*30410*/  ISETP.NE.AND.EX P0, PT, R19, RZ, !P0, P2 ;  /* 0x000000ff1300720c */ /* 0x000fe20004705320 */
[----:B------:R-:W-:Y:S01]  /*30420*/  IMAD.MOV.U32 R19, RZ, RZ, R72 ;  /* 0x000000ffff137224 */ /* 0x000fe200078e0048 */
[----:B------:R-:W-:Y:S01]  /*30430*/  ISETP.GE.U32.AND P2, PT, R72, R16, PT ;  /* 0x000000104800720c */ /* 0x000fe20003f46070 */
[----:B------:R-:W-:Y:S01]  /*30440*/  VIADD R16, R73, UR9 ;  /* 0x0000000949107c36 */ /* 0x000fe20008000000 */
[----:B------:R-:W-:Y:S01]  /*30450*/  SEL R73, RZ, 0x1, !P0 ;  /* 0x00000001ff497807 */ /* 0x000fe20004000000 */
[----:B------:R-:W-:Y:S01]  /*30460*/  IMAD.WIDE.U32 R18, R78, R169, R18 ;  /* 0x000000a94e127225 */ /* 0x000fe200078e0012 */
[----:B------:R-:W-:-:S02]  /*30470*/  ISETP.GE.U32.AND.EX P0, PT, R74, R75, PT, P1 ;  /* 0x0000004b4a00720c */ /* 0x000fc40003f06110 */
[----:B------:R-:W-:Y:S01]  /*30480*/  IADD3 R73, P6, PT, R73, R154, RZ ;  /* 0x0000009a49497210 */ /* 0x000fe20007fde0ff */
[----:B------:R-:W-:Y:S01]  /*30490*/  VIADD R19, R19, UR9 ;  /* 0x0000000913137c36 */ /* 0x000fe20008000000 */
[----:B------:R-:W-:Y:S01]  /*304a0*/  ISETP.GE.U32.AND.EX P1, PT, R16, R17, PT, P2 ;  /* 0x000000111000720c */ /* 0x000fe20003f26120 */
[----:B------:R-:W-:Y:S01]  /*304b0*/  IMAD.MOV.U32 R75, RZ, RZ, RZ ;  /* 0x000000ffff4b7224 */ /* 0x000fe200078e00ff */
[----:B------:R-:W-:Y:S01]  /*304c0*/  ISETP.GT.U32.AND P3, PT, R154, R73, PT ;  /* 0x000000499a00720c */ /* 0x000fe20003f64070 */
[----:B------:R-:W-:Y:S01]  /*304d0*/  IMAD.X R17, RZ, RZ, R156, P6 ;  /* 0x000000ffff117224 */ /* 0x000fe200030e069c */
[----:B------:R-:W-:Y:S01]  /*304e0*/  ISETP.GE.U32.AND P2, PT, R146, RZ, PT ;  /* 0x000000ff9200720c */ /* 0x000fe20003f46070 */
[----:B------:R-:W-:Y:S01]  /*304f0*/  IMAD.WIDE.U32 R74, R77, R164, R74 ;  /* 0x000000a44d4a7225 */ /* 0x000fe200078e004a */
[----:B------:R-:W-:Y:S02]  /*30500*/  IADD3 R149, P6, PT, R73, R18, RZ ;  /* 0x0000001249957210 */ /* 0x000fe40007fde0ff */
[----:B------:R-:W-:Y:S01]  /*30510*/  ISETP.GE.U32.AND P5, PT, R18, RZ, PT ;  /* 0x000000ff1200720c */ /* 0x000fe20003fa6070 */
[----:B------:R-:W-:Y:S01]  /*30520*/  VIADD R146, R75, UR10 ;  /* 0x0000000a4b927c36 */ /* 0x000fe20008000000 */
[----:B------:R-:W-:-:S02]  /*30530*/  ISETP.GT.U32.AND.EX P3, PT, R156, R17, PT, P3 ;  /* 0x000000119c00720c */ /* 0x000fc40003f64130 */
[----:B------:R-:W-:Y:S01]  /*30540*/  ISETP.GE.U32.AND.EX P2, PT, R155, R148, PT, P2 ;  /* 0x000000949b00720c */ /* 0x000fe20003f46120 */
[----:B------:R-:W-:Y:S01]  /*30550*/  IMAD.X R148, R17, 0x1, R19, P6 ;  /* 0x0000000111947824 */ /* 0x000fe200030e0613 */
[----:B------:R-:W-:Y:S02]  /*30560*/  ISETP.GE.U32.AND.EX P5, PT, R19, R72, PT, P5 ;  /* 0x000000481300720c */ /* 0x000fe40003fa6150 */
[----:B------:R-:W-:Y:S02]  /*30570*/  SEL R18, R154, R73, P3 ;  /* 0x000000499a127207 */ /* 0x000fe40001800000 */
[----:B------:R-:W-:Y:S01]  /*30580*/  SEL R19, R156, R17, P3 ;  /* 0x000000119c137207 */ /* 0x000fe20001800000 */
[----:B------:R-:W-:Y:S01]  /*30590*/  IMAD.MOV.U32 R17, RZ, RZ, RZ ;  /* 0x000000ffff117224 */ /* 0x000fe200078e00ff */
[----:B------:R-:W-:Y:S02]  /*305a0*/  ISETP.GE.U32.AND P6, PT, R147, R157, PT ;  /* 0x0000009d9300720c */ /* 0x000fe40003fc6070 */
[----:B------:R-:W-:Y:S01]  /*305b0*/  SEL R73, RZ, 0x1, P2 ;  /* 0x00000001ff497807 */ /* 0x000fe20001000000 */
[----:B------:R-:W-:Y:S01]  /*305c0*/  IMAD.WIDE.U32 R16, R79, R167, R16 ;  /* 0x000000a74f107225 */ /* 0x000fe200078e0010 */
[----:B------:R-:W-:-:S02]  /*305d0*/  ISETP.GT.U32.AND P2, PT, R18, R149, PT ;  /* 0x000000951200720c */ /* 0x000fc40003f44070 */
[----:B------:R-:W-:Y:S02]  /*305e0*/  SEL R147, RZ, 0x1, P0 ;  /* 0x00000001ff937807 */ /* 0x000fe40000000000 */
[----:B------:R-:W-:Y:S02]  /*305f0*/  IADD3 R75, P0, P3, R73, R74, RZ ;  /* 0x0000004a494b7210 */ /* 0x000fe40007b1e0ff */
[----:B------:R-:W-:Y:S01]  /*30600*/  ISETP.GE.U32.AND.EX P6, PT, R153, R158, PT, P6 ;  /* 0x0000009e9900720c */ /* 0x000fe20003fc6160 */
[----:B------:R-:W-:Y:S01]  /*30610*/  VIADD R153, R17, UR8 ;  /* 0x0000000811997c36 */ /* 0x000fe20008000000 */
[----:B------:R-:W-:Y:S02]  /*30620*/  SEL R73, RZ, 0x1, P5 ;  /* 0x00000001ff497807 */ /* 0x000fe40002800000 */
[----:B------:R-:W-:Y:S02]  /*30630*/  ISETP.GT.U32.AND.EX P2, PT, R19, R148, PT, P2 ;  /* 0x000000941300720c */ /* 0x000fe40003f44120 */
[----:B------:R-:W-:-:S02]  /*30640*/  SEL R18, RZ, 0x1, P6 ;  /* 0x00000001ff127807 */ /* 0x000fc40003000000 */
[----:B------:R-:W-:Y:S02]  /*30650*/  IADD3 R17, P5, P6, R73, R16, RZ ;  /* 0x0000001049117210 */ /* 0x000fe40007ebe0ff */
[----:B------:R-:W-:Y:S02]  /*30660*/  SEL R16, RZ, 0x1, !P2 ;  /* 0x00000001ff107807 */ /* 0x000fe40005000000 */
[----:B------:R-:W-:Y:S02]  /*30670*/  SEL R72, RZ, 0x1, P1 ;  /* 0x00000001ff487807 */ /* 0x000fe40000800000 */
[----:B------:R-:W-:Y:S02]  /*30680*/  IADD3 R16, P1, PT, R16, R17, RZ ;  /* 0x0000001110107210 */ /* 0x000fe40007f3e0ff */
[----:B------:R-:W-:Y:S01]  /*30690*/  IADD3 R73, P2, PT, R18, R75, RZ ;  /* 0x0000004b12497210 */ /* 0x000fe20007f5e0ff */
[----:B---3--:R-:W-:Y:S01]  /*306a0*/  IMAD.WIDE.U32 R18, R175, R80, RZ ;  /* 0x00000050af127225 */ /* 0x008fe200078e00ff */
[----:B------:R-:W-:-:S02]  /*306b0*/  IADD3.X R17, PT, PT, RZ, R146, R147, P0, P3 ;  /* 0x00000092ff117210 */ /* 0x000fc400007e6493 */
[----:B------:R-:W-:Y:S01]  /*306c0*/  IADD3.X R153, PT, PT, RZ, R153, R72, P5, P6 ;  /* 0x00000099ff997210 */ /* 0x000fe20002fec448 */
[----:B------:R-:W-:Y:S01]  /*306d0*/  VIADD R19, R19, UR4 ;  /* 0x0000000413137c36 */ /* 0x000fe20008000000 */
[-C--:B------:R-:W-:Y:S01]  /*306e0*/  IADD3 R158, P3, PT, R16, R73.reuse, RZ ;  /* 0x00000049109e7210 */ /* 0x080fe20007f7e0ff */
[----:B------:R-:W-:Y:S02]  /*306f0*/  IMAD.X R17, RZ, RZ, R17, P2 ;  /* 0x000000ffff117224 */ /* 0x000fe400010e0611 */
[----:B------:R-:W-:Y:S01]  /*30700*/  IMAD.X R153, RZ, RZ, R153, P1 ;  /* 0x000000ffff997224 */ /* 0x000fe200008e0699 */
[----:B------:R-:W-:Y:S01]  /*30710*/  ISETP.GE.U32.AND P0, PT, R158, R73, PT ;  /* 0x000000499e00720c */ /* 0x000fe20003f06070 */
[----:B------:R-:W-:Y:S01]  /*30720*/  IMAD.WIDE.U32 R72, R81, R213, R18 ;  /* 0x000000d551487225 */ /* 0x000fe200078e0012 */
[----:B------:R-:W-:-:S03]  /*30730*/  ISETP.NE.U32.AND P1, PT, R16, RZ, PT ;  /* 0x000000ff1000720c */ /* 0x000fc60003f25070 */
[----:B------:R-:W-:Y:S01]  /*30740*/  IMAD.X R160, R153, 0x1, R17, P3 ;  /* 0x0000000199a07824 */ /* 0x000fe200018e0611 */
[----:B------:R-:W-:Y:S01]  /*30750*/  ISETP.GE.U32.AND P5, PT, R72, R18, PT ;  /* 0x000000124800720c */ /* 0x000fe20003fa6070 */
[----:B------:R-:W-:-:S03]  /*30760*/  IMAD.WIDE.U32 R74, R164, R78, RZ ;  /* 0x0000004ea44a7225 */ /* 0x000fc600078e00ff */
[----:B------:R-:W-:Y:S01]  /*30770*/  ISETP.GE.U32.AND.EX P0, PT, R160, R17, PT, P0 ;  /* 0x00000011a000720c */ /* 0x000fe20003f06100 */
[----:B------:R-:W-:Y:S02]  /*30780*/  IMAD.MOV.U32 R16, RZ, RZ, RZ ;  /* 0x000000ffff107224 */ /* 0x000fe400078e00ff */
[----:B------:R-:W-:Y:S01]  /*30790*/  IMAD.MOV.U32 R17, RZ, RZ, R72 ;  /* 0x000000ffff117224 */ /* 0x000fe200078e0048 */
[----:B------:R-:W-:Y:S01]  /*307a0*/  ISETP.NE.AND.EX P0, PT, R153, RZ, !P0, P1 ;  /* 0x000000ff9900720c */ /* 0x000fe20004705310 */
[----:B------:R-:W-:Y:S02]  /*307b0*/  VIADD R75, R75, UR10 ;  /* 0x0000000a4b4b7c36 */ /* 0x000fe40008000000 */
[----:B------:R-:W-:-:S04]  /*307c0*/  IMAD.WIDE.U32 R16, R80, R213, R16 ;  /* 0x000000d550107225 */ /* 0x000fc800078e0010 */
[----:B------:R-:W-:Y:S01]  /*307d0*/  IMAD.WIDE.U32 R146, R79, R173, R74 ;  /* 0x000000ad4f927225 */ /* 0x000fe200078e004a */
[----:B------:R-:W-:Y:S02]  /*307e0*/  ISETP.GE.U32.AND P2, PT, R16, RZ, PT ;  /* 0x000000ff1000720c */ /* 0x000fe40003f46070 */
[----:B------:R-:W-:Y:S01]  /*307f0*/  IADD3 R153, P1, PT, R150, R16, RZ ;  /* 0x0000001096997210 */ /* 0x000fe20007f3e0ff */
[----:B------:R-:W-:Y:S01]  /*30800*/  VIADD R18, R73, UR5 ;  /* 0x0000000549127c36 */ /* 0x000fe20008000000 */
[----:B------:R-:W-:Y:S01]  /*30810*/  ISETP.GE.U32.AND P3, PT, R146, R74, PT ;  /* 0x0000004a9200720c */ /* 0x000fe20003f66070 */
[----:B------:R-:W-:Y:S01]  /*30820*/  VIADD R154, R17, UR5 ;  /* 0x00000005119a7c36 */ /* 0x000fe20008000000 */
[----:B------:R-:W-:Y:S01]  /*30830*/  ISETP.GE.U32.AND P6, PT, R153, R150, PT ;  /* 0x000000969900720c */ /* 0x000fe20003fc6070 */
[----:B------:R-:W-:Y:S01]  /*30840*/  IMAD.MOV.U32 R16, RZ, RZ, RZ ;  /* 0x000000ffff107224 */ /* 0x000fe200078e00ff */
[----:B------:R-:W-:Y:S01]  /*30850*/  ISETP.GE.U32.AND.EX P5, PT, R18, R19, PT, P5 ;  /* 0x000000131200720c */ /* 0x000fe20003fa6150 */
[----:B------:R-:W-:Y:S01]  /*30860*/  IMAD.MOV.U32 R17, RZ, RZ, R146 ;  /* 0x000000ffff117224 */ /* 0x000fe200078e0092 */
[----:B------:R-:W-:Y:S01]  /*30870*/  ISETP.GE.U32.AND.EX P2, PT, R154, R72, PT, P2 ;  /* 0x000000489a00720c */ /* 0x000fe20003f46120 */
[----:B------:R-:W-:-:S02]  /*30880*/  IMAD.MOV.U32 R19, RZ, RZ, RZ ;  /* 0x000000ffff137224 */ /* 0x000fc400078e00ff */
[----:B------:R-:W-:-:S04]  /*30890*/  IMAD.WIDE.U32 R16, R78, R173, R16 ;  /* 0x000000ad4e107225 */ /* 0x000fc800078e0010 */
[----:B------:R-:W-:Y:S01]  /*308a0*/  IMAD.X R154, R154, 0x1, R151, P1 ;  /* 0x000000019a9a7824 */ /* 0x000fe200008e0697 */
[----:B------:R-:W-:Y:S01]  /*308b0*/  ISETP.GE.U32.AND P1, PT, R16, RZ, PT ;  /* 0x000000ff1000720c */ /* 0x000fe20003f26070 */
[----:B------:R-:W-:Y:S01]  /*308c0*/  VIADD R162, R17, UR11 ;  /* 0x0000000b11a27c36 */ /* 0x000fe20008000000 */
[----:B------:R-:W-:Y:S01]  /*308d0*/  SEL R17, RZ, 0x1, P2 ;  /* 0x00000001ff117807 */ /* 0x000fe20001000000 */
[----:B------:R-:W-:Y:S01]  /*308e0*/  IMAD.WIDE.U32 R18, R81, R175, R18 ;  /* 0x000000af51127225 */ /* 0x000fe200078e0012 */
[----:B------:R-:W-:Y:S02]  /*308f0*/  ISETP.GE.U32.AND.EX P2, PT, R154, R151, PT, P6 ;  /* 0x000000979a00720c */ /* 0x000fe40003f46160 */
[----:B------:R-:W-:Y:S01]  /*30900*/  ISETP.GE.U32.AND.EX P1, PT, R162, R146, PT, P1 ;  /* 0x00000092a200720c */ /* 0x000fe20003f26110 */
[----:B------:R-:W-:Y:S01]  /*30910*/  VIADD R72, R147, UR11 ;  /* 0x0000000b93487c36 */ /* 0x000fe20008000000 */
[----:B------:R-:W-:Y:S01]  /*30920*/  SEL R147, RZ, 0x1, P5 ;  /* 0x00000001ff937807 */ /* 0x000fe20002800000 */
[----:B------:R-:W-:Y:S01]  /*30930*/  IMAD.MOV.U32 R73, RZ, RZ, RZ ;  /* 0x000000ffff497224 */ /* 0x000fe200078e00ff */
[----:B------:R-:W-:Y:S01]  /*30940*/  IADD3 R74, P5, P6, R17, R18, RZ ;  /* 0x00000012114a7210 */ /* 0x000fe20007ebe0ff */
[----:B------:R-:W-:Y:S01]  /*30950*/  VIADD R146, R19, UR4 ;  /* 0x0000000413927c36 */ /* 0x000fe20008000000 */
[----:B------:R-:W-:Y:S01]  /*30960*/  SEL R17, RZ, 0x1, P2 ;  /* 0x00000001ff117807 */ /* 0x000fe20001000000 */
[----:B------:R-:W-:Y:S01]  /*30970*/  IMAD.WIDE.U32 R18, R79, R164, R72 ;  /* 0x000000a44f127225 */ /* 0x000fe200078e0048 */
[----:B------:R-:W-:-:S02]  /*30980*/  ISETP.GE.U32.AND.EX P3, PT, R72, R75, PT, P3 ;  /* 0x0000004b4800720c */ /* 0x000fc40003f66130 */
[----:B------:R-:W-:Y:S01]  /*30990*/  SEL R75, RZ, 0x1, P1 ;  /* 0x00000001ff4b7807 */ /* 0x000fe20000800000 */
[----:B------:R-:W-:Y:S01]  /*309a0*/  VIADD R156, R19, UR10 ;  /* 0x0000000a139c7c36 */ /* 0x000fe20008000000 */
[----:B------:R-:W-:Y:S02]  /*309b0*/  IADD3.X R73, PT, PT, RZ, R146, R147, P5, P6 ;  /* 0x00000092ff497210 */ /* 0x000fe40002fec493 */
[----:B------:R-:W-:Y:S02]  /*309c0*/  IADD3 R72, P1, PT, R17, R74, RZ ;  /* 0x0000004a11487210 */ /* 0x000fe40007f3e0ff */
[----:B------:R-:W-:Y:S02]  /*309d0*/  IADD3 R150, P5, P2, R75, R18, RZ ;  /* 0x000000124b967210 */ /* 0x000fe40007abe0ff */
[----:B------:R-:W-:Y:S01]  /*309e0*/  SEL R18, RZ, 0x1, !P0 ;  /* 0x00000001ff127807 */ /* 0x000fe20004000000 */
[----:B------:R-:W-:Y:S01]  /*309f0*/  IMAD.X R17, RZ, RZ, R73, P1 ;  /* 0x000000ffff117224 */ /* 0x000fe200008e0649 */
[----:B------:R-:W-:-:S02]  /*30a00*/  IADD3 R74, P0, PT, R72, R149, RZ ;  /* 0x00000095484a7210 */ /* 0x000fc40007f1e0ff */
[----:B------:R-:W-:Y:S01]  /*30a10*/  IADD3 R73, P6, PT, R18, R158, RZ ;  /* 0x0000009e12497210 */ /* 0x000fe20007fde0ff */
[----:B------:R-:W-:Y:S01]  /*30a20*/  IMAD.WIDE.U32 R18, R171, R80, RZ ;  /* 0x00000050ab127225 */ /* 0x000fe200078e00ff */
[----:B------:R-:W-:Y:S02]  /*30a30*/  ISETP.GE.U32.AND P1, PT, R74, R149, PT ;  /* 0x000000954a00720c */ /* 0x000fe40003f26070 */
[----:B------:R-:W-:Y:S01]  /*30a40*/  SEL R75, RZ, 0x1, P3 ;  /* 0x00000001ff4b7807 */ /* 0x000fe20001800000 */
[----:B------:R-:W-:Y:S01]  /*30a50*/  IMAD.X R146, R17, 0x1, R148, P0 ;  /* 0x0000000111927824 */ /* 0x000fe200000e0694 */
[----:B------:R-:W-:Y:S01]  /*30a60*/  ISETP.GT.U32.AND P3, PT, R158, R73, PT ;  /* 0x000000499e00720c */ /* 0x000fe20003f64070 */
[----:B------:R-:W-:Y:S01]  /*30a70*/  IMAD.X R147, RZ, RZ, R160, P6 ;  /* 0x000000ffff937224 */ /* 0x000fe200030e06a0 */
[----:B------:R-:W-:Y:S01]  /*30a80*/  ISETP.NE.U32.AND P0, PT, R72, RZ, PT ;  /* 0x000000ff4800720c */ /* 0x000fe20003f05070 */
[----:B------:R-:W-:Y:S01]  /*30a90*/  VIADD R19, R19, UR6 ;  /* 0x0000000613137c36 */ /* 0x000fe20008000000 */
[----:B------:R-:W-:Y:S01]  /*30aa0*/  ISETP.GE.U32.AND.EX P1, PT, R146, R148, PT, P1 ;  /* 0x000000949200720c */ /* 0x000fe20003f26110 */
[----:B------:R-:W-:Y:S01]  /*30ab0*/  IMAD.WIDE.U32 R148, R167, R80, RZ ;  /* 0x00000050a7947225 */ /* 0x000fe200078e00ff */
[----:B------:R-:W-:-:S02]  /*30ac0*/  ISETP.GT.U32.AND.EX P3, PT, R160, R147, PT, P3 ;  /* 0x00000093a000720c */ /* 0x000fc40003f64130 */
[----:B------:R-:W-:Y:S01]  /*30ad0*/  ISETP.NE.AND.EX P0, PT, R17, RZ, !P1, P0 ;  /* 0x000000ff1100720c */ /* 0x000fe20004f05300 */
[----:B------:R-:W-:Y:S01]  /*30ae0*/  VIADD R149, R149, UR8 ;  /* 0x0000000895957c36 */ /* 0x000fe20008000000 */
[----:B------:R-:W-:Y:S02]  /*30af0*/  IADD3.X R156, PT, PT, RZ, R156, R75, P5, P2 ;  /* 0x0000009cff9c7210 */ /* 0x000fe40002fe444b */
[----:B------:R-:W-:Y:S02]  /*30b00*/  IADD3 R155, P2, PT, R73, R16, RZ ;  /* 0x00000010499b7210 */ /* 0x000fe40007f5e0ff */
[----:B------:R-:W-:Y:S01]  /*30b10*/  SEL R16, R158, R73, P3 ;  /* 0x000000499e107207 */ /* 0x000fe20001800000 */
[----:B------:R-:W-:Y:S01]  /*30b20*/  IMAD.WIDE.U32 R72, R81, R165, R18 ;  /* 0x000000a551487225 */ /* 0x000fe200078e0012 */
[----:B------:R-:W-:Y:S02]  /*30b30*/  SEL R75, RZ, 0x1, !P0 ;  /* 0x00000001ff4b7807 */ /* 0x000fe40004000000 */
[----:B------:R-:W-:Y:S01]  /*30b40*/  ISETP.GT.U32.AND P0, PT, R16, R155, PT ;  /* 0x0000009b1000720c */ /* 0x000fe20003f04070 */
[----:B------:R-:W-:Y:S01]  /*30b50*/  IMAD.MOV.U32 R16, RZ, RZ, RZ ;  /* 0x000000ffff107224 */ /* 0x000fe200078e00ff */
[----:B------:R-:W-:Y:S01]  /*30b60*/  IADD3 R75, P1, PT, R75, R74, RZ ;  /* 0x0000004a4b4b7210 */ /* 0x000fe20007f3e0ff */
[----:B------:R-:W-:-:S02]  /*30b70*/  IMAD.MOV.U32 R17, RZ, RZ, R72 ;  /* 0x000000ffff117224 */ /* 0x000fc400078e0048 */
[----:B------:R-:W-:Y:S01]  /*30b80*/  IMAD.X R162, R147, 0x1, R162, P2 ;  /* 0x0000000193a27824 */ /* 0x000fe200010e06a2 */
[----:B------:R-:W-:Y:S01]  /*30b90*/  ISETP.GE.U32.AND P2, PT, R72, R18, PT ;  /* 0x000000124800720c */ /* 0x000fe20003f46070 */
[----:B------:R-:W-:Y:S01]  /*30ba0*/  IMAD.WIDE.U32 R16, R80, R165, R16 ;  /* 0x000000a550107225 */ /* 0x000fe200078e0010 */
[----:B------:R-:W-:Y:S02]  /*30bb0*/  SEL R147, R160, R147, P3 ;  /* 0x00000093a0937207 */ /* 0x000fe40001800000 */
[----:B------:R-:W-:Y:S01]  /*30bc0*/  ISETP.GT.U32.AND P3, PT, R74, R75, PT ;  /* 0x0000004b4a00720c */ /* 0x000fe20003f64070 */
[----:B------:R-:W-:Y:S01]  /*30bd0*/  VIADD R18, R73, UR7 ;  /* 0x0000000749127c36 */ /* 0x000fe20008000000 */
[----:B------:R-:W-:Y:S01]  /*30be0*/  IADD3 R161, P5, PT, R75, R16, RZ ;  /* 0x000000104ba17210 */ /* 0x000fe20007fbe0ff */
[----:B------:R-:W-:Y:S01]  /*30bf0*/  IMAD.X R73, RZ, RZ, R146, P1 ;  /* 0x000000ffff497224 */ /* 0x000fe200008e0692 */
[----:B------:R-:W-:Y:S01]  /*30c00*/  ISETP.GE.U32.AND P1, PT, R16, RZ, PT ;  /* 0x000000ff1000720c */ /* 0x000fe20003f26070 */
[----:B------:R-:W-:Y:S01]  /*30c10*/  VIADD R160, R17, UR7 ;  /* 0x0000000711a07c36 */ /* 0x000fe20008000000 */
[----:B------:R-:W-:Y:S01]  /*30c20*/  ISETP.GE.U32.AND.EX P2, PT, R18, R19, PT, P2 ;  /* 0x000000131200720c */ /* 0x000fe20003f46120 */
[----:B------:R-:W-:Y:S01]  /*30c30*/  IMAD.MOV.U32 R19, RZ, RZ, RZ ;  /* 0x000000ffff137224 */ /* 0x000fe200078e00ff */
[----:B------:R-:W-:-:S02]  /*30c40*/  ISETP.GT.U32.AND.EX P3, PT, R146, R73, PT, P3 ;  /* 0x000000499200720c */ /* 0x000fc40003f64130 */
[----:B------:R-:W-:Y:S01]  /*30c50*/  ISETP.GE.U32.AND.EX P1, PT, R160, R72, PT, P1 ;  /* 0x00000048a000720c */ /* 0x000fe20003f26110 */
[----:B------:R-:W-:Y:S01]  /*30c60*/  IMAD.X R160, R73, 0x1, R160, P5 ;  /* 0x0000000149a07824 */ /* 0x000fe200028e06a0 */
[----:B------:R-:W-:Y:S01]  /*30c70*/  SEL R16, R74, R75, P3 ;  /* 0x0000004b4a107207 */ /* 0x000fe20001800000 */
[----:B------:R-:W-:Y:S01]  /*30c80*/  IMAD.WIDE.U32 R18, R81, R171, R18 ;  /* 0x000000ab51127225 */ /* 0x000fe200078e0012 */
[----:B------:R-:W-:Y:S02]  /*30c90*/  SEL R17, R146, R73, P3 ;  /* 0x0000004992117207 */ /* 0x000fe40001800000 */
[----:B------:R-:W-:Y:S01]  /*30ca0*/  SEL R73, RZ, 0x1, P1 ;  /* 0x00000001ff497807 */ /* 0x000fe20000800000 */
[----:B------:R-:W-:Y:S01]  /*30cb0*/  IMAD.MOV.U32 R74, RZ, RZ, RZ ;  /* 0x000000ffff4a7224 */ /* 0x000fe200078e00ff */
[----:B------:R-:W-:Y:S01]  /*30cc0*/  ISETP.GT.U32.AND P1, PT, R16, R161, PT ;  /* 0x000000a11000720c */ /* 0x000fe20003f24070 */
[----:B------:R-:W-:Y:S01]  /*30cd0*/  VIADD R16, R19, UR6 ;  /* 0x0000000613107c36 */ /* 0x000fe20008000000 */
[----:B------:R-:W-:-:S02]  /*30ce0*/  ISETP.GT.U32.AND.EX P0, PT, R147, R162, PT, P0 ;  /* 0x000000a29300720c */ /* 0x000fc40003f04100 */
[----:B------:R-:W-:Y:S02]  /*30cf0*/  ISETP.GT.U32.AND.EX P1, PT, R17, R160, PT, P1 ;  /* 0x000000a01100720c */ /* 0x000fe40003f24110 */
[----:B------:R-:W-:Y:S01]  /*30d00*/  IADD3 R19, P5, P6, R73, R18, RZ ;  /* 0x0000001249137210 */ /* 0x000fe20007ebe0ff */
[----:B------:R-:W-:Y:S01]  /*30d10*/  IMAD.WIDE.U32 R72, R175, R82, RZ ;  /* 0x00000052af487225 */ /* 0x000fe200078e00ff */
[----:B------:R-:W-:Y:S02]  /*30d20*/  SEL R17, RZ, 0x1, P2 ;  /* 0x00000001ff117807 */ /* 0x000fe40001000000 */
[----:B------:R-:W-:Y:S01]  /*30d30*/  SEL R18, RZ, 0x1, !P1 ;  /* 0x00000001ff127807 */ /* 0x000fe20004800000 */
[----:B------:R-:W-:Y:S01]  /*30d40*/  VIADD R73, R73, UR4 ;  /* 0x0000000449497c36 */ /* 0x000fe20008000000 */
[----:B------:R-:W-:Y:S02]  /*30d50*/  SEL R157, RZ, 0x1, !P0 ;  /* 0x00000001ff9d7807 */ /* 0x000fe40004000000 */
[----:B------:R-:W-:Y:S01]  /*30d60*/  IADD3.X R16, PT, PT, RZ, R16, R17, P5, P6 ;  /* 0x00000010ff107210 */ /* 0x000fe20002fec411 */
[----:B------:R-:W-:Y:S01]  /*30d70*/  IMAD.WIDE.U32 R146, R83, R213, R72 ;  /* 0x000000d553927225 */ /* 0x000fe200078e0048 */
[----:B------:R-:W-:-:S02]  /*30d80*/  IADD3 R18, P0, PT, R18, R19, RZ ;  /* 0x0000001312127210 */ /* 0x000fc40007f1e0ff */
[----:B------:R-:W-:Y:S01]  /*30d90*/  IADD3 R157, P3, PT, R157, R150, RZ ;  /* 0x000000969d9d7210 */ /* 0x000fe20007f7e0ff */
[----:B------:R-:W-:Y:S01]  /*30da0*/  IMAD.MOV.U32 R75, RZ, RZ, R146 ;  /* 0x000000ffff4b7224 */ /* 0x000fe200078e0092 */
[----:B------:R-:W-:Y:S01]  /*30db0*/  IADD3 R158, P1, PT, R18, R155, RZ ;  /* 0x0000009b129e7210 */ /* 0x000fe20007f3e0ff */
[----:B------:R-:W-:Y:S01]  /*30dc0*/  IMAD.X R19, RZ, RZ, R16, P0 ;  /* 0x000000ffff137224 */ /* 0x000fe200000e0610 */
[----:B------:R-:W-:Y:S01]  /*30dd0*/  ISETP.GE.U32.AND P6, PT, R146, R72, PT ;  /* 0x000000489200720c */ /* 0x000fe20003fc6070 */
[----:B------:R-:W-:Y:S01]  /*30de0*/  IMAD.WIDE.U32 R150, R81, R169, R148 ;  /* 0x000000a951967225 */ /* 0x000fe200078e0094 */
[----:B------:R-:W-:-:S03]  /*30df0*/  ISETP.GE.U32.AND P2, PT, R158, R155, PT ;  /* 0x0000009b9e00720c */ /* 0x000fc60003f46070 */
[----:B------:R-:W-:Y:S01]  /*30e00*/  IMAD.X R159, R19, 0x1, R162, P1 ;  /* 0x00000001139f7824 */ /* 0x000fe200008e06a2 */
[----:B------:R-:W-:Y:S01]  /*30e10*/  ISETP.NE.U32.AND P1, PT, R18, RZ, PT ;  /* 0x000000ff1200720c */ /* 0x000fe20003f25070 */
[----:B------:R-:W-:Y:S01]  /*30e20*/  IMAD.WIDE.U32 R74, R82, R213, R74 ;  /* 0x000000d5524a7225 */ /* 0x000fe200078e004a */
[----:B------:R-:W-:Y:S02]  /*30e30*/  ISETP.GE.U32.AND P0, PT, R150, R148, PT ;  /* 0x000000949600720c */ /* 0x000fe40003f06070 */
[----:B------:R-:W-:Y:S01]  /*30e40*/  ISETP.GE.U32.AND.EX P2, PT, R159, R162, PT, P2 ;  /* 0x000000a29f00720c */ /* 0x000fe20003f46120 */
[----:B------:R-:W-:Y:S01]  /*30e50*/  VIADD R72, R147, UR5 ;  /* 0x0000000593487c36 */ /* 0x000fe20008000000 */
[----:B------:R-:W-:Y:S01]  /*30e60*/  IADD3 R155, P5, PT, R161, R74, RZ ;  /* 0x0000004aa19b7210 */ /* 0x000fe20007fbe0ff */
[----:B------:R-:W-:Y:S01]  /*30e70*/  VIADD R75, R75, UR5 ;  /* 0x000000054b4b7c36 */ /* 0x000fe20008000000 */
[----:B------:R-:W-:Y:S01]  /*30e80*/  ISETP.NE.AND.EX P2, PT, R19, RZ, !P2, P1 ;  /* 0x000000ff1300720c */ /* 0x000fe20005745310 */
[----:B------:R-:W-:Y:S01]  /*30e90*/  IMAD.WIDE.U32 R16, R171, R82, RZ ;  /* 0x00000052ab107225 */ /* 0x000fe200078e00ff */
[----:B------:R-:W-:-:S02]  /*30ea0*/  ISETP.GE.U32.AND P1, PT, R74, RZ, PT ;  /* 0x000000ff4a00720c */ /* 0x000fc40003f26070 */
[----:B------:R-:W-:Y:S01]  /*30eb0*/  ISETP.GE.U32.AND.EX P6, PT, R72, R73, PT, P6 ;  /* 0x000000494800720c */ /* 0x000fe20003fc6160 */
[----:B------:R-:W-:Y:S01]  /*30ec0*/  VIADD R148, R151, UR9 ;  /* 0x0000000997947c36 */ /* 0x000fe20008000000 */
[----:B------:R-:W-:Y:S01]  /*30ed0*/  SEL R74, RZ, 0x1, !P2 ;  /* 0x00000001ff4a7807 */ /* 0x000fe20005000000 */
[----:B------:R-:W-:Y:S01]  /*30ee0*/  IMAD.MOV.U32 R73, RZ, RZ, RZ ;  /* 0x000000ffff497224 */ /* 0x000fe200078e00ff */
[----:B------:R-:W-:Y:S01]  /*30ef0*/  ISETP.GE.U32.AND.EX P1, PT, R75, R146, PT, P1 ;  /* 0x000000924b00720c */ /* 0x000fe20003f26110 */
[----:B------:R-:W-:Y:S01]  /*30f00*/  VIADD R17, R17, UR6 ;  /* 0x0000000611117c36 */ /* 0x000fe20008000000 */
[----:B------:R-:W-:Y:S01]  /*30f10*/  SEL R147, RZ, 0x1, P6 ;  /* 0x00000001ff937807 */ /* 0x000fe20003000000 */
[----:B------:R-:W-:Y:S01]  /*30f20*/  IMAD.X R151, R75, 0x1, R160, P5 ;  /* 0x000000014b977824 */ /* 0x000fe200028e06a0 */
[----:B------:R-:W-:Y:S01]  /*30f30*/  ISETP.GE.U32.AND.EX P0, PT, R148, R149, PT, P0 ;  /* 0x000000959400720c */ /* 0x000fe20003f06100 */
[----:B------:R-:W-:Y:S01]  /*30f40*/  IMAD.WIDE.U32 R72, R83, R175, R72 ;  /* 0x000000af53487225 */ /* 0x000fe200078e0048 */
[----:B------:R-:W-:-:S02]  /*30f50*/  ISETP.GE.U32.AND P6, PT, R155, R161, PT ;  /* 0x000000a19b00720c */ /* 0x000fc40003fc6070 */
[----:B------:R-:W-:Y:S01]  /*30f60*/  IADD3 R149, P5, PT, R74, R158, RZ ;  /* 0x0000009e4a957210 */ /* 0x000fe20007fbe0ff */
[----:B------:R-:W-:Y:S01]  /*30f70*/  IMAD.WIDE.U32 R18, R83, R165, R16 ;  /* 0x000000a553127225 */ /* 0x000fe200078e0010 */
[----:B------:R-:W-:Y:S02]  /*30f80*/  SEL R75, RZ, 0x1, P1 ;  /* 0x00000001ff4b7807 */ /* 0x000fe40000800000 */
[----:B------:R-:W-:Y:S01]  /*30f90*/  ISETP.GE.U32.AND.EX P1, PT, R151, R160, PT, P6 ;  /* 0x000000a09700720c */ /* 0x000fe20003f26160 */
[----:B------:R-:W-:Y:S01]  /*30fa0*/  IMAD.X R160, RZ, RZ, R159, P5 ;  /* 0x000000ffffa07224 */ /* 0x000fe200028e069f */
[----:B------:R-:W-:Y:S01]  /*30fb0*/  IADD3 R75, P5, P6, R75, R72, RZ ;  /* 0x000000484b4b7210 */ /* 0x000fe20007ebe0ff */
[----:B------:R-:W-:Y:S01]  /*30fc0*/  VIADD R146, R73, UR4 ;  /* 0x0000000449927c36 */ /* 0x000fe20008000000 */
[----:B------:R-:W-:Y:S01]  /*30fd0*/  ISETP.GE.U32.AND P2, PT, R18, R16, PT ;  /* 0x000000101200720c */ /* 0x000fe20003f46070 */
[----:B------:R-:W-:Y:S01]  /*30fe0*/  IMAD.MOV.U32 R72, RZ, RZ, RZ ;  /* 0x000000ffff487224 */ /* 0x000fe200078e00ff */
[----:B------:R-:W-:Y:S01]  /*30ff0*/  SEL R74, RZ, 0x1, P1 ;  /* 0x00000001ff4a7807 */ /* 0x000fe20000800000 */
[----:B------:R-:W-:Y:S01]  /*31000*/  IMAD.MOV.U32 R73, RZ, RZ, R150 ;  /* 0x000000ffff497224 */ /* 0x000fe200078e0096 */
[----:B------:R-:W-:Y:S01]  /*31010*/  ISETP.GT.U32.AND P1, PT, R158, R149, PT ;  /* 0x000000959e00720c */ /* 0x000fe20003f24070 */
[----:B------:R-:W-:Y:S01]  /*31020*/  VIADD R16, R19, UR7 ;  /* 0x0000000713107c36 */ /* 0x000fe20008000000 */
[----:B------:R-:W-:Y:S01]  /*31030*/  IADD3.X R19, PT, PT, RZ, R146, R147, P5, P6 ;  /* 0x00000092ff137210 */ /* 0x000fe20002fec493 */
[----:B------:R-:W-:Y:S01]  /*31040*/  IMAD.WIDE.U32 R72, R80, R169, R72 ;  /* 0x000000a950487225 */ /* 0x000fe200078e0048 */
[----:B------:R-:W-:-:S02]  /*31050*/  ISETP.GT.U32.AND.EX P1, PT, R159, R160, PT, P1 ;  /* 0x000000a09f00720c */ /* 0x000fc40003f24110 */
[----:B------:R-:W-:Y:S01]  /*31060*/  ISETP.GE.U32.AND.EX P2, PT, R16, R17, PT, P2 ;  /* 0x000000111000720c */ /* 0x000fe20003f46120 */
[----:B------:R-:W-:Y:S01]  /*31070*/  VIADD R147, R73, UR9 ;  /* 0x0000000949937c36 */ /* 0x000fe20008000000 */
[----:B------:R-:W-:Y:S01]  /*31080*/  IADD3 R17, P5, PT, R74, R75, RZ ;  /* 0x0000004b4a117210 */ /* 0x000fe20007fbe0ff */
[----:B------:R-:W-:Y:S01]  /*31090*/  IMAD.X R156, RZ, RZ, R156, P3 ;  /* 0x000000ffff9c7224 */ /* 0x000fe200018e069c */
[----:B------:R-:W-:Y:S02]  /*310a0*/  IADD3 R75, P6, PT, R149, R72, RZ ;  /* 0x00000048954b7210 */ /* 0x000fe40007fde0ff */
[----:B------:R-:W-:Y:S01]  /*310b0*/  SEL R74, R158, R149, P1 ;  /* 0x000000959e4a7207 */ /* 0x000fe20000800000 */
[----:B------:R-:W-:Y:S01]  /*310c0*/  IMAD.X R19, RZ, RZ, R19, P5 ;  /* 0x000000ffff137224 */ /* 0x000fe200028e0613 */
[----:B------:R-:W-:Y:S01]  /*310d0*/  SEL R73, R159, R160, P1 ;  /* 0x000000a09f497207 */ /* 0x000fe20000800000 */
[----:B------:R-:W-:Y:S01]  /*310e0*/  IMAD.X R160, R160, 0x1, R147, P6 ;  /* 0x00000001a0a07824 */ /* 0x000fe200030e0693 */
[----:B------:R-:W-:Y:S01]  /*310f0*/  IADD3 R146, P5, PT, R17, R75, RZ ;  /* 0x0000004b11927210 */ /* 0x000fe20007fbe0ff */
[----:B------:R-:W-:Y:S01]  /*31100*/  IMAD.MOV.U32 R149, RZ, RZ, RZ ;  /* 0x000000ffff957224 */ /* 0x000fe200078e00ff */
[----:B------:R-:W-:-:S02]  /*31110*/  SEL R162, RZ, 0x1, P0 ;  /* 0x00000001ffa27807 */ /* 0x000fc40000000000 */
[-C--:B------:R-:W-:Y:S01]  /*31120*/  ISETP.GT.U32.AND P0, PT, R74, R75.reuse, PT ;  /* 0x0000004b4a00720c */ /* 0x080fe20003f04070 */
[----:B------:R-:W-:Y:S01]  /*31130*/  IMAD.X R158, R19, 0x1, R160, P5 ;  /* 0x00000001139e7824 */ /* 0x000fe200028e06a0 */
[----:B------:R-:W-:Y:S01]  /*31140*/  ISETP.GE.U32.AND P1, PT, R72, RZ, PT ;  /* 0x000000ff4800720c */ /* 0x000fe20003f26070 */
[----:B------:R-:W-:Y:S01]  /*31150*/  IMAD.MOV.U32 R72, RZ, RZ, RZ ;  /* 0x000000ffff487224 */ /* 0x000fe200078e00ff */
[----:B------:R-:W-:Y:S01]  /*31160*/  ISETP.GE.U32.AND P6, PT, R146, R75, PT ;  /* 0x0000004b9200720c */ /* 0x000fe20003fc6070 */
[----:B------:R-:W-:Y:S01]  /*31170*/  IMAD.WIDE.U32 R148, R81, R167, R148 ;  /* 0x000000a751947225 */ /* 0x000fe200078e0094 */
[----:B------:R-:W-:Y:S02]  /*31180*/  ISETP.GT.U32.AND.EX P0, PT, R73, R160, PT, P0 ;  /* 0x000000a04900720c */ /* 0x000fe40003f04100 */
[----:B------:R-:W-:Y:S01]  /*31190*/  ISETP.GE.U32.AND.EX P1, PT, R147, R150, PT, P1 ;  /* 0x000000969300720c */ /* 0x000fe20003f26110 */
[----:B------:R-:W-:Y:S01]  /*311a0*/  IMAD.MOV.U32 R73, RZ, RZ, R18 ;  /* 0x000000ffff497224 */ /* 0x000fe200078e0012 */
[----:B------:R-:W-:-:S02]  /*311b0*/  ISETP.NE.U32.AND P5, PT, R17, RZ, PT ;  /* 0x000000ff1100720c */ /* 0x000fc40003fa5070 */
[----:B------:R-:W-:Y:S01]  /*311c0*/  ISETP.GE.U32.AND.EX P6, PT, R158, R160, PT, P6 ;  /* 0x000000a09e00720c */ /* 0x000fe20003fc6160 */
[----:B------:R-:W-:Y:S01]  /*311d0*/  IMAD.WIDE.U32 R72, R82, R165, R72 ;  /* 0x000000a552487225 */ /* 0x000fe200078e0048 */
[----:B------:R-:W-:Y:S02]  /*311e0*/  SEL R17, RZ, 0x1, P1 ;  /* 0x00000001ff117807 */ /* 0x000fe40000800000 */
[----:B------:R-:W-:Y:S01]  /*311f0*/  ISETP.NE.AND.EX P5, PT, R19, RZ, !P6, P5 ;  /* 0x000000ff1300720c */ /* 0x000fe200077a5350 */
[----:B------:R-:W-:Y:S01]  /*31200*/  VIADD R150, R73, UR7 ;  /* 0x0000000749967c36 */ /* 0x000fe20008000000 */
[----:B------:R-:W-:Y:S01]  /*31210*/  SEL R19, RZ, 0x1, !P0 ;  /* 0x00000001ff137807 */ /* 0x000fe20004000000 */
[----:B------:R-:W-:Y:S01]  /*31220*/  VIADD R73, R149, UR8 ;  /* 0x0000000895497c36 */ /* 0x000fe20008000000 */
[----:B------:R-:W-:Y:S02]  /*31230*/  IADD3 R74, P6, P0, R17, R148, RZ ;  /* 0x00000094114a7210 */ /* 0x000fe400078de0ff */
[----:B------:R-:W-:-:S02]  /*31240*/  ISETP.GE.U32.AND P1, PT, R72, RZ, PT ;  /* 0x000000ff4800720c */ /* 0x000fc40003f26070 */
[----:B------:R-:W-:Y:S02]  /*31250*/  SEL R17, RZ, 0x1, !P5 ;  /* 0x00000001ff117807 */ /* 0x000fe40006800000 */
[----:B------:R-:W-:Y:S02]  /*31260*/  IADD3.X R73, PT, PT, RZ, R73, R162, P6, P0 ;  /* 0x00000049ff497210 */ /* 0x000fe400037e04a2 */
[----:B------:R-:W-:Y:S02]  /*31270*/  ISETP.GE.U32.AND.EX P1, PT, R150, R18, PT, P1 ;  /* 0x000000129600720c */ /* 0x000fe40003f26110 */
[----:B------:R-:W-:Y:S02]  /*31280*/  IADD3 R17, P6, PT, R17, R146, RZ ;  /* 0x0000009211117210 */ /* 0x000fe40007fde0ff */
[----:B------:R-:W-:Y:S01]  /*31290*/  IADD3 R18, P5, PT, R19, R74, RZ ;  /* 0x0000004a13127210 */ /* 0x000fe20007fbe0ff */
[----:B------:R-:W-:Y:S01]  /*312a0*/  IMAD.WIDE.U32 R74, R164, R80, RZ ;  /* 0x00000050a44a7225 */ /* 0x000fe200078e00ff */
[----:B------:R-:W-:-:S02]  /*312b0*/  ISETP.GT.U32.AND P0, PT, R146, R17, PT ;  /* 0x000000119200720c */ /* 0x000fc40003f04070 */
[-C--:B------:R-:W-:Y:S01]  /*312c0*/  IADD3 R162, P3, PT, R18, R157.reuse, RZ ;  /* 0x0000009d12a27210 */ /* 0x080fe20007f7e0ff */
[----:B------:R-:W-:Y:S02]  /*312d0*/  IMAD.X R19, RZ, RZ, R158, P6 ;  /* 0x000000ffff137224 */ /* 0x000fe400030e069e */
[----:B------:R-:W-:Y:S01]  /*312e0*/  IMAD.X R73, RZ, RZ, R73, P5 ;  /* 0x000000ffff497224 */ /* 0x000fe200028e0649 */
[----:B------:R-:W-:Y:S01]  /*312f0*/  ISETP.GE.U32.AND P5, PT, R162, R157, PT ;  /* 0x0000009da200720c */ /* 0x000fe20003fa6070 */
[----:B------:R-:W-:Y:S01]  /*31300*/  VIADD R75, R75, UR10 ;  /* 0x0000000a4b4b7c36 */ /* 0x000fe20008000000 */
[----:B------:R-:W-:Y:S01]  /*31310*/  ISETP.GT.U32.AND.EX P0, PT, R158, R19, PT, P0 ;  /* 0x000000139e00720c */ /* 0x000fe20003f04100 */
[----:B------:R-:W-:Y:S01]  /*31320*/  IMAD.X R161, R73, 0x1, R156, P3 ;  /* 0x0000000149a17824 */ /* 0x000fe200018e069c */
[----:B------:R-:W-:Y:S01]  /*31330*/  IADD3 R157, P6, PT, R17, R72, RZ ;  /* 0x00000048119d7210 */ /* 0x000fe20007fde0ff */
[----:B------:R-:W-:Y:S01]  /*31340*/  IMAD.WIDE.U32 R148, R81, R173, R74 ;  /* 0x000000ad51947225 */ /* 0x000fe200078e004a */
[----:B------:R-:W-:-:S02]  /*31350*/  ISETP.NE.U32.AND P3, PT, R18, RZ, PT ;  /* 0x000000ff1200720c */ /* 0x000fc40003f65070 */
[----:B------:R-:W-:Y:S01]  /*31360*/  SEL R18, R146, R17, P0 ;  /* 0x0000001192127207 */ /* 0x000fe20000000000 */
[----:B------:R-:W-:Y:S01]  /*31370*/  IMAD.X R150, R19, 0x1, R150, P6 ;  /* 0x0000000113967824 */ /* 0x000fe200030e0696 */
[----:B------:R-:W-:Y:S01]  /*31380*/  ISETP.GE.U32.AND.EX P5, PT, R161, R156, PT, P5 ;  /* 0x0000009ca100720c */ /* 0x000fe20003fa6150 */
[----:B------:R-:W-:Y:S01]  /*31390*/  IMAD.MOV.U32 R17, RZ, RZ, RZ ;  /* 0x000000ffff117224 */ /* 0x000fe200078e00ff */
[----:B------:R-:W-:Y:S01]  /*313a0*/  SEL R19, R158, R19, P0 ;  /* 0x000000139e137207 */ /* 0x000fe20000000000 */
[----:B------:R-:W-:Y:S01]  /*313b0*/  IMAD.MOV.U32 R146, RZ, RZ, RZ ;  /* 0x000000ffff927224 */ /* 0x000fe200078e00ff */
        /* <DEDUP_REMOVED lines=12> */
[----:B------:R-:W-:Y:S01]  /*31480*/  SEL R18, RZ, 0x1, !P0 ;  /* 0x00000001ff127807 */ /* 0x000fe20004000000 */
[----:B------:R-:W-:Y:S01]  /*31490*/  IMAD.WIDE.U32 R16, R167, R82, RZ ;  /* 0x00000052a7107225 */ /* 0x000fe200078e00ff */
[----:B------:R-:W-:Y:S02]  /*314a0*/  IADD3 R159, P0, PT, R159, R162, RZ ;  /* 0x000000a29f9f7210 */ /* 0x000fe40007f1e0ff */
[----:B------:R-:W-:Y:S01]  /*314b0*/  IADD3.X R19, PT, PT, RZ, R72, R19, P1, P5 ;  /* 0x00000048ff137210 */ /* 0x000fe20000fea413 */
[----:B------:R-:W-:Y:S01]  /*314c0*/  VIADD R17, R17, UR8 ;  /* 0x0000000811117c36 */ /* 0x000fe20008000000 */
[----:B------:R-:W-:Y:S01]  /*314d0*/  IADD3 R18, P2, PT, R18, R73, RZ ;  /* 0x0000004912127210 */ /* 0x000fe20007f5e0ff */
[----:B------:R-:W-:Y:S01]  /*314e0*/  IMAD.X R160, RZ, RZ, R161, P0 ;  /* 0x000000ffffa07224 */ /* 0x000fe200000e06a1 */
[----:B------:R-:W-:Y:S01]  /*314f0*/  IADD3 R147, P1, PT, R159, R146, RZ ;  /* 0x000000929f937210 */ /* 0x000fe20007f3e0ff */
[----:B------:R-:W-:Y:S01]  /*31500*/  IMAD.WIDE.U32 R72, R83, R169, R16 ;  /* 0x000000a953487225 */ /* 0x000fe200078e0010 */
[----:B------:R-:W-:-:S02]  /*31510*/  ISETP.NE.U32.AND P3, PT, R18, RZ, PT ;  /* 0x000000ff1200720c */ /* 0x000fc40003f65070 */
[-C--:B------:R-:W-:Y:S01]  /*31520*/  IADD3 R156, P0, PT, R18, R147.reuse, RZ ;  /* 0x00000093129c7210 */ /* 0x080fe20007f1e0ff */
[----:B------:R-:W-:Y:S02]  /*31530*/  IMAD.X R19, RZ, RZ, R19, P2 ;  /* 0x000000ffff137224 */ /* 0x000fe400010e0613 */
[----:B------:R-:W-:Y:S01]  /*31540*/  IMAD.X R163, R160, 0x1, R183, P1 ;  /* 0x00000001a0a37824 */ /* 0x000fe200008e06b7 */
[----:B------:R-:W-:Y:S01]  /*31550*/  ISETP.GE.U32.AND P2, PT, R156, R147, PT ;  /* 0x000000939c00720c */ /* 0x000fe20003f46070 */
[----:B------:R-:W-:Y:S01]  /*31560*/  IMAD.MOV.U32 R18, RZ, RZ, RZ ;  /* 0x000000ffff127224 */ /* 0x000fe200078e00ff */
[----:B------:R-:W-:Y:S01]  /*31570*/  ISETP.GE.U32.AND P1, PT, R148, R74, PT ;  /* 0x0000004a9400720c */ /* 0x000fe20003f26070 */
[----:B------:R-:W-:Y:S01]  /*31580*/  IMAD.X R158, R19, 0x1, R163, P0 ;  /* 0x00000001139e7824 */ /* 0x000fe200000e06a3 */
[----:B------:R-:W-:Y:S01]  /*31590*/  ISETP.GE.U32.AND P0, PT, R72, R16, PT ;  /* 0x000000104800720c */ /* 0x000fe20003f06070 */
[----:B------:R-:W-:Y:S02]  /*315a0*/  VIADD R16, R73, UR9 ;  /* 0x0000000949107c36 */ /* 0x000fe40008000000 */
[----:B------:R-:W-:Y:S01]  /*315b0*/  VIADD R74, R149, UR11 ;  /* 0x0000000b954a7c36 */ /* 0x000fe20008000000 */
[----:B------:R-:W-:-:S02]  /*315c0*/  ISETP.GE.U32.AND.EX P2, PT, R158, R163, PT, P2 ;  /* 0x000000a39e00720c */ /* 0x000fc40003f46120 */
[----:B------:R-:W-:Y:S02]  /*315d0*/  ISETP.GE.U32.AND.EX P0, PT, R16, R17, PT, P0 ;  /* 0x000000111000720c */ /* 0x000fe40003f06100 */
[----:B------:R-:W-:Y:S01]  /*315e0*/  ISETP.NE.AND.EX P2, PT, R19, RZ, !P2, P3 ;  /* 0x000000ff1300720c */ /* 0x000fe20005745330 */
[----:B------:R-:W-:Y:S01]  /*315f0*/  IMAD.MOV.U32 R19, RZ, RZ, R72 ;  /* 0x000000ffff137224 */ /* 0x000fe200078e0048 */
[----:B------:R-:W-:Y:S02]  /*31600*/  ISETP.GT.U32.AND P3, PT, R162, R159, PT ;  /* 0x0000009fa200720c */ /* 0x000fe40003f64070 */
[----:B------:R-:W-:Y:S01]  /*31610*/  SEL R17, RZ, 0x1, !P2 ;  /* 0x00000001ff117807 */ /* 0x000fe20005000000 */
[----:B------:R-:W-:Y:S01]  /*31620*/  IMAD.WIDE.U32 R18, R82, R169, R18 ;  /* 0x000000a952127225 */ /* 0x000fe200078e0012 */
[----:B------:R-:W-:Y:S02]  /*31630*/  ISETP.GT.U32.AND.EX P3, PT, R161, R160, PT, P3 ;  /* 0x000000a0a100720c */ /* 0x000fe40003f64130 */
[----:B------:R-:W-:-:S02]  /*31640*/  IADD3 R17, P6, PT, R17, R156, RZ ;  /* 0x0000009c11117210 */ /* 0x000fc40007fde0ff */
[----:B------:R-:W-:Y:S02]  /*31650*/  ISETP.GE.U32.AND P2, PT, R146, RZ, PT ;  /* 0x000000ff9200720c */ /* 0x000fe40003f46070 */
[----:B------:R-:W-:Y:S01]  /*31660*/  ISETP.GE.U32.AND.EX P1, PT, R74, R75, PT, P1 ;  /* 0x0000004b4a00720c */ /* 0x000fe20003f26110 */
[----:B------:R-:W-:Y:S01]  /*31670*/  IMAD.X R73, RZ, RZ, R158, P6 ;  /* 0x000000ffff497224 */ /* 0x000fe200030e069e */
[----:B------:R-:W-:Y:S01]  /*31680*/  SEL R146, R161, R160, P3 ;  /* 0x000000a0a1927207 */ /* 0x000fe20001800000 */
[----:B------:R-:W-:Y:S01]  /*31690*/  VIADD R161, R19, UR9 ;  /* 0x0000000913a17c36 */ /* 0x000fe20008000000 */
[----:B------:R-:W-:Y:S02]  /*316a0*/  SEL R75, R162, R159, P3 ;  /* 0x0000009fa24b7207 */ /* 0x000fe40001800000 */
[----:B------:R-:W-:Y:S02]  /*316b0*/  ISETP.GE.U32.AND P5, PT, R18, RZ, PT ;  /* 0x000000ff1200720c */ /* 0x000fe40003fa6070 */
[----:B------:R-:W-:-:S02]  /*316c0*/  IADD3 R159, P6, PT, R17, R18, RZ ;  /* 0x00000012119f7210 */ /* 0x000fc40007fde0ff */
[----:B------:R-:W-:Y:S02]  /*316d0*/  ISETP.GT.U32.AND P3, PT, R156, R17, PT ;  /* 0x000000119c00720c */ /* 0x000fe40003f64070 */
[----:B------:R-:W-:Y:S01]  /*316e0*/  ISETP.GE.U32.AND.EX P5, PT, R161, R72, PT, P5 ;  /* 0x00000048a100720c */ /* 0x000fe20003fa6150 */
[----:B------:R-:W-:Y:S01]  /*316f0*/  IMAD.X R161, R73, 0x1, R161, P6 ;  /* 0x0000000149a17824 */ /* 0x000fe200030e06a1 */
[----:B------:R-:W-:Y:S02]  /*31700*/  ISETP.GT.U32.AND.EX P3, PT, R158, R73, PT, P3 ;  /* 0x000000499e00720c */ /* 0x000fe40003f64130 */
[----:B------:R-:W-:Y:S01]  /*31710*/  ISETP.GT.U32.AND P6, PT, R75, R147, PT ;  /* 0x000000934b00720c */ /* 0x000fe20003fc4070 */
[----:B------:R-:W-:Y:S01]  /*31720*/  IMAD.MOV.U32 R75, RZ, RZ, RZ ;  /* 0x000000ffff4b7224 */ /* 0x000fe200078e00ff */
[----:B------:R-:W-:Y:S02]  /*31730*/  ISETP.GE.U32.AND.EX P2, PT, R183, R148, PT, P2 ;  /* 0x00000094b700720c */ /* 0x000fe40003f46120 */
[----:B------:R-:W-:Y:S01]  /*31740*/  SEL R18, R156, R17, P3 ;  /* 0x000000119c127207 */ /* 0x000fe20001800000 */
[----:B------:R-:W-:Y:S01]  /*31750*/  IMAD.WIDE.U32 R74, R81, R164, R74 ;  /* 0x000000a4514a7225 */ /* 0x000fe200078e004a */
[----:B------:R-:W-:-:S02]  /*31760*/  SEL R19, RZ, 0x1, P2 ;  /* 0x00000001ff137807 */ /* 0x000fc40001000000 */
[----:B------:R-:W-:Y:S01]  /*31770*/  SEL R72, R158, R73, P3 ;  /* 0x000000499e487207 */ /* 0x000fe20001800000 */
[----:B------:R-:W-:Y:S01]  /*31780*/  IMAD.MOV.U32 R17, RZ, RZ, RZ ;  /* 0x000000ffff117224 */ /* 0x000fe200078e00ff */
[----:B------:R-:W-:Y:S01]  /*31790*/  ISETP.GT.U32.AND P2, PT, R18, R159, PT ;  /* 0x0000009f1200720c */ /* 0x000fe20003f44070 */
[----:B------:R-:W-:Y:S01]  /*317a0*/  VIADD R75, R75, UR10 ;  /* 0x0000000a4b4b7c36 */ /* 0x000fe20008000000 */
[----:B------:R-:W-:Y:S01]  /*317b0*/  SEL R148, RZ, 0x1, P1 ;  /* 0x00000001ff947807 */ /* 0x000fe20000800000 */
[----:B------:R-:W-:Y:S01]  /*317c0*/  IMAD.WIDE.U32 R16, R83, R167, R16 ;  /* 0x000000a753107225 */ /* 0x000fe200078e0010 */
[----:B------:R-:W-:Y:S02]  /*317d0*/  IADD3 R74, P1, P3, R19, R74, RZ ;  /* 0x0000004a134a7210 */ /* 0x000fe40007b3e0ff */
[----:B------:R-:W-:Y:S01]  /*317e0*/  ISETP.GT.U32.AND.EX P6, PT, R146, R163, PT, P6 ;  /* 0x000000a39200720c */ /* 0x000fe20003fc4160 */
[----:B------:R-:W-:Y:S01]  /*317f0*/  VIADD R18, R17, UR8 ;  /* 0x0000000811127c36 */ /* 0x000fe20008000000 */
[----:B------:R-:W-:-:S02]  /*31800*/  SEL R19, RZ, 0x1, P5 ;  /* 0x00000001ff137807 */ /* 0x000fc40002800000 */
[----:B------:R-:W-:Y:S02]  /*31810*/  ISETP.GT.U32.AND.EX P2, PT, R72, R161, PT, P2 ;  /* 0x000000a14800720c */ /* 0x000fe40003f44120 */
[----:B------:R-:W-:Y:S02]  /*31820*/  SEL R73, RZ, 0x1, !P6 ;  /* 0x00000001ff497807 */ /* 0x000fe40007000000 */
[----:B------:R-:W-:Y:S02]  /*31830*/  IADD3 R17, P6, P5, R19, R16, RZ ;  /* 0x0000001013117210 */ /* 0x000fe40007dde0ff */
[----:B------:R-:W-:Y:S02]  /*31840*/  SEL R16, RZ, 0x1, !P2 ;  /* 0x00000001ff107807 */ /* 0x000fe40005000000 */
[----:B------:R-:W-:Y:S02]  /*31850*/  SEL R19, RZ, 0x1, P0 ;  /* 0x00000001ff137807 */ /* 0x000fe40000000000 */
[----:B------:R-:W-:-:S02]  /*31860*/  IADD3.X R72, PT, PT, RZ, R75, R148, P1, P3 ;  /* 0x0000004bff487210 */ /* 0x000fc40000fe6494 */
[----:B------:R-:W-:Y:S02]  /*31870*/  IADD3 R16, P1, PT, R16, R17, RZ ;  /* 0x0000001110107210 */ /* 0x000fe40007f3e0ff */
[----:B------:R-:W-:Y:S02]  /*31880*/  IADD3 R73, P0, PT, R73, R74, RZ ;  /* 0x0000004a49497210 */ /* 0x000fe40007f1e0ff */
[----:B------:R-:W-:Y:S02]  /*31890*/  IADD3.X R17, PT, PT, RZ, R18, R19, P6, P5 ;  /* 0x00000012ff117210 */ /* 0x000fe400037ea413 */
[-C--:B------:R-:W-:Y:S01]  /*318a0*/  IADD3 R74, P2, PT, R16, R73.reuse, RZ ;  /* 0x00000049104a7210 */ /* 0x080fe20007f5e0ff */
[----:B------:R-:W-:Y:S02]  /*318b0*/  IMAD.X R18, RZ, RZ, R72, P0 ;  /* 0x000000ffff127224 */ /* 0x000fe400000e0648 */
[----:B------:R-:W-:Y:S01]  /*318c0*/  IMAD.X R17, RZ, RZ, R17, P1 ;  /* 0x000000ffff117224 */ /* 0x000fe200008e0611 */
[----:B------:R-:W-:-:S02]  /*318d0*/  ISETP.GE.U32.AND P0, PT, R74, R73, PT ;  /* 0x000000494a00720c */ /* 0x000fc40003f06070 */
[----:B------:R-:W-:Y:S01]  /*318e0*/  ISETP.NE.U32.AND P1, PT, R16, RZ, PT ;  /* 0x000000ff1000720c */ /* 0x000fe20003f25070 */
[----:B------:R-:W-:Y:S02]  /*318f0*/  IMAD.X R146, R17, 0x1, R18, P2 ;  /* 0x0000000111927824 */ /* 0x000fe400010e0612 */
[----:B------:R-:W-:-:S03]  /*31900*/  IMAD.MOV.U32 R16, RZ, RZ, RZ ;  /* 0x000000ffff107224 */ /* 0x000fc600078e00ff */
        /* <DEDUP_REMOVED lines=18> */
[----:B------:R-:W-:-:S02]  /*31a30*/  ISETP.GE.U32.AND P1, PT, R16, RZ, PT ;  /* 0x000000ff1000720c */ /* 0x000fc40003f26070 */
[----:B------:R-:W-:Y:S01]  /*31a40*/  SEL R74, R74, R75, P3 ;  /* 0x0000004b4a4a7207 */ /* 0x000fe20001800000 */
[----:B------:R-:W-:Y:S01]  /*31a50*/  IMAD.WIDE.U32 R18, R83, R164, R18 ;  /* 0x000000a453127225 */ /* 0x000fe200078e0012 */
[----:B------:R-:W-:Y:S02]  /*31a60*/  SEL R16, R146, R163, P3 ;  /* 0x000000a392107207 */ /* 0x000fe40001800000 */
[----:B------:R-:W-:Y:S01]  /*31a70*/  IADD3 R75, P3, PT, R161, R152, RZ ;  /* 0x00000098a14b7210 */ /* 0x000fe20007f7e0ff */
[----:B------:R-:W-:Y:S01]  /*31a80*/  IMAD.X R163, R163, 0x1, R17, P5 ;  /* 0x00000001a3a37824 */ /* 0x000fe200028e0611 */
[----:B------:R-:W-:Y:S01]  /*31a90*/  ISETP.GT.U32.AND P0, PT, R74, R183, PT ;  /* 0x000000b74a00720c */ /* 0x000fe20003f04070 */
[----:B------:R-:W-:Y:S01]  /*31aa0*/  VIADD R149, R19, UR10 ;  /* 0x0000000a13957c36 */ /* 0x000fe20008000000 */
[----:B------:R-:W-:Y:S01]  /*31ab0*/  ISETP.GE.U32.AND.EX P1, PT, R17, R72, PT, P1 ;  /* 0x000000481100720c */ /* 0x000fe20003f26110 */
[----:B------:R-:W-:Y:S01]  /*31ac0*/  IMAD.X R152, R157, 0x1, R140, P3 ;  /* 0x000000019d987824 */ /* 0x000fe200018e068c */
[----:B------:R-:W-:-:S02]  /*31ad0*/  SEL R72, RZ, 0x1, P2 ;  /* 0x00000001ff487807 */ /* 0x000fc40001000000 */
[----:B------:R-:W-:Y:S02]  /*31ae0*/  IADD3 R17, P3, PT, R163, R144, RZ ;  /* 0x00000090a3117210 */ /* 0x000fe40007f7e0ff */
[----:B------:R-:W-:Y:S02]  /*31af0*/  ISETP.GE.U32.AND P2, PT, R75, R161, PT ;  /* 0x000000a14b00720c */ /* 0x000fe40003f46070 */
[----:B------:R-:W-:Y:S01]  /*31b00*/  ISETP.GT.U32.AND.EX P0, PT, R16, R163, PT, P0 ;  /* 0x000000a31000720c */ /* 0x000fe20003f04100 */
[----:B------:R-:W-:Y:S01]  /*31b10*/  IMAD.X R19, R159, 0x1, R142, P3 ;  /* 0x000000019f137824 */ /* 0x000fe200018e068e */
[----:B------:R-:W-:Y:S02]  /*31b20*/  SEL R73, RZ, 0x1, P1 ;  /* 0x00000001ff497807 */ /* 0x000fe40000800000 */
[----:B------:R-:W-:Y:S02]  /*31b30*/  ISETP.GE.U32.AND.EX P1, PT, R152, R157, PT, P2 ;  /* 0x0000009d9800720c */ /* 0x000fe40003f26120 */
[----:B------:R-:W-:-:S02]  /*31b40*/  IADD3 R73, P3, P5, R73, R18, RZ ;  /* 0x0000001249497210 */ /* 0x000fc40007d7e0ff */
        /* <DEDUP_REMOVED lines=30> */
[----:B------:R-:W-:Y:S02]  /*31d30*/  ISETP.NE.U32.AND P0, PT, R155, R126, PT ;  /* 0x0000007e9b00720c */ /* 0x000fe40003f05070 */
[C---:B------:R-:W-:Y:S02]  /*31d40*/  ISETP.EQ.U32.AND P1, PT, R189.reuse, R41, PT ;  /* 0x00000029bd00720c */ /* 0x040fe40003f22070 */
[----:B------:R-:W-:Y:S02]  /*31d50*/  ISETP.NE.AND.EX P0, PT, R142, R127, PT, P0 ;  /* 0x0000007f8e00720c */ /* 0x000fe40003f05300 */
[----:B------:R-:W-:Y:S02]  /*31d60*/  ISETP.GT.U32.AND P2, PT, R189, R41, PT ;  /* 0x00000029bd00720c */ /* 0x000fe40003f44070 */
[----:B------:R-:W-:Y:S02]  /*31d70*/  ISETP.GT.U32.AND P3, PT, R185, R39, PT ;  /* 0x00000027b900720c */ /* 0x000fe40003f64070 */
[----:B------:R-:W-:-:S02]  /*31d80*/  ISETP.EQ.AND.EX P1, PT, R191, R40, !P0, P1 ;  /* 0x00000028bf00720c */ /* 0x000fc40004722310 */
[----:B------:R-:W-:Y:S02]  /*31d90*/  ISETP.GT.U32.AND.EX P0, PT, R191, R40, !P0, P2 ;  /* 0x00000028bf00720c */ /* 0x000fe40004704120 */
        /* <DEDUP_REMOVED lines=14> */
.L_x_176:
[----:B------:R-:W-:Y:S05]  /*31e80*/  BSYNC.RELIABLE B11 ;  /* 0x00000000000b7941 */ /* 0x000fea0003800100 */
.L_x_175:
        /* <DEDUP_REMOVED lines=38> */
.L_x_177:
[----:B------:R-:W-:Y:S05]  /*320f0*/  BSYNC.RECONVERGENT B9 ;  /* 0x0000000000097941 */ /* 0x000fea0003800200 */
.L_x_174:
        /* <DEDUP_REMOVED lines=42> */
[----:B------:R-:W-:Y:S02]  /*323a0*/  IADD3 R146, P3, P5, R146, R144, R147 ;  /* 0x0000009092927210 */ /* 0x000fe40007d7e093 */
[----:B------:R-:W-:Y:S02]  /*323b0*/  IADD3 R150, P6, PT, R16, R75, RZ ;  /* 0x0000004b10967210 */ /* 0x000fe40007fde0ff */
[----:B------:R-:W-:Y:S01]  /*323c0*/  SEL R72, R185, R16, P1 ;  /* 0x00000010b9487207 */ /* 0x000fe20000800000 */
[----:B------:R-:W-:Y:S01]  /*323d0*/  VIADD R16, R73, UR4 ;  /* 0x0000000449107c36 */ /* 0x000fe20008000000 */
[----:B------:R-:W-:Y:S01]  /*323e0*/  IADD3 R75, P2, PT, R146, R18, RZ ;  /* 0x00000012924b7210 */ /* 0x000fe20007f5e0ff */
[----:B------:R-:W-:Y:S01]  /*323f0*/  IMAD.X R152, RZ, RZ, R74, P6 ;  /* 0x000000ffff987224 */ /* 0x000fe200030e064a */
[----:B------:R-:W-:-:S02]  /*32400*/  IADD3.X R147, PT, PT, RZ, RZ, RZ, P3, P5 ;  /* 0x000000ffff937210 */ /* 0x000fc40001fea4ff */
[----:B------:R-:W-:Y:S02]  /*32410*/  ISETP.GT.U32.AND P0, PT, R72, R150, PT ;  /* 0x000000964800720c */ /* 0x000fe40003f04070 */
        /* <DEDUP_REMOVED lines=59> */
.L_x_180:
[----:B------:R-:W-:Y:S05]  /*327d0*/  BSYNC.RELIABLE B11 ;  /* 0x00000000000b7941 */ /* 0x000fea0003800100 */
.L_x_179:
        /* <DEDUP_REMOVED lines=38> */
.L_x_181:
[----:B------:R-:W-:Y:S05]  /*32a40*/  BSYNC.RECONVERGENT B9 ;  /* 0x0000000000097941 */ /* 0x000fea0003800200 */
.L_x_178:
        /* <DEDUP_REMOVED lines=14> */
[----:B------:R-:W-:Y:S01]  /*32b30*/  VIADD R72, R19, UR5 ;  /* 0x0000000513487c36 */ /* 0x000fe20008000000 */
[----:B------:R-:W-:Y:S01]  /*32b40*/  BSSY.RECONVERGENT B9, `(.L_x_182) ;  /* 0x0000265000097945 */ /* 0x000fe20003800200 */
[----:B------:R-:W-:-:S03]  /*32b50*/  IMAD.WIDE.U32 R160, R98, R215, R160 ;  /* 0x000000d762a07225 */ /* 0x000fc600078e00a0 */
[----:B------:R-:W-:Y:S01]  /*32b60*/  BSSY.RELIABLE B11, `(.L_x_183) ;  /* 0x000023c0000b7945 */ /* 0x000fe20003800100 */
[----:B------:R-:W-:Y:S01]  /*32b70*/  ISETP.GE.U32.AND.EX P0, PT, R72, R73, PT, P0 ;  /* 0x000000494800720c */ /* 0x000fe20003f06100 */
[----:B------:R-:W-:Y:S01]  /*32b80*/  VIADD R140, R161, UR5 ;  /* 0x00000005a18c7c36 */ /* 0x000fe20008000000 */
[----:B------:R-:W-:Y:S01]  /*32b90*/  ISETP.GE.U32.AND P1, PT, R160, RZ, PT ;  /* 0x000000ffa000720c */ /* 0x000fe20003f26070 */
[----:B------:R-:W-:Y:S02]  /*32ba0*/  IMAD.MOV.U32 R73, RZ, RZ, RZ ;  /* 0x000000ffff497224 */ /* 0x000fe400078e00ff */
[----:B------:R-:W-:Y:S01]  /*32bb0*/  IMAD.WIDE.U32 R152, R207, R98, RZ ;  /* 0x00000062cf987225 */ /* 0x000fe200078e00ff */
[----:B------:R-:W-:-:S03]  /*32bc0*/  ISETP.GE.U32.AND.EX P1, PT, R140, R18, PT, P1 ;  /* 0x000000128c00720c */ /* 0x000fc60003f26110 */
[----:B------:R-:W-:Y:S01]  /*32bd0*/  IMAD.WIDE.U32 R148, R199, R98, RZ ;  /* 0x00000062c7947225 */ /* 0x000fe200078e00ff */
[----:B------:R-:W-:-:S03]  /*32be0*/  SEL R157, RZ, 0x1, P1 ;  /* 0x00000001ff9d7807 */ /* 0x000fc60000800000 */
[----:B------:R-:W-:-:S04]  /*32bf0*/  IMAD.WIDE.U32 R72, R101, R209, R72 ;  /* 0x000000d165487225 */ /* 0x000fc800078e0048 */
[----:B------:R-:W-:Y:S01]  /*32c00*/  VIADD R153, R153, UR6 ;  /* 0x0000000699997c36 */ /* 0x000fe20008000000 */
[----:B------:R-:W-:Y:S01]  /*32c10*/  IADD3 R142, P5, P6, R157, R72, RZ ;  /* 0x000000489d8e7210 */ /* 0x000fe20007ebe0ff */
[----:B------:R-:W-:Y:S02]  /*32c20*/  VIADD R149, R149, UR8 ;  /* 0x0000000895957c36 */ /* 0x000fe40008000000 */
[----:B------:R-:W-:Y:S01]  /*32c30*/  VIADD R144, R73, UR4 ;  /* 0x0000000449907c36 */ /* 0x000fe20008000000 */
[----:B------:R-:W-:Y:S01]  /*32c40*/  SEL R73, RZ, 0x1, P0 ;  /* 0x00000001ff497807 */ /* 0x000fe20000000000 */
[----:B------:R-:W-:-:S03]  /*32c50*/  IMAD.WIDE.U32 R154, R101, R211, R152 ;  /* 0x000000d3659a7225 */ /* 0x000fc600078e0098 */
[----:B------:R-:W-:Y:S01]  /*32c60*/  IADD3.X R144, PT, PT, RZ, R144, R73, P5, P6 ;  /* 0x00000090ff907210 */ /* 0x000fe20002fec449 */
[----:B------:R-:W-:Y:S01]  /*32c70*/  IMAD.WIDE.U32 R150, R101, R201, R148 ;  /* 0x000000c965967225 */ /* 0x000fe200078e0094 */
[----:B------:R-:W-:-:S03]  /*32c80*/  ISETP.GE.U32.AND P3, PT, R154, R152, PT ;  /* 0x000000989a00720c */ /* 0x000fc60003f66070 */
[----:B------:R-:W-:Y:S01]  /*32c90*/  IMAD.MOV.U32 R156, RZ, RZ, RZ ;  /* 0x000000ffff9c7224 */ /* 0x000fe200078e00ff */
[----:B------:R-:W-:Y:S01]  /*32ca0*/  ISETP.GE.U32.AND P1, PT, R150, R148, PT ;  /* 0x000000949600720c */ /* 0x000fe20003f26070 */
[----:B------:R-:W-:Y:S02]  /*32cb0*/  IMAD.MOV.U32 R157, RZ, RZ, R154 ;  /* 0x000000ffff9d7224 */ /* 0x000fe400078e009a */
[----:B------:R-:W-:Y:S02]  /*32cc0*/  IMAD.MOV.U32 R72, RZ, RZ, RZ ;  /* 0x000000ffff487224 */ /* 0x000fe400078e00ff */
[----:B------:R-:W-:Y:S02]  /*32cd0*/  IMAD.MOV.U32 R73, RZ, RZ, R150 ;  /* 0x000000ffff497224 */ /* 0x000fe400078e0096 */
[----:B------:R-:W-:-:S04]  /*32ce0*/  IMAD.WIDE.U32 R74, R209, R100, RZ ;  /* 0x00000064d14a7225 */ /* 0x000fc800078e00ff */
[----:B------:R-:W-:-:S04]  /*32cf0*/  IMAD.WIDE.U32 R156, R98, R211, R156 ;  /* 0x000000d3629c7225 */ /* 0x000fc800078e009c */
[----:B------:R-:W-:Y:S01]  /*32d00*/  IMAD.WIDE.U32 R72, R98, R201, R72 ;  /* 0x000000c962487225 */ /* 0x000fe200078e0048 */
[----:B------:R-:W-:-:S03]  /*32d10*/  ISETP.GE.U32.AND P6, PT, R156, RZ, PT ;  /* 0x000000ff9c00720c */ /* 0x000fc60003fc6070 */
[----:B------:R-:W-:Y:S01]  /*32d20*/  VIADD R75, R75, UR4 ;  /* 0x000000044b4b7c36 */ /* 0x000fe20008000000 */
[----:B------:R-:W-:Y:S01]  /*32d30*/  ISETP.GE.U32.AND P5, PT, R72, RZ, PT ;  /* 0x000000ff4800720c */ /* 0x000fe20003fa6070 */
[----:B------:R-:W-:Y:S02]  /*32d40*/  VIADD R193, R157, UR7 ;  /* 0x000000079dc17c36 */ /* 0x000fe40008000000 */
[----:B------:R-:W-:Y:S02]  /*32d50*/  VIADD R157, R73, UR9 ;  /* 0x00000009499d7c36 */ /* 0x000fe40008000000 */
[----:B------:R-:W-:Y:S01]  /*32d60*/  IMAD.WIDE.U32 R146, R103, R215, R74 ;  /* 0x000000d767927225 */ /* 0x000fe200078e004a */
[----:B------:R-:W-:Y:S02]  /*32d70*/  ISETP.GE.U32.AND.EX P6, PT, R193, R154, PT, P6 ;  /* 0x0000009ac100720c */ /* 0x000fe40003fc6160 */
[----:B------:R-:W-:Y:S01]  /*32d80*/  ISETP.GE.U32.AND.EX P5, PT, R157, R150, PT, P5 ;  /* 0x000000969d00720c */ /* 0x000fe20003fa6150 */
[----:B------:R-:W-:Y:S01]  /*32d90*/  VIADD R158, R155, UR7 ;  /* 0x000000079b9e7c36 */ /* 0x000fe20008000000 */
[----:B------:R-:W-:Y:S01]  /*32da0*/  SEL R73, RZ, 0x1, P6 ;  /* 0x00000001ff497807 */ /* 0x000fe20003000000 */
[----:B------:R-:W-:Y:S01]  /*32db0*/  IMAD.MOV.U32 R159, RZ, RZ, RZ ;  /* 0x000000ffff9f7224 */ /* 0x000fe200078e00ff */
[----:B------:R-:W-:Y:S01]  /*32dc0*/  ISETP.GE.U32.AND P0, PT, R146, R74, PT ;  /* 0x0000004a9200720c */ /* 0x000fe20003f06070 */
[----:B------:R-:W-:Y:S01]  /*32dd0*/  VIADD R152, R151, UR9 ;  /* 0x0000000997987c36 */ /* 0x000fe20008000000 */
[----:B------:R-:W-:Y:S01]  /*32de0*/  ISETP.GE.U32.AND.EX P3, PT, R158, R153, PT, P3 ;  /* 0x000000999e00720c */ /* 0x000fe20003f66130 */
[----:B------:R-:W-:-:S02]  /*32df0*/  IMAD.MOV.U32 R150, RZ, RZ, RZ ;  /* 0x000000ffff967224 */ /* 0x000fc400078e00ff */
[----:B------:R-:W-:Y:S01]  /*32e00*/  IMAD.MOV.U32 R151, RZ, RZ, R146 ;  /* 0x000000ffff977224 */ /* 0x000fe200078e0092 */
[----:B------:R-:W-:Y:S01]  /*32e10*/  SEL R161, RZ, 0x1, P3 ;  /* 0x00000001ffa17807 */ /* 0x000fe20001800000 */
[----:B------:R-:W-:Y:S01]  /*32e20*/  IMAD.WIDE.U32 R158, R101, R207, R158 ;  /* 0x000000cf659e7225 */ /* 0x000fe200078e009e */
[----:B------:R-:W-:-:S03]  /*32e30*/  ISETP.GE.U32.AND.EX P1, PT, R152, R149, PT, P1 ;  /* 0x000000959800720c */ /* 0x000fc60003f26110 */
[----:B------:R-:W-:Y:S01]  /*32e40*/  IMAD.WIDE.U32 R16, R207, R100, RZ ;  /* 0x00000064cf107225 */ /* 0x000fe200078e00ff */
[----:B------:R-:W-:Y:S02]  /*32e50*/  IADD3 R166, P6, P3, R73, R158, RZ ;  /* 0x0000009e49a67210 */ /* 0x000fe40007bde0ff */
[----:B------:R-:W-:Y:S01]  /*32e60*/  SEL R73, RZ, 0x1, P5 ;  /* 0x00000001ff497807 */ /* 0x000fe20002800000 */
[----:B------:R-:W-:-:S04]  /*32e70*/  IMAD.WIDE.U32 R150, R100, R215, R150 ;  /* 0x000000d764967225 */ /* 0x000fc800078e0096 */
[----:B------:R-:W-:Y:S01]  /*32e80*/  VIADD R74, R147, UR5 ;  /* 0x00000005934a7c36 */ /* 0x000fe20008000000 */
[----:B------:R-:W-:Y:S01]  /*32e90*/  ISETP.GE.U32.AND P5, PT, R150, RZ, PT ;  /* 0x000000ff9600720c */ /* 0x000fe20003fa6070 */
[----:B------:R-:W-:Y:S02]  /*32ea0*/  VIADD R17, R17, UR6 ;  /* 0x0000000611117c36 */ /* 0x000fe40008000000 */
[----:B------:R-:W-:Y:S01]  /*32eb0*/  IMAD.MOV.U32 R153, RZ, RZ, RZ ;  /* 0x000000ffff997224 */ /* 0x000fe200078e00ff */
[----:B------:R-:W-:Y:S01]  /*32ec0*/  ISETP.GE.U32.AND.EX P0, PT, R74, R75, PT, P0 ;  /* 0x0000004b4a00720c */ /* 0x000fe20003f06100 */
[----:B------:R-:W-:Y:S02]  /*32ed0*/  VIADD R163, R151, UR5 ;  /* 0x0000000597a37c36 */ /* 0x000fe40008000000 */
[----:B------:R-:W-:Y:S02]  /*32ee0*/  VIADD R174, R159, UR6 ;  /* 0x000000069fae7c36 */ /* 0x000fe40008000000 */
[----:B------:R-:W-:Y:S01]  /*32ef0*/  IMAD.WIDE.U32 R18, R103, R211, R16 ;  /* 0x000000d367127225 */ /* 0x000fe200078e0010 */
[----:B------:R-:W-:-:S02]  /*32f00*/  ISETP.GE.U32.AND.EX P5, PT, R163, R146, PT, P5 ;  /* 0x00000092a300720c */ /* 0x000fc40003fa6150 */
[----:B------:R-:W-:Y:S01]  /*32f10*/  IADD3.X R174, PT, PT, RZ, R174, R161, P6, P3 ;  /* 0x000000aeffae7210 */ /* 0x000fe200037e64a1 */
[----:B------:R-:W-:Y:S01]  /*32f20*/  IMAD.WIDE.U32 R154, R101, R199, R152 ;  /* 0x000000c7659a7225 */ /* 0x000fe200078e0098 */
[----:B------:R-:W-:Y:S02]  /*32f30*/  ISETP.GE.U32.AND P2, PT, R18, R16, PT ;  /* 0x000000101200720c */ /* 0x000fe40003f46070 */
[----:B------:R-:W-:Y:S01]  /*32f40*/  SEL R16, RZ, 0x1, P1 ;  /* 0x00000001ff107807 */ /* 0x000fe20000800000 */
[----:B------:R-:W-:Y:S01]  /*32f50*/  IMAD.MOV.U32 R75, RZ, RZ, RZ ;  /* 0x000000ffff4b7224 */ /* 0x000fe200078e00ff */
[----:B------:R-:W-:Y:S01]  /*32f60*/  IADD3 R162, P3, P6, R73, R154, RZ ;  /* 0x0000009a49a27210 */ /* 0x000fe20007e7e0ff */
[----:B------:R-:W-:Y:S01]  /*32f70*/  VIADD R161, R155, UR8 ;  /* 0x000000089ba17c36 */ /* 0x000fe20008000000 */
[----:B------:R-:W-:Y:S01]  /*32f80*/  SEL R73, RZ, 0x1, P5 ;  /* 0x00000001ff497807 */ /* 0x000fe20002800000 */
[----:B------:R-:W-:-:S03]  /*32f90*/  IMAD.WIDE.U32 R74, R103, R209, R74 ;  /* 0x000000d1674a7225 */ /* 0x000fc600078e004a */
[----:B------:R-:W-:Y:S01]  /*32fa0*/  IADD3.X R161, PT, PT, RZ, R161, R16, P3, P6 ;  /* 0x000000a1ffa17210 */ /* 0x000fe20001fec410 */
[----:B------:R-:W-:Y:S01]  /*32fb0*/  VIADD R75, R75, UR4 ;  /* 0x000000044b4b7c36 */ /* 0x000fe20008000000 */
[----:B------:R-:W-:Y:S01]  /*32fc0*/  IADD3 R74, P1, P5, R73, R74, RZ ;  /* 0x0000004a494a7210 */ /* 0x000fe20007d3e0ff */
[----:B------:R-:W-:Y:S01]  /*32fd0*/  IMAD.WIDE.U32 R146, R199, R100, RZ ;  /* 0x00000064c7927225 */ /* 0x000fe200078e00ff */
[----:B------:R-:W-:Y:S02]  /*32fe0*/  IADD3 R73, P3, PT, R142, R156, RZ ;  /* 0x0000009c8e497210 */ /* 0x000fe40007f7e0ff */
[----:B------:R-:W-:Y:S01]  /*32ff0*/  SEL R16, RZ, 0x1, P0 ;  /* 0x00000001ff107807 */ /* 0x000fe20000000000 */
[----:B------:R-:W-:Y:S01]  /*33000*/  IMAD.MOV.U32 R152, RZ, RZ, RZ ;  /* 0x000000ffff987224 */ /* 0x000fe200078e00ff */
[----:B------:R-:W-:Y:S01]  /*33010*/  ISETP.GE.U32.AND P6, PT, R73, R142, PT ;  /* 0x0000008e4900720c */ /* 0x000fe20003fc6070 */
[----:B------:R-:W-:Y:S01]  /*33020*/  IMAD.X R148, R193, 0x1, R144, P3 ;  /* 0x00000001c1947824 */ /* 0x000fe200018e0690 */
[----:B------:R-:W-:Y:S01]  /*33030*/  IADD3 R142, P0, PT, R73, R150, RZ ;  /* 0x00000096498e7210 */ /* 0x000fe20007f1e0ff */
[----:B------:R-:W-:Y:S01]  /*33040*/  IMAD.MOV.U32 R153, RZ, RZ, R18 ;  /* 0x000000ffff997224 */ /* 0x000fe200078e0012 */
[----:B------:R-:W-:Y:S01]  /*33050*/  IADD3.X R75, PT, PT, RZ, R75, R16, P1, P5 ;  /* 0x0000004bff4b7210 */ /* 0x000fe20000fea410 */
[----:B------:R-:W-:Y:S01]  /*33060*/  VIADD R147, R147, UR8 ;  /* 0x0000000893937c36 */ /* 0x000fe20008000000 */
[----:B------:R-:W-:Y:S01]  /*33070*/  ISETP.GE.U32.AND.EX P6, PT, R148, R144, PT, P6 ;  /* 0x000000909400720c */ /* 0x000fe20003fc6160 */
[----:B------:R-:W-:Y:S01]  /*33080*/  IMAD.X R144, R163, 0x1, R148, P0 ;  /* 0x00000001a3907824 */ /* 0x000fe200000e0694 */
[----:B------:R-:W-:Y:S01]  /*33090*/  ISETP.GE.U32.AND P1, PT, R142, R73, PT ;  /* 0x000000498e00720c */ /* 0x000fe20003f26070 */
[----:B------:R-:W-:Y:S01]  /*330a0*/  VIADD R16, R19, UR7 ;  /* 0x0000000713107c36 */ /* 0x000fe20008000000 */
[----:B------:R-:W-:Y:S01]  /*330b0*/  SEL R197, RZ, 0x1, P6 ;  /* 0x00000001ffc57807 */ /* 0x000fe20003000000 */
[----:B------:R-:W-:Y:S01]  /*330c0*/  IMAD.WIDE.U32 R152, R100, R211, R152 ;  /* 0x000000d364987225 */ /* 0x000fe200078e0098 */
[----:B------:R-:W-:-:S02]  /*330d0*/  ISETP.GE.U32.AND.EX P1, PT, R144, R148, PT, P1 ;  /* 0x000000949000720c */ /* 0x000fc40003f26110 */
[----:B------:R-:W-:Y:S01]  /*330e0*/  IADD3 R197, P6, PT, R197, R166, RZ ;  /* 0x000000a6c5c57210 */ /* 0x000fe20007fde0ff */
[----:B------:R-:W-:Y:S01]  /*330f0*/  IMAD.WIDE.U32 R154, R205, R98, RZ ;  /* 0x00000062cd9a7225 */ /* 0x000fe200078e00ff */
[----:B------:R-:W-:Y:S02]  /*33100*/  SEL R19, RZ, 0x1, P1 ;  /* 0x00000001ff137807 */ /* 0x000fe40000800000 */
[----:B------:R-:W-:Y:S01]  /*33110*/  IADD3 R192, P1, PT, R197, R72, RZ ;  /* 0x00000048c5c07210 */ /* 0x000fe20007f3e0ff */
[----:B------:R-:W-:Y:S01]  /*33120*/  IMAD.WIDE.U32 R150, R103, R201, R146 ;  /* 0x000000c967967225 */ /* 0x000fe200078e0092 */
[----:B------:R-:W-:Y:S02]  /*33130*/  ISETP.GE.U32.AND P5, PT, R152, RZ, PT ;  /* 0x000000ff9800720c */ /* 0x000fe40003fa6070 */
[----:B------:R-:W-:Y:S01]  /*33140*/  ISETP.GE.U32.AND.EX P2, PT, R16, R17, PT, P2 ;  /* 0x000000111000720c */ /* 0x000fe20003f46120 */
[----:B------:R-:W-:Y:S01]  /*33150*/  IMAD.X R174, RZ, RZ, R174, P6 ;  /* 0x000000ffffae7224 */ /* 0x000fe200030e06ae */
[----:B------:R-:W-:Y:S01]  /*33160*/  IADD3 R19, P6, PT, R19, R74, RZ ;  /* 0x0000004a13137210 */ /* 0x000fe20007fde0ff */
[----:B------:R-:W-:Y:S01]  /*33170*/  VIADD R195, R153, UR7 ;  /* 0x0000000799c37c36 */ /* 0x000fe20008000000 */
[----:B------:R-:W-:Y:S01]  /*33180*/  ISETP.GE.U32.AND P0, PT, R150, R146, PT ;  /* 0x000000929600720c */ /* 0x000fe20003f06070 */
[----:B------:R-:W-:-:S02]  /*33190*/  VIADD R155, R155, UR10 ;  /* 0x0000000a9b9b7c36 */ /* 0x000fc40008000000 */
[----:B------:R-:W-:Y:S01]  /*331a0*/  IMAD.X R219, R157, 0x1, R174, P1 ;  /* 0x000000019ddb7824 */ /* 0x000fe200008e06ae */
[----:B------:R-:W-:Y:S01]  /*331b0*/  IADD3 R196, P1, PT, R19, R192, RZ ;  /* 0x000000c013c47210 */ /* 0x000fe20007f3e0ff */
[----:B------:R-:W-:Y:S01]  /*331c0*/  IMAD.MOV.U32 R17, RZ, RZ, RZ ;  /* 0x000000ffff117224 */ /* 0x000fe200078e00ff */
[----:B------:R-:W-:Y:S01]  /*331d0*/  ISETP.GE.U32.AND.EX P5, PT, R195, R18, PT, P5 ;  /* 0x00000012c300720c */ /* 0x000fe20003fa6150 */
[----:B------:R-:W-:Y:S01]  /*331e0*/  IMAD.WIDE.U32 R158, R101, R203, R154 ;  /* 0x000000cb659e7225 */ /* 0x000fe200078e009a */
[----:B------:R-:W-:Y:S02]  /*331f0*/  SEL R18, RZ, 0x1, P2 ;  /* 0x00000001ff127807 */ /* 0x000fe40001000000 */
[----:B------:R-:W-:Y:S01]  /*33200*/  SEL R153, RZ, 0x1, P5 ;  /* 0x00000001ff997807 */ /* 0x000fe20002800000 */
[----:B------:R-:W-:Y:S01]  /*33210*/  IMAD.X R146, RZ, RZ, R75, P6 ;  /* 0x000000ffff927224 */ /* 0x000fe200030e064b */
[----:B------:R-:W-:Y:S01]  /*33220*/  ISETP.GE.U32.AND P2, PT, R196, R192, PT ;  /* 0x000000c0c400720c */ /* 0x000fe20003f46070 */
[----:B------:R-:W-:Y:S01]  /*33230*/  IMAD.WIDE.U32 R16, R103, R207, R16 ;  /* 0x000000cf67107225 */ /* 0x000fe200078e0010 */
[----:B------:R-:W-:-:S03]  /*33240*/  ISETP.GE.U32.AND P3, PT, R158, R154, PT ;  /* 0x0000009a9e00720c */ /* 0x000fc60003f66070 */
[----:B------:R-:W-:Y:S01]  /*33250*/  IMAD.X R194, R146, 0x1, R219, P1 ;  /* 0x0000000192c27824 */ /* 0x000fe200008e06db */
[----:B------:R-:W-:Y:S01]  /*33260*/  IADD3 R153, P5, P6, R153, R16, RZ ;  /* 0x0000001099997210 */ /* 0x000fe20007ebe0ff */
[----:B------:R-:W-:Y:S01]  /*33270*/  IMAD.MOV.U32 R156, RZ, RZ, RZ ;  /* 0x000000ffff9c7224 */ /* 0x000fe200078e00ff */
[----:B------:R-:W-:Y:S01]  /*33280*/  ISETP.NE.U32.AND P1, PT, R19, RZ, PT ;  /* 0x000000ff1300720c */ /* 0x000fe20003f25070 */
[----:B------:R-:W-:Y:S01]  /*33290*/  IMAD.MOV.U32 R157, RZ, RZ, R158 ;  /* 0x000000ffff9d7224 */ /* 0x000fe200078e009e */
[----:B------:R-:W-:Y:S01]  /*332a0*/  ISETP.GE.U32.AND.EX P2, PT, R194, R219, PT, P2 ;  /* 0x000000dbc200720c */ /* 0x000fe20003f46120 */
[----:B------:R-:W-:Y:S02]  /*332b0*/  VIADD R163, R17, UR6 ;  /* 0x0000000611a37c36 */ /* 0x000fe40008000000 */
[----:B------:R-:W-:Y:S01]  /*332c0*/  IMAD.MOV.U32 R148, RZ, RZ, RZ ;  /* 0x000000ffff947224 */ /* 0x000fe200078e00ff */
[----:B------:R-:W-:Y:S01]  /*332d0*/  ISETP.NE.AND.EX P1, PT, R146, RZ, !P2, P1 ;  /* 0x000000ff9200720c */ /* 0x000fe20005725310 */
[----:B------:R-:W-:Y:S01]  /*332e0*/  IMAD.MOV.U32 R149, RZ, RZ, R150 ;  /* 0x000000ffff957224 */ /* 0x000fe200078e0096 */
[----:B------:R-:W-:Y:S01]  /*332f0*/  IADD3.X R163, PT, PT, RZ, R163, R18, P5, P6 ;  /* 0x000000a3ffa37210 */ /* 0x000fe20002fec412 */
[----:B------:R-:W-:-:S04]  /*33300*/  IMAD.WIDE.U32 R156, R98, R203, R156 ;  /* 0x000000cb629c7225 */ /* 0x000fc800078e009c */
[----:B------:R-:W-:Y:S01]  /*33310*/  VIADD R154, R159, UR11 ;  /* 0x0000000b9f9a7c36 */ /* 0x000fe20008000000 */
[----:B------:R-:W-:Y:S01]  /*33320*/  ISETP.GE.U32.AND P6, PT, R156, RZ, PT ;  /* 0x000000ff9c00720c */ /* 0x000fe20003fc6070 */
[----:B------:R-:W-:-:S03]  /*33330*/  IMAD.WIDE.U32 R148, R100, R201, R148 ;  /* 0x000000c964947225 */ /* 0x000fc600078e0094 */
[----:B------:R-:W-:Y:S01]  /*33340*/  ISETP.GE.U32.AND.EX P3, PT, R154, R155, PT, P3 ;  /* 0x0000009b9a00720c */ /* 0x000fe20003f66130 */
[----:B------:R-:W-:Y:S01]  /*33350*/  IMAD.WIDE.U32 R16, R209, R102, RZ ;  /* 0x00000066d1107225 */ /* 0x000fe200078e00ff */
[----:B------:R-:W-:Y:S02]  /*33360*/  ISETP.GE.U32.AND P2, PT, R148, RZ, PT ;  /* 0x000000ff9400720c */ /* 0x000fe40003f46070 */
[----:B------:R-:W-:Y:S01]  /*33370*/  SEL R217, RZ, 0x1, P3 ;  /* 0x00000001ffd97807 */ /* 0x000fe20001800000 */
[----:B------:R-:W-:Y:S02]  /*33380*/  VIADD R193, R157, UR11 ;  /* 0x0000000b9dc17c36 */ /* 0x000fe40008000000 */
[----:B------:R-:W-:Y:S02]  /*33390*/  VIADD R146, R151, UR9 ;  /* 0x0000000997927c36 */ /* 0x000fe40008000000 */
[----:B------:R-:W-:Y:S01]  /*333a0*/  VIADD R149, R149, UR9 ;  /* 0x0000000995957c36 */ /* 0x000fe20008000000 */
[----:B------:R-:W-:Y:S01]  /*333b0*/  ISETP.GE.U32.AND.EX P6, PT, R193, R158, PT, P6 ;  /* 0x0000009ec100720c */ /* 0x000fe20003fc6160 */
[----:B------:R-:W-:Y:S01]  /*333c0*/  VIADD R17, R17, UR4 ;  /* 0x0000000411117c36 */ /* 0x000fe20008000000 */
[----:B------:R-:W-:Y:S01]  /*333d0*/  ISETP.GE.U32.AND.EX P0, PT, R146, R147, PT, P0 ;  /* 0x000000939200720c */ /* 0x000fe20003f06100 */
[----:B------:R-:W-:Y:S01]  /*333e0*/  IMAD.MOV.U32 R155, RZ, RZ, RZ ;  /* 0x000000ffff9b7224 */ /* 0x000fe200078e00ff */
[----:B------:R-:W-:Y:S01]  /*333f0*/  ISETP.GE.U32.AND.EX P2, PT, R149, R150, PT, P2 ;  /* 0x000000969500720c */ /* 0x000fe20003f46120 */
[----:B------:R-:W-:Y:S01]  /*33400*/  IMAD.WIDE.U32 R72, R205, R100, RZ ;  /* 0x00000064cd487225 */ /* 0x000fe200078e00ff */
[----:B------:R-:W-:-:S02]  /*33410*/  SEL R159, RZ, 0x1, P6 ;  /* 0x00000001ff9f7807 */ /* 0x000fc40003000000 */
[----:B------:R-:W-:Y:S01]  /*33420*/  SEL R157, RZ, 0x1, P0 ;  /* 0x00000001ff9d7807 */ /* 0x000fe20000000000 */
[----:B------:R-:W-:Y:S01]  /*33430*/  IMAD.WIDE.U32 R18, R105, R215, R16 ;  /* 0x000000d769127225 */ /* 0x000fe200078e0010 */
[----:B------:R-:W-:-:S03]  /*33440*/  SEL R151, RZ, 0x1, P2 ;  /* 0x00000001ff977807 */ /* 0x000fc60001000000 */
[----:B------:R-:W-:Y:S01]  /*33450*/  IMAD.WIDE.U32 R154, R101, R205, R154 ;  /* 0x000000cd659a7225 */ /* 0x000fe200078e009a */
[----:B------:R-:W-:Y:S02]  /*33460*/  ISETP.GE.U32.AND P3, PT, R18, R16, PT ;  /* 0x000000101200720c */ /* 0x000fe40003f66070 */
[----:B------:R-:W-:Y:S01]  /*33470*/  SEL R16, RZ, 0x1, !P1 ;  /* 0x00000001ff107807 */ /* 0x000fe20004800000 */
[----:B------:R-:W-:Y:S01]  /*33480*/  IMAD.MOV.U32 R147, RZ, RZ, RZ ;  /* 0x000000ffff937224 */ /* 0x000fe200078e00ff */
[----:B------:R-:W-:Y:S01]  /*33490*/  IADD3 R166, P2, P0, R159, R154, RZ ;  /* 0x0000009a9fa67210 */ /* 0x000fe2000785e0ff */
[----:B------:R-:W-:Y:S02]  /*334a0*/  VIADD R73, R73, UR10 ;  /* 0x0000000a49497c36 */ /* 0x000fe40008000000 */
[----:B------:R-:W-:-:S04]  /*334b0*/  IMAD.WIDE.U32 R146, R103, R199, R146 ;  /* 0x000000c767927225 */ /* 0x000fc800078e0092 */
[----:B------:R-:W-:Y:S01]  /*334c0*/  VIADD R170, R155, UR10 ;  /* 0x0000000a9baa7c36 */ /* 0x000fe20008000000 */
[----:B------:R-:W-:Y:S01]  /*334d0*/  IADD3 R172, P1, P6, R151, R146, RZ ;  /* 0x0000009297ac7210 */ /* 0x000fe20007e3e0ff */
[----:B------:R-:W-:-:S03]  /*334e0*/  IMAD.WIDE.U32 R74, R103, R203, R72 ;  /* 0x000000cb674a7225 */ /* 0x000fc600078e0048 */
[----:B------:R-:W-:Y:S01]  /*334f0*/  IADD3.X R170, PT, PT, RZ, R170, R217, P2, P0 ;  /* 0x000000aaffaa7210 */ /* 0x000fe200017e04d9 */
[----:B------:R-:W-:Y:S01]  /*33500*/  VIADD R168, R147, UR8 ;  /* 0x0000000893a87c36 */ /* 0x000fe20008000000 */
[----:B------:R-:W-:Y:S01]  /*33510*/  IADD3 R151, P2, PT, R16, R196, RZ ;  /* 0x000000c410977210 */ /* 0x000fe20007f5e0ff */
[----:B------:R-:W-:Y:S01]  /*33520*/  IMAD.MOV.U32 R146, RZ, RZ, RZ ;  /* 0x000000ffff927224 */ /* 0x000fe200078e00ff */
[----:B------:R-:W-:Y:S01]  /*33530*/  ISETP.GE.U32.AND P5, PT, R74, R72, PT ;  /* 0x000000484a00720c */ /* 0x000fe20003fa6070 */
[----:B------:R-:W-:Y:S01]  /*33540*/  IMAD.MOV.U32 R147, RZ, RZ, R74 ;  /* 0x000000ffff937224 */ /* 0x000fe200078e004a */
[----:B------:R-:W-:Y:S01]  /*33550*/  ISETP.GT.U32.AND P0, PT, R196, R151, PT ;  /* 0x00000097c400720c */ /* 0x000fe20003f04070 */
[----:B------:R-:W-:Y:S01]  /*33560*/  IMAD.X R155, RZ, RZ, R194, P2 ;  /* 0x000000ffff9b7224 */ /* 0x000fe200010e06c2 */
[----:B------:R-:W-:Y:S01]  /*33570*/  ISETP.GE.U32.AND P2, PT, R192, R197, PT ;  /* 0x000000c5c000720c */ /* 0x000fe20003f46070 */
[----:B------:R-:W-:Y:S01]  /*33580*/  IMAD.WIDE.U32 R146, R100, R203, R146 ;  /* 0x000000cb64927225 */ /* 0x000fe200078e0092 */
[----:B------:R-:W-:-:S02]  /*33590*/  IADD3.X R168, PT, PT, RZ, R168, R157, P1, P6 ;  /* 0x000000a8ffa87210 */ /* 0x000fc40000fec49d */
[----:B------:R-:W-:Y:S01]  /*335a0*/  ISETP.GT.U32.AND.EX P0, PT, R194, R155, PT, P0 ;  /* 0x0000009bc200720c */ /* 0x000fe20003f04100 */
[----:B------:R-:W-:Y:S01]  /*335b0*/  VIADD R72, R75, UR11 ;  /* 0x0000000b4b487c36 */ /* 0x000fe20008000000 */
[----:B------:R-:W-:Y:S01]  /*335c0*/  ISETP.GE.U32.AND P1, PT, R146, RZ, PT ;  /* 0x000000ff9200720c */ /* 0x000fe20003f26070 */
[----:B------:R-:W-:Y:S01]  /*335d0*/  VIADD R159, R147, UR11 ;  /* 0x0000000b939f7c36 */ /* 0x000fe20008000000 */
[----:B------:R-:W-:Y:S01]  /*335e0*/  ISETP.GE.U32.AND.EX P6, PT, R219, R174, PT, P2 ;  /* 0x000000aedb00720c */ /* 0x000fe20003fc6120 */
[----:B------:R-:W-:Y:S01]  /*335f0*/  IMAD.MOV.U32 R157, RZ, RZ, R18 ;  /* 0x000000ffff9d7224 */ /* 0x000fe200078e0012 */
[----:B------:R-:W-:Y:S01]  /*33600*/  IADD3 R197, P2, PT, R151, R152, RZ ;  /* 0x0000009897c57210 */ /* 0x000fe20007f5e0ff */
[----:B------:R-:W-:Y:S01]  /*33610*/  VIADD R154, R19, UR5 ;  /* 0x00000005139a7c36 */ /* 0x000fe20008000000 */
[----:B------:R-:W-:Y:S01]  /*33620*/  ISETP.GE.U32.AND.EX P5, PT, R72, R73, PT, P5 ;  /* 0x000000494800720c */ /* 0x000fe20003fa6150 */
[----:B------:R-:W-:Y:S01]  /*33630*/  IMAD.MOV.U32 R73, RZ, RZ, RZ ;  /* 0x000000ffff497224 */ /* 0x000fe200078e00ff */
[----:B------:R-:W-:Y:S01]  /*33640*/  ISETP.GE.U32.AND.EX P1, PT, R159, R74, PT, P1 ;  /* 0x0000004a9f00720c */ /* 0x000fe20003f26110 */
[----:B------:R-:W-:Y:S01]  /*33650*/  IMAD.X R174, R155, 0x1, R195, P2 ;  /* 0x000000019bae7824 */ /* 0x000fe200010e06c3 */
[----:B------:R-:W-:Y:S01]  /*33660*/  SEL R16, R196, R151, P0 ;  /* 0x00000097c4107207 */ /* 0x000fe20000000000 */
[----:B------:R-:W-:Y:S01]  /*33670*/  IMAD.WIDE.U32 R72, R103, R205, R72 ;  /* 0x000000cd67487225 */ /* 0x000fe200078e0048 */
[----:B------:R-:W-:-:S02]  /*33680*/  SEL R194, R194, R155, P0 ;  /* 0x0000009bc2c27207 */ /* 0x000fc40000000000 */
[----:B------:R-:W-:Y:S01]  /*33690*/  SEL R147, RZ, 0x1, P1 ;  /* 0x00000001ff937807 */ /* 0x000fe20000800000 */
[----:B------:R-:W-:Y:S01]  /*336a0*/  IMAD.WIDE.U32 R74, R207, R102, RZ ;  /* 0x00000066cf4a7225 */ /* 0x000fe200078e00ff */
[----:B------:R-:W-:Y:S02]  /*336b0*/  ISETP.GT.U32.AND P1, PT, R16, R197, PT ;  /* 0x000000c51000720c */ /* 0x000fe40003f24070 */
[----:B------:R-:W-:Y:S01]  /*336c0*/  SEL R155, RZ, 0x1, P6 ;  /* 0x00000001ff9b7807 */ /* 0x000fe20003000000 */
[----:B------:R-:W-:Y:S01]  /*336d0*/  VIADD R158, R73, UR10 ;  /* 0x0000000a499e7c36 */ /* 0x000fe20008000000 */
[----:B------:R-:W-:Y:S01]  /*336e0*/  ISETP.GT.U32.AND.EX P1, PT, R194, R174, PT, P1 ;  /* 0x000000aec200720c */ /* 0x000fe20003f24110 */
[----:B------:R-:W-:Y:S01]  /*336f0*/  VIADD R75, R75, UR6 ;  /* 0x000000064b4b7c36 */ /* 0x000fe20008000000 */
[----:B------:R-:W-:Y:S02]  /*33700*/  IADD3 R192, P6, PT, R155, R162, RZ ;  /* 0x000000a29bc07210 */ /* 0x000fe40007fde0ff */
[----:B------:R-:W-:Y:S01]  /*33710*/  IADD3 R147, P2, P0, R147, R72, RZ ;  /* 0x0000004893937210 */ /* 0x000fe2000785e0ff */
[----:B------:R-:W-:Y:S01]  /*33720*/  IMAD.WIDE.U32 R150, R105, R211, R74 ;  /* 0x000000d369967225 */ /* 0x000fe200078e004a */
[----:B------:R-:W-:-:S02]  /*33730*/  SEL R155, RZ, 0x1, P5 ;  /* 0x00000001ff9b7807 */ /* 0x000fc40002800000 */
[----:B------:R-:W-:Y:S01]  /*33740*/  SEL R16, RZ, 0x1, !P1 ;  /* 0x00000001ff107807 */ /* 0x000fe20004800000 */
[----:B------:R-:W-:Y:S01]  /*33750*/  IMAD.X R194, RZ, RZ, R161, P6 ;  /* 0x000000ffffc27224 */ /* 0x000fe200030e06a1 */
[----:B------:R-:W-:Y:S01]  /*33760*/  IADD3.X R158, PT, PT, RZ, R158, R155, P2, P0 ;  /* 0x0000009eff9e7210 */ /* 0x000fe200017e049b */
[----:B------:R-:W-:Y:S01]  /*33770*/  IMAD.WIDE.U32 R72, R199, R102, RZ ;  /* 0x00000066c7487225 */ /* 0x000fe200078e00ff */
[----:B------:R-:W-:Y:S02]  /*33780*/  IADD3 R195, P0, PT, R192, R156, RZ ;  /* 0x0000009cc0c37210 */ /* 0x000fe40007f1e0ff */
[----:B------:R-:W-:Y:S01]  /*33790*/  IADD3 R16, P2, PT, R16, R153, RZ ;  /* 0x0000009910107210 */ /* 0x000fe20007f5e0ff */
[----:B------:R-:W-:Y:S01]  /*337a0*/  IMAD.MOV.U32 R156, RZ, RZ, RZ ;  /* 0x000000ffff9c7224 */ /* 0x000fe200078e00ff */
[----:B------:R-:W-:Y:S01]  /*337b0*/  ISETP.GE.U32.AND P1, PT, R150, R74, PT ;  /* 0x0000004a9600720c */ /* 0x000fe20003f26070 */
[----:B------:R-:W-:Y:S01]  /*337c0*/  IMAD.X R162, R193, 0x1, R194, P0 ;  /* 0x00000001c1a27824 */ /* 0x000fe200000e06c2 */
[C---:B------:R-:W-:Y:S01]  /*337d0*/  IADD3 R74, P0, PT, R16.reuse, R195, RZ ;  /* 0x000000c3104a7210 */ /* 0x040fe20007f1e0ff */
[----:B------:R-:W-:Y:S01]  /*337e0*/  IMAD.X R163, RZ, RZ, R163, P2 ;  /* 0x000000ffffa37224 */ /* 0x000fe200010e06a3 */
[----:B------:R-:W-:Y:S01]  /*337f0*/  ISETP.NE.U32.AND P6, PT, R16, RZ, PT ;  /* 0x000000ff1000720c */ /* 0x000fe20003fc5070 */
[----:B------:R-:W-:Y:S01]  /*33800*/  IMAD.WIDE.U32 R156, R102, R215, R156 ;  /* 0x000000d7669c7225 */ /* 0x000fe200078e009c */
[----:B------:R-:W-:-:S02]  /*33810*/  ISETP.GE.U32.AND P5, PT, R74, R195, PT ;  /* 0x000000c34a00720c */ /* 0x000fc40003fa6070 */
[----:B------:R-:W-:Y:S01]  /*33820*/  ISETP.GE.U32.AND.EX P3, PT, R154, R17, PT, P3 ;  /* 0x000000119a00720c */ /* 0x000fe20003f66130 */
[----:B------:R-:W-:Y:S01]  /*33830*/  IMAD.X R161, R163, 0x1, R162, P0 ;  /* 0x00000001a3a17824 */ /* 0x000fe200000e06a2 */
[----:B------:R-:W-:Y:S01]  /*33840*/  ISETP.GE.U32.AND P2, PT, R156, RZ, PT ;  /* 0x000000ff9c00720c */ /* 0x000fe20003f46070 */
[----:B------:R-:W-:Y:S02]  /*33850*/  VIADD R157, R157, UR5 ;  /* 0x000000059d9d7c36 */ /* 0x000fe40008000000 */
[----:B------:R-:W-:Y:S01]  /*33860*/  VIADD R73, R73, UR8 ;  /* 0x0000000849497c36 */ /* 0x000fe20008000000 */
[----:B------:R-:W-:Y:S01]  /*33870*/  ISETP.GE.U32.AND.EX P5, PT, R161, R162, PT, P5 ;  /* 0x000000a2a100720c */ /* 0x000fe20003fa6150 */
[----:B------:R-:W-:Y:S01]  /*33880*/  IMAD.MOV.U32 R155, RZ, RZ, RZ ;  /* 0x000000ffff9b7224 */ /* 0x000fe200078e00ff */
[----:B------:R-:W-:Y:S01]  /*33890*/  ISETP.GE.U32.AND.EX P2, PT, R157, R18, PT, P2 ;  /* 0x000000129d00720c */ /* 0x000fe20003f46120 */
[----:B------:R-:W-:Y:S01]  /*338a0*/  IMAD.WIDE.U32 R152, R105, R201, R72 ;  /* 0x000000c969987225 */ /* 0x000fe200078e0048 */
[----:B------:R-:W-:-:S02]  /*338b0*/  ISETP.NE.AND.EX P5, PT, R163, RZ, !P5, P6 ;  /* 0x000000ffa300720c */ /* 0x000fc40006fa5360 */
[----:B------:R-:W-:Y:S01]  /*338c0*/  SEL R17, RZ, 0x1, P2 ;  /* 0x00000001ff117807 */ /* 0x000fe20001000000 */
[----:B------:R-:W-:Y:S01]  /*338d0*/  IMAD.WIDE.U32 R18, R105, R209, R154 ;  /* 0x000000d169127225 */ /* 0x000fe200078e009a */
[----:B------:R-:W-:Y:S02]  /*338e0*/  IADD3 R156, P6, PT, R197, R156, RZ ;  /* 0x0000009cc59c7210 */ /* 0x000fe40007fde0ff */
[----:B------:R-:W-:Y:S01]  /*338f0*/  ISETP.GE.U32.AND P0, PT, R152, R72, PT ;  /* 0x000000489800720c */ /* 0x000fe20003f06070 */
[----:B------:R-:W-:Y:S01]  /*33900*/  VIADD R72, R19, UR4 ;  /* 0x0000000413487c36 */ /* 0x000fe20008000000 */
[----:B------:R-:W-:Y:S01]  /*33910*/  SEL R155, RZ, 0x1, !P5 ;  /* 0x00000001ff9b7807 */ /* 0x000fe20006800000 */
[----:B------:R-:W-:Y:S01]  /*33920*/  IMAD.X R157, R157, 0x1, R174, P6 ;  /* 0x000000019d9d7824 */ /* 0x000fe200030e06ae */
[----:B------:R-:W-:Y:S01]  /*33930*/  IADD3 R19, P5, P2, R17, R18, RZ ;  /* 0x0000001211137210 */ /* 0x000fe20007abe0ff */
[----:B------:R-:W-:Y:S01]  /*33940*/  IMAD.MOV.U32 R154, RZ, RZ, RZ ;  /* 0x000000ffff9a7224 */ /* 0x000fe200078e00ff */
[----:B------:R-:W-:-:S02]  /*33950*/  SEL R17, RZ, 0x1, P3 ;  /* 0x00000001ff117807 */ /* 0x000fc40001800000 */
[----:B------:R-:W-:Y:S02]  /*33960*/  ISETP.GE.U32.AND P3, PT, R156, R197, PT ;  /* 0x000000c59c00720c */ /* 0x000fe40003f66070 */
[----:B------:R-:W-:Y:S02]  /*33970*/  IADD3 R155, P6, PT, R155, R74, RZ ;  /* 0x0000004a9b9b7210 */ /* 0x000fe40007fde0ff */
[----:B------:R-:W-:Y:S01]  /*33980*/  IADD3.X R72, PT, PT, RZ, R72, R17, P5, P2 ;  /* 0x00000048ff487210 */ /* 0x000fe20002fe4411 */
[----:B------:R-:W-:Y:S01]  /*33990*/  IMAD.WIDE.U32 R16, R209, R99, RZ ;  /* 0x00000063d1107225 */ /* 0x000fe200078e00ff */
[----:B------:R-:W-:Y:S02]  /*339a0*/  ISETP.GE.U32.AND.EX P5, PT, R157, R174, PT, P3 ;  /* 0x000000ae9d00720c */ /* 0x000fe40003fa6130 */
[----:B------:R-:W-:Y:S01]  /*339b0*/  ISETP.GT.U32.AND P3, PT, R74, R155, PT ;  /* 0x0000009b4a00720c */ /* 0x000fe20003f64070 */
[----:B------:R-:W-:Y:S01]  /*339c0*/  IMAD.X R18, RZ, RZ, R161, P6 ;  /* 0x000000ffff127224 */ /* 0x000fe200030e06a1 */
[----:B------:R-:W-:Y:S01]  /*339d0*/  SEL R174, RZ, 0x1, P5 ;  /* 0x00000001ffae7807 */ /* 0x000fe20002800000 */
[----:B------:R-:W-:Y:S01]  /*339e0*/  VIADD R17, R17, UR4 ;  /* 0x0000000411117c36 */ /* 0x000fe20008000000 */
[----:B------:R-:W-:-:S02]  /*339f0*/  ISETP.GE.U32.AND P2, PT, R195, R192, PT ;  /* 0x000000c0c300720c */ /* 0x000fc40003f46070 */
[----:B------:R-:W-:Y:S01]  /*33a00*/  IADD3 R195, P5, PT, R155, R148, RZ ;  /* 0x000000949bc37210 */ /* 0x000fe20007fbe0ff */
[----:B------:R-:W-:Y:S01]  /*33a10*/  VIADD R148, R151, UR7 ;  /* 0x0000000797947c36 */ /* 0x000fe20008000000 */
[C---:B------:R-:W-:Y:S02]  /*33a20*/  ISETP.GT.U32.AND.EX P3, PT, R161.reuse, R18, PT, P3 ;  /* 0x00000012a100720c */ /* 0x040fe40003f64130 */
[----:B------:R-:W-:Y:S02]  /*33a30*/  IADD3 R174, P6, PT, R174, R19, RZ ;  /* 0x00000013aeae7210 */ /* 0x000fe40007fde0ff */
[----:B------:R-:W-:Y:S01]  /*33a40*/  ISETP.GE.U32.AND.EX P2, PT, R162, R194, PT, P2 ;  /* 0x000000c2a200720c */ /* 0x000fe20003f46120 */
[----:B------:R-:W-:Y:S01]  /*33a50*/  IMAD.X R162, R18, 0x1, R149, P5 ;  /* 0x0000000112a27824 */ /* 0x000fe200028e0695 */
[----:B------:R-:W-:Y:S01]  /*33a60*/  SEL R74, R74, R155, P3 ;  /* 0x0000009b4a4a7207 */ /* 0x000fe20001800000 */
[----:B------:R-:W-:Y:S01]  /*33a70*/  IMAD.MOV.U32 R155, RZ, RZ, R150 ;  /* 0x000000ffff9b7224 */ /* 0x000fe200078e0096 */
[----:B------:R-:W-:Y:S01]  /*33a80*/  SEL R161, R161, R18, P3 ;  /* 0x00000012a1a17207 */ /* 0x000fe20001800000 */
[----:B------:R-:W-:Y:S01]  /*33a90*/  IMAD.X R72, RZ, RZ, R72, P6 ;  /* 0x000000ffff487224 */ /* 0x000fe200030e0648 */
[----:B------:R-:W-:Y:S01]  /*33aa0*/  ISETP.NE.U32.AND P5, PT, R174, RZ, PT ;  /* 0x000000ffae00720c */ /* 0x000fe20003fa5070 */
[----:B------:R-:W-:Y:S01]  /*33ab0*/  IMAD.WIDE.U32 R154, R102, R211, R154 ;  /* 0x000000d3669a7225 */ /* 0x000fe200078e009a */
[----:B------:R-:W-:-:S02]  /*33ac0*/  IADD3 R174, P3, PT, R174, R195, RZ ;  /* 0x000000c3aeae7210 */ /* 0x000fc40007f7e0ff */
[----:B------:R-:W-:Y:S01]  /*33ad0*/  SEL R197, RZ, 0x1, P2 ;  /* 0x00000001ffc57807 */ /* 0x000fe20001000000 */
[----:B------:R-:W-:Y:S01]  /*33ae0*/  VIADD R163, R155, UR7 ;  /* 0x000000079ba37c36 */ /* 0x000fe20008000000 */
[----:B------:R-:W-:Y:S01]  /*33af0*/  ISETP.GE.U32.AND P6, PT, R174, R195, PT ;  /* 0x000000c3ae00720c */ /* 0x000fe20003fc6070 */
[----:B------:R-:W-:Y:S01]  /*33b00*/  IMAD.X R193, R72, 0x1, R162, P3 ;  /* 0x0000000148c17824 */ /* 0x000fe200018e06a2 */
[----:B------:R-:W-:Y:S01]  /*33b10*/  ISETP.GE.U32.AND P2, PT, R154, RZ, PT ;  /* 0x000000ff9a00720c */ /* 0x000fe20003f46070 */
[----:B------:R-:W-:Y:S01]  /*33b20*/  IMAD.MOV.U32 R149, RZ, RZ, RZ ;  /* 0x000000ffff957224 */ /* 0x000fe200078e00ff */
[----:B------:R-:W-:Y:S01]  /*33b30*/  ISETP.GE.U32.AND.EX P1, PT, R148, R75, PT, P1 ;  /* 0x0000004b9400720c */ /* 0x000fe20003f26110 */
[----:B------:R-:W-:Y:S01]  /*33b40*/  IMAD.WIDE.U32 R18, R104, R215, R16 ;  /* 0x000000d768127225 */ /* 0x000fe200078e0010 */
[----:B------:R-:W-:Y:S02]  /*33b50*/  ISETP.GE.U32.AND.EX P6, PT, R193, R162, PT, P6 ;  /* 0x000000a2c100720c */ /* 0x000fe40003fc6160 */
[----:B------:R-:W-:Y:S01]  /*33b60*/  ISETP.GE.U32.AND.EX P2, PT, R163, R150, PT, P2 ;  /* 0x00000096a300720c */ /* 0x000fe20003f46120 */
[----:B------:R-:W-:Y:S01]  /*33b70*/  IMAD.WIDE.U32 R150, R105, R207, R148 ;  /* 0x000000cf69967225 */ /* 0x000fe200078e0094 */
[----:B------:R-:W-:-:S02]  /*33b80*/  ISETP.NE.AND.EX P5, PT, R72, RZ, !P6, P5 ;  /* 0x000000ff4800720c */ /* 0x000fc400077a5350 */
[----:B------:R-:W-:Y:S01]  /*33b90*/  ISETP.GT.U32.AND P6, PT, R74, R195, PT ;  /* 0x000000c34a00720c */ /* 0x000fe20003fc4070 */
[----:B------:R-:W-:Y:S01]  /*33ba0*/  VIADD R155, R151, UR6 ;  /* 0x00000006979b7c36 */ /* 0x000fe20008000000 */
[----:B------:R-:W-:Y:S01]  /*33bb0*/  SEL R75, RZ, 0x1, P2 ;  /* 0x00000001ff4b7807 */ /* 0x000fe20001000000 */
[----:B------:R-:W-:Y:S01]  /*33bc0*/  IMAD.MOV.U32 R74, RZ, RZ, RZ ;  /* 0x000000ffff4a7224 */ /* 0x000fe200078e00ff */
[----:B------:R-:W-:Y:S01]  /*33bd0*/  ISETP.GE.U32.AND P3, PT, R18, R16, PT ;  /* 0x000000101200720c */ /* 0x000fe20003f66070 */
[----:B------:R-:W-:Y:S01]  /*33be0*/  VIADD R16, R19, UR5 ;  /* 0x0000000513107c36 */ /* 0x000fe20008000000 */
[----:B------:R-:W-:Y:S02]  /*33bf0*/  ISETP.GT.U32.AND.EX P6, PT, R161, R162, PT, P6 ;  /* 0x000000a2a100720c */ /* 0x000fe40003fc4160 */
[----:B------:R-:W-:Y:S02]  /*33c00*/  SEL R19, RZ, 0x1, !P5 ;  /* 0x00000001ff137807 */ /* 0x000fe40006800000 */
[----:B------:R-:W-:-:S02]  /*33c10*/  IADD3 R150, P5, P2, R75, R150, RZ ;  /* 0x000000964b967210 */ /* 0x000fc40007abe0ff */
[----:B------:R-:W-:Y:S02]  /*33c20*/  SEL R72, RZ, 0x1, P1 ;  /* 0x00000001ff487807 */ /* 0x000fe40000800000 */
[----:B------:R-:W-:Y:S02]  /*33c30*/  SEL R75, RZ, 0x1, !P6 ;  /* 0x00000001ff4b7807 */ /* 0x000fe40007000000 */
[----:B------:R-:W-:Y:S02]  /*33c40*/  ISETP.GE.U32.AND.EX P3, PT, R16, R17, PT, P3 ;  /* 0x000000111000720c */ /* 0x000fe40003f66130 */
[----:B------:R-:W-:Y:S02]  /*33c50*/  IADD3 R17, P6, PT, R19, R174, RZ ;  /* 0x000000ae13117210 */ /* 0x000fe40007fde0ff */
[----:B------:R-:W-:Y:S02]  /*33c60*/  IADD3.X R155, PT, PT, RZ, R155, R72, P5, P2 ;  /* 0x0000009bff9b7210 */ /* 0x000fe40002fe4448 */
[----:B------:R-:W-:Y:S01]  /*33c70*/  IADD3 R19, P2, PT, R75, R172, RZ ;  /* 0x000000ac4b137210 */ /* 0x000fe20007f5e0ff */
[----:B------:R-:W-:Y:S01]  /*33c80*/  IMAD.X R72, RZ, RZ, R193, P6 ;  /* 0x000000ffff487224 */ /* 0x000fe200030e06c1 */
[----:B------:R-:W-:Y:S01]  /*33c90*/  IADD3 R166, P1, PT, R197, R166, RZ ;  /* 0x000000a6c5a67210 */ /* 0x000fe20007f3e0ff */
[----:B------:R-:W-:Y:S01]  /*33ca0*/  IMAD.MOV.U32 R75, RZ, RZ, R18 ;  /* 0x000000ffff4b7224 */ /* 0x000fe200078e0012 */
[----:B------:R-:W-:Y:S01]  /*33cb0*/  IADD3 R161, P5, PT, R17, R154, RZ ;  /* 0x0000009a11a17210 */ /* 0x000fe20007fbe0ff */
[----:B------:R-:W-:Y:S01]  /*33cc0*/  IMAD.X R168, RZ, RZ, R168, P2 ;  /* 0x000000ffffa87224 */ /* 0x000fe200010e06a8 */
[-C--:B------:R-:W-:Y:S01]  /*33cd0*/  IADD3 R172, P2, PT, R19, R166.reuse, RZ ;  /* 0x000000a613ac7210 */ /* 0x080fe20007f5e0ff */
        /* <DEDUP_REMOVED lines=10> */
[----:B------:R-:W-:Y:S02]  /*33d80*/  SEL R17, R174, R17, P1 ;  /* 0x00000011ae117207 */ /* 0x000fe40000800000 */
[----:B------:R-:W-:Y:S02]  /*33d90*/  SEL R72, R193, R72, P1 ;  /* 0x00000048c1487207 */ /* 0x000fe40000800000 */
[----:B------:R-:W-:Y:S02]  /*33da0*/  ISETP.NE.AND.EX P5, PT, R168, RZ, !P6, P5 ;  /* 0x000000ffa800720c */ /* 0x000fe400077a5350 */
[----:B------:R-:W-:Y:S01]  /*33db0*/  ISETP.GT.U32.AND P1, PT, R17, R161, PT ;  /* 0x000000a11100720c */ /* 0x000fe20003f24070 */
[----:B------:R-:W-:Y:S01]  /*33dc0*/  IMAD.MOV.U32 R17, RZ, RZ, RZ ;  /* 0x000000ffff117224 */ /* 0x000fe200078e00ff */
[----:B------:R-:W-:-:S02]  /*33dd0*/  SEL R193, RZ, 0x1, !P5 ;  /* 0x00000001ffc17807 */ /* 0x000fc40006800000 */
[----:B------:R-:W-:Y:S01]  /*33de0*/  ISETP.GT.U32.AND.EX P1, PT, R72, R162, PT, P1 ;  /* 0x000000a24800720c */ /* 0x000fe20003f24110 */
[----:B------:R-:W-:Y:S01]  /*33df0*/  IMAD.WIDE.U32 R16, R104, R209, R16 ;  /* 0x000000d168107225 */ /* 0x000fe200078e0010 */
[----:B------:R-:W-:Y:S02]  /*33e00*/  ISETP.GE.U32.AND P2, PT, R74, RZ, PT ;  /* 0x000000ff4a00720c */ /* 0x000fe40003f46070 */
[----:B------:R-:W-:Y:S01]  /*33e10*/  IADD3 R193, P6, PT, R193, R172, RZ ;  /* 0x000000acc1c17210 */ /* 0x000fe20007fde0ff */
[----:B------:R-:W-:Y:S01]  /*33e20*/  VIADD R148, R17, UR4 ;  /* 0x0000000411947c36 */ /* 0x000fe20008000000 */
[----:B------:R-:W-:Y:S01]  /*33e30*/  SEL R17, RZ, 0x1, !P1 ;  /* 0x00000001ff117807 */ /* 0x000fe20004800000 */
[----:B------:R-:W-:Y:S01]  /*33e40*/  VIADD R72, R153, UR9 ;  /* 0x0000000999487c36 */ /* 0x000fe20008000000 */
[----:B------:R-:W-:Y:S01]  /*33e50*/  ISETP.GE.U32.AND.EX P2, PT, R151, R18, PT, P2 ;  /* 0x000000129700720c */ /* 0x000fe20003f46120 */
[----:B------:R-:W-:Y:S01]  /*33e60*/  IMAD.X R170, RZ, RZ, R195, P6 ;  /* 0x000000ffffaa7224 */ /* 0x000fe200030e06c3 */
[----:B------:R-:W-:Y:S01]  /*33e70*/  IADD3 R163, P1, PT, R193, R146, RZ ;  /* 0x00000092c1a37210 */ /* 0x000fe20007f3e0ff */
[----:B------:R-:W-:Y:S01]  /*33e80*/  IMAD.WIDE.U32 R18, R207, R99, RZ ;  /* 0x00000063cf127225 */ /* 0x000fe200078e00ff */
[----:B------:R-:W-:-:S02]  /*33e90*/  IADD3 R146, P6, PT, R17, R150, RZ ;  /* 0x0000009611927210 */ /* 0x000fc40007fde0ff */
[----:B------:R-:W-:Y:S01]  /*33ea0*/  SEL R149, RZ, 0x1, P2 ;  /* 0x00000001ff957807 */ /* 0x000fe20001000000 */
[----:B------:R-:W-:Y:S01]  /*33eb0*/  IMAD.X R168, R170, 0x1, R159, P1 ;  /* 0x00000001aaa87824 */ /* 0x000fe200008e069f */
[----:B------:R-:W-:Y:S01]  /*33ec0*/  SEL R75, RZ, 0x1, P3 ;  /* 0x00000001ff4b7807 */ /* 0x000fe20001800000 */
[----:B------:R-:W-:Y:S01]  /*33ed0*/  IMAD.X R155, RZ, RZ, R155, P6 ;  /* 0x000000ffff9b7224 */ /* 0x000fe200030e069b */
[----:B------:R-:W-:Y:S01]  /*33ee0*/  IADD3 R150, P3, PT, R146, R163, RZ ;  /* 0x000000a392967210 */ /* 0x000fe20007f7e0ff */
[----:B------:R-:W-:Y:S01]  /*33ef0*/  VIADD R19, R19, UR6 ;  /* 0x0000000613137c36 */ /* 0x000fe20008000000 */
[----:B------:R-:W-:Y:S02]  /*33f00*/  IADD3 R149, P2, P5, R149, R16, RZ ;  /* 0x0000001095957210 */ /* 0x000fe40007d5e0ff */
[----:B------:R-:W-:Y:S01]  /*33f10*/  ISETP.GE.U32.AND.EX P0, PT, R72, R73, PT, P0 ;  /* 0x000000494800720c */ /* 0x000fe20003f06100 */
[----:B------:R-:W-:Y:S01]  /*33f20*/  IMAD.X R166, R155, 0x1, R168, P3 ;  /* 0x000000019ba67824 */ /* 0x000fe200018e06a8 */
[----:B------:R-:W-:Y:S01]  /*33f30*/  IADD3.X R148, PT, PT, RZ, R148, R75, P2, P5 ;  /* 0x00000094ff947210 */ /* 0x000fe200017ea44b */
[----:B------:R-:W-:Y:S01]  /*33f40*/  IMAD.WIDE.U32 R16, R104, R211, R18 ;  /* 0x000000d368107225 */ /* 0x000fe200078e0012 */
[----:B------:R-:W-:-:S02]  /*33f50*/  ISETP.GE.U32.AND P2, PT, R150, R163, PT ;  /* 0x000000a39600720c */ /* 0x000fc40003f46070 */
[----:B------:R-:W-:Y:S01]  /*33f60*/  ISETP.NE.U32.AND P3, PT, R146, RZ, PT ;  /* 0x000000ff9200720c */ /* 0x000fe20003f65070 */
[----:B------:R-:W-:Y:S01]  /*33f70*/  IMAD.MOV.U32 R75, RZ, RZ, R152 ;  /* 0x000000ffff4b7224 */ /* 0x000fe200078e0098 */
[----:B------:R-:W-:Y:S02]  /*33f80*/  ISETP.GE.U32.AND.EX P2, PT, R166, R168, PT, P2 ;  /* 0x000000a8a600720c */ /* 0x000fe40003f46120 */
[----:B------:R-:W-:Y:S01]  /*33f90*/  ISETP.GE.U32.AND P1, PT, R16, R18, PT ;  /* 0x000000121000720c */ /* 0x000fe20003f26070 */
[----:B------:R-:W-:Y:S01]  /*33fa0*/  VIADD R18, R17, UR7 ;  /* 0x0000000711127c36 */ /* 0x000fe20008000000 */
[----:B------:R-:W-:Y:S02]  /*33fb0*/  ISETP.NE.AND.EX P2, PT, R155, RZ, !P2, P3 ;  /* 0x000000ff9b00720c */ /* 0x000fe40005745330 */
[----:B------:R-:W-:Y:S01]  /*33fc0*/  IADD3 R154, P5, PT, R161, R74, RZ ;  /* 0x0000004aa19a7210 */ /* 0x000fe20007fbe0ff */
[----:B------:R-:W-:Y:S01]  /*33fd0*/  IMAD.MOV.U32 R74, RZ, RZ, RZ ;  /* 0x000000ffff4a7224 */ /* 0x000fe200078e00ff */
[----:B------:R-:W-:-:S02]  /*33fe0*/  ISETP.GE.U32.AND.EX P1, PT, R18, R19, PT, P1 ;  /* 0x000000131200720c */ /* 0x000fc40003f26110 */
[----:B------:R-:W-:Y:S01]  /*33ff0*/  ISETP.GT.U32.AND P3, PT, R172, R193, PT ;  /* 0x000000c1ac00720c */ /* 0x000fe20003f64070 */
[----:B------:R-:W-:Y:S01]  /*34000*/  IMAD.X R153, R151, 0x1, R162, P5 ;  /* 0x0000000197997824 */ /* 0x000fe200028e06a2 */
[----:B------:R-:W-:Y:S01]  /*34010*/  SEL R19, RZ, 0x1, !P2 ;  /* 0x00000001ff137807 */ /* 0x000fe20005000000 */
[----:B------:R-:W-:Y:S01]  /*34020*/  IMAD.WIDE.U32 R74, R102, R201, R74 ;  /* 0x000000c9664a7225 */ /* 0x000fe200078e004a */
[----:B------:R-:W-:Y:S02]  /*34030*/  ISETP.GT.U32.AND.EX P2, PT, R195, R170, PT, P3 ;  /* 0x000000aac300720c */ /* 0x000fe40003f44130 */
[----:B------:R-:W-:Y:S01]  /*34040*/  ISETP.GE.U32.AND P6, PT, R154, R161, PT ;  /* 0x000000a19a00720c */ /* 0x000fe20003fc6070 */
[----:B------:R-:W-:Y:S01]  /*34050*/  VIADD R17, R75, UR9 ;  /* 0x000000094b117c36 */ /* 0x000fe20008000000 */
[----:B------:R-:W-:Y:S01]  /*34060*/  IADD3 R19, P3, PT, R19, R150, RZ ;  /* 0x0000009613137210 */ /* 0x000fe20007f7e0ff */
[----:B------:R-:W-:Y:S01]  /*34070*/  IMAD.MOV.U32 R75, RZ, RZ, R16 ;  /* 0x000000ffff4b7224 */ /* 0x000fe200078e0010 */
[----:B------:R-:W-:-:S02]  /*34080*/  ISETP.GE.U32.AND.EX P6, PT, R153, R162, PT, P6 ;  /* 0x000000a29900720c */ /* 0x000fc40003fc6160 */
[----:B------:R-:W-:Y:S01]  /*34090*/  ISETP.GT.U32.AND P5, PT, R150, R19, PT ;  /* 0x000000139600720c */ /* 0x000fe20003fa4070 */
[----:B------:R-:W-:Y:S01]  /*340a0*/  IMAD.X R73, RZ, RZ, R166, P3 ;  /* 0x000000ffff497224 */ /* 0x000fe200018e06a6 */
[----:B------:R-:W-:Y:S02]  /*340b0*/  SEL R155, R172, R193, P2 ;  /* 0x000000c1ac9b7207 */ /* 0x000fe40001000000 */
[----:B------:R-:W-:Y:S02]  /*340c0*/  SEL R159, R195, R170, P2 ;  /* 0x000000aac39f7207 */ /* 0x000fe40001000000 */
[----:B------:R-:W-:Y:S02]  /*340d0*/  IADD3 R151, P2, PT, R19, R74, RZ ;  /* 0x0000004a13977210 */ /* 0x000fe40007f5e0ff */
[----:B------:R-:W-:Y:S02]  /*340e0*/  SEL R146, RZ, 0x1, P6 ;  /* 0x00000001ff927807 */ /* 0x000fe40003000000 */
[----:B------:R-:W-:Y:S01]  /*340f0*/  ISETP.GT.U32.AND.EX P5, PT, R166, R73, PT, P5 ;  /* 0x00000049a600720c */ /* 0x000fe20003fa4150 */
[----:B------:R-:W-:Y:S01]  /*34100*/  IMAD.X R162, R73, 0x1, R17, P2 ;  /* 0x0000000149a27824 */ /* 0x000fe200010e0611 */
[----:B------:R-:W-:Y:S01]  /*34110*/  ISETP.GE.U32.AND P3, PT, R74, RZ, PT ;  /* 0x000000ff4a00720c */ /* 0x000fe20003f66070 */
[----:B------:R-:W-:Y:S01]  /*34120*/  IMAD.MOV.U32 R74, RZ, RZ, RZ ;  /* 0x000000ffff4a7224 */ /* 0x000fe200078e00ff */
[----:B------:R-:W-:-:S02]  /*34130*/  IADD3 R146, P6, PT, R146, R149, RZ ;  /* 0x0000009592927210 */ /* 0x000fc40007fde0ff */
[----:B------:R-:W-:Y:S01]  /*34140*/  ISETP.GT.U32.AND P2, PT, R155, R163, PT ;  /* 0x000000a39b00720c */ /* 0x000fe20003f44070 */
[----:B------:R-:W-:Y:S01]  /*34150*/  IMAD.WIDE.U32 R74, R99, R211, R74 ;  /* 0x000000d3634a7225 */ /* 0x000fe200078e004a */
[----:B------:R-:W-:Y:S02]  /*34160*/  SEL R19, R150, R19, P5 ;  /* 0x0000001396137207 */ /* 0x000fe40002800000 */
[----:B------:R-:W-:Y:S01]  /*34170*/  SEL R155, RZ, 0x1, P0 ;  /* 0x00000001ff9b7807 */ /* 0x000fe20000000000 */
[----:B------:R-:W-:Y:S01]  /*34180*/  VIADD R150, R75, UR7 ;  /* 0x000000074b967c36 */ /* 0x000fe20008000000 */
[----:B------:R-:W-:Y:S01]  /*34190*/  ISETP.GE.U32.AND.EX P3, PT, R17, R152, PT, P3 ;  /* 0x000000981100720c */ /* 0x000fe20003f66130 */
[----:B------:R-:W-:Y:S01]  /*341a0*/  IMAD.X R17, RZ, RZ, R148, P6 ;  /* 0x000000ffff117224 */ /* 0x000fe200030e0694 */
[----:B------:R-:W-:Y:S02]  /*341b0*/  SEL R73, R166, R73, P5 ;  /* 0x00000049a6497207 */ /* 0x000fe40002800000 */
[----:B------:R-:W-:-:S02]  /*341c0*/  ISETP.NE.U32.AND P0, PT, R146, RZ, PT ;  /* 0x000000ff9200720c */ /* 0x000fc40003f05070 */
[-C--:B------:R-:W-:Y:S02]  /*341d0*/  IADD3 R146, P5, PT, R146, R151.reuse, RZ ;  /* 0x0000009792927210 */ /* 0x080fe40007fbe0ff */
[-C--:B------:R-:W-:Y:S02]  /*341e0*/  ISETP.GT.U32.AND P6, PT, R19, R151.reuse, PT ;  /* 0x000000971300720c */ /* 0x080fe40003fc4070 */
[----:B------:R-:W-:Y:S01]  /*341f0*/  SEL R149, RZ, 0x1, P3 ;  /* 0x00000001ff957807 */ /* 0x000fe20001800000 */
[----:B------:R-:W-:Y:S01]  /*34200*/  IMAD.X R148, R17, 0x1, R162, P5 ;  /* 0x0000000111947824 */ /* 0x000fe200028e06a2 */
[----:B------:R-:W-:Y:S01]  /*34210*/  ISETP.GT.U32.AND.EX P6, PT, R73, R162, PT, P6 ;  /* 0x000000a24900720c */ /* 0x000fe20003fc4160 */
[----:B------:R-:W-:Y:S01]  /*34220*/  IMAD.MOV.U32 R73, RZ, RZ, RZ ;  /* 0x000000ffff497224 */ /* 0x000fe200078e00ff */
[----:B------:R-:W-:Y:S02]  /*34230*/  ISETP.GE.U32.AND P3, PT, R146, R151, PT ;  /* 0x000000979200720c */ /* 0x000fe40003f66070 */
[----:B------:R-:W-:Y:S01]  /*34240*/  ISETP.GT.U32.AND.EX P2, PT, R159, R168, PT, P2 ;  /* 0x000000a89f00720c */ /* 0x000fe20003f44120 */
[----:B------:R-:W-:Y:S01]  /*34250*/  IMAD.WIDE.U32 R72, R105, R199, R72 ;  /* 0x000000c769487225 */ /* 0x000fe200078e0048 */
[----:B------:R-:W-:-:S02]  /*34260*/  ISETP.GE.U32.AND.EX P3, PT, R148, R162, PT, P3 ;  /* 0x000000a29400720c */ /* 0x000fc40003f66130 */
[----:B------:R-:W-:Y:S02]  /*34270*/  ISETP.GE.U32.AND P5, PT, R74, RZ, PT ;  /* 0x000000ff4a00720c */ /* 0x000fe40003fa6070 */
[----:B------:R-:W-:Y:S02]  /*34280*/  ISETP.NE.AND.EX P0, PT, R17, RZ, !P3, P0 ;  /* 0x000000ff1100720c */ /* 0x000fe40005f05300 */
[----:B------:R-:W-:Y:S02]  /*34290*/  SEL R152, RZ, 0x1, !P2 ;  /* 0x00000001ff987807 */ /* 0x000fe40005000000 */
[----:B------:R-:W-:Y:S01]  /*342a0*/  IADD3 R19, P3, P2, R149, R72, RZ ;  /* 0x0000004895137210 */ /* 0x000fe20007a7e0ff */
[----:B------:R-:W-:Y:S01]  /*342b0*/  VIADD R72, R73, UR8 ;  /* 0x0000000849487c36 */ /* 0x000fe20008000000 */
[----:B------:R-:W-:Y:S02]  /*342c0*/  ISETP.GE.U32.AND.EX P5, PT, R150, R16, PT, P5 ;  /* 0x000000109600720c */ /* 0x000fe40003fa6150 */
[----:B------:R-:W-:-:S02]  /*342d0*/  SEL R16, RZ, 0x1, !P6 ;  /* 0x00000001ff107807 */ /* 0x000fc40007000000 */
[----:B------:R-:W-:Y:S02]  /*342e0*/  SEL R17, RZ, 0x1, !P0 ;  /* 0x00000001ff117807 */ /* 0x000fe40004000000 */
[----:B------:R-:W-:Y:S02]  /*342f0*/  IADD3.X R72, PT, PT, RZ, R72, R155, P3, P2 ;  /* 0x00000048ff487210 */ /* 0x000fe40001fe449b */
[----:B------:R-:W-:Y:S02]  /*34300*/  IADD3 R16, P0, PT, R16, R19, RZ ;  /* 0x0000001310107210 */ /* 0x000fe40007f1e0ff */
[----:B------:R-:W-:Y:S02]  /*34310*/  IADD3 R17, P2, PT, R17, R146, RZ ;  /* 0x0000009211117210 */ /* 0x000fe40007f5e0ff */
[----:B------:R-:W-:Y:S01]  /*34320*/  IADD3 R147, P6, PT, R152, R147, RZ ;  /* 0x0000009398937210 */ /* 0x000fe20007fde0ff */
[----:B------:R-:W-:Y:S01]  /*34330*/  IMAD.X R72, RZ, RZ, R72, P0 ;  /* 0x000000ffff487224 */ /* 0x000fe200000e0648 */
[----:B------:R-:W-:Y:S01]  /*34340*/  ISETP.GT.U32.AND P0, PT, R146, R17, PT ;  /* 0x000000119200720c */ /* 0x000fe20003f04070 */
[----:B------:R-:W-:Y:S01]  /*34350*/  IMAD.X R19, RZ, RZ, R148, P2 ;  /* 0x000000ffff137224 */ /* 0x000fe200010e0694 */
[----:B------:R-:W-:Y:S01]  /*34360*/  IADD3 R166, P3, PT, R16, R147, RZ ;  /* 0x0000009310a67210 */ /* 0x000fe20007f7e0ff */
[----:B------:R-:W-:Y:S01]  /*34370*/  IMAD.X R73, RZ, RZ, R158, P6 ;  /* 0x000000ffff497224 */ /* 0x000fe200030e069e */
[----:B------:R-:W-:Y:S01]  /*34380*/  IADD3 R151, P6, PT, R17, R74, RZ ;  /* 0x0000004a11977210 */ /* 0x000fe20007fde0ff */
[----:B------:R-:W-:Y:S01]  /*34390*/  IMAD.WIDE.U32 R74, R205, R102, RZ ;  /* 0x00000066cd4a7225 */ /* 0x000fe200078e00ff */
[----:B------:R-:W-:-:S02]  /*343a0*/  ISETP.GT.U32.AND.EX P0, PT, R148, R19, PT, P0 ;  /* 0x000000139400720c */ /* 0x000fc40003f04100 */
[----:B------:R-:W-:Y:S01]  /*343b0*/  ISETP.GE.U32.AND P2, PT, R166, R147, PT ;  /* 0x00000093a600720c */ /* 0x000fe20003f46070 */
[----:B------:R-:W-:Y:S01]  /*343c0*/  IMAD.X R168, R72, 0x1, R73, P3 ;  /* 0x0000000148a87824 */ /* 0x000fe200018e0649 */
[----:B------:R-:W-:Y:S01]  /*343d0*/  ISETP.NE.U32.AND P3, PT, R16, RZ, PT ;  /* 0x000000ff1000720c */ /* 0x000fe20003f65070 */
[----:B------:R-:W-:Y:S01]  /*343e0*/  VIADD R75, R75, UR10 ;  /* 0x0000000a4b4b7c36 */ /* 0x000fe20008000000 */
        /* <DEDUP_REMOVED lines=8> */
[----:B------:R-:W-:-:S02]  /*34470*/  ISETP.NE.AND.EX P3, PT, R72, RZ, !P2, P3 ;  /* 0x000000ff4800720c */ /* 0x000fc40005765330 */
[----:B------:R-:W-:Y:S01]  /*34480*/  SEL R73, RZ, 0x1, P5 ;  /* 0x00000001ff497807 */ /* 0x000fe20002800000 */
[----:B------:R-:W-:Y:S01]  /*34490*/  IMAD.WIDE.U32 R18, R104, R207, R18 ;  /* 0x000000cf68127225 */ /* 0x000fe200078e0012 */
[----:B------:R-:W-:Y:S02]  /*344a0*/  ISETP.GT.U32.AND.EX P0, PT, R17, R150, PT, P0 ;  /* 0x000000961100720c */ /* 0x000fe40003f04100 */
[----:B------:R-:W-:Y:S01]  /*344b0*/  SEL R155, RZ, 0x1, !P3 ;  /* 0x00000001ff9b7807 */ /* 0x000fe20005800000 */
[----:B------:R-:W-:Y:S02]  /*344c0*/  IMAD.MOV.U32 R147, RZ, RZ, R148 ;  /* 0x000000ffff937224 */ /* 0x000fe400078e0094 */
[----:B------:R-:W-:Y:S01]  /*344d0*/  VIADD R72, R19, UR6 ;  /* 0x0000000613487c36 */ /* 0x000fe20008000000 */
[----:B------:R-:W-:Y:S01]  /*344e0*/  IADD3 R19, P2, P5, R73, R18, RZ ;  /* 0x0000001249137210 */ /* 0x000fe20007d5e0ff */
[----:B------:R-:W-:Y:S01]  /*344f0*/  IMAD.WIDE.U32 R146, R102, R203, R146 ;  /* 0x000000cb66927225 */ /* 0x000fe200078e0092 */
[----:B------:R-:W-:-:S02]  /*34500*/  SEL R73, RZ, 0x1, P1 ;  /* 0x00000001ff497807 */ /* 0x000fc40000800000 */
[----:B------:R-:W-:Y:S01]  /*34510*/  SEL R18, RZ, 0x1, !P0 ;  /* 0x00000001ff127807 */ /* 0x000fe20004000000 */
[----:B------:R-:W-:Y:S01]  /*34520*/  VIADD R162, R147, UR11 ;  /* 0x0000000b93a27c36 */ /* 0x000fe20008000000 */
[----:B------:R-:W-:Y:S01]  /*34530*/  IADD3 R155, P0, PT, R155, R166, RZ ;  /* 0x000000a69b9b7210 */ /* 0x000fe20007f1e0ff */
[----:B------:R-:W-:Y:S01]  /*34540*/  IMAD.WIDE.U32 R16, R199, R99, RZ ;  /* 0x00000063c7107225 */ /* 0x000fe200078e00ff */
[----:B------:R-:W-:Y:S02]  /*34550*/  IADD3.X R72, PT, PT, RZ, R72, R73, P2, P5 ;  /* 0x00000048ff487210 */ /* 0x000fe400017ea449 */
[----:B------:R-:W-:Y:S01]  /*34560*/  IADD3 R18, P2, PT, R18, R19, RZ ;  /* 0x0000001312127210 */ /* 0x000fe20007f5e0ff */
[----:B------:R-:W-:Y:S01]  /*34570*/  IMAD.X R159, RZ, RZ, R168, P0 ;  /* 0x000000ffff9f7224 */ /* 0x000fe200000e06a8 */
[----:B------:R-:W-:Y:S01]  /*34580*/  IADD3 R147, P1, PT, R155, R146, RZ ;  /* 0x000000929b937210 */ /* 0x000fe20007f3e0ff */
[----:B------:R-:W-:Y:S01]  /*34590*/  VIADD R17, R17, UR8 ;  /* 0x0000000811117c36 */ /* 0x000fe20008000000 */
[C---:B------:R-:W-:Y:S01]  /*345a0*/  ISETP.NE.U32.AND P3, PT, R18.reuse, RZ, PT ;  /* 0x000000ff1200720c */ /* 0x040fe20003f65070 */
[----:B------:R-:W-:Y:S01]  /*345b0*/  IMAD.X R19, RZ, RZ, R72, P2 ;  /* 0x000000ffff137224 */ /* 0x000fe200010e0648 */
[----:B------:R-:W-:Y:S01]  /*345c0*/  IADD3 R152, P0, PT, R18, R147, RZ ;  /* 0x0000009312987210 */ /* 0x000fe20007f1e0ff */
[----:B------:R-:W-:Y:S01]  /*345d0*/  IMAD.X R161, R159, 0x1, R162, P1 ;  /* 0x000000019fa17824 */ /* 0x000fe200008e06a2 */
[----:B------:R-:W-:Y:S01]  /*345e0*/  ISETP.GE.U32.AND P1, PT, R148, R74, PT ;  /* 0x0000004a9400720c */ /* 0x000fe20003f26070 */
[----:B------:R-:W-:Y:S01]  /*345f0*/  IMAD.WIDE.U32 R72, R104, R201, R16 ;  /* 0x000000c968487225 */ /* 0x000fe200078e0010 */
[----:B------:R-:W-:-:S03]  /*34600*/  ISETP.GE.U32.AND P2, PT, R152, R147, PT ;  /* 0x000000939800720c */ /* 0x000fc60003f46070 */
[----:B------:R-:W-:Y:S01]  /*34610*/  IMAD.X R158, R19, 0x1, R161, P0 ;  /* 0x00000001139e7824 */ /* 0x000fe200000e06a1 */
[----:B------:R-:W-:Y:S01]  /*34620*/  ISETP.GE.U32.AND P0, PT, R72, R16, PT ;  /* 0x000000104800720c */ /* 0x000fe20003f06070 */
[----:B------:R-:W-:Y:S02]  /*34630*/  VIADD R16, R73, UR9 ;  /* 0x0000000949107c36 */ /* 0x000fe40008000000 */
[----:B------:R-:W-:Y:S01]  /*34640*/  IMAD.MOV.U32 R18, RZ, RZ, RZ ;  /* 0x000000ffff127224 */ /* 0x000fe200078e00ff */
[----:B------:R-:W-:Y:S01]  /*34650*/  ISETP.GE.U32.AND.EX P2, PT, R158, R161, PT, P2 ;  /* 0x000000a19e00720c */ /* 0x000fe20003f46120 */
[----:B------:R-:W-:Y:S01]  /*34660*/  VIADD R74, R149, UR11 ;  /* 0x0000000b954a7c36 */ /* 0x000fe20008000000 */
[----:B------:R-:W-:Y:S02]  /*34670*/  ISETP.GE.U32.AND.EX P0, PT, R16, R17, PT, P0 ;  /* 0x000000111000720c */ /* 0x000fe40003f06100 */
[----:B------:R-:W-:Y:S01]  /*34680*/  ISETP.NE.AND.EX P2, PT, R19, RZ, !P2, P3 ;  /* 0x000000ff1300720c */ /* 0x000fe20005745330 */
[----:B------:R-:W-:Y:S01]  /*34690*/  IMAD.MOV.U32 R19, RZ, RZ, R72 ;  /* 0x000000ffff137224 */ /* 0x000fe200078e0048 */
[----:B------:R-:W-:-:S02]  /*346a0*/  ISETP.GT.U32.AND P3, PT, R166, R155, PT ;  /* 0x0000009ba600720c */ /* 0x000fc40003f64070 */
[----:B------:R-:W-:Y:S01]  /*346b0*/  SEL R17, RZ, 0x1, !P2 ;  /* 0x00000001ff117807 */ /* 0x000fe20005000000 */
[----:B------:R-:W-:Y:S01]  /*346c0*/  IMAD.WIDE.U32 R18, R99, R201, R18 ;  /* 0x000000c963127225 */ /* 0x000fe200078e0012 */
[----:B------:R-:W-:Y:S02]  /*346d0*/  ISETP.GT.U32.AND.EX P3, PT, R168, R159, PT, P3 ;  /* 0x0000009fa800720c */ /* 0x000fe40003f64130 */
[----:B------:R-:W-:Y:S02]  /*346e0*/  IADD3 R17, P6, PT, R17, R152, RZ ;  /* 0x0000009811117210 */ /* 0x000fe40007fde0ff */
[----:B------:R-:W-:Y:S02]  /*346f0*/  ISETP.GE.U32.AND P2, PT, R146, RZ, PT ;  /* 0x000000ff9200720c */ /* 0x000fe40003f46070 */
[----:B------:R-:W-:Y:S01]  /*34700*/  ISETP.GE.U32.AND.EX P1, PT, R74, R75, PT, P1 ;  /* 0x0000004b4a00720c */ /* 0x000fe20003f26110 */
[----:B------:R-:W-:Y:S01]  /*34710*/  IMAD.X R73, RZ, RZ, R158, P6 ;  /* 0x000000ffff497224 */ /* 0x000fe200030e069e */
[----:B------:R-:W-:Y:S01]  /*34720*/  SEL R146, R168, R159, P3 ;  /* 0x0000009fa8927207 */ /* 0x000fe20001800000 */
[----:B------:R-:W-:Y:S01]  /*34730*/  VIADD R159, R19, UR9 ;  /* 0x00000009139f7c36 */ /* 0x000fe20008000000 */
[----:B------:R-:W-:-:S02]  /*34740*/  SEL R75, R166, R155, P3 ;  /* 0x0000009ba64b7207 */ /* 0x000fc40001800000 */
[----:B------:R-:W-:Y:S02]  /*34750*/  ISETP.GE.U32.AND P5, PT, R18, RZ, PT ;  /* 0x000000ff1200720c */ /* 0x000fe40003fa6070 */
[----:B------:R-:W-:Y:S02]  /*34760*/  IADD3 R155, P6, PT, R17, R18, RZ ;  /* 0x00000012119b7210 */ /* 0x000fe40007fde0ff */
[----:B------:R-:W-:Y:S02]  /*34770*/  ISETP.GT.U32.AND P3, PT, R152, R17, PT ;  /* 0x000000119800720c */ /* 0x000fe40003f64070 */
[----:B------:R-:W-:Y:S01]  /*34780*/  ISETP.GE.U32.AND.EX P5, PT, R159, R72, PT, P5 ;  /* 0x000000489f00720c */ /* 0x000fe20003fa6150 */
[----:B------:R-:W-:Y:S01]  /*34790*/  IMAD.X R159, R73, 0x1, R159, P6 ;  /* 0x00000001499f7824 */ /* 0x000fe200030e069f */
[----:B------:R-:W-:Y:S02]  /*347a0*/  ISETP.GT.U32.AND.EX P3, PT, R158, R73, PT, P3 ;  /* 0x000000499e00720c */ /* 0x000fe40003f64130 */
[----:B------:R-:W-:Y:S01]  /*347b0*/  ISETP.GT.U32.AND P6, PT, R75, R147, PT ;  /* 0x000000934b00720c */ /* 0x000fe20003fc4070 */
[----:B------:R-:W-:Y:S01]  /*347c0*/  IMAD.MOV.U32 R75, RZ, RZ, RZ ;  /* 0x000000ffff4b7224 */ /* 0x000fe200078e00ff */
[----:B------:R-:W-:-:S02]  /*347d0*/  ISETP.GE.U32.AND.EX P2, PT, R162, R148, PT, P2 ;  /* 0x00000094a200720c */ /* 0x000fc40003f46120 */
[----:B------:R-:W-:Y:S01]  /*347e0*/  SEL R18, R152, R17, P3 ;  /* 0x0000001198127207 */ /* 0x000fe20001800000 */
[----:B------:R-:W-:Y:S01]  /*347f0*/  IMAD.WIDE.U32 R74, R105, R205, R74 ;  /* 0x000000cd694a7225 */ /* 0x000fe200078e004a */
[----:B------:R-:W-:Y:S02]  /*34800*/  SEL R19, RZ, 0x1, P2 ;  /* 0x00000001ff137807 */ /* 0x000fe40001000000 */
[----:B------:R-:W-:Y:S01]  /*34810*/  SEL R72, R158, R73, P3 ;  /* 0x000000499e487207 */ /* 0x000fe20001800000 */
[----:B------:R-:W-:Y:S01]  /*34820*/  IMAD.MOV.U32 R17, RZ, RZ, RZ ;  /* 0x000000ffff117224 */ /* 0x000fe200078e00ff */
[----:B------:R-:W-:Y:S01]  /*34830*/  ISETP.GT.U32.AND P2, PT, R18, R155, PT ;  /* 0x0000009b1200720c */ /* 0x000fe20003f44070 */
[----:B------:R-:W-:Y:S01]  /*34840*/  VIADD R75, R75, UR10 ;  /* 0x0000000a4b4b7c36 */ /* 0x000fe20008000000 */
[----:B------:R-:W-:Y:S01]  /*34850*/  SEL R148, RZ, 0x1, P1 ;  /* 0x00000001ff947807 */ /* 0x000fe20000800000 */
[----:B------:R-:W-:Y:S01]  /*34860*/  IMAD.WIDE.U32 R16, R104, R199, R16 ;  /* 0x000000c768107225 */ /* 0x000fe200078e0010 */
[----:B------:R-:W-:-:S02]  /*34870*/  IADD3 R74, P1, P3, R19, R74, RZ ;  /* 0x0000004a134a7210 */ /* 0x000fc40007b3e0ff */
[----:B------:R-:W-:Y:S01]  /*34880*/  ISETP.GT.U32.AND.EX P6, PT, R146, R161, PT, P6 ;  /* 0x000000a19200720c */ /* 0x000fe20003fc4160 */
[----:B------:R-:W-:Y:S01]  /*34890*/  VIADD R18, R17, UR8 ;  /* 0x0000000811127c36 */ /* 0x000fe20008000000 */
[----:B------:R-:W-:Y:S02]  /*348a0*/  SEL R19, RZ, 0x1, P5 ;  /* 0x00000001ff137807 */ /* 0x000fe40002800000 */
[----:B------:R-:W-:Y:S02]  /*348b0*/  ISETP.GT.U32.AND.EX P2, PT, R72, R159, PT, P2 ;  /* 0x0000009f4800720c */ /* 0x000fe40003f44120 */
[----:B------:R-:W-:Y:S02]  /*348c0*/  SEL R73, RZ, 0x1, !P6 ;  /* 0x00000001ff497807 */ /* 0x000fe40007000000 */
[----:B------:R-:W-:Y:S02]  /*348d0*/  IADD3 R17, P6, P5, R19, R16, RZ ;  /* 0x0000001013117210 */ /* 0x000fe40007dde0ff */
[----:B------:R-:W-:-:S02]  /*348e0*/  SEL R16, RZ, 0x1, !P2 ;  /* 0x00000001ff107807 */ /* 0x000fc40005000000 */
[----:B------:R-:W-:Y:S02]  /*348f0*/  SEL R19, RZ, 0x1, P0 ;  /* 0x00000001ff137807 */ /* 0x000fe40000000000 */
[----:B------:R-:W-:Y:S02]  /*34900*/  IADD3.X R72, PT, PT, RZ, R75, R148, P1, P3 ;  /* 0x0000004bff487210 */ /* 0x000fe40000fe6494 */
[----:B------:R-:W-:Y:S02]  /*34910*/  IADD3 R16, P1, PT, R16, R17, RZ ;  /* 0x0000001110107210 */ /* 0x000fe40007f3e0ff */
[----:B------:R-:W-:Y:S02]  /*34920*/  IADD3 R73, P0, PT, R73, R74, RZ ;  /* 0x0000004a49497210 */ /* 0x000fe40007f1e0ff */
[----:B------:R-:W-:Y:S02]  /*34930*/  IADD3.X R17, PT, PT, RZ, R18, R19, P6, P5 ;  /* 0x00000012ff117210 */ /* 0x000fe400037ea413 */
[----:B------:R-:W-:Y:S01]  /*34940*/  IADD3 R74, P2, PT, R16, R73, RZ ;  /* 0x00000049104a7210 */ /* 0x000fe20007f5e0ff */
[----:B------:R-:W-:-:S02]  /*34950*/  IMAD.X R18, RZ, RZ, R72, P0 ;  /* 0x000000ffff127224 */ /* 0x000fc400000e0648 */
[----:B------:R-:W-:Y:S01]  /*34960*/  IMAD.X R17, RZ, RZ, R17, P1 ;  /* 0x000000ffff117224 */ /* 0x000fe200008e0611 */
[----:B------:R-:W-:Y:S02]  /*34970*/  ISETP.GE.U32.AND P0, PT, R74, R73, PT ;  /* 0x000000494a00720c */ /* 0x000fe40003f06070 */
        /* <DEDUP_REMOVED lines=23> */
[----:B------:R-:W-:Y:S01]  /*34af0*/  IMAD.WIDE.U32 R18, R104, R205, R18 ;  /* 0x000000cd68127225 */ /* 0x000fe200078e0012 */
[----:B------:R-:W-:Y:S02]  /*34b00*/  ISETP.GT.U32.AND P0, PT, R75, R148, PT ;  /* 0x000000944b00720c */ /* 0x000fe40003f04070 */
[----:B------:R-:W-:Y:S01]  /*34b10*/  SEL R16, R146, R161, P3 ;  /* 0x000000a192107207 */ /* 0x000fe20001800000 */
[----:B------:R-:W-:Y:S01]  /*34b20*/  IMAD.X R161, R161, 0x1, R17, P5 ;  /* 0x00000001a1a17824 */ /* 0x000fe200028e0611 */
[----:B------:R-:W-:Y:S01]  /*34b30*/  IADD3 R75, P3, PT, R159, R160, RZ ;  /* 0x000000a09f4b7210 */ /* 0x000fe20007f7e0ff */
[----:B------:R-:W-:Y:S01]  /*34b40*/  VIADD R149, R19, UR10 ;  /* 0x0000000a13957c36 */ /* 0x000fe20008000000 */
[----:B------:R-:W-:Y:S02]  /*34b50*/  ISETP.GE.U32.AND.EX P1, PT, R17, R72, PT, P1 ;  /* 0x000000481100720c */ /* 0x000fe40003f26110 */
[----:B------:R-:W-:Y:S01]  /*34b60*/  SEL R72, RZ, 0x1, P2 ;  /* 0x00000001ff487807 */ /* 0x000fe20001000000 */
[----:B------:R-:W-:Y:S01]  /*34b70*/  IMAD.X R152, R151, 0x1, R140, P3 ;  /* 0x0000000197987824 */ /* 0x000fe200018e068c */
[----:B------:R-:W-:-:S02]  /*34b80*/  IADD3 R17, P3, PT, R161, R142, RZ ;  /* 0x0000008ea1117210 */ /* 0x000fc40007f7e0ff */
[----:B------:R-:W-:Y:S02]  /*34b90*/  ISETP.GE.U32.AND P2, PT, R75, R159, PT ;  /* 0x0000009f4b00720c */ /* 0x000fe40003f46070 */
[----:B------:R-:W-:Y:S01]  /*34ba0*/  ISETP.GT.U32.AND.EX P0, PT, R16, R161, PT, P0 ;  /* 0x000000a11000720c */ /* 0x000fe20003f04100 */
[----:B------:R-:W-:Y:S01]  /*34bb0*/  IMAD.X R19, R155, 0x1, R144, P3 ;  /* 0x000000019b137824 */ /* 0x000fe200018e0690 */
[----:B------:R-:W-:Y:S02]  /*34bc0*/  SEL R73, RZ, 0x1, P1 ;  /* 0x00000001ff497807 */ /* 0x000fe40000800000 */
        /* <DEDUP_REMOVED lines=53> */
.L_x_184:
[----:B------:R-:W-:Y:S05]  /*34f20*/  BSYNC.RELIABLE B11 ;  /* 0x00000000000b7941 */ /* 0x000fea0003800100 */
.L_x_183:
        /* <DEDUP_REMOVED lines=38> */
.L_x_185:
[----:B------:R-:W-:Y:S05]  /*35190*/  BSYNC.RECONVERGENT B9 ;  /* 0x0000000000097941 */ /* 0x000fea0003800200 */
.L_x_182:
        /* <DEDUP_REMOVED lines=84> */
[----:B------:R-:W-:Y:S02]  /*356e0*/  ISETP.NE.U32.AND P0, PT, R193, R126, PT ;  /* 0x0000007ec100720c */ /* 0x000fe40003f05070 */
[----:B------:R-:W-:Y:S02]  /*356f0*/  ISETP.EQ.U32.AND P1, PT, R140, R41, PT ;  /* 0x000000298c00720c */ /* 0x000fe40003f22070 */
        /* <DEDUP_REMOVED lines=22> */
.L_x_188:
[----:B------:R-:W-:Y:S05]  /*35860*/  BSYNC.RELIABLE B11 ;  /* 0x00000000000b7941 */ /* 0x000fea0003800100 */
.L_x_187:
        /* <DEDUP_REMOVED lines=38> */
.L_x_189:
[----:B------:R-:W-:Y:S05]  /*35ad0*/  BSYNC.RECONVERGENT B9 ;  /* 0x0000000000097941 */ /* 0x000fea0003800200 */
.L_x_186:
[-C--:B------:R-:W-:Y:S01]  /*35ae0*/  IMAD.WIDE.U32 R74, R9, R215.reuse, RZ ;  /* 0x000000d7094a7225 */ /* 0x080fe200078e00ff */
[----:B------:R-:W-:Y:S04]  /*35af0*/  BSSY.RECONVERGENT B9, `(.L_x_190) ;  /* 0x000026b000097945 */ /* 0x000fe80003800200 */
[----:B------:R-:W-:Y:S01]  /*35b00*/  BSSY.RELIABLE B11, `(.L_x_191) ;  /* 0x00002430000b7945 */ /* 0x000fe20003800100 */
[----:B------:R-:W-:-:S04]  /*35b10*/  IMAD.WIDE.U32 R154, R11, R215, RZ ;  /* 0x000000d70b9a7225 */ /* 0x000fc800078e00ff */
[----:B------:R-:W-:Y:S02]  /*35b20*/  IMAD.IADD R75, R181, 0x1, R75 ;  /* 0x00000001b54b7824 */ /* 0x000fe400078e024b */
[----:B------:R-:W-:Y:S02]  /*35b30*/  IMAD.IADD R155, R190, 0x1, R155 ;  /* 0x00000001be9b7824 */ /* 0x000fe400078e029b */
[----:B------:R-:W-:-:S04]  /*35b40*/  IMAD.WIDE.U32 R148, R8, R209, R74 ;  /* 0x000000d108947225 */ /* 0x000fc800078e004a */
[----:B------:R-:W-:Y:S01]  /*35b50*/  IMAD.WIDE.U32 R162, R10, R209, R154 ;  /* 0x000000d10aa27225 */ /* 0x000fe200078e009a */
[----:B------:R-:W-:-:S03]  /*35b60*/  ISETP.GE.U32.AND P6, PT, R148, R74, PT ;  /* 0x0000004a9400720c */ /* 0x000fc60003fc6070 */
[----:B------:R-:W-:Y:S01]  /*35b70*/  IMAD.MOV.U32 R160, RZ, RZ, RZ ;  /* 0x000000ffffa07224 */ /* 0x000fe200078e00ff */
[----:B------:R-:W-:Y:S01]  /*35b80*/  ISETP.GE.U32.AND P2, PT, R162, R154, PT ;  /* 0x0000009aa200720c */ /* 0x000fe20003f46070 */
[----:B------:R-:W-:Y:S02]  /*35b90*/  IMAD.MOV.U32 R161, RZ, RZ, R148 ;  /* 0x000000ffffa17224 */ /* 0x000fe400078e0094 */
[----:B------:R-:W-:Y:S02]  /*35ba0*/  IMAD.IADD R74, R180, 0x1, R149 ;  /* 0x00000001b44a7824 */ /* 0x000fe400078e0295 */
[----:B------:R-:W-:Y:S02]  /*35bb0*/  IMAD.MOV.U32 R158, RZ, RZ, RZ ;  /* 0x000000ffff9e7224 */ /* 0x000fe400078e00ff */
[----:B------:R-:W-:Y:S01]  /*35bc0*/  IMAD.MOV.U32 R159, RZ, RZ, R162 ;  /* 0x000000ffff9f7224 */ /* 0x000fe200078e00a2 */
[----:B------:R-:W-:Y:S01]  /*35bd0*/  ISETP.GE.U32.AND.EX P6, PT, R74, R75, PT, P6 ;  /* 0x0000004b4a00720c */ /* 0x000fe20003fc6160 */
[----:B------:R-:W-:-:S03]  /*35be0*/  IMAD.WIDE.U32 R160, R8, R215, R160 ;  /* 0x000000d708a07225 */ /* 0x000fc600078e00a0 */
[----:B------:R-:W-:Y:S01]  /*35bf0*/  SEL R221, RZ, 0x1, P6 ;  /* 0x00000001ffdd7807 */ /* 0x000fe20003000000 */
[----:B------:R-:W-:Y:S01]  /*35c00*/  IMAD.WIDE.U32 R158, R10, R215, R158 ;  /* 0x000000d70a9e7225 */ /* 0x000fe200078e009e */
[----:B------:R-:W-:-:S03]  /*35c10*/  ISETP.GE.U32.AND P5, PT, R160, RZ, PT ;  /* 0x000000ffa000720c */ /* 0x000fc60003fa6070 */
[----:B------:R-:W-:Y:S01]  /*35c20*/  IMAD.IADD R161, R180, 0x1, R161 ;  /* 0x00000001b4a17824 */ /* 0x000fe200078e02a1 */
[----:B------:R-:W-:Y:S01]  /*35c30*/  ISETP.GE.U32.AND P6, PT, R158, RZ, PT ;  /* 0x000000ff9e00720c */ /* 0x000fe20003fc6070 */
[----:B------:R-:W-:Y:S02]  /*35c40*/  IMAD.IADD R219, R188, 0x1, R159 ;  /* 0x00000001bcdb7824 */ /* 0x000fe400078e029f */
[----:B------:R-:W-:Y:S01]  /*35c50*/  IMAD.WIDE.U32 R16, R11, R211, RZ ;  /* 0x000000d30b107225 */ /* 0x000fe200078e00ff */
[----:B------:R-:W-:Y:S02]  /*35c60*/  ISETP.GE.U32.AND.EX P5, PT, R161, R148, PT, P5 ;  /* 0x00000094a100720c */ /* 0x000fe40003fa6150 */
[----:B------:R-:W-:Y:S01]  /*35c70*/  ISETP.GE.U32.AND.EX P6, PT, R219, R162, PT, P6 ;  /* 0x000000a2db00720c */ /* 0x000fe20003fc6160 */
[----:B------:R-:W-:Y:S02]  /*35c80*/  IMAD.MOV.U32 R75, RZ, RZ, RZ ;  /* 0x000000ffff4b7224 */ /* 0x000fe400078e00ff */
[----:B------:R-:W-:Y:S01]  /*35c90*/  IMAD.WIDE.U32 R152, R13, R215, RZ ;  /* 0x000000d70d987225 */ /* 0x000fe200078e00ff */
[----:B------:R-:W-:-:S03]  /*35ca0*/  SEL R217, RZ, 0x1, P6 ;  /* 0x00000001ffd97807 */ /* 0x000fc60003000000 */
[----:B------:R-:W-:Y:S02]  /*35cb0*/  IMAD.IADD R17, R190, 0x1, R17 ;  /* 0x00000001be117824 */ /* 0x000fe400078e0211 */
[----:B------:R-:W-:-:S04]  /*35cc0*/  IMAD.WIDE.U32 R74, R9, R209, R74 ;  /* 0x000000d1094a7225 */ /* 0x000fc800078e004a */
[----:B------:R-:W-:Y:S01]  /*35cd0*/  IMAD.IADD R150, R188, 0x1, R163 ;  /* 0x00000001bc967824 */ /* 0x000fe200078e02a3 */
[----:B------:R-:W-:Y:S01]  /*35ce0*/  SEL R163, RZ, 0x1, P5 ;  /* 0x00000001ffa37807 */ /* 0x000fe20002800000 */
[----:B------:R-:W-:Y:S02]  /*35cf0*/  IMAD.IADD R153, R178, 0x1, R153 ;  /* 0x00000001b2997824 */ /* 0x000fe400078e0299 */
[----:B------:R-:W-:Y:S01]  /*35d00*/  IMAD.WIDE.U32 R148, R15, R215, RZ ;  /* 0x000000d70f947225 */ /* 0x000fe200078e00ff */
[----:B------:R-:W-:Y:S02]  /*35d10*/  IADD3 R163, P5, P6, R163, R74, RZ ;  /* 0x0000004aa3a37210 */ /* 0x000fe40007ebe0ff */
[----:B------:R-:W-:Y:S01]  /*35d20*/  ISETP.GE.U32.AND.EX P2, PT, R150, R155, PT, P2 ;  /* 0x0000009b9600720c */ /* 0x000fe20003f46120 */
[----:B------:R-:W-:Y:S02]  /*35d30*/  IMAD.MOV.U32 R151, RZ, RZ, RZ ;  /* 0x000000ffff977224 */ /* 0x000fe400078e00ff */
[----:B------:R-:W-:-:S04]  /*35d40*/  IMAD.WIDE.U32 R72, R9, R211, RZ ;  /* 0x000000d309487225 */ /* 0x000fc800078e00ff */
[----:B------:R-:W-:-:S04]  /*35d50*/  IMAD.WIDE.U32 R18, R10, R207, R16 ;  /* 0x000000cf0a127225 */ /* 0x000fc800078e0010 */
[----:B------:R-:W-:Y:S01]  /*35d60*/  IMAD.WIDE.U32 R156, R12, R209, R152 ;  /* 0x000000d10c9c7225 */ /* 0x000fe200078e0098 */
[----:B------:R-:W-:-:S03]  /*35d70*/  ISETP.GE.U32.AND P0, PT, R18, R16, PT ;  /* 0x000000101200720c */ /* 0x000fc60003f06070 */
[----:B------:R-:W-:Y:S01]  /*35d80*/  IMAD.IADD R149, R176, 0x1, R149 ;  /* 0x00000001b0957824 */ /* 0x000fe200078e0295 */
[----:B------:R-:W-:Y:S01]  /*35d90*/  ISETP.GE.U32.AND P1, PT, R156, R152, PT ;  /* 0x000000989c00720c */ /* 0x000fe20003f26070 */
[----:B------:R-:W-:Y:S02]  /*35da0*/  IMAD.IADD R162, R181, 0x1, R75 ;  /* 0x00000001b5a27824 */ /* 0x000fe400078e024b */
[----:B------:R-:W-:-:S03]  /*35db0*/  IMAD.WIDE.U32 R74, R11, R209, R150 ;  /* 0x000000d10b4a7225 */ /* 0x000fc600078e0096 */
[----:B------:R-:W-:Y:S01]  /*35dc0*/  IADD3.X R162, PT, PT, RZ, R162, R221, P5, P6 ;  /* 0x000000a2ffa27210 */ /* 0x000fe20002fec4dd */
[----:B------:R-:W-:Y:S01]  /*35dd0*/  IMAD.IADD R73, R181, 0x1, R73 ;  /* 0x00000001b5497824 */ /* 0x000fe200078e0249 */
[----:B------:R-:W-:Y:S01]  /*35de0*/  IADD3 R217, P5, P6, R217, R74, RZ ;  /* 0x0000004ad9d97210 */ /* 0x000fe20007ebe0ff */
[----:B------:R-:W-:-:S04]  /*35df0*/  IMAD.WIDE.U32 R150, R14, R209, R148 ;  /* 0x000000d10e967225 */ /* 0x000fc800078e0094 */
[----:B------:R-:W-:Y:S02]  /*35e00*/  IMAD.MOV.U32 R154, RZ, RZ, RZ ;  /* 0x000000ffff9a7224 */ /* 0x000fe400078e00ff */
[----:B------:R-:W-:Y:S02]  /*35e10*/  IMAD.MOV.U32 R155, RZ, RZ, R156 ;  /* 0x000000ffff9b7224 */ /* 0x000fe400078e009c */
[----:B------:R-:W-:Y:S01]  /*35e20*/  IMAD.IADD R16, R190, 0x1, R75 ;  /* 0x00000001be107824 */ /* 0x000fe200078e024b */
[----:B------:R-:W-:Y:S01]  /*35e30*/  SEL R75, RZ, 0x1, P2 ;  /* 0x00000001ff4b7807 */ /* 0x000fe20001000000 */
[----:B------:R-:W-:Y:S01]  /*35e40*/  IMAD.WIDE.U32 R146, R8, R207, R72 ;  /* 0x000000cf08927225 */ /* 0x000fe200078e0048 */
[----:B------:R-:W-:Y:S02]  /*35e50*/  ISETP.GE.U32.AND P2, PT, R150, R148, PT ;  /* 0x000000949600720c */ /* 0x000fe40003f46070 */
[----:B------:R-:W-:Y:S01]  /*35e60*/  IADD3.X R148, PT, PT, RZ, R16, R75, P5, P6 ;  /* 0x00000010ff947210 */ /* 0x000fe20002fec44b */
[----:B------:R-:W-:Y:S01]  /*35e70*/  IMAD.WIDE.U32 R154, R12, R215, R154 ;  /* 0x000000d70c9a7225 */ /* 0x000fe200078e009a */
[----:B------:R-:W-:-:S03]  /*35e80*/  ISETP.GE.U32.AND P3, PT, R146, R72, PT ;  /* 0x000000489200720c */ /* 0x000fc60003f66070 */
[C---:B------:R-:W-:Y:S01]  /*35e90*/  IMAD.IADD R152, R179.reuse, 0x1, R157 ;  /* 0x00000001b3987824 */ /* 0x040fe200078e029d */
[----:B------:R-:W-:Y:S01]  /*35ea0*/  ISETP.GE.U32.AND P5, PT, R154, RZ, PT ;  /* 0x000000ff9a00720c */ /* 0x000fe20003fa6070 */
[----:B------:R-:W-:Y:S02]  /*35eb0*/  IMAD.MOV.U32 R74, RZ, RZ, RZ ;  /* 0x000000ffff4a7224 */ /* 0x000fe400078e00ff */
[----:B------:R-:W-:Y:S01]  /*35ec0*/  IMAD.MOV.U32 R75, RZ, RZ, R146 ;  /* 0x000000ffff4b7224 */ /* 0x000fe200078e0092 */
[----:B------:R-:W-:Y:S01]  /*35ed0*/  ISETP.GE.U32.AND.EX P1, PT, R152, R153, PT, P1 ;  /* 0x000000999800720c */ /* 0x000fe20003f26110 */
[----:B------:R-:W-:Y:S02]  /*35ee0*/  IMAD.IADD R159, R179, 0x1, R155 ;  /* 0x00000001b39f7824 */ /* 0x000fe400078e029b */
[----:B------:R-:W-:Y:S02]  /*35ef0*/  IMAD.IADD R72, R180, 0x1, R147 ;  /* 0x00000001b4487824 */ /* 0x000fe400078e0293 */
[----:B------:R-:W-:Y:S01]  /*35f00*/  IMAD.WIDE.U32 R74, R8, R211, R74 ;  /* 0x000000d3084a7225 */ /* 0x000fe200078e004a */
[----:B------:R-:W-:-:S02]  /*35f10*/  ISETP.GE.U32.AND.EX P5, PT, R159, R156, PT, P5 ;  /* 0x0000009c9f00720c */ /* 0x000fc40003fa6150 */
[----:B------:R-:W-:Y:S01]  /*35f20*/  ISETP.GE.U32.AND.EX P3, PT, R72, R73, PT, P3 ;  /* 0x000000494800720c */ /* 0x000fe20003f66130 */
[----:B------:R-:W-:Y:S01]  /*35f30*/  IMAD.MOV.U32 R153, RZ, RZ, RZ ;  /* 0x000000ffff997224 */ /* 0x000fe200078e00ff */
[----:B------:R-:W-:Y:S01]  /*35f40*/  ISETP.GE.U32.AND P6, PT, R74, RZ, PT ;  /* 0x000000ff4a00720c */ /* 0x000fe20003fc6070 */
[----:B------:R-:W-:Y:S01]  /*35f50*/  IMAD.IADD R155, R180, 0x1, R75 ;  /* 0x00000001b49b7824 */ /* 0x000fe200078e024b */
[----:B------:R-:W-:Y:S01]  /*35f60*/  SEL R73, RZ, 0x1, P5 ;  /* 0x00000001ff497807 */ /* 0x000fe20002800000 */
[----:B------:R-:W-:Y:S01]  /*35f70*/  IMAD.WIDE.U32 R156, R13, R209, R152 ;  /* 0x000000d10d9c7225 */ /* 0x000fe200078e0098 */
[----:B------:R-:W-:Y:S02]  /*35f80*/  SEL R75, RZ, 0x1, P1 ;  /* 0x00000001ff4b7807 */ /* 0x000fe40000800000 */
[----:B------:R-:W-:Y:S01]  /*35f90*/  ISETP.GE.U32.AND.EX P5, PT, R155, R146, PT, P6 ;  /* 0x000000929b00720c */ /* 0x000fe20003fa6160 */
[----:B------:R-:W-:Y:S01]  /*35fa0*/  IMAD.IADD R142, R178, 0x1, R157 ;  /* 0x00000001b28e7824 */ /* 0x000fe200078e029d */
[----:B------:R-:W-:Y:S01]  /*35fb0*/  IADD3 R140, P1, P6, R73, R156, RZ ;  /* 0x0000009c498c7210 */ /* 0x000fe20007e3e0ff */
[----:B------:R-:W-:-:S02]  /*35fc0*/  IMAD.MOV.U32 R73, RZ, RZ, RZ ;  /* 0x000000ffff497224 */ /* 0x000fc400078e00ff */
[----:B------:R-:W-:Y:S01]  /*35fd0*/  IMAD.WIDE.U32 R152, R13, R211, RZ ;  /* 0x000000d30d987225 */ /* 0x000fe200078e00ff */
[----:B------:R-:W-:Y:S02]  /*35fe0*/  IADD3.X R142, PT, PT, RZ, R142, R75, P1, P6 ;  /* 0x0000008eff8e7210 */ /* 0x000fe40000fec44b */
[----:B------:R-:W-:Y:S01]  /*35ff0*/  SEL R75, RZ, 0x1, P5 ;  /* 0x00000001ff4b7807 */ /* 0x000fe20002800000 */
[----:B------:R-:W-:Y:S01]  /*36000*/  IMAD.WIDE.U32 R146, R9, R207, R72 ;  /* 0x000000cf09927225 */ /* 0x000fe200078e0048 */
[----:B------:R-:W-:-:S03]  /*36010*/  IADD3 R157, P1, PT, R163, R158, RZ ;  /* 0x0000009ea39d7210 */ /* 0x000fc60007f3e0ff */
[----:B------:R-:W-:Y:S01]  /*36020*/  IMAD.IADD R16, R181, 0x1, R147 ;  /* 0x00000001b5107824 */ /* 0x000fe200078e0293 */
[----:B------:R-:W-:Y:S01]  /*36030*/  IADD3 R156, P5, P6, R75, R146, RZ ;  /* 0x000000924b9c7210 */ /* 0x000fe20007ebe0ff */
[----:B------:R-:W-:Y:S01]  /*36040*/  IMAD.MOV.U32 R146, RZ, RZ, RZ ;  /* 0x000000ffff927224 */ /* 0x000fe200078e00ff */
[----:B------:R-:W-:Y:S01]  /*36050*/  SEL R75, RZ, 0x1, P3 ;  /* 0x00000001ff4b7807 */ /* 0x000fe20001800000 */
[----:B------:R-:W-:Y:S02]  /*36060*/  IMAD.MOV.U32 R147, RZ, RZ, R18 ;  /* 0x000000ffff937224 */ /* 0x000fe400078e0012 */
[----:B------:R-:W-:Y:S01]  /*36070*/  IMAD.X R219, R219, 0x1, R162, P1 ;  /* 0x00000001dbdb7824 */ /* 0x000fe200008e06a2 */
[----:B------:R-:W-:Y:S01]  /*36080*/  IADD3.X R158, PT, PT, RZ, R16, R75, P5, P6 ;  /* 0x00000010ff9e7210 */ /* 0x000fe20002fec44b */
[----:B------:R-:W-:Y:S01]  /*36090*/  IMAD.WIDE.U32 R146, R10, R211, R146 ;  /* 0x000000d30a927225 */ /* 0x000fe200078e0092 */
[C---:B------:R-:W-:Y:S02]  /*360a0*/  ISETP.GE.U32.AND P6, PT, R157.reuse, R163, PT ;  /* 0x000000a39d00720c */ /* 0x040fe40003fc6070 */
[----:B------:R-:W-:Y:S01]  /*360b0*/  IADD3 R144, P1, PT, R157, R74, RZ ;  /* 0x0000004a9d907210 */ /* 0x000fe20007f3e0ff */
[----:B------:R-:W-:Y:S01]  /*360c0*/  IMAD.IADD R16, R188, 0x1, R19 ;  /* 0x00000001bc107824 */ /* 0x000fe200078e0213 */
[----:B------:R-:W-:Y:S01]  /*360d0*/  ISETP.GE.U32.AND P5, PT, R146, RZ, PT ;  /* 0x000000ff9200720c */ /* 0x000fe20003fa6070 */
[----:B------:R-:W-:Y:S01]  /*360e0*/  IMAD.IADD R147, R188, 0x1, R147 ;  /* 0x00000001bc937824 */ /* 0x000fe200078e0293 */
[----:B------:R-:W-:Y:S01]  /*360f0*/  ISETP.GE.U32.AND.EX P6, PT, R219, R162, PT, P6 ;  /* 0x000000a2db00720c */ /* 0x000fe20003fc6160 */
[----:B------:R-:W-:Y:S01]  /*36100*/  IMAD.IADD R153, R178, 0x1, R153 ;  /* 0x00000001b2997824 */ /* 0x000fe200078e0299 */
[----:B------:R-:W-:Y:S01]  /*36110*/  ISETP.GE.U32.AND.EX P0, PT, R16, R17, PT, P0 ;  /* 0x000000111000720c */ /* 0x000fe20003f06100 */
[----:B------:R-:W-:Y:S01]  /*36120*/  IMAD.MOV.U32 R17, RZ, RZ, RZ ;  /* 0x000000ffff117224 */ /* 0x000fe200078e00ff */
[----:B------:R-:W-:Y:S01]  /*36130*/  ISETP.GE.U32.AND.EX P5, PT, R147, R18, PT, P5 ;  /* 0x000000129300720c */ /* 0x000fe20003fa6150 */
[----:B------:R-:W-:Y:S01]  /*36140*/  IMAD.X R162, R155, 0x1, R219, P1 ;  /* 0x000000019ba27824 */ /* 0x000fe200008e06db */
[----:B------:R-:W-:Y:S01]  /*36150*/  ISETP.GE.U32.AND P1, PT, R144, R157, PT ;  /* 0x0000009d9000720c */ /* 0x000fe20003f26070 */
[----:B------:R-:W-:Y:S01]  /*36160*/  IMAD.WIDE.U32 R72, R12, R207, R152 ;  /* 0x000000cf0c487225 */ /* 0x000fe200078e0098 */
[----:B------:R-:W-:-:S02]  /*36170*/  SEL R75, RZ, 0x1, P5 ;  /* 0x00000001ff4b7807 */ /* 0x000fc40002800000 */
[----:B------:R-:W-:Y:S01]  /*36180*/  ISETP.GE.U32.AND.EX P1, PT, R162, R219, PT, P1 ;  /* 0x000000dba200720c */ /* 0x000fe20003f26110 */
[----:B------:R-:W-:Y:S01]  /*36190*/  IMAD.WIDE.U32 R16, R11, R207, R16 ;  /* 0x000000cf0b107225 */ /* 0x000fe200078e0010 */
[----:B------:R-:W-:Y:S02]  /*361a0*/  ISETP.GE.U32.AND P3, PT, R72, R152, PT ;  /* 0x000000984800720c */ /* 0x000fe40003f66070 */
[----:B------:R-:W-:Y:S01]  /*361b0*/  SEL R168, RZ, 0x1, P6 ;  /* 0x00000001ffa87807 */ /* 0x000fe20003000000 */
[----:B------:R-:W-:Y:S01]  /*361c0*/  IMAD.WIDE.U32 R18, R15, R211, RZ ;  /* 0x000000d30f127225 */ /* 0x000fe200078e00ff */
[----:B------:R-:W-:Y:S02]  /*361d0*/  IADD3 R166, P5, P6, R75, R16, RZ ;  /* 0x000000104ba67210 */ /* 0x000fe40007ebe0ff */
[----:B------:R-:W-:Y:S01]  /*361e0*/  SEL R152, RZ, 0x1, P0 ;  /* 0x00000001ff987807 */ /* 0x000fe20000000000 */
[----:B------:R-:W-:Y:S01]  /*361f0*/  IMAD.IADD R163, R190, 0x1, R17 ;  /* 0x00000001bea37824 */ /* 0x000fe200078e0211 */
[----:B------:R-:W-:Y:S01]  /*36200*/  SEL R157, RZ, 0x1, P1 ;  /* 0x00000001ff9d7807 */ /* 0x000fe20000800000 */
[----:B------:R-:W-:Y:S01]  /*36210*/  IMAD.IADD R19, R176, 0x1, R19 ;  /* 0x00000001b0137824 */ /* 0x000fe200078e0213 */
[----:B------:R-:W-:Y:S01]  /*36220*/  IADD3 R217, P0, PT, R168, R217, RZ ;  /* 0x000000d9a8d97210 */ /* 0x000fe20007f1e0ff */
[----:B------:R-:W-:Y:S01]  /*36230*/  IMAD.WIDE.U32 R16, R9, R201, RZ ;  /* 0x000000c909107225 */ /* 0x000fe200078e00ff */
[----:B------:R-:W-:-:S02]  /*36240*/  IADD3.X R163, PT, PT, RZ, R163, R152, P5, P6 ;  /* 0x000000a3ffa37210 */ /* 0x000fc40002fec498 */
[----:B------:R-:W-:Y:S01]  /*36250*/  IADD3 R157, P6, PT, R157, R156, RZ ;  /* 0x0000009c9d9d7210 */ /* 0x000fe20007fde0ff */
[----:B------:R-:W-:Y:S01]  /*36260*/  IMAD.WIDE.U32 R74, R14, R207, R18 ;  /* 0x000000cf0e4a7225 */ /* 0x000fe200078e0012 */
[----:B------:R-:W-:-:S03]  /*36270*/  IADD3 R174, P5, PT, R217, R154, RZ ;  /* 0x0000009ad9ae7210 */ /* 0x000fc60007fbe0ff */
[----:B------:R-:W-:Y:S01]  /*36280*/  IMAD.X R202, RZ, RZ, R148, P0 ;  /* 0x000000ffffca7224 */ /* 0x000fe200000e0694 */
[----:B------:R-:W-:Y:S01]  /*36290*/  ISETP.GE.U32.AND P1, PT, R74, R18, PT ;  /* 0x000000124a00720c */ /* 0x000fe20003f26070 */
[----:B------:R-:W-:Y:S01]  /*362a0*/  IMAD.X R158, RZ, RZ, R158, P6 ;  /* 0x000000ffff9e7224 */ /* 0x000fe200030e069e */
[-C--:B------:R-:W-:Y:S01]  /*362b0*/  IADD3 R221, P6, PT, R157, R174.reuse, RZ ;  /* 0x000000ae9ddd7210 */ /* 0x080fe20007fde0ff */
[----:B------:R-:W-:Y:S02]  /*362c0*/  IMAD.IADD R18, R177, 0x1, R151 ;  /* 0x00000001b1127824 */ /* 0x000fe400078e0297 */
[----:B------:R-:W-:Y:S01]  /*362d0*/  IMAD.X R219, R159, 0x1, R202, P5 ;  /* 0x000000019fdb7824 */ /* 0x000fe200028e06ca */
[----:B------:R-:W-:Y:S01]  /*362e0*/  ISETP.NE.U32.AND P5, PT, R157, RZ, PT ;  /* 0x000000ff9d00720c */ /* 0x000fe20003fa5070 */
[----:B------:R-:W-:Y:S01]  /*362f0*/  IMAD.MOV.U32 R148, RZ, RZ, RZ ;  /* 0x000000ffff947224 */ /* 0x000fe200078e00ff */
[----:B------:R-:W-:Y:S01]  /*36300*/  ISETP.GE.U32.AND.EX P2, PT, R18, R149, PT, P2 ;  /* 0x000000951200720c */ /* 0x000fe20003f46120 */
[----:B------:R-:W-:Y:S01]  /*36310*/  IMAD.X R223, R158, 0x1, R219, P6 ;  /* 0x000000019edf7824 */ /* 0x000fe200030e06db */
[----:B------:R-:W-:Y:S01]  /*36320*/  ISETP.GE.U32.AND P6, PT, R221, R174, PT ;  /* 0x000000aedd00720c */ /* 0x000fe20003fc6070 */
[----:B------:R-:W-:-:S02]  /*36330*/  IMAD.MOV.U32 R149, RZ, RZ, R150 ;  /* 0x000000ffff957224 */ /* 0x000fc400078e0096 */
[----:B------:R-:W-:Y:S01]  /*36340*/  IMAD.IADD R152, R177, 0x1, R75 ;  /* 0x00000001b1987824 */ /* 0x000fe200078e024b */
[----:B------:R-:W-:Y:S01]  /*36350*/  ISETP.GE.U32.AND.EX P6, PT, R223, R219, PT, P6 ;  /* 0x000000dbdf00720c */ /* 0x000fe20003fc6160 */
[----:B------:R-:W-:-:S03]  /*36360*/  IMAD.WIDE.U32 R148, R14, R215, R148 ;  /* 0x000000d70e947225 */ /* 0x000fc600078e0094 */
[----:B------:R-:W-:Y:S01]  /*36370*/  ISETP.NE.AND.EX P5, PT, R158, RZ, !P6, P5 ;  /* 0x000000ff9e00720c */ /* 0x000fe200077a5350 */
[----:B------:R-:W-:Y:S01]  /*36380*/  IMAD.MOV.U32 R158, RZ, RZ, RZ ;  /* 0x000000ffff9e7224 */ /* 0x000fe200078e00ff */
[----:B------:R-:W-:Y:S01]  /*36390*/  ISETP.GE.U32.AND P6, PT, R148, RZ, PT ;  /* 0x000000ff9400720c */ /* 0x000fe20003fc6070 */
[----:B------:R-:W-:Y:S01]  /*363a0*/  IMAD.MOV.U32 R159, RZ, RZ, R72 ;  /* 0x000000ffff9f7224 */ /* 0x000fe200078e0048 */
[----:B------:R-:W-:Y:S01]  /*363b0*/  ISETP.GE.U32.AND.EX P1, PT, R152, R19, PT, P1 ;  /* 0x000000139800720c */ /* 0x000fe20003f26110 */
[----:B------:R-:W-:Y:S02]  /*363c0*/  IMAD.IADD R149, R177, 0x1, R149 ;  /* 0x00000001b1957824 */ /* 0x000fe400078e0295 */
[----:B------:R-:W-:Y:S02]  /*363d0*/  IMAD.IADD R17, R181, 0x1, R17 ;  /* 0x00000001b5117824 */ /* 0x000fe400078e0211 */
[----:B------:R-:W-:Y:S01]  /*363e0*/  IMAD.MOV.U32 R19, RZ, RZ, RZ ;  /* 0x000000ffff137224 */ /* 0x000fe200078e00ff */
[----:B------:R-:W-:Y:S01]  /*363f0*/  ISETP.GE.U32.AND.EX P6, PT, R149, R150, PT, P6 ;  /* 0x000000969500720c */ /* 0x000fe20003fc6160 */
[----:B------:R-:W-:-:S04]  /*36400*/  IMAD.WIDE.U32 R158, R12, R211, R158 ;  /* 0x000000d30c9e7225 */ /* 0x000fc800078e009e */
[----:B------:R-:W-:-:S04]  /*36410*/  IMAD.WIDE.U32 R154, R8, R199, R16 ;  /* 0x000000c7089a7225 */ /* 0x000fc800078e0010 */
[----:B------:R-:W-:Y:S01]  /*36420*/  IMAD.WIDE.U32 R18, R15, R209, R18 ;  /* 0x000000d10f127225 */ /* 0x000fe200078e0012 */
[----:B------:R-:W-:Y:S02]  /*36430*/  ISETP.GE.U32.AND P0, PT, R154, R16, PT ;  /* 0x000000109a00720c */ /* 0x000fe40003f06070 */
[----:B------:R-:W-:Y:S01]  /*36440*/  SEL R16, RZ, 0x1, !P5 ;  /* 0x00000001ff107807 */ /* 0x000fe20006800000 */
[C---:B------:R-:W-:Y:S01]  /*36450*/  IMAD.IADD R209, R179.reuse, 0x1, R159 ;  /* 0x00000001b3d17824 */ /* 0x040fe200078e029f */
[----:B------:R-:W-:Y:S01]  /*36460*/  SEL R159, RZ, 0x1, P6 ;  /* 0x00000001ff9f7807 */ /* 0x000fe20003000000 */
[----:B------:R-:W-:Y:S01]  /*36470*/  IMAD.IADD R156, R179, 0x1, R73 ;  /* 0x00000001b39c7824 */ /* 0x000fe200078e0249 */
[----:B------:R-:W-:Y:S01]  /*36480*/  SEL R73, RZ, 0x1, P2 ;  /* 0x00000001ff497807 */ /* 0x000fe20001000000 */
[----:B------:R-:W-:Y:S01]  /*36490*/  IMAD.IADD R168, R176, 0x1, R19 ;  /* 0x00000001b0a87824 */ /* 0x000fe200078e0213 */
[----:B------:R-:W-:Y:S01]  /*364a0*/  ISETP.GE.U32.AND P2, PT, R158, RZ, PT ;  /* 0x000000ff9e00720c */ /* 0x000fe20003f46070 */
[----:B------:R-:W-:Y:S01]  /*364b0*/  IMAD.MOV.U32 R157, RZ, RZ, RZ ;  /* 0x000000ffff9d7224 */ /* 0x000fe200078e00ff */
[----:B------:R-:W-:Y:S01]  /*364c0*/  IADD3 R159, P5, P6, R159, R18, RZ ;  /* 0x000000129f9f7210 */ /* 0x000fe20007ebe0ff */
[----:B------:R-:W-:Y:S01]  /*364d0*/  IMAD.MOV.U32 R150, RZ, RZ, RZ ;  /* 0x000000ffff967224 */ /* 0x000fe200078e00ff */
[----:B------:R-:W-:Y:S01]  /*364e0*/  ISETP.GE.U32.AND.EX P2, PT, R209, R72, PT, P2 ;  /* 0x00000048d100720c */ /* 0x000fe20003f46120 */
[----:B------:R-:W-:Y:S01]  /*364f0*/  IMAD.MOV.U32 R151, RZ, RZ, R74 ;  /* 0x000000ffff977224 */ /* 0x000fe200078e004a */
[----:B------:R-:W-:-:S02]  /*36500*/  IADD3.X R168, PT, PT, RZ, R168, R73, P5, P6 ;  /* 0x000000a8ffa87210 */ /* 0x000fc40002fec449 */
[----:B------:R-:W-:Y:S01]  /*36510*/  ISETP.GE.U32.AND.EX P3, PT, R156, R153, PT, P3 ;  /* 0x000000999c00720c */ /* 0x000fe20003f66130 */
[----:B------:R-:W-:Y:S01]  /*36520*/  IMAD.WIDE.U32 R156, R13, R207, R156 ;  /* 0x000000cf0d9c7225 */ /* 0x000fe200078e009c */
[----:B------:R-:W-:Y:S02]  /*36530*/  IADD3 R16, P5, PT, R16, R221, RZ ;  /* 0x000000dd10107210 */ /* 0x000fe40007fbe0ff */
[----:B------:R-:W-:Y:S01]  /*36540*/  SEL R19, RZ, 0x1, P2 ;  /* 0x00000001ff137807 */ /* 0x000fe20001000000 */
[----:B------:R-:W-:-:S03]  /*36550*/  IMAD.WIDE.U32 R150, R14, R211, R150 ;  /* 0x000000d30e967225 */ /* 0x000fc600078e0096 */
[----:B------:R-:W-:Y:S01]  /*36560*/  IADD3 R172, P2, P6, R19, R156, RZ ;  /* 0x0000009c13ac7210 */ /* 0x000fe20007e5e0ff */
[----:B------:R-:W-:Y:S01]  /*36570*/  IMAD.X R72, RZ, RZ, R223, P5 ;  /* 0x000000ffff487224 */ /* 0x000fe200028e06df */
[----:B------:R-:W-:Y:S01]  /*36580*/  ISETP.GT.U32.AND P5, PT, R221, R16, PT ;  /* 0x00000010dd00720c */ /* 0x000fe20003fa4070 */
[----:B------:R-:W-:Y:S01]  /*36590*/  IMAD.IADD R170, R178, 0x1, R157 ;  /* 0x00000001b2aa7824 */ /* 0x000fe200078e029d */
[----:B------:R-:W-:Y:S01]  /*365a0*/  SEL R19, RZ, 0x1, P3 ;  /* 0x00000001ff137807 */ /* 0x000fe20001800000 */
[----:B------:R-:W-:Y:S01]  /*365b0*/  IMAD.IADD R157, R177, 0x1, R151 ;  /* 0x00000001b19d7824 */ /* 0x000fe200078e0297 */
[----:B------:R-:W-:Y:S01]  /*365c0*/  ISETP.GE.U32.AND P3, PT, R150, RZ, PT ;  /* 0x000000ff9600720c */ /* 0x000fe20003f66070 */
[----:B------:R-:W-:Y:S01]  /*365d0*/  IMAD.MOV.U32 R153, RZ, RZ, RZ ;  /* 0x000000ffff997224 */ /* 0x000fe200078e00ff */
[----:B------:R-:W-:Y:S02]  /*365e0*/  ISETP.GT.U32.AND.EX P5, PT, R223, R72, PT, P5 ;  /* 0x00000048df00720c */ /* 0x000fe40003fa4150 */
[----:B------:R-:W-:Y:S01]  /*365f0*/  IADD3.X R170, PT, PT, RZ, R170, R19, P2, P6 ;  /* 0x000000aaffaa7210 */ /* 0x000fe200017ec413 */
[----:B------:R-:W-:Y:S01]  /*36600*/  IMAD.WIDE.U32 R152, R15, R207, R152 ;  /* 0x000000cf0f987225 */ /* 0x000fe200078e0098 */
[----:B------:R-:W-:-:S02]  /*36610*/  ISETP.GE.U32.AND P2, PT, R174, R217, PT ;  /* 0x000000d9ae00720c */ /* 0x000fc40003f46070 */
[----:B------:R-:W-:Y:S01]  /*36620*/  IADD3 R211, P6, PT, R16, R146, RZ ;  /* 0x0000009210d37210 */ /* 0x000fe20007fde0ff */
[----:B------:R-:W-:Y:S01]  /*36630*/  IMAD.IADD R156, R176, 0x1, R153 ;  /* 0x00000001b09c7824 */ /* 0x000fe200078e0299 */
[----:B------:R-:W-:Y:S01]  /*36640*/  ISETP.GE.U32.AND.EX P3, PT, R157, R74, PT, P3 ;  /* 0x0000004a9d00720c */ /* 0x000fe20003f66130 */
[-C--:B------:R-:W-:Y:S01]  /*36650*/  IMAD.WIDE.U32 R18, R11, R201.reuse, RZ ;  /* 0x000000c90b127225 */ /* 0x080fe200078e00ff */
[----:B------:R-:W-:Y:S02]  /*36660*/  SEL R221, R221, R16, P5 ;  /* 0x00000010dddd7207 */ /* 0x000fe40002800000 */
[----:B------:R-:W-:Y:S01]  /*36670*/  ISETP.GE.U32.AND.EX P2, PT, R219, R202, PT, P2 ;  /* 0x000000cadb00720c */ /* 0x000fe20003f46120 */
[----:B------:R-:W-:Y:S01]  /*36680*/  IMAD.X R215, R72, 0x1, R147, P6 ;  /* 0x0000000148d77824 */ /* 0x000fe200030e0693 */
[----:B------:R-:W-:Y:S01]  /*36690*/  SEL R151, RZ, 0x1, P3 ;  /* 0x00000001ff977807 */ /* 0x000fe20001800000 */
[----:B------:R-:W-:Y:S01]  /*366a0*/  IMAD.IADD R19, R190, 0x1, R19 ;  /* 0x00000001be137824 */ /* 0x000fe200078e0213 */
[----:B------:R-:W-:Y:S01]  /*366b0*/  SEL R16, R223, R72, P5 ;  /* 0x00000048df107207 */ /* 0x000fe20002800000 */
[----:B------:R-:W-:Y:S01]  /*366c0*/  IMAD.WIDE.U32 R72, R13, R201, RZ ;  /* 0x000000c90d487225 */ /* 0x000fe200078e00ff */
[----:B------:R-:W-:-:S02]  /*366d0*/  ISETP.GT.U32.AND P3, PT, R221, R211, PT ;  /* 0x000000d3dd00720c */ /* 0x000fc40003f64070 */
[----:B------:R-:W-:Y:S01]  /*366e0*/  SEL R147, RZ, 0x1, P2 ;  /* 0x00000001ff937807 */ /* 0x000fe20001000000 */
[----:B------:R-:W-:Y:S01]  /*366f0*/  IMAD.WIDE.U32 R74, R10, R199, R18 ;  /* 0x000000c70a4a7225 */ /* 0x000fe200078e0012 */
[----:B------:R-:W-:Y:S02]  /*36700*/  ISETP.GT.U32.AND.EX P3, PT, R16, R215, PT, P3 ;  /* 0x000000d71000720c */ /* 0x000fe40003f64130 */
[----:B------:R-:W-:Y:S01]  /*36710*/  IADD3 R202, P2, PT, R147, R140, RZ ;  /* 0x0000008c93ca7210 */ /* 0x000fe20007f5e0ff */
[----:B------:R-:W-:Y:S01]  /*36720*/  IMAD.IADD R73, R178, 0x1, R73 ;  /* 0x00000001b2497824 */ /* 0x000fe200078e0249 */
[----:B------:R-:W-:Y:S01]  /*36730*/  IADD3 R151, P6, P5, R151, R152, RZ ;  /* 0x0000009897977210 */ /* 0x000fe20007dde0ff */
[----:B------:R-:W-:Y:S01]  /*36740*/  IMAD.MOV.U32 R152, RZ, RZ, RZ ;  /* 0x000000ffff987224 */ /* 0x000fe200078e00ff */
[----:B------:R-:W-:Y:S01]  /*36750*/  SEL R147, RZ, 0x1, P1 ;  /* 0x00000001ff937807 */ /* 0x000fe20000800000 */
[----:B------:R-:W-:Y:S01]  /*36760*/  IMAD.X R204, RZ, RZ, R142, P2 ;  /* 0x000000ffffcc7224 */ /* 0x000fe200010e068e */
[----:B------:R-:W-:-:S02]  /*36770*/  SEL R153, RZ, 0x1, !P3 ;  /* 0x00000001ff997807 */ /* 0x000fc40005800000 */
[----:B------:R-:W-:Y:S01]  /*36780*/  IADD3.X R156, PT, PT, RZ, R156, R147, P6, P5 ;  /* 0x0000009cff9c7210 */ /* 0x000fe200037ea493 */
[----:B------:R-:W-:Y:S01]  /*36790*/  IMAD.WIDE.U32 R146, R12, R199, R72 ;  /* 0x000000c70c927225 */ /* 0x000fe200078e0048 */
[----:B------:R-:W-:Y:S02]  /*367a0*/  IADD3 R217, P3, PT, R202, R148, RZ ;  /* 0x00000094cad97210 */ /* 0x000fe40007f7e0ff */
[----:B------:R-:W-:Y:S01]  /*367b0*/  IADD3 R16, P5, PT, R153, R166, RZ ;  /* 0x000000a699107210 */ /* 0x000fe20007fbe0ff */
[----:B------:R-:W-:Y:S01]  /*367c0*/  IMAD.MOV.U32 R153, RZ, RZ, R154 ;  /* 0x000000ffff997224 */ /* 0x000fe200078e009a */
[----:B------:R-:W-:Y:S01]  /*367d0*/  ISETP.GE.U32.AND P1, PT, R74, R18, PT ;  /* 0x000000124a00720c */ /* 0x000fe20003f26070 */
[----:B------:R-:W-:Y:S01]  /*367e0*/  IMAD.X R174, R149, 0x1, R204, P3 ;  /* 0x0000000195ae7824 */ /* 0x000fe200018e06cc */
[C---:B------:R-:W-:Y:S01]  /*367f0*/  IADD3 R166, P2, PT, R16.reuse, R217, RZ ;  /* 0x000000d910a67210 */ /* 0x040fe20007f5e0ff */
[----:B------:R-:W-:Y:S01]  /*36800*/  IMAD.X R163, RZ, RZ, R163, P5 ;  /* 0x000000ffffa37224 */ /* 0x000fe200028e06a3 */
[----:B------:R-:W-:Y:S01]  /*36810*/  ISETP.NE.U32.AND P6, PT, R16, RZ, PT ;  /* 0x000000ff1000720c */ /* 0x000fe20003fc5070 */
[----:B------:R-:W-:Y:S01]  /*36820*/  IMAD.WIDE.U32 R152, R8, R201, R152 ;  /* 0x000000c908987225 */ /* 0x000fe200078e0098 */
[----:B------:R-:W-:-:S03]  /*36830*/  ISETP.GE.U32.AND P5, PT, R166, R217, PT ;  /* 0x000000d9a600720c */ /* 0x000fc60003fa6070 */
[----:B------:R-:W-:Y:S01]  /*36840*/  IMAD.X R207, R163, 0x1, R174, P2 ;  /* 0x00000001a3cf7824 */ /* 0x000fe200010e06ae */
[----:B------:R-:W-:Y:S01]  /*36850*/  ISETP.GE.U32.AND P3, PT, R152, RZ, PT ;  /* 0x000000ff9800720c */ /* 0x000fe20003f66070 */
[----:B------:R-:W-:Y:S01]  /*36860*/  IMAD.IADD R153, R180, 0x1, R153 ;  /* 0x00000001b4997824 */ /* 0x000fe200078e0299 */
[----:B------:R-:W-:Y:S01]  /*36870*/  ISETP.GE.U32.AND P2, PT, R146, R72, PT ;  /* 0x000000489200720c */ /* 0x000fe20003f46070 */
[----:B------:R-:W-:Y:S01]  /*36880*/  IMAD.IADD R148, R180, 0x1, R155 ;  /* 0x00000001b4947824 */ /* 0x000fe200078e029b */
[----:B------:R-:W-:Y:S01]  /*36890*/  ISETP.GE.U32.AND.EX P5, PT, R207, R174, PT, P5 ;  /* 0x000000aecf00720c */ /* 0x000fe20003fa6150 */
[----:B------:R-:W-:Y:S01]  /*368a0*/  IMAD.MOV.U32 R149, RZ, RZ, RZ ;  /* 0x000000ffff957224 */ /* 0x000fe200078e00ff */
[----:B------:R-:W-:Y:S02]  /*368b0*/  ISETP.GE.U32.AND.EX P3, PT, R153, R154, PT, P3 ;  /* 0x0000009a9900720c */ /* 0x000fe40003f66130 */
[----:B------:R-:W-:Y:S01]  /*368c0*/  ISETP.GE.U32.AND.EX P0, PT, R148, R17, PT, P0 ;  /* 0x000000119400720c */ /* 0x000fe20003f06100 */
[----:B------:R-:W-:Y:S01]  /*368d0*/  IMAD.WIDE.U32 R154, R9, R199, R148 ;  /* 0x000000c7099a7225 */ /* 0x000fe200078e0094 */
[----:B------:R-:W-:-:S02]  /*368e0*/  ISETP.NE.AND.EX P5, PT, R163, RZ, !P5, P6 ;  /* 0x000000ffa300720c */ /* 0x000fc40006fa5360 */
[----:B------:R-:W-:Y:S01]  /*368f0*/  SEL R17, RZ, 0x1, P3 ;  /* 0x00000001ff117807 */ /* 0x000fe20001800000 */
[----:B------:R-:W-:Y:S01]  /*36900*/  IMAD.IADD R18, R181, 0x1, R155 ;  /* 0x00000001b5127824 */ /* 0x000fe200078e029b */
[----:B------:R-:W-:Y:S01]  /*36910*/  IADD3 R140, P6, PT, R211, R152, RZ ;  /* 0x00000098d38c7210 */ /* 0x000fe20007fde0ff */
[----:B------:R-:W-:Y:S01]  /*36920*/  IMAD.IADD R152, R188, 0x1, R75 ;  /* 0x00000001bc987824 */ /* 0x000fe200078e024b */
[----:B------:R-:W-:Y:S02]  /*36930*/  SEL R149, RZ, 0x1, !P5 ;  /* 0x00000001ff957807 */ /* 0x000fe40006800000 */
[----:B------:R-:W-:Y:S01]  /*36940*/  IADD3 R155, P5, P3, R17, R154, RZ ;  /* 0x0000009a119b7210 */ /* 0x000fe20007bbe0ff */
[----:B------:R-:W-:Y:S01]  /*36950*/  IMAD.X R142, R153, 0x1, R215, P6 ;  /* 0x00000001998e7824 */ /* 0x000fe200030e06d7 */
[----:B------:R-:W-:Y:S01]  /*36960*/  SEL R17, RZ, 0x1, P0 ;  /* 0x00000001ff117807 */ /* 0x000fe20000000000 */
[----:B------:R-:W-:Y:S01]  /*36970*/  IMAD.MOV.U32 R154, RZ, RZ, RZ ;  /* 0x000000ffff9a7224 */ /* 0x000fe200078e00ff */
[----:B------:R-:W-:-:S02]  /*36980*/  ISETP.GE.U32.AND P0, PT, R140, R211, PT ;  /* 0x000000d38c00720c */ /* 0x000fc40003f06070 */
[----:B------:R-:W-:Y:S02]  /*36990*/  IADD3 R149, P6, PT, R149, R166, RZ ;  /* 0x000000a695957210 */ /* 0x000fe40007fde0ff */
[----:B------:R-:W-:Y:S01]  /*369a0*/  IADD3.X R18, PT, PT, RZ, R18, R17, P5, P3 ;  /* 0x00000012ff127210 */ /* 0x000fe20002fe6411 */
[----:B------:R-:W-:Y:S01]  /*369b0*/  IMAD.WIDE.U32 R16, R9, R203, RZ ;  /* 0x000000cb09107225 */ /* 0x000fe200078e00ff */
[----:B------:R-:W-:Y:S02]  /*369c0*/  ISETP.GE.U32.AND P3, PT, R217, R202, PT ;  /* 0x000000cad900720c */ /* 0x000fe40003f66070 */
[----:B------:R-:W-:Y:S01]  /*369d0*/  ISETP.GE.U32.AND.EX P5, PT, R142, R215, PT, P0 ;  /* 0x000000d78e00720c */ /* 0x000fe20003fa6100 */
[----:B------:R-:W-:Y:S01]  /*369e0*/  IMAD.X R148, RZ, RZ, R207, P6 ;  /* 0x000000ffff947224 */ /* 0x000fe200030e06cf */
[----:B------:R-:W-:Y:S01]  /*369f0*/  ISETP.GE.U32.AND.EX P3, PT, R174, R204, PT, P3 ;  /* 0x000000ccae00720c */ /* 0x000fe20003f66130 */
[----:B------:R-:W-:Y:S01]  /*36a00*/  IMAD.IADD R17, R181, 0x1, R17 ;  /* 0x00000001b5117824 */ /* 0x000fe200078e0211 */
[----:B------:R-:W-:-:S02]  /*36a10*/  ISETP.GT.U32.AND P0, PT, R166, R149, PT ;  /* 0x00000095a600720c */ /* 0x000fc40003f04070 */
[----:B------:R-:W-:Y:S02]  /*36a20*/  SEL R174, RZ, 0x1, P5 ;  /* 0x00000001ffae7807 */ /* 0x000fe40002800000 */
[----:B------:R-:W-:Y:S02]  /*36a30*/  IADD3 R153, P5, PT, R149, R158, RZ ;  /* 0x0000009e95997210 */ /* 0x000fe40007fbe0ff */
[CC--:B------:R-:W-:Y:S02]  /*36a40*/  ISETP.GT.U32.AND.EX P0, PT, R207.reuse, R148.reuse, PT, P0 ;  /* 0x00000094cf00720c */ /* 0x0c0fe40003f04100 */
[----:B------:R-:W-:Y:S01]  /*36a50*/  IADD3 R174, P6, PT, R174, R155, RZ ;  /* 0x0000009baeae7210 */ /* 0x000fe20007fde0ff */
        /* <DEDUP_REMOVED lines=8> */
[----:B------:R-:W-:Y:S01]  /*36ae0*/  ISETP.GE.U32.AND.EX P1, PT, R152, R19, PT, P1 ;  /* 0x000000139800720c */ /* 0x000fe20003f26110 */
[----:B------:R-:W-:Y:S01]  /*36af0*/  IMAD.IADD R207, R188, 0x1, R155 ;  /* 0x00000001bccf7824 */ /* 0x000fe200078e029b */
[----:B------:R-:W-:Y:S01]  /*36b00*/  ISETP.GE.U32.AND P6, PT, R174, R153, PT ;  /* 0x00000099ae00720c */ /* 0x000fe20003fc6070 */
[----:B------:R-:W-:Y:S01]  /*36b10*/  IMAD.X R209, R18, 0x1, R163, P0 ;  /* 0x0000000112d17824 */ /* 0x000fe200000e06a3 */
[----:B------:R-:W-:Y:S01]  /*36b20*/  ISETP.GE.U32.AND P0, PT, R154, RZ, PT ;  /* 0x000000ff9a00720c */ /* 0x000fe20003f06070 */
[----:B------:R-:W-:Y:S01]  /*36b30*/  IMAD.WIDE.U32 R148, R8, R205, R16 ;  /* 0x000000cd08947225 */ /* 0x000fe200078e0010 */
[----:B------:R-:W-:Y:S02]  /*36b40*/  SEL R202, RZ, 0x1, P3 ;  /* 0x00000001ffca7807 */ /* 0x000fe40001800000 */
[----:B------:R-:W-:Y:S02]  /*36b50*/  ISETP.GE.U32.AND.EX P6, PT, R209, R163, PT, P6 ;  /* 0x000000a3d100720c */ /* 0x000fe40003fc6160 */
[----:B------:R-:W-:-:S02]  /*36b60*/  ISETP.GE.U32.AND.EX P0, PT, R207, R74, PT, P0 ;  /* 0x0000004acf00720c */ /* 0x000fc40003f06100 */
[----:B------:R-:W-:Y:S02]  /*36b70*/  ISETP.NE.AND.EX P5, PT, R18, RZ, !P6, P5 ;  /* 0x000000ff1200720c */ /* 0x000fe400077a5350 */
[----:B------:R-:W-:Y:S01]  /*36b80*/  ISETP.GT.U32.AND P6, PT, R72, R153, PT ;  /* 0x000000994800720c */ /* 0x000fe20003fc4070 */
[----:B------:R-:W-:Y:S01]  /*36b90*/  IMAD.MOV.U32 R153, RZ, RZ, RZ ;  /* 0x000000ffff997224 */ /* 0x000fe200078e00ff */
[----:B------:R-:W-:Y:S02]  /*36ba0*/  SEL R18, RZ, 0x1, !P5 ;  /* 0x00000001ff127807 */ /* 0x000fe40006800000 */
[----:B------:R-:W-:Y:S01]  /*36bb0*/  ISETP.GT.U32.AND.EX P6, PT, R158, R163, PT, P6 ;  /* 0x000000a39e00720c */ /* 0x000fe20003fc4160 */
[----:B------:R-:W-:Y:S01]  /*36bc0*/  IMAD.WIDE.U32 R74, R11, R199, R152 ;  /* 0x000000c70b4a7225 */ /* 0x000fe200078e0098 */
[----:B------:R-:W-:Y:S02]  /*36bd0*/  SEL R163, RZ, 0x1, P0 ;  /* 0x00000001ffa37807 */ /* 0x000fe40000000000 */
[----:B------:R-:W-:Y:S01]  /*36be0*/  ISETP.GE.U32.AND P3, PT, R148, R16, PT ;  /* 0x000000109400720c */ /* 0x000fe20003f66070 */
[----:B------:R-:W-:Y:S01]  /*36bf0*/  IMAD.IADD R166, R190, 0x1, R75 ;  /* 0x00000001bea67824 */ /* 0x000fe200078e024b */
[----:B------:R-:W-:Y:S01]  /*36c00*/  SEL R75, RZ, 0x1, !P6 ;  /* 0x00000001ff4b7807 */ /* 0x000fe20007000000 */
[----:B------:R-:W-:Y:S01]  /*36c10*/  IMAD.IADD R16, R180, 0x1, R149 ;  /* 0x00000001b4107824 */ /* 0x000fe200078e0295 */
[----:B------:R-:W-:-:S02]  /*36c20*/  IADD3 R163, P5, P0, R163, R74, RZ ;  /* 0x0000004aa3a37210 */ /* 0x000fc400078be0ff */
[----:B------:R-:W-:Y:S02]  /*36c30*/  SEL R19, RZ, 0x1, P1 ;  /* 0x00000001ff137807 */ /* 0x000fe40000800000 */
[----:B------:R-:W-:Y:S02]  /*36c40*/  IADD3 R74, P6, PT, R75, R172, RZ ;  /* 0x000000ac4b4a7210 */ /* 0x000fe40007fde0ff */
[----:B------:R-:W-:Y:S01]  /*36c50*/  IADD3.X R166, PT, PT, RZ, R166, R19, P5, P0 ;  /* 0x000000a6ffa67210 */ /* 0x000fe20002fe0413 */
[----:B------:R-:W-:Y:S01]  /*36c60*/  IMAD.MOV.U32 R19, RZ, RZ, R148 ;  /* 0x000000ffff137224 */ /* 0x000fe200078e0094 */
[----:B------:R-:W-:Y:S01]  /*36c70*/  IADD3 R159, P0, PT, R202, R159, RZ ;  /* 0x0000009fca9f7210 */ /* 0x000fe20007f1e0ff */
[----:B------:R-:W-:Y:S01]  /*36c80*/  IMAD.X R170, RZ, RZ, R170, P6 ;  /* 0x000000ffffaa7224 */ /* 0x000fe200030e06aa */
[----:B------:R-:W-:Y:S02]  /*36c90*/  ISETP.GE.U32.AND.EX P3, PT, R16, R17, PT, P3 ;  /* 0x000000111000720c */ /* 0x000fe40003f66130 */
[----:B------:R-:W-:Y:S01]  /*36ca0*/  IADD3 R17, P1, PT, R18, R174, RZ ;  /* 0x000000ae12117210 */ /* 0x000fe20007f3e0ff */
[----:B------:R-:W-:Y:S01]  /*36cb0*/  IMAD.X R168, RZ, RZ, R168, P0 ;  /* 0x000000ffffa87224 */ /* 0x000fe200000e06a8 */
[----:B------:R-:W-:Y:S01]  /*36cc0*/  IADD3 R172, P6, PT, R74, R159, RZ ;  /* 0x0000009f4aac7210 */ /* 0x000fe20007fde0ff */
[----:B------:R-:W-:Y:S01]  /*36cd0*/  IMAD.MOV.U32 R18, RZ, RZ, RZ ;  /* 0x000000ffff127224 */ /* 0x000fe200078e00ff */
        /* <DEDUP_REMOVED lines=10> */
[----:B------:R-:W-:Y:S01]  /*36d80*/  IMAD.IADD R153, R180, 0x1, R19 ;  /* 0x00000001b4997824 */ /* 0x000fe200078e0213 */
[----:B------:R-:W-:Y:S01]  /*36d90*/  SEL R17, R174, R17, P0 ;  /* 0x00000011ae117207 */ /* 0x000fe20000000000 */
[----:B------:R-:W-:Y:S01]  /*36da0*/  IMAD.WIDE.U32 R74, R11, R203, RZ ;  /* 0x000000cb0b4a7225 */ /* 0x000fe200078e00ff */
[----:B------:R-:W-:Y:S02]  /*36db0*/  ISETP.NE.AND.EX P5, PT, R170, RZ, !P6, P5 ;  /* 0x000000ffaa00720c */ /* 0x000fe400077a5350 */
[----:B------:R-:W-:Y:S01]  /*36dc0*/  SEL R19, R209, R72, P0 ;  /* 0x00000048d1137207 */ /* 0x000fe20000000000 */
[----:B------:R-:W-:Y:S01]  /*36dd0*/  IMAD.IADD R75, R190, 0x1, R75 ;  /* 0x00000001be4b7824 */ /* 0x000fe200078e024b */
[----:B------:R-:W-:Y:S01]  /*36de0*/  ISETP.GT.U32.AND P0, PT, R17, R155, PT ;  /* 0x0000009b1100720c */ /* 0x000fe20003f04070 */
[----:B------:R-:W-:Y:S01]  /*36df0*/  IMAD.MOV.U32 R17, RZ, RZ, RZ ;  /* 0x000000ffff117224 */ /* 0x000fe200078e00ff */
[----:B------:R-:W-:Y:S01]  /*36e00*/  SEL R207, RZ, 0x1, !P5 ;  /* 0x00000001ffcf7807 */ /* 0x000fe20006800000 */
[----:B------:R-:W-:Y:S01]  /*36e10*/  IMAD.IADD R72, R179, 0x1, R147 ;  /* 0x00000001b3487824 */ /* 0x000fe200078e0293 */
[----:B------:R-:W-:Y:S01]  /*36e20*/  ISETP.GT.U32.AND.EX P0, PT, R19, R158, PT, P0 ;  /* 0x0000009e1300720c */ /* 0x000fe20003f04100 */
[----:B------:R-:W-:Y:S01]  /*36e30*/  IMAD.WIDE.U32 R16, R9, R205, R16 ;  /* 0x000000cd09107225 */ /* 0x000fe200078e0010 */
[----:B------:R-:W-:-:S02]  /*36e40*/  IADD3 R207, P6, PT, R207, R172, RZ ;  /* 0x000000accfcf7210 */ /* 0x000fc40007fde0ff */
[----:B------:R-:W-:Y:S01]  /*36e50*/  ISETP.GE.U32.AND P1, PT, R18, RZ, PT ;  /* 0x000000ff1200720c */ /* 0x000fe20003f26070 */
[----:B------:R-:W-:Y:S01]  /*36e60*/  IMAD.IADD R19, R181, 0x1, R17 ;  /* 0x00000001b5137824 */ /* 0x000fe200078e0211 */
[----:B------:R-:W-:Y:S01]  /*36e70*/  SEL R152, RZ, 0x1, !P0 ;  /* 0x00000001ff987807 */ /* 0x000fe20004000000 */
[----:B------:R-:W-:Y:S01]  /*36e80*/  IMAD.X R170, RZ, RZ, R211, P6 ;  /* 0x000000ffffaa7224 */ /* 0x000fe200030e06d3 */
[----:B------:R-:W-:Y:S02]  /*36e90*/  ISETP.GE.U32.AND.EX P1, PT, R153, R148, PT, P1 ;  /* 0x000000949900720c */ /* 0x000fe40003f26110 */
[----:B------:R-:W-:Y:S02]  /*36ea0*/  IADD3 R152, P6, PT, R152, R163, RZ ;  /* 0x000000a398987210 */ /* 0x000fe40007fde0ff */
[----:B------:R-:W-:Y:S02]  /*36eb0*/  IADD3 R159, P0, PT, R207, R150, RZ ;  /* 0x00000096cf9f7210 */ /* 0x000fe40007f1e0ff */
[----:B------:R-:W-:Y:S01]  /*36ec0*/  SEL R149, RZ, 0x1, P1 ;  /* 0x00000001ff957807 */ /* 0x000fe20000800000 */
[----:B------:R-:W-:Y:S01]  /*36ed0*/  IMAD.X R154, RZ, RZ, R166, P6 ;  /* 0x000000ffff9a7224 */ /* 0x000fe200030e06a6 */
[----:B------:R-:W-:Y:S01]  /*36ee0*/  SEL R150, RZ, 0x1, P3 ;  /* 0x00000001ff967807 */ /* 0x000fe20001800000 */
[----:B------:R-:W-:Y:S01]  /*36ef0*/  IMAD.X R157, R170, 0x1, R157, P0 ;  /* 0x00000001aa9d7824 */ /* 0x000fe200000e069d */
[----:B------:R-:W-:-:S02]  /*36f00*/  IADD3 R166, P3, PT, R152, R159, RZ ;  /* 0x0000009f98a67210 */ /* 0x000fc40007f7e0ff */
[----:B------:R-:W-:Y:S01]  /*36f10*/  IADD3 R149, P1, P5, R149, R16, RZ ;  /* 0x0000001095957210 */ /* 0x000fe20007d3e0ff */
[----:B------:R-:W-:Y:S01]  /*36f20*/  IMAD.WIDE.U32 R16, R10, R205, R74 ;  /* 0x000000cd0a107225 */ /* 0x000fe200078e004a */
[----:B------:R-:W-:Y:S02]  /*36f30*/  IADD3 R148, P6, PT, R155, R18, RZ ;  /* 0x000000129b947210 */ /* 0x000fe40007fde0ff */
[----:B------:R-:W-:Y:S01]  /*36f40*/  IADD3.X R150, PT, PT, RZ, R19, R150, P1, P5 ;  /* 0x00000013ff967210 */ /* 0x000fe20000fea496 */
[----:B------:R-:W-:Y:S01]  /*36f50*/  IMAD.X R168, R154, 0x1, R157, P3 ;  /* 0x000000019aa87824 */ /* 0x000fe200018e069d */
[----:B------:R-:W-:Y:S01]  /*36f60*/  ISETP.GE.U32.AND P1, PT, R166, R159, PT ;  /* 0x0000009fa600720c */ /* 0x000fe20003f26070 */
[----:B------:R-:W-:Y:S01]  /*36f70*/  IMAD.MOV.U32 R18, RZ, RZ, RZ ;  /* 0x000000ffff127224 */ /* 0x000fe200078e00ff */
[----:B------:R-:W-:Y:S01]  /*36f80*/  ISETP.NE.U32.AND P5, PT, R152, RZ, PT ;  /* 0x000000ff9800720c */ /* 0x000fe20003fa5070 */
[----:B------:R-:W-:Y:S01]  /*36f90*/  IMAD.MOV.U32 R19, RZ, RZ, R146 ;  /* 0x000000ffff137224 */ /* 0x000fe200078e0092 */
[----:B------:R-:W-:Y:S01]  /*36fa0*/  ISETP.GE.U32.AND.EX P1, PT, R168, R157, PT, P1 ;  /* 0x0000009da800720c */ /* 0x000fe20003f26110 */
[----:B------:R-:W-:Y:S01]  /*36fb0*/  IMAD.X R152, R153, 0x1, R158, P6 ;  /* 0x0000000199987824 */ /* 0x000fe200030e069e */
[----:B------:R-:W-:Y:S01]  /*36fc0*/  ISETP.GE.U32.AND P0, PT, R16, R74, PT ;  /* 0x0000004a1000720c */ /* 0x000fe20003f06070 */
[----:B------:R-:W-:Y:S01]  /*36fd0*/  IMAD.IADD R74, R188, 0x1, R17 ;  /* 0x00000001bc4a7824 */ /* 0x000fe200078e0211 */
[----:B------:R-:W-:Y:S01]  /*36fe0*/  ISETP.NE.AND.EX P1, PT, R154, RZ, !P1, P5 ;  /* 0x000000ff9a00720c */ /* 0x000fe20004f25350 */
[----:B------:R-:W-:Y:S01]  /*36ff0*/  IMAD.WIDE.U32 R18, R12, R201, R18 ;  /* 0x000000c90c127225 */ /* 0x000fe200078e0012 */
[----:B------:R-:W-:-:S02]  /*37000*/  ISETP.GT.U32.AND P5, PT, R172, R207, PT ;  /* 0x000000cfac00720c */ /* 0x000fc40003fa4070 */
[----:B------:R-:W-:Y:S02]  /*37010*/  SEL R17, RZ, 0x1, !P1 ;  /* 0x00000001ff117807 */ /* 0x000fe40004800000 */
[----:B------:R-:W-:Y:S01]  /*37020*/  ISETP.GE.U32.AND.EX P3, PT, R72, R73, PT, P2 ;  /* 0x000000494800720c */ /* 0x000fe20003f66120 */
[----:B------:R-:W-:Y:S01]  /*37030*/  IMAD.IADD R73, R179, 0x1, R19 ;  /* 0x00000001b3497824 */ /* 0x000fe200078e0213 */
[----:B------:R-:W-:Y:S02]  /*37040*/  ISETP.GT.U32.AND.EX P1, PT, R211, R170, PT, P5 ;  /* 0x000000aad300720c */ /* 0x000fe40003f24150 */
[----:B------:R-:W-:Y:S02]  /*37050*/  ISETP.GE.U32.AND P2, PT, R148, R155, PT ;  /* 0x0000009b9400720c */ /* 0x000fe40003f46070 */
[----:B------:R-:W-:Y:S02]  /*37060*/  IADD3 R17, P5, PT, R17, R166, RZ ;  /* 0x000000a611117210 */ /* 0x000fe40007fbe0ff */
[----:B------:R-:W-:-:S02]  /*37070*/  ISETP.GE.U32.AND.EX P2, PT, R152, R158, PT, P2 ;  /* 0x0000009e9800720c */ /* 0x000fc40003f46120 */
[----:B------:R-:W-:Y:S01]  /*37080*/  ISETP.GE.U32.AND.EX P0, PT, R74, R75, PT, P0 ;  /* 0x0000004b4a00720c */ /* 0x000fe20003f06100 */
[----:B------:R-:W-:Y:S01]  /*37090*/  IMAD.X R19, RZ, RZ, R168, P5 ;  /* 0x000000ffff137224 */ /* 0x000fe200028e06a8 */
[----:B------:R-:W-:Y:S02]  /*370a0*/  SEL R75, R172, R207, P1 ;  /* 0x000000cfac4b7207 */ /* 0x000fe40000800000 */
[----:B------:R-:W-:Y:S02]  /*370b0*/  IADD3 R147, P5, PT, R17, R18, RZ ;  /* 0x0000001211937210 */ /* 0x000fe40007fbe0ff */
[----:B------:R-:W-:Y:S02]  /*370c0*/  ISETP.GT.U32.AND P6, PT, R166, R17, PT ;  /* 0x00000011a600720c */ /* 0x000fe40003fc4070 */
[----:B------:R-:W-:Y:S01]  /*370d0*/  SEL R154, RZ, 0x1, P2 ;  /* 0x00000001ff9a7807 */ /* 0x000fe20001000000 */
[----:B------:R-:W-:Y:S01]  /*370e0*/  IMAD.X R158, R19, 0x1, R73, P5 ;  /* 0x00000001139e7824 */ /* 0x000fe200028e0649 */
[----:B------:R-:W-:-:S02]  /*370f0*/  SEL R153, R211, R170, P1 ;  /* 0x000000aad3997207 */ /* 0x000fc40000800000 */
[----:B------:R-:W-:Y:S02]  /*37100*/  ISETP.GT.U32.AND P2, PT, R75, R159, PT ;  /* 0x0000009f4b00720c */ /* 0x000fe40003f44070 */
[----:B------:R-:W-:Y:S02]  /*37110*/  ISETP.GT.U32.AND.EX P6, PT, R168, R19, PT, P6 ;  /* 0x00000013a800720c */ /* 0x000fe40003fc4160 */
[----:B------:R-:W-:Y:S02]  /*37120*/  IADD3 R154, P5, PT, R154, R149, RZ ;  /* 0x000000959a9a7210 */ /* 0x000fe40007fbe0ff */
[----:B------:R-:W-:Y:S02]  /*37130*/  ISETP.GT.U32.AND.EX P2, PT, R153, R157, PT, P2 ;  /* 0x0000009d9900720c */ /* 0x000fe40003f44120 */
[----:B------:R-:W-:Y:S02]  /*37140*/  ISETP.GE.U32.AND P1, PT, R18, RZ, PT ;  /* 0x000000ff1200720c */ /* 0x000fe40003f26070 */
[----:B------:R-:W-:-:S02]  /*37150*/  SEL R153, RZ, 0x1, P3 ;  /* 0x00000001ff997807 */ /* 0x000fc40001800000 */
[----:B------:R-:W-:Y:S01]  /*37160*/  SEL R18, R166, R17, P6 ;  /* 0x00000011a6127207 */ /* 0x000fe20003000000 */
[----:B------:R-:W-:Y:S01]  /*37170*/  IMAD.X R17, RZ, RZ, R150, P5 ;  /* 0x000000ffff117224 */ /* 0x000fe200028e0696 */
[----:B------:R-:W-:Y:S02]  /*37180*/  SEL R19, R168, R19, P6 ;  /* 0x00000013a8137207 */ /* 0x000fe40003000000 */
[C---:B------:R-:W-:Y:S02]  /*37190*/  ISETP.NE.U32.AND P3, PT, R154.reuse, RZ, PT ;  /* 0x000000ff9a00720c */ /* 0x040fe40003f65070 */
[-C--:B------:R-:W-:Y:S02]  /*371a0*/  IADD3 R154, P6, PT, R154, R147.reuse, RZ ;  /* 0x000000939a9a7210 */ /* 0x080fe40007fde0ff */
[----:B------:R-:W-:Y:S01]  /*371b0*/  ISETP.GE.U32.AND.EX P1, PT, R73, R146, PT, P1 ;  /* 0x000000924900720c */ /* 0x000fe20003f26110 */
[----:B------:R-:W-:Y:S01]  /*371c0*/  IMAD.MOV.U32 R73, RZ, RZ, RZ ;  /* 0x000000ffff497224 */ /* 0x000fe200078e00ff */
[----:B------:R-:W-:Y:S01]  /*371d0*/  ISETP.GE.U32.AND P5, PT, R154, R147, PT ;  /* 0x000000939a00720c */ /* 0x000fe20003fa6070 */
[----:B------:R-:W-:Y:S01]  /*371e0*/  IMAD.X R75, R17, 0x1, R158, P6 ;  /* 0x00000001114b7824 */ /* 0x000fe200030e069e */
[----:B------:R-:W-:Y:S01]  /*371f0*/  SEL R149, RZ, 0x1, P1 ;  /* 0x00000001ff957807 */ /* 0x000fe20000800000 */
[----:B------:R-:W-:Y:S01]  /*37200*/  IMAD.WIDE.U32 R72, R13, R199, R72 ;  /* 0x000000c70d487225 */ /* 0x000fe200078e0048 */
[----:B------:R-:W-:-:S02]  /*37210*/  ISETP.GT.U32.AND P1, PT, R18, R147, PT ;  /* 0x000000931200720c */ /* 0x000fc40003f24070 */
[-C--:B------:R-:W-:Y:S01]  /*37220*/  ISETP.GE.U32.AND.EX P5, PT, R75, R158.reuse, PT, P5 ;  /* 0x0000009e4b00720c */ /* 0x080fe20003fa6150 */
[----:B------:R-:W-:Y:S01]  /*37230*/  IMAD.IADD R146, R178, 0x1, R73 ;  /* 0x00000001b2927824 */ /* 0x000fe200078e0249 */
[----:B------:R-:W-:Y:S01]  /*37240*/  ISETP.GT.U32.AND.EX P1, PT, R19, R158, PT, P1 ;  /* 0x0000009e1300720c */ /* 0x000fe20003f24110 */
[----:B------:R-:W-:Y:S01]  /*37250*/  IMAD.MOV.U32 R18, RZ, RZ, RZ ;  /* 0x000000ffff127224 */ /* 0x000fe200078e00ff */
[----:B------:R-:W-:Y:S01]  /*37260*/  SEL R150, RZ, 0x1, !P2 ;  /* 0x00000001ff967807 */ /* 0x000fe20005000000 */
[----:B------:R-:W-:Y:S01]  /*37270*/  IMAD.MOV.U32 R19, RZ, RZ, R16 ;  /* 0x000000ffff137224 */ /* 0x000fe200078e0010 */
[----:B------:R-:W-:Y:S02]  /*37280*/  ISETP.NE.AND.EX P3, PT, R17, RZ, !P5, P3 ;  /* 0x000000ff1100720c */ /* 0x000fe40006f65330 */
[----:B------:R-:W-:Y:S01]  /*37290*/  IADD3 R73, P2, P6, R149, R72, RZ ;  /* 0x0000004895497210 */ /* 0x000fe20007e5e0ff */
[----:B------:R-:W-:Y:S01]  /*372a0*/  IMAD.WIDE.U32 R18, R10, R203, R18 ;  /* 0x000000cb0a127225 */ /* 0x000fe200078e0012 */
[----:B------:R-:W-:-:S02]  /*372b0*/  SEL R72, RZ, 0x1, !P1 ;  /* 0x00000001ff487807 */ /* 0x000fc40004800000 */
[----:B------:R-:W-:Y:S01]  /*372c0*/  SEL R17, RZ, 0x1, !P3 ;  /* 0x00000001ff117807 */ /* 0x000fe20005800000 */
[----:B------:R-:W-:Y:S01]  /*372d0*/  IMAD.IADD R149, R188, 0x1, R19 ;  /* 0x00000001bc957824 */ /* 0x000fe200078e0213 */
[----:B------:R-:W-:Y:S02]  /*372e0*/  IADD3.X R146, PT, PT, RZ, R146, R153, P2, P6 ;  /* 0x00000092ff927210 */ /* 0x000fe400017ec499 */
[----:B------:R-:W-:Y:S02]  /*372f0*/  IADD3 R72, P3, PT, R72, R73, RZ ;  /* 0x0000004948487210 */ /* 0x000fe40007f7e0ff */
[----:B------:R-:W-:Y:S02]  /*37300*/  IADD3 R151, P5, PT, R150, R151, RZ ;  /* 0x0000009796977210 */ /* 0x000fe40007fbe0ff */
        /* <DEDUP_REMOVED lines=9> */
[----:B------:R-:W-:Y:S02]  /*373a0*/  ISETP.GE.U32.AND P2, PT, R168, R151, PT ;  /* 0x00000097a800720c */ /* 0x000fe40003f46070 */
[----:B------:R-:W-:Y:S02]  /*373b0*/  ISETP.GT.U32.AND.EX P5, PT, R75, R146, PT, P5 ;  /* 0x000000924b00720c */ /* 0x000fe40003fa4150 */
[----:B------:R-:W-:Y:S01]  /*373c0*/  ISETP.GE.U32.AND.EX P1, PT, R149, R16, PT, P1 ;  /* 0x000000109500720c */ /* 0x000fe20003f26110 */
[----:B------:R-:W-:Y:S01]  /*373d0*/  IMAD.X R149, R146, 0x1, R149, P6 ;  /* 0x0000000192957824 */ /* 0x000fe200030e0695 */
[----:B------:R-:W-:Y:S01]  /*373e0*/  ISETP.NE.U32.AND P3, PT, R72, RZ, PT ;  /* 0x000000ff4800720c */ /* 0x000fe20003f65070 */
[----:B------:R-:W-:Y:S01]  /*373f0*/  IMAD.WIDE.U32 R72, R15, R201, RZ ;  /* 0x000000c90f487225 */ /* 0x000fe200078e00ff */
[----:B------:R-:W-:Y:S02]  /*37400*/  ISETP.GE.U32.AND.EX P2, PT, R170, R156, PT, P2 ;  /* 0x0000009caa00720c */ /* 0x000fe40003f46120 */
[----:B------:R-:W-:Y:S01]  /*37410*/  SEL R146, R75, R146, P5 ;  /* 0x000000924b927207 */ /* 0x000fe20002800000 */
[----:B------:R-:W-:Y:S01]  /*37420*/  IMAD.MOV.U32 R75, RZ, RZ, RZ ;  /* 0x000000ffff4b7224 */ /* 0x000fe200078e00ff */
[----:B------:R-:W-:Y:S01]  /*37430*/  SEL R17, R154, R17, P5 ;  /* 0x000000119a117207 */ /* 0x000fe20002800000 */
[----:B------:R-:W-:Y:S01]  /*37440*/  IMAD.IADD R73, R176, 0x1, R73 ;  /* 0x00000001b0497824 */ /* 0x000fe200078e0249 */
[----:B------:R-:W-:Y:S01]  /*37450*/  ISETP.NE.AND.EX P3, PT, R19, RZ, !P2, P3 ;  /* 0x000000ff1300720c */ /* 0x000fe20005765330 */
[----:B------:R-:W-:Y:S01]  /*37460*/  IMAD.WIDE.U32 R18, R11, R205, R74 ;  /* 0x000000cd0b127225 */ /* 0x000fe200078e004a */
[----:B------:R-:W-:-:S02]  /*37470*/  SEL R147, RZ, 0x1, P1 ;  /* 0x00000001ff937807 */ /* 0x000fc40000800000 */
[----:B------:R-:W-:Y:S01]  /*37480*/  ISETP.GT.U32.AND P2, PT, R17, R150, PT ;  /* 0x000000961100720c */ /* 0x000fe20003f44070 */
[----:B------:R-:W-:Y:S01]  /*37490*/  IMAD.WIDE.U32 R74, R14, R199, R72 ;  /* 0x000000c70e4a7225 */ /* 0x000fe200078e0048 */
[----:B------:R-:W-:Y:S02]  /*374a0*/  IADD3 R154, P5, P6, R147, R18, RZ ;  /* 0x00000012939a7210 */ /* 0x000fe40007ebe0ff */
[----:B------:R-:W-:Y:S01]  /*374b0*/  ISETP.GT.U32.AND.EX P1, PT, R146, R149, PT, P2 ;  /* 0x000000959200720c */ /* 0x000fe20003f24120 */
[----:B------:R-:W-:Y:S01]  /*374c0*/  IMAD.IADD R153, R190, 0x1, R19 ;  /* 0x00000001be997824 */ /* 0x000fe200078e0213 */
[----:B------:R-:W-:Y:S01]  /*374d0*/  SEL R155, RZ, 0x1, !P3 ;  /* 0x00000001ff9b7807 */ /* 0x000fe20005800000 */
[----:B------:R-:W-:Y:S01]  /*374e0*/  IMAD.MOV.U32 R18, RZ, RZ, RZ ;  /* 0x000000ffff127224 */ /* 0x000fe200078e00ff */
[----:B------:R-:W-:Y:S01]  /*374f0*/  SEL R156, RZ, 0x1, P0 ;  /* 0x00000001ff9c7807 */ /* 0x000fe20000000000 */
[----:B------:R-:W-:Y:S01]  /*37500*/  IMAD.MOV.U32 R19, RZ, RZ, R74 ;  /* 0x000000ffff137224 */ /* 0x000fe200078e004a */
[----:B------:R-:W-:Y:S01]  /*37510*/  SEL R151, RZ, 0x1, !P1 ;  /* 0x00000001ff977807 */ /* 0x000fe20004800000 */
[----:B------:R-:W-:Y:S01]  /*37520*/  IMAD.WIDE.U32 R16, R13, R203, RZ ;  /* 0x000000cb0d107225 */ /* 0x000fe200078e00ff */
[----:B------:R-:W-:-:S02]  /*37530*/  IADD3 R155, P0, PT, R155, R168, RZ ;  /* 0x000000a89b9b7210 */ /* 0x000fc40007f1e0ff */
[----:B------:R-:W-:Y:S01]  /*37540*/  IADD3.X R153, PT, PT, RZ, R153, R156, P5, P6 ;  /* 0x00000099ff997210 */ /* 0x000fe20002fec49c */
[----:B------:R-:W-:Y:S01]  /*37550*/  IMAD.WIDE.U32 R146, R14, R201, R18 ;  /* 0x000000c90e927225 */ /* 0x000fe200078e0012 */
[----:B------:R-:W-:Y:S02]  /*37560*/  IADD3 R151, P2, PT, R151, R154, RZ ;  /* 0x0000009a97977210 */ /* 0x000fe40007f5e0ff */
[----:B------:R-:W-:Y:S01]  /*37570*/  ISETP.GE.U32.AND P3, PT, R74, R72, PT ;  /* 0x000000484a00720c */ /* 0x000fe20003f66070 */
[----:B------:R-:W-:Y:S01]  /*37580*/  IMAD.IADD R159, R177, 0x1, R147 ;  /* 0x00000001b19f7824 */ /* 0x000fe200078e0293 */
[----:B------:R-:W-:Y:S01]  /*37590*/  IADD3 R158, P1, PT, R155, R146, RZ ;  /* 0x000000929b9e7210 */ /* 0x000fe20007f3e0ff */
[----:B------:R-:W-:Y:S01]  /*375a0*/  IMAD.X R157, RZ, RZ, R170, P0 ;  /* 0x000000ffff9d7224 */ /* 0x000fe200000e06aa */
[----:B------:R-:W-:Y:S01]  /*375b0*/  ISETP.GE.U32.AND P6, PT, R146, RZ, PT ;  /* 0x000000ff9200720c */ /* 0x000fe20003fc6070 */
[----:B------:R-:W-:Y:S01]  /*375c0*/  IMAD.X R147, RZ, RZ, R153, P2 ;  /* 0x000000ffff937224 */ /* 0x000fe200010e0699 */
[-C--:B------:R-:W-:Y:S01]  /*375d0*/  IADD3 R154, P0, PT, R151, R158.reuse, RZ ;  /* 0x0000009e979a7210 */ /* 0x080fe20007f1e0ff */
[----:B------:R-:W-:Y:S01]  /*375e0*/  IMAD.X R166, R157, 0x1, R159, P1 ;  /* 0x000000019da67824 */ /* 0x000fe200008e069f */
[----:B------:R-:W-:Y:S01]  /*375f0*/  ISETP.NE.U32.AND P2, PT, R151, RZ, PT ;  /* 0x000000ff9700720c */ /* 0x000fe20003f45070 */
[----:B------:R-:W-:Y:S01]  /*37600*/  IMAD.IADD R17, R178, 0x1, R17 ;  /* 0x00000001b2117824 */ /* 0x000fe200078e0211 */
[----:B------:R-:W-:Y:S01]  /*37610*/  ISETP.GE.U32.AND P1, PT, R154, R158, PT ;  /* 0x0000009e9a00720c */ /* 0x000fe20003f26070 */
[----:B------:R-:W-:Y:S01]  /*37620*/  IMAD.X R156, R147, 0x1, R166, P0 ;  /* 0x00000001939c7824 */ /* 0x000fe200000e06a6 */
[----:B------:R-:W-:Y:S01]  /*37630*/  ISETP.GE.U32.AND.EX P6, PT, R159, R74, PT, P6 ;  /* 0x0000004a9f00720c */ /* 0x000fe20003fc6160 */
[----:B------:R-:W-:-:S03]  /*37640*/  IMAD.WIDE.U32 R18, R12, R205, R16 ;  /* 0x000000cd0c127225 */ /* 0x000fc600078e0010 */
[----:B------:R-:W-:Y:S01]  /*37650*/  ISETP.GE.U32.AND.EX P1, PT, R156, R166, PT, P1 ;  /* 0x000000a69c00720c */ /* 0x000fe20003f26110 */
[----:B------:R-:W-:Y:S01]  /*37660*/  IMAD.IADD R72, R177, 0x1, R75 ;  /* 0x00000001b1487824 */ /* 0x000fe200078e024b */
[----:B------:R-:W-:Y:S01]  /*37670*/  ISETP.GE.U32.AND P0, PT, R18, R16, PT ;  /* 0x000000101200720c */ /* 0x000fe20003f06070 */
[----:B------:R-:W-:Y:S01]  /*37680*/  IMAD.IADD R16, R179, 0x1, R19 ;  /* 0x00000001b3107824 */ /* 0x000fe200078e0213 */
[----:B------:R-:W-:Y:S02]  /*37690*/  ISETP.NE.AND.EX P1, PT, R147, RZ, !P1, P2 ;  /* 0x000000ff9300720c */ /* 0x000fe40004f25320 */
[----:B------:R-:W-:Y:S01]  /*376a0*/  ISETP.GE.U32.AND.EX P3, PT, R72, R73, PT, P3 ;  /* 0x000000494800720c */ /* 0x000fe20003f66130 */
[----:B------:R-:W-:Y:S01]  /*376b0*/  IMAD.MOV.U32 R73, RZ, RZ, RZ ;  /* 0x000000ffff497224 */ /* 0x000fe200078e00ff */
[----:B------:R-:W-:Y:S02]  /*376c0*/  ISETP.GE.U32.AND.EX P0, PT, R16, R17, PT, P0 ;  /* 0x000000111000720c */ /* 0x000fe40003f06100 */
[----:B------:R-:W-:Y:S01]  /*376d0*/  ISETP.GT.U32.AND P2, PT, R168, R155, PT ;  /* 0x0000009ba800720c */ /* 0x000fe20003f44070 */
[----:B------:R-:W-:Y:S01]  /*376e0*/  IMAD.WIDE.U32 R146, R15, R199, R72 ;  /* 0x000000c70f927225 */ /* 0x000fe200078e0048 */
[----:B------:R-:W-:-:S02]  /*376f0*/  SEL R17, RZ, 0x1, !P1 ;  /* 0x00000001ff117807 */ /* 0x000fc40004800000 */
[----:B------:R-:W-:Y:S01]  /*37700*/  ISETP.GT.U32.AND.EX P1, PT, R170, R157, PT, P2 ;  /* 0x0000009daa00720c */ /* 0x000fe20003f24120 */
[----:B------:R-:W-:Y:S01]  /*37710*/  IMAD.MOV.U32 R72, RZ, RZ, RZ ;  /* 0x000000ffff487224 */ /* 0x000fe200078e00ff */
[----:B------:R-:W-:Y:S01]  /*37720*/  IADD3 R17, P2, PT, R17, R154, RZ ;  /* 0x0000009a11117210 */ /* 0x000fe20007f5e0ff */
[----:B------:R-:W-:Y:S01]  /*37730*/  IMAD.MOV.U32 R73, RZ, RZ, R18 ;  /* 0x000000ffff497224 */ /* 0x000fe200078e0012 */
[----:B------:R-:W-:Y:S01]  /*37740*/  SEL R151, R168, R155, P1 ;  /* 0x0000009ba8977207 */ /* 0x000fe20000800000 */
[----:B------:R-:W-:Y:S01]  /*37750*/  IMAD.IADD R74, R176, 0x1, R147 ;  /* 0x00000001b04a7824 */ /* 0x000fe200078e0293 */
[----:B------:R-:W-:Y:S01]  /*37760*/  ISETP.GT.U32.AND P5, PT, R154, R17, PT ;  /* 0x000000119a00720c */ /* 0x000fe20003fa4070 */
[----:B------:R-:W-:Y:S01]  /*37770*/  IMAD.WIDE.U32 R72, R12, R203, R72 ;  /* 0x000000cb0c487225 */ /* 0x000fe200078e0048 */
[----:B------:R-:W-:-:S03]  /*37780*/  SEL R153, R170, R157, P1 ;  /* 0x0000009daa997207 */ /* 0x000fc60000800000 */
[----:B------:R-:W-:Y:S01]  /*37790*/  IMAD.X R19, RZ, RZ, R156, P2 ;  /* 0x000000ffff137224 */ /* 0x000fe200010e069c */
[----:B------:R-:W-:Y:S01]  /*377a0*/  ISETP.GE.U32.AND P1, PT, R72, RZ, PT ;  /* 0x000000ff4800720c */ /* 0x000fe20003f26070 */
[----:B------:R-:W-:Y:S01]  /*377b0*/  IMAD.IADD R155, R179, 0x1, R73 ;  /* 0x00000001b39b7824 */ /* 0x000fe200078e0249 */
[----:B------:R-:W-:Y:S02]  /*377c0*/  IADD3 R75, P2, PT, R17, R72, RZ ;  /* 0x00000048114b7210 */ /* 0x000fe40007f5e0ff */
[----:B------:R-:W-:Y:S02]  /*377d0*/  ISETP.GT.U32.AND.EX P5, PT, R156, R19, PT, P5 ;  /* 0x000000139c00720c */ /* 0x000fe40003fa4150 */
[----:B------:R-:W-:Y:S01]  /*377e0*/  ISETP.GE.U32.AND.EX P1, PT, R155, R18, PT, P1 ;  /* 0x000000129b00720c */ /* 0x000fe20003f26110 */
[----:B------:R-:W-:Y:S01]  /*377f0*/  IMAD.X R155, R19, 0x1, R155, P2 ;  /* 0x00000001139b7824 */ /* 0x000fe200010e069b */
[----:B------:R-:W-:Y:S01]  /*37800*/  SEL R18, R154, R17, P5 ;  /* 0x000000119a127207 */ /* 0x000fe20002800000 */
[----:B------:R-:W-:Y:S01]  /*37810*/  IMAD.MOV.U32 R17, RZ, RZ, RZ ;  /* 0x000000ffff117224 */ /* 0x000fe200078e00ff */
[----:B------:R-:W-:-:S02]  /*37820*/  SEL R72, R156, R19, P5 ;  /* 0x000000139c487207 */ /* 0x000fc40002800000 */
[----:B------:R-:W-:Y:S01]  /*37830*/  ISETP.GT.U32.AND P2, PT, R151, R158, PT ;  /* 0x0000009e9700720c */ /* 0x000fe20003f44070 */
[----:B------:R-:W-:Y:S01]  /*37840*/  IMAD.WIDE.U32 R16, R13, R205, R16 ;  /* 0x000000cd0d107225 */ /* 0x000fe200078e0010 */
[----:B------:R-:W-:Y:S02]  /*37850*/  SEL R19, RZ, 0x1, P6 ;  /* 0x00000001ff137807 */ /* 0x000fe40003000000 */
[----:B------:R-:W-:Y:S01]  /*37860*/  ISETP.GT.U32.AND P5, PT, R18, R75, PT ;  /* 0x0000004b1200720c */ /* 0x000fe20003fa4070 */
[----:B------:R-:W-:Y:S01]  /*37870*/  IMAD.IADD R18, R178, 0x1, R17 ;  /* 0x00000001b2127824 */ /* 0x000fe200078e0211 */
[----:B------:R-:W-:Y:S02]  /*37880*/  SEL R151, RZ, 0x1, P3 ;  /* 0x00000001ff977807 */ /* 0x000fe40001800000 */
[----:B------:R-:W-:Y:S02]  /*37890*/  IADD3 R146, P3, P6, R19, R146, RZ ;  /* 0x0000009213927210 */ /* 0x000fe40007e7e0ff */
[----:B------:R-:W-:-:S02]  /*378a0*/  ISETP.GT.U32.AND.EX P2, PT, R153, R166, PT, P2 ;  /* 0x000000a69900720c */ /* 0x000fc40003f44120 */
[----:B------:R-:W-:Y:S02]  /*378b0*/  SEL R19, RZ, 0x1, P1 ;  /* 0x00000001ff137807 */ /* 0x000fe40000800000 */
[----:B------:R-:W-:Y:S02]  /*378c0*/  ISETP.GT.U32.AND.EX P5, PT, R72, R155, PT, P5 ;  /* 0x0000009b4800720c */ /* 0x000fe40003fa4150 */
[----:B------:R-:W-:Y:S02]  /*378d0*/  SEL R73, RZ, 0x1, !P2 ;  /* 0x00000001ff497807 */ /* 0x000fe40005000000 */
[----:B------:R-:W-:Y:S02]  /*378e0*/  IADD3 R17, P2, P1, R19, R16, RZ ;  /* 0x0000001013117210 */ /* 0x000fe4000795e0ff */
[----:B------:R-:W-:Y:S02]  /*378f0*/  SEL R16, RZ, 0x1, !P5 ;  /* 0x00000001ff107807 */ /* 0x000fe40006800000 */
[----:B------:R-:W-:-:S02]  /*37900*/  SEL R19, RZ, 0x1, P0 ;  /* 0x00000001ff137807 */ /* 0x000fc40000000000 */
[----:B------:R-:W-:Y:S02]  /*37910*/  IADD3.X R72, PT, PT, RZ, R74, R151, P3, P6 ;  /* 0x0000004aff487210 */ /* 0x000fe40001fec497 */
[----:B------:R-:W-:Y:S02]  /*37920*/  IADD3 R16, P3, PT, R16, R17, RZ ;  /* 0x0000001110107210 */ /* 0x000fe40007f7e0ff */
[----:B------:R-:W-:Y:S02]  /*37930*/  IADD3 R73, P0, PT, R73, R146, RZ ;  /* 0x0000009249497210 */ /* 0x000fe40007f1e0ff */
[----:B------:R-:W-:Y:S02]  /*37940*/  IADD3.X R17, PT, PT, RZ, R18, R19, P2, P1 ;  /* 0x00000012ff117210 */ /* 0x000fe400017e2413 */
[-C--:B------:R-:W-:Y:S01]  /*37950*/  IADD3 R74, P1, PT, R16, R73.reuse, RZ ;  /* 0x00000049104a7210 */ /* 0x080fe20007f3e0ff */
[----:B------:R-:W-:Y:S02]  /*37960*/  IMAD.X R18, RZ, RZ, R72, P0 ;  /* 0x000000ffff127224 */ /* 0x000fe400000e0648 */
[----:B------:R-:W-:Y:S01]  /*37970*/  IMAD.X R17, RZ, RZ, R17, P3 ;  /* 0x000000ffff117224 */ /* 0x000fe200018e0611 */
[----:B------:R-:W-:-:S03]  /*37980*/  ISETP.GE.U32.AND P0, PT, R74, R73, PT ;  /* 0x000000494a00720c */ /* 0x000fc60003f06070 */
[----:B------:R-:W-:Y:S01]  /*37990*/  IMAD.X R146, R17, 0x1, R18, P1 ;  /* 0x0000000111927824 */ /* 0x000fe200008e0612 */
[----:B------:R-:W-:Y:S01]  /*379a0*/  ISETP.NE.U32.AND P1, PT, R16, RZ, PT ;  /* 0x000000ff1000720c */ /* 0x000fe20003f25070 */
[----:B------:R-:W-:-:S03]  /*379b0*/  IMAD.MOV.U32 R16, RZ, RZ, RZ ;  /* 0x000000ffff107224 */ /* 0x000fc600078e00ff */
[----:B------:R-:W-:Y:S01]  /*379c0*/  ISETP.GE.U32.AND.EX P0, PT, R146, R18, PT, P0 ;  /* 0x000000129200720c */ /* 0x000fe20003f06100 */
[----:B------:R-:W-:-:S03]  /*379d0*/  IMAD.WIDE.U32 R18, R15, R203, RZ ;  /* 0x000000cb0f127225 */ /* 0x000fc600078e00ff */
[----:B------:R-:W-:Y:S01]  /*379e0*/  ISETP.NE.AND.EX P0, PT, R17, RZ, !P0, P1 ;  /* 0x000000ff1100720c */ /* 0x000fe20004705310 */
[----:B------:R-:W-:-:S03]  /*379f0*/  IMAD.IADD R19, R176, 0x1, R19 ;  /* 0x00000001b0137824 */ /* 0x000fc600078e0213 */
[----:B------:R-:W-:Y:S01]  /*37a00*/  SEL R159, RZ, 0x1, !P0 ;  /* 0x00000001ff9f7807 */ /* 0x000fe20004000000 */
[----:B------:R-:W-:-:S03]  /*37a10*/  IMAD.WIDE.U32 R72, R14, R205, R18 ;  /* 0x000000cd0e487225 */ /* 0x000fc600078e0012 */
[----:B------:R-:W-:Y:S01]  /*37a20*/  IADD3 R159, P0, PT, R159, R74, RZ ;  /* 0x0000004a9f9f7210 */ /* 0x000fe20007f1e0ff */
[----:B------:R-:W-:Y:S01]  /*37a30*/  IMAD.MOV.U32 R17, RZ, RZ, R72 ;  /* 0x000000ffff117224 */ /* 0x000fe200078e0048 */
[----:B------:R-:W-:Y:S01]  /*37a40*/  ISETP.GE.U32.AND P1, PT, R72, R18, PT ;  /* 0x000000124800720c */ /* 0x000fe20003f26070 */
[C---:B------:R-:W-:Y:S01]  /*37a50*/  IMAD.IADD R18, R177.reuse, 0x1, R73 ;  /* 0x00000001b1127824 */ /* 0x040fe200078e0249 */
[----:B------:R-:W-:Y:S01]  /*37a60*/  ISETP.GT.U32.AND P3, PT, R74, R159, PT ;  /* 0x0000009f4a00720c */ /* 0x000fe20003f64070 */
[----:B------:R-:W-:Y:S02]  /*37a70*/  IMAD.X R157, RZ, RZ, R146, P0 ;  /* 0x000000ffff9d7224 */ /* 0x000fe400000e0692 */
[----:B------:R-:W-:Y:S01]  /*37a80*/  IMAD.WIDE.U32 R16, R14, R203, R16 ;  /* 0x000000cb0e107225 */ /* 0x000fe200078e0010 */
[----:B------:R-:W-:Y:S02]  /*37a90*/  ISETP.GE.U32.AND.EX P1, PT, R18, R19, PT, P1 ;  /* 0x000000131200720c */ /* 0x000fe40003f26110 */
[----:B------:R-:W-:Y:S01]  /*37aa0*/  ISETP.GT.U32.AND.EX P3, PT, R146, R157, PT, P3 ;  /* 0x0000009d9200720c */ /* 0x000fe20003f64130 */
[----:B------:R-:W-:Y:S01]  /*37ab0*/  IMAD.IADD R17, R177, 0x1, R17 ;  /* 0x00000001b1117824 */ /* 0x000fe200078e0211 */
[----:B------:R-:W-:Y:S01]  /*37ac0*/  ISETP.GE.U32.AND P2, PT, R16, RZ, PT ;  /* 0x000000ff1000720c */ /* 0x000fe20003f46070 */
[----:B------:R-:W-:Y:S01]  /*37ad0*/  IMAD.MOV.U32 R19, RZ, RZ, RZ ;  /* 0x000000ffff137224 */ /* 0x000fe200078e00ff */
[----:B------:R-:W-:-:S02]  /*37ae0*/  SEL R74, R74, R159, P3 ;  /* 0x0000009f4a4a7207 */ /* 0x000fc40001800000 */
[----:B------:R-:W-:Y:S01]  /*37af0*/  IADD3 R159, P5, PT, R159, R16, RZ ;  /* 0x000000109f9f7210 */ /* 0x000fe20007fbe0ff */
[----:B------:R-:W-:Y:S01]  /*37b00*/  IMAD.WIDE.U32 R18, R15, R205, R18 ;  /* 0x000000cd0f127225 */ /* 0x000fe200078e0012 */
[----:B------:R-:W-:Y:S02]  /*37b10*/  SEL R16, R146, R157, P3 ;  /* 0x0000009d92107207 */ /* 0x000fe40001800000 */
[----:B------:R-:W-:Y:S01]  /*37b20*/  IADD3 R163, P3, PT, R155, R160, RZ ;  /* 0x000000a09ba37210 */ /* 0x000fe20007f7e0ff */
[----:B------:R-:W-:Y:S01]  /*37b30*/  IMAD.X R157, R157, 0x1, R17, P5 ;  /* 0x000000019d9d7824 */ /* 0x000fe200028e0611 */
[----:B------:R-:W-:Y:S01]  /*37b40*/  ISETP.GT.U32.AND P0, PT, R74, R159, PT ;  /* 0x0000009f4a00720c */ /* 0x000fe20003f04070 */
[----:B------:R-:W-:Y:S01]  /*37b50*/  IMAD.IADD R151, R176, 0x1, R19 ;  /* 0x00000001b0977824 */ /* 0x000fe200078e0213 */
        /* <DEDUP_REMOVED lines=61> */
.L_x_192:
[----:B------:R-:W-:Y:S05]  /*37f30*/  BSYNC.RELIABLE B11 ;  /* 0x00000000000b7941 */ /* 0x000fea0003800100 */
.L_x_191:
        /* <DEDUP_REMOVED lines=38> */
.L_x_193:
[----:B------:R-:W-:Y:S05]  /*381a0*/  BSYNC.RECONVERGENT B9 ;  /* 0x0000000000097941 */ /* 0x000fea0003800200 */
.L_x_190:
        /* <DEDUP_REMOVED lines=109> */
.L_x_196:
[----:B------:R-:W-:Y:S05]  /*38880*/  BSYNC.RELIABLE B11 ;  /* 0x00000000000b7941 */ /* 0x000fea0003800100 */
.L_x_195:
        /* <DEDUP_REMOVED lines=38> */
.L_x_197:
[----:B------:R-:W-:Y:S05]  /*38af0*/  BSYNC.RECONVERGENT B9 ;  /* 0x0000000000097941 */ /* 0x000fea0003800200 */
.L_x_194:
[-C--:B------:R-:W-:Y:S01]  /*38b00*/  IMAD.WIDE.U32 R146, R129, R213.reuse, RZ ;  /* 0x000000d581927225 */ /* 0x080fe200078e00ff */
[----:B------:R-:W-:Y:S01]  /*38b10*/  UMOV UR4, URZ ;  /* 0x000000ff00047c82 */ /* 0x000fe20008000000 */
[----:B------:R-:W-:Y:S01]  /*38b20*/  UMOV UR6, URZ ;  /* 0x000000ff00067c82 */ /* 0x000fe20008000000 */
[----:B------:R-:W-:Y:S01]  /*38b30*/  UMOV UR5, URZ ;  /* 0x000000ff00057c82 */ /* 0x000fe20008000000 */
[----:B------:R-:W-:Y:S01]  /*38b40*/  VIADD R147, R147, UR4 ;  /* 0x0000000493937c36 */ /* 0x000fe20008000000 */
[----:B------:R-:W-:Y:S01]  /*38b50*/  CS2R R156, SRZ ;  /* 0x00000000009c7805 */ /* 0x000fe2000001ff00 */
[----:B------:R-:W-:Y:S01]  /*38b60*/  IMAD.WIDE.U32 R18, R125, R213, RZ ;  /* 0x000000d57d127225 */ /* 0x000fe200078e00ff */
[----:B------:R-:W-:Y:S04]  /*38b70*/  BSSY.RECONVERGENT B9, `(.L_x_198) ;  /* 0x000026d000097945 */ /* 0x000fe80003800200 */
[----:B------:R-:W-:Y:S01]  /*38b80*/  BSSY.RELIABLE B11, `(.L_x_199) ;  /* 0x00002450000b7945 */ /* 0x000fe20003800100 */
[----:B------:R-:W-:-:S04]  /*38b90*/  IMAD.WIDE.U32 R74, R114, R175, R146 ;  /* 0x000000af724a7225 */ /* 0x000fc800078e0092 */
[----:B------:R-:W-:Y:S01]  /*38ba0*/  VIADD R19, R19, UR6 ;  /* 0x0000000613137c36 */ /* 0x000fe20008000000 */
[----:B------:R-:W-:Y:S01]  /*38bb0*/  ISETP.GE.U32.AND P2, PT, R74, R146, PT ;  /* 0x000000924a00720c */ /* 0x000fe20003f46070 */
[----:B------:R-:W-:Y:S02]  /*38bc0*/  IMAD.MOV.U32 R162, RZ, RZ, RZ ;  /* 0x000000ffffa27224 */ /* 0x000fe400078e00ff */
[----:B------:R-:W-:Y:S02]  /*38bd0*/  IMAD.MOV.U32 R163, RZ, RZ, R74 ;  /* 0x000000ffffa37224 */ /* 0x000fe400078e004a */
        /* <DEDUP_REMOVED lines=11> */
[----:B------:R-:W-:Y:S02]  /*38c90*/  IMAD.MOV.U32 R17, RZ, RZ, RZ ;  /* 0x000000ffff117224 */ /* 0x000fe400078e00ff */
[----:B------:R-:W-:Y:S01]  /*38ca0*/  IMAD.IADD R18, R156, 0x1, R73 ;  /* 0x000000019c127824 */ /* 0x000fe200078e0249 */
[----:B------:R-:W-:Y:S01]  /*38cb0*/  SEL R73, RZ, 0x1, P2 ;  /* 0x00000001ff497807 */ /* 0x000fe20001000000 */
[----:B------:R-:W-:Y:S01]  /*38cc0*/  IMAD.MOV.U32 R144, RZ, RZ, RZ ;  /* 0x000000ffff907224 */ /* 0x000fe200078e00ff */
[----:B------:R-:W-:Y:S01]  /*38cd0*/  ISETP.GE.U32.AND P2, PT, R150, RZ, PT ;  /* 0x000000ff9600720c */ /* 0x000fe20003f46070 */
[----:B------:R-:W-:Y:S01]  /*38ce0*/  IMAD.WIDE.U32 R158, R117, R213, RZ ;  /* 0x000000d5759e7225 */ /* 0x000fe200078e00ff */
[----:B------:R-:W-:Y:S02]  /*38cf0*/  SEL R219, RZ, 0x1, P0 ;  /* 0x00000001ffdb7807 */ /* 0x000fe40000000000 */
[----:B------:R-:W-:Y:S01]  /*38d00*/  ISETP.GE.U32.AND.EX P5, PT, R18, R19, PT, P5 ;  /* 0x000000131200720c */ /* 0x000fe20003fa6150 */
[----:B------:R-:W-:-:S02]  /*38d10*/  IMAD.IADD R221, R156, 0x1, R151 ;  /* 0x000000019cdd7824 */ /* 0x000fc400078e0297 */
[----:B------:R-:W-:Y:S01]  /*38d20*/  IMAD.WIDE.U32 R74, R129, R175, R16 ;  /* 0x000000af814a7225 */ /* 0x000fe200078e0010 */
[----:B------:R-:W-:Y:S02]  /*38d30*/  SEL R147, RZ, 0x1, P5 ;  /* 0x00000001ff937807 */ /* 0x000fe40002800000 */
[----:B------:R-:W-:Y:S01]  /*38d40*/  ISETP.GE.U32.AND.EX P2, PT, R221, R72, PT, P2 ;  /* 0x00000048dd00720c */ /* 0x000fe20003f46120 */
[----:B------:R-:W-:Y:S01]  /*38d50*/  IMAD.WIDE.U32 R148, R121, R213, RZ ;  /* 0x000000d579947225 */ /* 0x000fe200078e00ff */
[----:B------:R-:W-:Y:S02]  /*38d60*/  IADD3 R219, P6, P0, R219, R74, RZ ;  /* 0x0000004adbdb7210 */ /* 0x000fe400078de0ff */
[----:B------:R-:W-:Y:S01]  /*38d70*/  SEL R217, RZ, 0x1, P2 ;  /* 0x00000001ffd97807 */ /* 0x000fe20001000000 */
[----:B------:R-:W-:Y:S02]  /*38d80*/  IMAD.IADD R159, R144, 0x1, R159 ;  /* 0x00000001909f7824 */ /* 0x000fe400078e029f */
[----:B------:R-:W-:-:S02]  /*38d90*/  IMAD.MOV.U32 R19, RZ, RZ, RZ ;  /* 0x000000ffff137224 */ /* 0x000fc400078e00ff */
[----:B------:R-:W-:Y:S02]  /*38da0*/  IMAD.IADD R149, R157, 0x1, R149 ;  /* 0x000000019d957824 */ /* 0x000fe400078e0295 */
[----:B------:R-:W-:Y:S02]  /*38db0*/  VIADD R140, R75, UR4 ;  /* 0x000000044b8c7c36 */ /* 0x000fe40008000000 */
[----:B------:R-:W-:-:S03]  /*38dc0*/  IMAD.WIDE.U32 R152, R129, R165, RZ ;  /* 0x000000a581987225 */ /* 0x000fc600078e00ff */
[----:B------:R-:W-:Y:S01]  /*38dd0*/  IADD3.X R140, PT, PT, RZ, R140, R73, P6, P0 ;  /* 0x0000008cff8c7210 */ /* 0x000fe200037e0449 */
[----:B------:R-:W-:-:S04]  /*38de0*/  IMAD.WIDE.U32 R74, R115, R175, R158 ;  /* 0x000000af734a7225 */ /* 0x000fc800078e009e */
[----:B------:R-:W-:Y:S01]  /*38df0*/  IMAD.WIDE.U32 R18, R125, R175, R18 ;  /* 0x000000af7d127225 */ /* 0x000fe200078e0012 */
[----:B------:R-:W-:-:S03]  /*38e00*/  ISETP.GE.U32.AND P2, PT, R74, R158, PT ;  /* 0x0000009e4a00720c */ /* 0x000fc60003f46070 */
[----:B------:R-:W-:Y:S01]  /*38e10*/  IMAD.WIDE.U32 R160, R119, R175, R148 ;  /* 0x000000af77a07225 */ /* 0x000fe200078e0094 */
[----:B------:R-:W-:-:S03]  /*38e20*/  IADD3 R217, P5, P6, R217, R18, RZ ;  /* 0x00000012d9d97210 */ /* 0x000fc60007ebe0ff */
[----:B------:R-:W-:Y:S01]  /*38e30*/  VIADD R153, R153, UR4 ;  /* 0x0000000499997c36 */ /* 0x000fe20008000000 */
[----:B------:R-:W-:Y:S01]  /*38e40*/  ISETP.GE.U32.AND P3, PT, R160, R148, PT ;  /* 0x00000094a000720c */ /* 0x000fe20003f66070 */
[----:B------:R-:W-:Y:S02]  /*38e50*/  VIADD R158, R19, UR6 ;  /* 0x00000006139e7c36 */ /* 0x000fe40008000000 */
[----:B------:R-:W-:Y:S02]  /*38e60*/  IMAD.MOV.U32 R18, RZ, RZ, RZ ;  /* 0x000000ffff127224 */ /* 0x000fe400078e00ff */
[----:B------:R-:W-:Y:S01]  /*38e70*/  IMAD.MOV.U32 R19, RZ, RZ, R160 ;  /* 0x000000ffff137224 */ /* 0x000fe200078e00a0 */
[----:B------:R-:W-:Y:S01]  /*38e80*/  IADD3.X R158, PT, PT, RZ, R158, R147, P5, P6 ;  /* 0x0000009eff9e7210 */ /* 0x000fe20002fec493 */
[----:B------:R-:W-:-:S04]  /*38e90*/  IMAD.WIDE.U32 R154, R114, R171, R152 ;  /* 0x000000ab729a7225 */ /* 0x000fc800078e0098 */
[----:B------:R-:W-:Y:S01]  /*38ea0*/  IMAD.MOV.U32 R142, RZ, RZ, RZ ;  /* 0x000000ffff8e7224 */ /* 0x000fe200078e00ff */
[----:B------:R-:W-:Y:S01]  /*38eb0*/  ISETP.GE.U32.AND P1, PT, R154, R152, PT ;  /* 0x000000989a00720c */ /* 0x000fe20003f26070 */
[----:B------:R-:W-:-:S04]  /*38ec0*/  IMAD.WIDE.U32 R18, R119, R213, R18 ;  /* 0x000000d577127225 */ /* 0x000fc800078e0012 */
[----:B------:R-:W-:Y:S01]  /*38ed0*/  IMAD.MOV.U32 R146, RZ, RZ, RZ ;  /* 0x000000ffff927224 */ /* 0x000fe200078e00ff */
[----:B------:R-:W-:Y:S01]  /*38ee0*/  ISETP.GE.U32.AND P5, PT, R18, RZ, PT ;  /* 0x000000ff1200720c */ /* 0x000fe20003fa6070 */
[----:B------:R-:W-:Y:S02]  /*38ef0*/  IMAD.MOV.U32 R147, RZ, RZ, R154 ;  /* 0x000000ffff937224 */ /* 0x000fe400078e009a */
[C---:B------:R-:W-:Y:S02]  /*38f00*/  IMAD.IADD R148, R142.reuse, 0x1, R161 ;  /* 0x000000018e947824 */ /* 0x040fe400078e02a1 */
[----:B------:R-:W-:Y:S02]  /*38f10*/  IMAD.IADD R151, R142, 0x1, R19 ;  /* 0x000000018e977824 */ /* 0x000fe400078e0213 */
[----:B------:R-:W-:Y:S01]  /*38f20*/  IMAD.WIDE.U32 R146, R114, R165, R146 ;  /* 0x000000a572927225 */ /* 0x000fe200078e0092 */
[----:B------:R-:W-:Y:S02]  /*38f30*/  ISETP.GE.U32.AND.EX P3, PT, R148, R149, PT, P3 ;  /* 0x000000959400720c */ /* 0x000fe40003f66130 */
[----:B------:R-:W-:Y:S01]  /*38f40*/  ISETP.GE.U32.AND.EX P5, PT, R151, R160, PT, P5 ;  /* 0x000000a09700720c */ /* 0x000fe20003fa6150 */
[----:B------:R-:W-:Y:S01]  /*38f50*/  VIADD R152, R155, UR5 ;  /* 0x000000059b987c36 */ /* 0x000fe20008000000 */
[----:B------:R-:W-:Y:S01]  /*38f60*/  ISETP.GE.U32.AND P6, PT, R146, RZ, PT ;  /* 0x000000ff9200720c */ /* 0x000fe20003fc6070 */
[----:B------:R-:W-:Y:S01]  /*38f70*/  IMAD.WIDE.U32 R16, R125, R165, RZ ;  /* 0x000000a57d107225 */ /* 0x000fe200078e00ff */
[----:B------:R-:W-:-:S02]  /*38f80*/  SEL R19, RZ, 0x1, P5 ;  /* 0x00000001ff137807 */ /* 0x000fc40002800000 */
[----:B------:R-:W-:Y:S01]  /*38f90*/  ISETP.GE.U32.AND.EX P1, PT, R152, R153, PT, P1 ;  /* 0x000000999800720c */ /* 0x000fe20003f26110 */
[----:B------:R-:W-:Y:S01]  /*38fa0*/  IMAD.MOV.U32 R149, RZ, RZ, RZ ;  /* 0x000000ffff957224 */ /* 0x000fe200078e00ff */
[----:B------:R-:W-:Y:S01]  /*38fb0*/  SEL R215, RZ, 0x1, P3 ;  /* 0x00000001ffd77807 */ /* 0x000fe20001800000 */
[----:B------:R-:W-:Y:S02]  /*38fc0*/  VIADD R147, R147, UR5 ;  /* 0x0000000593937c36 */ /* 0x000fe40008000000 */
[----:B------:R-:W-:Y:S02]  /*38fd0*/  VIADD R17, R17, UR6 ;  /* 0x0000000611117c36 */ /* 0x000fe40008000000 */
[----:B------:R-:W-:Y:S01]  /*38fe0*/  IMAD.WIDE.U32 R160, R121, R175, R148 ;  /* 0x000000af79a07225 */ /* 0x000fe200078e0094 */
[----:B------:R-:W-:-:S03]  /*38ff0*/  ISETP.GE.U32.AND.EX P5, PT, R147, R154, PT, P6 ;  /* 0x0000009a9300720c */ /* 0x000fc60003fa6160 */
[----:B------:R-:W-:Y:S01]  /*39000*/  IMAD.MOV.U32 R153, RZ, RZ, RZ ;  /* 0x000000ffff997224 */ /* 0x000fe200078e00ff */
[----:B------:R-:W-:Y:S01]  /*39010*/  IADD3 R166, P3, P6, R19, R160, RZ ;  /* 0x000000a013a67210 */ /* 0x000fe20007e7e0ff */
[----:B------:R-:W-:Y:S01]  /*39020*/  IMAD.WIDE.U32 R72, R123, R171, R16 ;  /* 0x000000ab7b487225 */ /* 0x000fe200078e0010 */
[----:B------:R-:W-:-:S03]  /*39030*/  SEL R19, RZ, 0x1, P5 ;  /* 0x00000001ff137807 */ /* 0x000fc60002800000 */
[----:B------:R-:W-:Y:S01]  /*39040*/  IMAD.IADD R168, R157, 0x1, R161 ;  /* 0x000000019da87824 */ /* 0x000fe200078e02a1 */
[----:B------:R-:W-:Y:S01]  /*39050*/  ISETP.GE.U32.AND P0, PT, R72, R16, PT ;  /* 0x000000104800720c */ /* 0x000fe20003f06070 */
[----:B------:R-:W-:-:S03]  /*39060*/  IMAD.WIDE.U32 R154, R129, R171, R152 ;  /* 0x000000ab819a7225 */ /* 0x000fc600078e0098 */
[----:B------:R-:W-:Y:S01]  /*39070*/  IADD3.X R168, PT, PT, RZ, R168, R215, P3, P6 ;  /* 0x000000a8ffa87210 */ /* 0x000fe20001fec4d7 */
[----:B------:R-:W-:Y:S01]  /*39080*/  VIADD R16, R155, UR4 ;  /* 0x000000049b107c36 */ /* 0x000fe20008000000 */
[----:B------:R-:W-:Y:S01]  /*39090*/  IADD3 R160, P5, P6, R19, R154, RZ ;  /* 0x0000009a13a07210 */ /* 0x000fe20007ebe0ff */
[----:B------:R-:W-:Y:S01]  /*390a0*/  IMAD.MOV.U32 R154, RZ, RZ, RZ ;  /* 0x000000ffff9a7224 */ /* 0x000fe200078e00ff */
[----:B------:R-:W-:Y:S01]  /*390b0*/  SEL R19, RZ, 0x1, P1 ;  /* 0x00000001ff137807 */ /* 0x000fe20000800000 */
[----:B------:R-:W-:Y:S01]  /*390c0*/  IMAD.MOV.U32 R155, RZ, RZ, R72 ;  /* 0x000000ffff9b7224 */ /* 0x000fe200078e0048 */
[----:B------:R-:W-:Y:S01]  /*390d0*/  IADD3 R161, P1, PT, R219, R150, RZ ;  /* 0x00000096dba17210 */ /* 0x000fe20007f3e0ff */
[----:B------:R-:W-:Y:S01]  /*390e0*/  IMAD.WIDE.U32 R148, R121, R165, RZ ;  /* 0x000000a579947225 */ /* 0x000fe200078e00ff */
[----:B------:R-:W-:Y:S02]  /*390f0*/  IADD3.X R150, PT, PT, RZ, R16, R19, P5, P6 ;  /* 0x00000010ff967210 */ /* 0x000fe40002fec413 */
[----:B------:R-:W-:Y:S01]  /*39100*/  ISETP.GE.U32.AND P6, PT, R161, R219, PT ;  /* 0x000000dba100720c */ /* 0x000fe20003fc6070 */
[----:B------:R-:W-:-:S04]  /*39110*/  IMAD.WIDE.U32 R154, R123, R165, R154 ;  /* 0x000000a57b9a7225 */ /* 0x000fc800078e009a */
[----:B------:R-:W-:Y:S01]  /*39120*/  IMAD.IADD R16, R156, 0x1, R73 ;  /* 0x000000019c107824 */ /* 0x000fe200078e0249 */
[----:B------:R-:W-:Y:S01]  /*39130*/  ISETP.GE.U32.AND P5, PT, R154, RZ, PT ;  /* 0x000000ff9a00720c */ /* 0x000fe20003fa6070 */
[----:B------:R-:W-:Y:S01]  /*39140*/  IMAD.X R221, R221, 0x1, R140, P1 ;  /* 0x00000001dddd7824 */ /* 0x000fe200008e068c */
[----:B------:R-:W-:Y:S01]  /*39150*/  IADD3 R170, P1, PT, R161, R146, RZ ;  /* 0x00000092a1aa7210 */ /* 0x000fe20007f3e0ff */
        /* <DEDUP_REMOVED lines=14> */
[----:B------:R-:W-:Y:S01]  /*39240*/  VIADD R155, R17, UR6 ;  /* 0x00000006119b7c36 */ /* 0x000fe20008000000 */
[----:B------:R-:W-:Y:S01]  /*39250*/  IADD3 R174, P5, P6, R19, R16, RZ ;  /* 0x0000001013ae7210 */ /* 0x000fe20007ebe0ff */
[----:B------:R-:W-:Y:S01]  /*39260*/  IMAD.WIDE.U32 R16, R129, R169, RZ ;  /* 0x000000a981107225 */ /* 0x000fe200078e00ff */
[----:B------:R-:W-:Y:S02]  /*39270*/  SEL R140, RZ, 0x1, P0 ;  /* 0x00000001ff8c7807 */ /* 0x000fe40000000000 */
[----:B------:R-:W-:Y:S01]  /*39280*/  SEL R161, RZ, 0x1, P1 ;  /* 0x00000001ffa17807 */ /* 0x000fe20000800000 */
[----:B------:R-:W-:Y:S01]  /*39290*/  VIADD R17, R17, UR4 ;  /* 0x0000000411117c36 */ /* 0x000fe20008000000 */
[----:B------:R-:W-:Y:S01]  /*392a0*/  IADD3 R217, P0, PT, R148, R217, RZ ;  /* 0x000000d994d97210 */ /* 0x000fe20007f1e0ff */
[----:B------:R-:W-:Y:S01]  /*392b0*/  IMAD.WIDE.U32 R72, R117, R165, RZ ;  /* 0x000000a575487225 */ /* 0x000fe200078e00ff */
[----:B------:R-:W-:-:S02]  /*392c0*/  IADD3.X R155, PT, PT, RZ, R155, R140, P5, P6 ;  /* 0x0000009bff9b7210 */ /* 0x000fc40002fec48c */
[----:B------:R-:W-:Y:S01]  /*392d0*/  IADD3 R161, P6, PT, R161, R160, RZ ;  /* 0x000000a0a1a17210 */ /* 0x000fe20007fde0ff */
[----:B------:R-:W-:Y:S01]  /*392e0*/  IMAD.X R208, RZ, RZ, R158, P0 ;  /* 0x000000ffffd07224 */ /* 0x000fe200000e069e */
[----:B------:R-:W-:Y:S01]  /*392f0*/  IADD3 R210, P5, PT, R217, R18, RZ ;  /* 0x00000012d9d27210 */ /* 0x000fe20007fbe0ff */
[----:B------:R-:W-:-:S04]  /*39300*/  IMAD.WIDE.U32 R18, R114, R167, R16 ;  /* 0x000000a772127225 */ /* 0x000fc800078e0010 */
[----:B------:R-:W-:Y:S01]  /*39310*/  IMAD.X R150, RZ, RZ, R150, P6 ;  /* 0x000000ffff967224 */ /* 0x000fe200030e0696 */
[----:B------:R-:W-:Y:S01]  /*39320*/  IADD3 R219, P6, PT, R161, R210, RZ ;  /* 0x000000d2a1db7210 */ /* 0x000fe20007fde0ff */
[----:B------:R-:W-:Y:S01]  /*39330*/  IMAD.X R221, R151, 0x1, R208, P5 ;  /* 0x0000000197dd7824 */ /* 0x000fe200028e06d0 */
[----:B------:R-:W-:Y:S01]  /*39340*/  ISETP.GE.U32.AND P0, PT, R18, R16, PT ;  /* 0x000000101200720c */ /* 0x000fe20003f06070 */
[----:B------:R-:W-:Y:S01]  /*39350*/  IMAD.MOV.U32 R160, RZ, RZ, RZ ;  /* 0x000000ffffa07224 */ /* 0x000fe200078e00ff */
[----:B------:R-:W-:Y:S01]  /*39360*/  ISETP.NE.U32.AND P5, PT, R161, RZ, PT ;  /* 0x000000ffa100720c */ /* 0x000fe20003fa5070 */
[----:B------:R-:W-:Y:S01]  /*39370*/  IMAD.X R16, R150, 0x1, R221, P6 ;  /* 0x0000000196107824 */ /* 0x000fe200030e06dd */
[----:B------:R-:W-:Y:S01]  /*39380*/  ISETP.GE.U32.AND P6, PT, R219, R210, PT ;  /* 0x000000d2db00720c */ /* 0x000fe20003fc6070 */
[----:B------:R-:W-:Y:S02]  /*39390*/  IMAD.MOV.U32 R161, RZ, RZ, R74 ;  /* 0x000000ffffa17224 */ /* 0x000fe400078e004a */
[----:B------:R-:W-:Y:S01]  /*393a0*/  IMAD.MOV.U32 R140, RZ, RZ, RZ ;  /* 0x000000ffff8c7224 */ /* 0x000fe200078e00ff */
[----:B------:R-:W-:Y:S01]  /*393b0*/  ISETP.GE.U32.AND.EX P6, PT, R16, R221, PT, P6 ;  /* 0x000000dd1000720c */ /* 0x000fe20003fc6160 */
[----:B------:R-:W-:-:S02]  /*393c0*/  IMAD.IADD R73, R144, 0x1, R73 ;  /* 0x0000000190497824 */ /* 0x000fc400078e0249 */
[----:B------:R-:W-:Y:S01]  /*393d0*/  IMAD.WIDE.U32 R160, R115, R213, R160 ;  /* 0x000000d573a07225 */ /* 0x000fe200078e00a0 */
[----:B------:R-:W-:-:S03]  /*393e0*/  ISETP.NE.AND.EX P5, PT, R150, RZ, !P6, P5 ;  /* 0x000000ff9600720c */ /* 0x000fc600077a5350 */
[----:B------:R-:W-:Y:S01]  /*393f0*/  IMAD.IADD R158, R140, 0x1, R75 ;  /* 0x000000018c9e7824 */ /* 0x000fe200078e024b */
[----:B------:R-:W-:Y:S01]  /*39400*/  ISETP.GE.U32.AND P6, PT, R160, RZ, PT ;  /* 0x000000ffa000720c */ /* 0x000fe20003fc6070 */
[----:B------:R-:W-:Y:S02]  /*39410*/  IMAD.MOV.U32 R150, RZ, RZ, RZ ;  /* 0x000000ffff967224 */ /* 0x000fe400078e00ff */
[----:B------:R-:W-:Y:S01]  /*39420*/  IMAD.MOV.U32 R151, RZ, RZ, R152 ;  /* 0x000000ffff977224 */ /* 0x000fe200078e0098 */
[----:B------:R-:W-:Y:S01]  /*39430*/  ISETP.GE.U32.AND.EX P2, PT, R158, R159, PT, P2 ;  /* 0x0000009f9e00720c */ /* 0x000fe20003f46120 */
[----:B------:R-:W-:-:S03]  /*39440*/  IMAD.WIDE.U32 R146, R115, R171, R72 ;  /* 0x000000ab73927225 */ /* 0x000fc600078e0048 */
[----:B------:R-:W-:Y:S01]  /*39450*/  SEL R202, RZ, 0x1, P2 ;  /* 0x00000001ffca7807 */ /* 0x000fe20001000000 */
[----:B------:R-:W-:Y:S01]  /*39460*/  IMAD.IADD R213, R140, 0x1, R161 ;  /* 0x000000018cd57824 */ /* 0x000fe200078e02a1 */
[----:B------:R-:W-:Y:S01]  /*39470*/  ISETP.GE.U32.AND P1, PT, R146, R72, PT ;  /* 0x000000489200720c */ /* 0x000fe20003f26070 */
[----:B------:R-:W-:-:S03]  /*39480*/  IMAD.WIDE.U32 R150, R119, R165, R150 ;  /* 0x000000a577967225 */ /* 0x000fc600078e0096 */
[----:B------:R-:W-:Y:S01]  /*39490*/  ISETP.GE.U32.AND.EX P6, PT, R213, R74, PT, P6 ;  /* 0x0000004ad500720c */ /* 0x000fe20003fc6160 */
[----:B------:R-:W-:Y:S01]  /*394a0*/  IMAD.MOV.U32 R159, RZ, RZ, RZ ;  /* 0x000000ffff9f7224 */ /* 0x000fe200078e00ff */
[----:B------:R-:W-:Y:S01]  /*394b0*/  ISETP.GE.U32.AND P2, PT, R150, RZ, PT ;  /* 0x000000ff9600720c */ /* 0x000fe20003f46070 */
[----:B------:R-:W-:Y:S02]  /*394c0*/  IMAD.IADD R148, R142, 0x1, R153 ;  /* 0x000000018e947824 */ /* 0x000fe400078e0299 */
[----:B------:R-:W-:Y:S02]  /*394d0*/  IMAD.IADD R72, R140, 0x1, R147 ;  /* 0x000000018c487824 */ /* 0x000fe400078e0293 */
[----:B------:R-:W-:Y:S01]  /*394e0*/  IMAD.IADD R151, R142, 0x1, R151 ;  /* 0x000000018e977824 */ /* 0x000fe200078e0297 */
[----:B------:R-:W-:Y:S01]  /*394f0*/  ISETP.GE.U32.AND.EX P3, PT, R148, R149, PT, P3 ;  /* 0x000000959400720c */ /* 0x000fe20003f66130 */
[----:B------:R-:W-:Y:S01]  /*39500*/  IMAD.WIDE.U32 R158, R117, R175, R158 ;  /* 0x000000af759e7225 */ /* 0x000fe200078e009e */
[----:B------:R-:W-:-:S02]  /*39510*/  SEL R175, RZ, 0x1, P6 ;  /* 0x00000001ffaf7807 */ /* 0x000fc40003000000 */
[----:B------:R-:W-:Y:S01]  /*39520*/  ISETP.GE.U32.AND.EX P1, PT, R72, R73, PT, P1 ;  /* 0x000000494800720c */ /* 0x000fe20003f26110 */
[----:B------:R-:W-:Y:S01]  /*39530*/  IMAD.IADD R153, R144, 0x1, R159 ;  /* 0x0000000190997824 */ /* 0x000fe200078e029f */
[----:B------:R-:W-:Y:S01]  /*39540*/  ISETP.GE.U32.AND.EX P2, PT, R151, R152, PT, P2 ;  /* 0x000000989700720c */ /* 0x000fe20003f46120 */
[----:B------:R-:W-:Y:S01]  /*39550*/  IMAD.MOV.U32 R149, RZ, RZ, RZ ;  /* 0x000000ffff957224 */ /* 0x000fe200078e00ff */
[----:B------:R-:W-:Y:S01]  /*39560*/  SEL R152, RZ, 0x1, !P5 ;  /* 0x00000001ff987807 */ /* 0x000fe20006800000 */
[----:B------:R-:W-:Y:S01]  /*39570*/  IMAD.MOV.U32 R73, RZ, RZ, RZ ;  /* 0x000000ffff497224 */ /* 0x000fe200078e00ff */
[----:B------:R-:W-:Y:S01]  /*39580*/  IADD3 R175, P5, P6, R175, R158, RZ ;  /* 0x0000009eafaf7210 */ /* 0x000fe20007ebe0ff */
[----:B------:R-:W-:Y:S01]  /*39590*/  IMAD.WIDE.U32 R148, R121, R171, R148 ;  /* 0x000000ab79947225 */ /* 0x000fe200078e0094 */
[----:B------:R-:W-:-:S03]  /*395a0*/  SEL R147, RZ, 0x1, P2 ;  /* 0x00000001ff937807 */ /* 0x000fc60001000000 */
[----:B------:R-:W-:Y:S01]  /*395b0*/  IMAD.WIDE.U32 R72, R117, R171, R72 ;  /* 0x000000ab75487225 */ /* 0x000fe200078e0048 */
[----:B------:R-:W-:Y:S02]  /*395c0*/  IADD3.X R171, PT, PT, RZ, R153, R202, P5, P6 ;  /* 0x00000099ffab7210 */ /* 0x000fe40002fec4ca */
[----:B------:R-:W-:Y:S01]  /*395d0*/  IADD3 R152, P5, PT, R152, R219, RZ ;  /* 0x000000db98987210 */ /* 0x000fe20007fbe0ff */
[----:B------:R-:W-:Y:S01]  /*395e0*/  IMAD.MOV.U32 R74, RZ, RZ, RZ ;  /* 0x000000ffff4a7224 */ /* 0x000fe200078e00ff */
[----:B------:R-:W-:Y:S01]  /*395f0*/  IADD3 R204, P2, P6, R147, R148, RZ ;  /* 0x0000009493cc7210 */ /* 0x000fe20007e5e0ff */
[----:B------:R-:W-:Y:S01]  /*39600*/  IMAD.MOV.U32 R75, RZ, RZ, R146 ;  /* 0x000000ffff4b7224 */ /* 0x000fe200078e0092 */
[----:B------:R-:W-:Y:S01]  /*39610*/  SEL R147, RZ, 0x1, P3 ;  /* 0x00000001ff937807 */ /* 0x000fe20001800000 */
[----:B------:R-:W-:Y:S02]  /*39620*/  IMAD.IADD R202, R157, 0x1, R149 ;  /* 0x000000019dca7824 */ /* 0x000fe400078e0295 */
[----:B------:R-:W-:-:S03]  /*39630*/  IMAD.WIDE.U32 R74, R115, R165, R74 ;  /* 0x000000a5734a7225 */ /* 0x000fc600078e004a */
[----:B------:R-:W-:Y:S01]  /*39640*/  IADD3.X R202, PT, PT, RZ, R202, R147, P2, P6 ;  /* 0x000000caffca7210 */ /* 0x000fe200017ec493 */
[----:B------:R-:W-:Y:S01]  /*39650*/  IMAD.X R149, RZ, RZ, R16, P5 ;  /* 0x000000ffff957224 */ /* 0x000fe200028e0610 */
[----:B------:R-:W-:Y:S01]  /*39660*/  ISETP.GT.U32.AND P5, PT, R219, R152, PT ;  /* 0x00000098db00720c */ /* 0x000fe20003fa4070 */
[----:B------:R-:W-:Y:S01]  /*39670*/  IMAD.IADD R75, R140, 0x1, R75 ;  /* 0x000000018c4b7824 */ /* 0x000fe200078e024b */
[----:B------:R-:W-:Y:S01]  /*39680*/  ISETP.GE.U32.AND P3, PT, R74, RZ, PT ;  /* 0x000000ff4a00720c */ /* 0x000fe20003f66070 */
[----:B------:R-:W-:Y:S01]  /*39690*/  IMAD.IADD R165, R144, 0x1, R73 ;  /* 0x0000000190a57824 */ /* 0x000fe200078e0249 */
[----:B------:R-:W-:Y:S01]  /*396a0*/  ISETP.GT.U32.AND.EX P5, PT, R16, R149, PT, P5 ;  /* 0x000000951000720c */ /* 0x000fe20003fa4150 */
[----:B------:R-:W-:Y:S01]  /*396b0*/  IMAD.MOV.U32 R158, RZ, RZ, RZ ;  /* 0x000000ffff9e7224 */ /* 0x000fe200078e00ff */
[----:B------:R-:W-:Y:S01]  /*396c0*/  ISETP.GE.U32.AND P2, PT, R210, R217, PT ;  /* 0x000000d9d200720c */ /* 0x000fe20003f46070 */
[----:B------:R-:W-:Y:S01]  /*396d0*/  IMAD.MOV.U32 R159, RZ, RZ, R18 ;  /* 0x000000ffff9f7224 */ /* 0x000fe200078e0012 */
[----:B------:R-:W-:Y:S01]  /*396e0*/  IADD3 R217, P6, PT, R152, R154, RZ ;  /* 0x0000009a98d97210 */ /* 0x000fe20007fde0ff */
[----:B------:R-:W-:Y:S01]  /*396f0*/  VIADD R154, R19, UR5 ;  /* 0x00000005139a7c36 */ /* 0x000fe20008000000 */
[----:B------:R-:W-:Y:S01]  /*39700*/  ISETP.GE.U32.AND.EX P3, PT, R75, R146, PT, P3 ;  /* 0x000000924b00720c */ /* 0x000fe20003f66130 */
[----:B------:R-:W-:Y:S01]  /*39710*/  IMAD.WIDE.U32 R146, R125, R169, RZ ;  /* 0x000000a97d927225 */ /* 0x000fe200078e00ff */
[----:B------:R-:W-:-:S02]  /*39720*/  SEL R148, R219, R152, P5 ;  /* 0x00000098db947207 */ /* 0x000fc40002800000 */
[----:B------:R-:W-:Y:S01]  /*39730*/  ISETP.GE.U32.AND.EX P2, PT, R221, R208, PT, P2 ;  /* 0x000000d0dd00720c */ /* 0x000fe20003f46120 */
[----:B------:R-:W-:Y:S01]  /*39740*/  IMAD.X R208, R149, 0x1, R215, P6 ;  /* 0x0000000195d07824 */ /* 0x000fe200030e06d7 */
[----:B------:R-:W-:Y:S01]  /*39750*/  SEL R161, RZ, 0x1, P3 ;  /* 0x00000001ffa17807 */ /* 0x000fe20001800000 */
[----:B------:R-:W-:Y:S01]  /*39760*/  VIADD R147, R147, UR6 ;  /* 0x0000000693937c36 */ /* 0x000fe20008000000 */
[----:B------:R-:W-:Y:S01]  /*39770*/  SEL R149, R16, R149, P5 ;  /* 0x0000009510957207 */ /* 0x000fe20002800000 */
[----:B------:R-:W-:Y:S01]  /*39780*/  IMAD.WIDE.U32 R158, R114, R169, R158 ;  /* 0x000000a9729e7225 */ /* 0x000fe200078e009e */
[----:B------:R-:W-:Y:S02]  /*39790*/  ISETP.GT.U32.AND P3, PT, R148, R217, PT ;  /* 0x000000d99400720c */ /* 0x000fe40003f64070 */
[----:B------:R-:W-:Y:S01]  /*397a0*/  SEL R153, RZ, 0x1, P2 ;  /* 0x00000001ff997807 */ /* 0x000fe20001000000 */
[----:B------:R-:W-:Y:S01]  /*397b0*/  VIADD R159, R159, UR5 ;  /* 0x000000059f9f7c36 */ /* 0x000fe20008000000 */
[----:B------:R-:W-:Y:S01]  /*397c0*/  ISETP.GT.U32.AND.EX P3, PT, R149, R208, PT, P3 ;  /* 0x000000d09500720c */ /* 0x000fe20003f64130 */
[----:B------:R-:W-:Y:S01]  /*397d0*/  IMAD.WIDE.U32 R148, R123, R167, R146 ;  /* 0x000000a77b947225 */ /* 0x000fe200078e0092 */
[----:B------:R-:W-:-:S02]  /*397e0*/  IADD3 R161, P6, P5, R161, R72, RZ ;  /* 0x00000048a1a17210 */ /* 0x000fc40007dde0ff */
[----:B------:R-:W-:Y:S01]  /*397f0*/  IADD3 R210, P2, PT, R153, R166, RZ ;  /* 0x000000a699d27210 */ /* 0x000fe20007f5e0ff */
[----:B------:R-:W-:Y:S01]  /*39800*/  IMAD.WIDE.U32 R72, R121, R169, RZ ;  /* 0x000000a979487225 */ /* 0x000fe200078e00ff */
[----:B------:R-:W-:Y:S02]  /*39810*/  SEL R16, RZ, 0x1, P1 ;  /* 0x00000001ff107807 */ /* 0x000fe40000800000 */
[----:B------:R-:W-:Y:S01]  /*39820*/  SEL R153, RZ, 0x1, !P3 ;  /* 0x00000001ff997807 */ /* 0x000fe20005800000 */
[----:B------:R-:W-:Y:S01]  /*39830*/  IMAD.X R168, RZ, RZ, R168, P2 ;  /* 0x000000ffffa87224 */ /* 0x000fe200010e06a8 */
[----:B------:R-:W-:Y:S01]  /*39840*/  IADD3.X R165, PT, PT, RZ, R165, R16, P6, P5 ;  /* 0x000000a5ffa57210 */ /* 0x000fe200037ea410 */
[----:B------:R-:W-:Y:S01]  /*39850*/  IMAD.IADD R73, R157, 0x1, R73 ;  /* 0x000000019d497824 */ /* 0x000fe200078e0249 */
[----:B------:R-:W-:Y:S02]  /*39860*/  IADD3 R215, P3, PT, R210, R160, RZ ;  /* 0x000000a0d2d77210 */ /* 0x000fe40007f7e0ff */
[----:B------:R-:W-:Y:S01]  /*39870*/  IADD3 R174, P5, PT, R153, R174, RZ ;  /* 0x000000ae99ae7210 */ /* 0x000fe20007fbe0ff */
[----:B------:R-:W-:Y:S01]  /*39880*/  IMAD.WIDE.U32 R152, R119, R167, R72 ;  /* 0x000000a777987225 */ /* 0x000fe200078e0048 */
[----:B------:R-:W-:-:S02]  /*39890*/  ISETP.GE.U32.AND P1, PT, R148, R146, PT ;  /* 0x000000929400720c */ /* 0x000fc40003f26070 */
[-C--:B------:R-:W-:Y:S01]  /*398a0*/  IADD3 R146, P2, PT, R174, R215.reuse, RZ ;  /* 0x000000d7ae927210 */ /* 0x080fe20007f5e0ff */
[----:B------:R-:W-:Y:S01]  /*398b0*/  IMAD.X R166, R213, 0x1, R168, P3 ;  /* 0x00000001d5a67824 */ /* 0x000fe200018e06a8 */
[----:B------:R-:W-:Y:S01]  /*398c0*/  ISETP.GE.U32.AND P3, PT, R158, RZ, PT ;  /* 0x000000ff9e00720c */ /* 0x000fe20003f66070 */
[----:B------:R-:W-:Y:S01]  /*398d0*/  IMAD.X R16, RZ, RZ, R155, P5 ;  /* 0x000000ffff107224 */ /* 0x000fe200028e069b */
[----:B------:R-:W-:Y:S01]  /*398e0*/  ISETP.GE.U32.AND P5, PT, R146, R215, PT ;  /* 0x000000d79200720c */ /* 0x000fe20003fa6070 */
[----:B------:R-:W-:Y:S01]  /*398f0*/  IMAD.MOV.U32 R155, RZ, RZ, RZ ;  /* 0x000000ffff9b7224 */ /* 0x000fe200078e00ff */
[----:B------:R-:W-:Y:S01]  /*39900*/  ISETP.NE.U32.AND P6, PT, R174, RZ, PT ;  /* 0x000000ffae00720c */ /* 0x000fe20003fc5070 */
[----:B------:R-:W-:Y:S01]  /*39910*/  IMAD.X R213, R16, 0x1, R166, P2 ;  /* 0x0000000110d57824 */ /* 0x000fe200010e06a6 */
[----:B------:R-:W-:Y:S01]  /*39920*/  ISETP.GE.U32.AND.EX P3, PT, R159, R18, PT, P3 ;  /* 0x000000129f00720c */ /* 0x000fe20003f66130 */
[----:B------:R-:W-:Y:S01]  /*39930*/  IMAD.WIDE.U32 R18, R129, R167, R154 ;  /* 0x000000a781127225 */ /* 0x000fe200078e009a */
[----:B------:R-:W-:-:S02]  /*39940*/  ISETP.GE.U32.AND.EX P0, PT, R154, R17, PT, P0 ;  /* 0x000000119a00720c */ /* 0x000fc40003f06100 */
[----:B------:R-:W-:Y:S01]  /*39950*/  ISETP.GE.U32.AND.EX P5, PT, R213, R166, PT, P5 ;  /* 0x000000a6d500720c */ /* 0x000fe20003fa6150 */
[----:B------:R-:W-:Y:S01]  /*39960*/  IMAD.MOV.U32 R154, RZ, RZ, RZ ;  /* 0x000000ffff9a7224 */ /* 0x000fe200078e00ff */
[----:B------:R-:W-:Y:S02]  /*39970*/  SEL R17, RZ, 0x1, P3 ;  /* 0x00000001ff117807 */ /* 0x000fe40001800000 */
[----:B------:R-:W-:Y:S02]  /*39980*/  ISETP.NE.AND.EX P5, PT, R16, RZ, !P5, P6 ;  /* 0x000000ff1000720c */ /* 0x000fe40006fa5360 */
[----:B------:R-:W-:Y:S02]  /*39990*/  IADD3 R158, P6, PT, R217, R158, RZ ;  /* 0x0000009ed99e7210 */ /* 0x000fe40007fde0ff */
[----:B------:R-:W-:Y:S01]  /*399a0*/  ISETP.GE.U32.AND P2, PT, R152, R72, PT ;  /* 0x000000489800720c */ /* 0x000fe20003f46070 */
[----:B------:R-:W-:Y:S01]  /*399b0*/  VIADD R72, R19, UR4 ;  /* 0x0000000413487c36 */ /* 0x000fe20008000000 */
[----:B------:R-:W-:Y:S01]  /*399c0*/  SEL R155, RZ, 0x1, !P5 ;  /* 0x00000001ff9b7807 */ /* 0x000fe20006800000 */
[----:B------:R-:W-:Y:S01]  /*399d0*/  IMAD.X R159, R159, 0x1, R208, P6 ;  /* 0x000000019f9f7824 */ /* 0x000fe200030e06d0 */
[----:B------:R-:W-:-:S02]  /*399e0*/  IADD3 R19, P5, P3, R17, R18, RZ ;  /* 0x0000001211137210 */ /* 0x000fc40007bbe0ff */
[----:B------:R-:W-:Y:S02]  /*399f0*/  SEL R17, RZ, 0x1, P0 ;  /* 0x00000001ff117807 */ /* 0x000fe40000000000 */
[----:B------:R-:W-:Y:S02]  /*39a00*/  ISETP.GE.U32.AND P0, PT, R158, R217, PT ;  /* 0x000000d99e00720c */ /* 0x000fe40003f06070 */
[----:B------:R-:W-:Y:S02]  /*39a10*/  IADD3 R155, P6, PT, R155, R146, RZ ;  /* 0x000000929b9b7210 */ /* 0x000fe40007fde0ff */
[----:B------:R-:W-:Y:S01]  /*39a20*/  IADD3.X R72, PT, PT, RZ, R72, R17, P5, P3 ;  /* 0x00000048ff487210 */ /* 0x000fe20002fe6411 */
[----:B------:R-:W-:Y:S01]  /*39a30*/  IMAD.WIDE.U32 R16, R129, R173, RZ ;  /* 0x000000ad81107225 */ /* 0x000fe200078e00ff */
[----:B------:R-:W-:Y:S02]  /*39a40*/  ISETP.GE.U32.AND P3, PT, R215, R210, PT ;  /* 0x000000d2d700720c */ /* 0x000fe40003f66070 */
[----:B------:R-:W-:Y:S01]  /*39a50*/  ISETP.GE.U32.AND.EX P5, PT, R159, R208, PT, P0 ;  /* 0x000000d09f00720c */ /* 0x000fe20003fa6100 */
[----:B------:R-:W-:Y:S01]  /*39a60*/  IMAD.X R160, RZ, RZ, R213, P6 ;  /* 0x000000ffffa07224 */ /* 0x000fe200030e06d5 */
[----:B------:R-:W-:Y:S01]  /*39a70*/  ISETP.GE.U32.AND.EX P3, PT, R166, R168, PT, P3 ;  /* 0x000000a8a600720c */ /* 0x000fe20003f66130 */
[----:B------:R-:W-:Y:S01]  /*39a80*/  VIADD R17, R17, UR4 ;  /* 0x0000000411117c36 */ /* 0x000fe20008000000 */
[----:B------:R-:W-:-:S02]  /*39a90*/  ISETP.GT.U32.AND P0, PT, R146, R155, PT ;  /* 0x0000009b9200720c */ /* 0x000fc40003f04070 */
[----:B------:R-:W-:Y:S02]  /*39aa0*/  SEL R166, RZ, 0x1, P5 ;  /* 0x00000001ffa67807 */ /* 0x000fe40002800000 */
[----:B------:R-:W-:Y:S01]  /*39ab0*/  IADD3 R217, P5, PT, R155, R150, RZ ;  /* 0x000000969bd97210 */ /* 0x000fe20007fbe0ff */
[----:B------:R-:W-:Y:S01]  /*39ac0*/  IMAD.IADD R150, R156, 0x1, R149 ;  /* 0x000000019c967824 */ /* 0x000fe200078e0295 */
[CC--:B------:R-:W-:Y:S02]  /*39ad0*/  ISETP.GT.U32.AND.EX P0, PT, R213.reuse, R160.reuse, PT, P0 ;  /* 0x000000a0d500720c */ /* 0x0c0fe40003f04100 */
[----:B------:R-:W-:Y:S01]  /*39ae0*/  IADD3 R166, P6, PT, R166, R19, RZ ;  /* 0x00000013a6a67210 */ /* 0x000fe20007fde0ff */
[----:B------:R-:W-:Y:S01]  /*39af0*/  IMAD.X R219, R160, 0x1, R151, P5 ;  /* 0x00000001a0db7824 */ /* 0x000fe200028e0697 */
[----:B------:R-:W-:Y:S01]  /*39b00*/  SEL R146, R146, R155, P0 ;  /* 0x0000009b92927207 */ /* 0x000fe20000000000 */
[----:B------:R-:W-:Y:S01]  /*39b10*/  IMAD.MOV.U32 R155, RZ, RZ, R148 ;  /* 0x000000ffff9b7224 */ /* 0x000fe200078e0094 */
[----:B------:R-:W-:Y:S01]  /*39b20*/  SEL R160, R213, R160, P0 ;  /* 0x000000a0d5a07207 */ /* 0x000fe20000000000 */
[----:B------:R-:W-:Y:S01]  /*39b30*/  IMAD.X R72, RZ, RZ, R72, P6 ;  /* 0x000000ffff487224 */ /* 0x000fe200030e0648 */
[C---:B------:R-:W-:Y:S01]  /*39b40*/  ISETP.NE.U32.AND P5, PT, R166.reuse, RZ, PT ;  /* 0x000000ffa600720c */ /* 0x040fe20003fa5070 */
[----:B------:R-:W-:Y:S01]  /*39b50*/  IMAD.WIDE.U32 R154, R123, R169, R154 ;  /* 0x000000a97b9a7225 */ /* 0x000fe200078e009a */
[----:B------:R-:W-:-:S02]  /*39b60*/  IADD3 R166, P0, PT, R166, R217, RZ ;  /* 0x000000d9a6a67210 */ /* 0x000fc40007f1e0ff */
[----:B------:R-:W-:Y:S01]  /*39b70*/  ISETP.GE.U32.AND.EX P1, PT, R150, R147, PT, P1 ;  /* 0x000000939600720c */ /* 0x000fe20003f26110 */
[----:B------:R-:W-:Y:S01]  /*39b80*/  IMAD.IADD R213, R156, 0x1, R155 ;  /* 0x000000019cd57824 */ /* 0x000fe200078e029b */
[----:B------:R-:W-:Y:S01]  /*39b90*/  ISETP.GE.U32.AND P6, PT, R166, R217, PT ;  /* 0x000000d9a600720c */ /* 0x000fe20003fc6070 */
[----:B------:R-:W-:Y:S01]  /*39ba0*/  IMAD.X R215, R72, 0x1, R219, P0 ;  /* 0x0000000148d77824 */ /* 0x000fe200000e06db */
[----:B------:R-:W-:Y:S01]  /*39bb0*/  ISETP.GE.U32.AND P0, PT, R154, RZ, PT ;  /* 0x000000ff9a00720c */ /* 0x000fe20003f06070 */
[----:B------:R-:W-:Y:S01]  /*39bc0*/  IMAD.MOV.U32 R151, RZ, RZ, RZ ;  /* 0x000000ffff977224 */ /* 0x000fe200078e00ff */
[----:B------:R-:W-:Y:S01]  /*39bd0*/  SEL R168, RZ, 0x1, P3 ;  /* 0x00000001ffa87807 */ /* 0x000fe20001800000 */
[----:B------:R-:W-:Y:S01]  /*39be0*/  IMAD.WIDE.U32 R18, R114, R164, R16 ;  /* 0x000000a472127225 */ /* 0x000fe200078e0010 */
[----:B------:R-:W-:Y:S02]  /*39bf0*/  ISETP.GE.U32.AND.EX P6, PT, R215, R219, PT, P6 ;  /* 0x000000dbd700720c */ /* 0x000fe40003fc6160 */
[----:B------:R-:W-:Y:S01]  /*39c00*/  ISETP.GE.U32.AND.EX P0, PT, R213, R148, PT, P0 ;  /* 0x00000094d500720c */ /* 0x000fe20003f06100 */
[----:B------:R-:W-:Y:S01]  /*39c10*/  IMAD.WIDE.U32 R148, R125, R167, R150 ;  /* 0x000000a77d947225 */ /* 0x000fe200078e0096 */
[----:B------:R-:W-:-:S02]  /*39c20*/  ISETP.NE.AND.EX P5, PT, R72, RZ, !P6, P5 ;  /* 0x000000ff4800720c */ /* 0x000fc400077a5350 */
[----:B------:R-:W-:Y:S01]  /*39c30*/  ISETP.GT.U32.AND P6, PT, R146, R217, PT ;  /* 0x000000d99200720c */ /* 0x000fe20003fc4070 */
[----:B------:R-:W-:Y:S01]  /*39c40*/  IMAD.MOV.U32 R146, RZ, RZ, RZ ;  /* 0x000000ffff927224 */ /* 0x000fe200078e00ff */
[----:B------:R-:W-:Y:S02]  /*39c50*/  SEL R147, RZ, 0x1, P0 ;  /* 0x00000001ff937807 */ /* 0x000fe40000000000 */
[----:B------:R-:W-:Y:S01]  /*39c60*/  ISETP.GT.U32.AND.EX P6, PT, R160, R219, PT, P6 ;  /* 0x000000dba000720c */ /* 0x000fe20003fc4160 */
[----:B------:R-:W-:Y:S01]  /*39c70*/  VIADD R160, R149, UR6 ;  /* 0x0000000695a07c36 */ /* 0x000fe20008000000 */
[----:B------:R-:W-:Y:S02]  /*39c80*/  SEL R72, RZ, 0x1, !P5 ;  /* 0x00000001ff487807 */ /* 0x000fe40006800000 */
[----:B------:R-:W-:Y:S01]  /*39c90*/  ISETP.GE.U32.AND P3, PT, R18, R16, PT ;  /* 0x000000101200720c */ /* 0x000fe20003f66070 */
[----:B------:R-:W-:Y:S01]  /*39ca0*/  VIADD R16, R19, UR5 ;  /* 0x0000000513107c36 */ /* 0x000fe20008000000 */
[----:B------:R-:W-:-:S02]  /*39cb0*/  IADD3 R148, P5, P0, R147, R148, RZ ;  /* 0x0000009493947210 */ /* 0x000fc400078be0ff */
[----:B------:R-:W-:Y:S02]  /*39cc0*/  SEL R147, RZ, 0x1, !P6 ;  /* 0x00000001ff937807 */ /* 0x000fe40007000000 */
[----:B------:R-:W-:Y:S02]  /*39cd0*/  SEL R19, RZ, 0x1, P1 ;  /* 0x00000001ff137807 */ /* 0x000fe40000800000 */
[----:B------:R-:W-:Y:S01]  /*39ce0*/  IADD3 R204, P6, PT, R147, R204, RZ ;  /* 0x000000cc93cc7210 */ /* 0x000fe20007fde0ff */
[----:B------:R-:W-:Y:S01]  /*39cf0*/  IMAD.MOV.U32 R147, RZ, RZ, R18 ;  /* 0x000000ffff937224 */ /* 0x000fe200078e0012 */
[----:B------:R-:W-:Y:S02]  /*39d00*/  ISETP.GE.U32.AND.EX P3, PT, R16, R17, PT, P3 ;  /* 0x000000111000720c */ /* 0x000fe40003f66130 */
[----:B------:R-:W-:Y:S01]  /*39d10*/  IADD3.X R160, PT, PT, RZ, R160, R19, P5, P0 ;  /* 0x000000a0ffa07210 */ /* 0x000fe20002fe0413 */
[----:B------:R-:W-:Y:S01]  /*39d20*/  IMAD.X R202, RZ, RZ, R202, P6 ;  /* 0x000000ffffca7224 */ /* 0x000fe200030e06ca */
[----:B------:R-:W-:Y:S01]  /*39d30*/  IADD3 R17, P1, PT, R72, R166, RZ ;  /* 0x000000a648117210 */ /* 0x000fe20007f3e0ff */
[----:B------:R-:W-:Y:S01]  /*39d40*/  IMAD.WIDE.U32 R146, R114, R173, R146 ;  /* 0x000000ad72927225 */ /* 0x000fe200078e0092 */
[----:B------:R-:W-:-:S02]  /*39d50*/  IADD3 R175, P0, PT, R168, R175, RZ ;  /* 0x000000afa8af7210 */ /* 0x000fc40007f1e0ff */
[----:B------:R-:W-:Y:S01]  /*39d60*/  IADD3 R155, P5, PT, R17, R154, RZ ;  /* 0x0000009a119b7210 */ /* 0x000fe20007fbe0ff */
[----:B------:R-:W-:Y:S01]  /*39d70*/  IMAD.X R72, RZ, RZ, R215, P1 ;  /* 0x000000ffff487224 */ /* 0x000fe200008e06d7 */
[----:B------:R-:W-:Y:S01]  /*39d80*/  IADD3 R174, P6, PT, R204, R175, RZ ;  /* 0x000000afccae7210 */ /* 0x000fe20007fde0ff */
[----:B------:R-:W-:Y:S01]  /*39d90*/  IMAD.X R171, RZ, RZ, R171, P0 ;  /* 0x000000ffffab7224 */ /* 0x000fe200000e06ab */
[----:B------:R-:W-:Y:S01]  /*39da0*/  ISETP.GT.U32.AND P0, PT, R166, R17, PT ;  /* 0x00000011a600720c */ /* 0x000fe20003f04070 */
[----:B------:R-:W-:Y:S01]  /*39db0*/  IMAD.X R154, R72, 0x1, R213, P5 ;  /* 0x00000001489a7824 */ /* 0x000fe200028e06d5 */
[----:B------:R-:W-:Y:S01]  /*39dc0*/  ISETP.NE.U32.AND P5, PT, R204, RZ, PT ;  /* 0x000000ffcc00720c */ /* 0x000fe20003fa5070 */
[----:B------:R-:W-:Y:S01]  /*39dd0*/  IMAD.X R217, R202, 0x1, R171, P6 ;  /* 0x00000001cad97824 */ /* 0x000fe200030e06ab */
[----:B------:R-:W-:Y:S01]  /*39de0*/  ISETP.GE.U32.AND P6, PT, R174, R175, PT ;  /* 0x000000afae00720c */ /* 0x000fe20003fc6070 */
[----:B------:R-:W-:Y:S01]  /*39df0*/  VIADD R149, R147, UR5 ;  /* 0x0000000593957c36 */ /* 0x000fe20008000000 */
[----:B------:R-:W-:-:S02]  /*39e00*/  ISETP.GT.U32.AND.EX P0, PT, R215, R72, PT, P0 ;  /* 0x00000048d700720c */ /* 0x000fc40003f04100 */
[----:B------:R-:W-:Y:S02]  /*39e10*/  ISETP.GE.U32.AND.EX P6, PT, R217, R171, PT, P6 ;  /* 0x000000abd900720c */ /* 0x000fe40003fc6160 */
        /* <DEDUP_REMOVED lines=8> */
[----:B------:R-:W-:Y:S02]  /*39ea0*/  IADD3 R175, P6, PT, R175, R174, RZ ;  /* 0x000000aeafaf7210 */ /* 0x000fe40007fde0ff */
[----:B------:R-:W-:Y:S01]  /*39eb0*/  ISETP.GE.U32.AND P1, PT, R146, RZ, PT ;  /* 0x000000ff9200720c */ /* 0x000fe20003f26070 */
[----:B------:R-:W-:Y:S01]  /*39ec0*/  VIADD R150, R17, UR4 ;  /* 0x0000000411967c36 */ /* 0x000fe20008000000 */
[----:B------:R-:W-:Y:S01]  /*39ed0*/  SEL R17, RZ, 0x1, !P0 ;  /* 0x00000001ff117807 */ /* 0x000fe20004000000 */
[----:B------:R-:W-:Y:S01]  /*39ee0*/  IMAD.X R168, RZ, RZ, R217, P6 ;  /* 0x000000ffffa87224 */ /* 0x000fe200030e06d9 */
[----:B------:R-:W-:Y:S01]  /*39ef0*/  ISETP.GE.U32.AND.EX P1, PT, R149, R18, PT, P1 ;  /* 0x000000129500720c */ /* 0x000fe20003f26110 */
[----:B------:R-:W-:Y:S01]  /*39f00*/  IMAD.WIDE.U32 R18, R125, R173, RZ ;  /* 0x000000ad7d127225 */ /* 0x000fe200078e00ff */
[----:B------:R-:W-:-:S02]  /*39f10*/  IADD3 R171, P0, PT, R175, R74, RZ ;  /* 0x0000004aafab7210 */ /* 0x000fc40007f1e0ff */
[----:B------:R-:W-:Y:S01]  /*39f20*/  IADD3 R74, P6, PT, R17, R148, RZ ;  /* 0x00000094114a7210 */ /* 0x000fe20007fde0ff */
[----:B------:R-:W-:Y:S01]  /*39f30*/  VIADD R19, R19, UR6 ;  /* 0x0000000613137c36 */ /* 0x000fe20008000000 */
[----:B------:R-:W-:Y:S01]  /*39f40*/  SEL R147, RZ, 0x1, P1 ;  /* 0x00000001ff937807 */ /* 0x000fe20000800000 */
[----:B------:R-:W-:Y:S01]  /*39f50*/  IMAD.X R166, R168, 0x1, R75, P0 ;  /* 0x00000001a8a67824 */ /* 0x000fe200000e064b */
[----:B------:R-:W-:Y:S01]  /*39f60*/  SEL R151, RZ, 0x1, P3 ;  /* 0x00000001ff977807 */ /* 0x000fe20001800000 */
[----:B------:R-:W-:Y:S01]  /*39f70*/  IMAD.X R75, RZ, RZ, R160, P6 ;  /* 0x000000ffff4b7224 */ /* 0x000fe200030e06a0 */
[----:B------:R-:W-:Y:S01]  /*39f80*/  IADD3 R160, P3, PT, R74, R171, RZ ;  /* 0x000000ab4aa07210 */ /* 0x000fe20007f7e0ff */
[----:B------:R-:W-:Y:S01]  /*39f90*/  IMAD.IADD R72, R142, 0x1, R153 ;  /* 0x000000018e487824 */ /* 0x000fe200078e0299 */
[----:B------:R-:W-:Y:S01]  /*39fa0*/  IADD3 R147, P1, P5, R147, R16, RZ ;  /* 0x0000001093937210 */ /* 0x000fe20007d3e0ff */
[----:B------:R-:W-:Y:S01]  /*39fb0*/  IMAD.WIDE.U32 R16, R123, R164, R18 ;  /* 0x000000a47b107225 */ /* 0x000fe200078e0012 */
[----:B------:R-:W-:-:S02]  /*39fc0*/  IADD3 R148, P6, PT, R155, R146, RZ ;  /* 0x000000929b947210 */ /* 0x000fc40007fde0ff */
[----:B------:R-:W-:Y:S01]  /*39fd0*/  IADD3.X R150, PT, PT, RZ, R150, R151, P1, P5 ;  /* 0x00000096ff967210 */ /* 0x000fe20000fea497 */
[----:B------:R-:W-:Y:S01]  /*39fe0*/  IMAD.X R146, R75, 0x1, R166, P3 ;  /* 0x000000014b927824 */ /* 0x000fe200018e06a6 */
[----:B------:R-:W-:Y:S01]  /*39ff0*/  ISETP.GE.U32.AND P1, PT, R160, R171, PT ;  /* 0x000000aba000720c */ /* 0x000fe20003f26070 */
[----:B------:R-:W-:Y:S01]  /*3a000*/  IMAD.X R149, R149, 0x1, R154, P6 ;  /* 0x0000000195957824 */ /* 0x000fe200030e069a */
[----:B------:R-:W-:Y:S01]  /*3a010*/  ISETP.NE.U32.AND P5, PT, R74, RZ, PT ;  /* 0x000000ff4a00720c */ /* 0x000fe20003fa5070 */
[----:B------:R-:W-:Y:S01]  /*3a020*/  IMAD.MOV.U32 R74, RZ, RZ, RZ ;  /* 0x000000ffff4a7224 */ /* 0x000fe200078e00ff */
[----:B------:R-:W-:Y:S02]  /*3a030*/  ISETP.GE.U32.AND.EX P1, PT, R146, R166, PT, P1 ;  /* 0x000000a69200720c */ /* 0x000fe40003f26110 */
[----:B------:R-:W-:Y:S01]  /*3a040*/  ISETP.GE.U32.AND P0, PT, R16, R18, PT ;  /* 0x000000121000720c */ /* 0x000fe20003f06070 */
[----:B------:R-:W-:Y:S01]  /*3a050*/  IMAD.IADD R18, R156, 0x1, R17 ;  /* 0x000000019c127824 */ /* 0x000fe200078e0211 */
[----:B------:R-:W-:Y:S01]  /*3a060*/  ISETP.NE.AND.EX P1, PT, R75, RZ, !P1, P5 ;  /* 0x000000ff4b00720c */ /* 0x000fe20004f25350 */
[----:B------:R-:W-:Y:S01]  /*3a070*/  IMAD.MOV.U32 R75, RZ, RZ, R152 ;  /* 0x000000ffff4b7224 */ /* 0x000fe200078e0098 */
[----:B------:R-:W-:-:S02]  /*3a080*/  ISETP.GT.U32.AND P5, PT, R174, R175, PT ;  /* 0x000000afae00720c */ /* 0x000fc40003fa4070 */
[----:B------:R-:W-:Y:S01]  /*3a090*/  ISETP.GE.U32.AND.EX P0, PT, R18, R19, PT, P0 ;  /* 0x000000131200720c */ /* 0x000fe20003f06100 */
[----:B------:R-:W-:Y:S01]  /*3a0a0*/  IMAD.WIDE.U32 R74, R119, R169, R74 ;  /* 0x000000a9774a7225 */ /* 0x000fe200078e004a */
[----:B------:R-:W-:Y:S02]  /*3a0b0*/  SEL R19, RZ, 0x1, !P1 ;  /* 0x00000001ff137807 */ /* 0x000fe40004800000 */
[----:B------:R-:W-:Y:S01]  /*3a0c0*/  ISETP.GE.U32.AND.EX P3, PT, R72, R73, PT, P2 ;  /* 0x000000494800720c */ /* 0x000fe20003f66120 */
[----:B------:R-:W-:Y:S01]  /*3a0d0*/  IMAD.IADD R17, R142, 0x1, R75 ;  /* 0x000000018e117824 */ /* 0x000fe200078e024b */
[----:B------:R-:W-:Y:S02]  /*3a0e0*/  ISETP.GT.U32.AND.EX P1, PT, R217, R168, PT, P5 ;  /* 0x000000a8d900720c */ /* 0x000fe40003f24150 */
[----:B------:R-:W-:Y:S02]  /*3a0f0*/  ISETP.GE.U32.AND P2, PT, R148, R155, PT ;  /* 0x0000009b9400720c */ /* 0x000fe40003f46070 */
[----:B------:R-:W-:-:S02]  /*3a100*/  IADD3 R19, P5, PT, R19, R160, RZ ;  /* 0x000000a013137210 */ /* 0x000fc40007fbe0ff */
[----:B------:R-:W-:Y:S02]  /*3a110*/  ISETP.GE.U32.AND.EX P2, PT, R149, R154, PT, P2 ;  /* 0x0000009a9500720c */ /* 0x000fe40003f46120 */
[----:B------:R-:W-:Y:S01]  /*3a120*/  SEL R73, R174, R175, P1 ;  /* 0x000000afae497207 */ /* 0x000fe20000800000 */
[----:B------:R-:W-:Y:S01]  /*3a130*/  IMAD.X R75, RZ, RZ, R146, P5 ;  /* 0x000000ffff4b7224 */ /* 0x000fe200028e0692 */
[----:B------:R-:W-:Y:S02]  /*3a140*/  SEL R153, R217, R168, P1 ;  /* 0x000000a8d9997207 */ /* 0x000fe40000800000 */
[----:B------:R-:W-:Y:S02]  /*3a150*/  IADD3 R151, P5, PT, R19, R74, RZ ;  /* 0x0000004a13977210 */ /* 0x000fe40007fbe0ff */
[----:B------:R-:W-:Y:S02]  /*3a160*/  ISETP.GE.U32.AND P1, PT, R74, RZ, PT ;  /* 0x000000ff4a00720c */ /* 0x000fe40003f26070 */
[----:B------:R-:W-:Y:S01]  /*3a170*/  ISETP.GT.U32.AND P6, PT, R160, R19, PT ;  /* 0x00000013a000720c */ /* 0x000fe20003fc4070 */
[----:B------:R-:W-:Y:S01]  /*3a180*/  IMAD.X R154, R75, 0x1, R17, P5 ;  /* 0x000000014b9a7824 */ /* 0x000fe200028e0611 */
[----:B------:R-:W-:-:S02]  /*3a190*/  SEL R74, RZ, 0x1, P2 ;  /* 0x00000001ff4a7807 */ /* 0x000fc40001000000 */
[----:B------:R-:W-:Y:S02]  /*3a1a0*/  ISETP.GT.U32.AND.EX P6, PT, R146, R75, PT, P6 ;  /* 0x0000004b9200720c */ /* 0x000fe40003fc4160 */
[----:B------:R-:W-:Y:S02]  /*3a1b0*/  IADD3 R74, P5, PT, R74, R147, RZ ;  /* 0x000000934a4a7210 */ /* 0x000fe40007fbe0ff */
[----:B------:R-:W-:Y:S02]  /*3a1c0*/  ISETP.GE.U32.AND.EX P1, PT, R17, R152, PT, P1 ;  /* 0x000000981100720c */ /* 0x000fe40003f26110 */
[----:B------:R-:W-:Y:S01]  /*3a1d0*/  SEL R152, RZ, 0x1, P3 ;  /* 0x00000001ff987807 */ /* 0x000fe20001800000 */
[----:B------:R-:W-:Y:S01]  /*3a1e0*/  IMAD.X R17, RZ, RZ, R150, P5 ;  /* 0x000000ffff117224 */ /* 0x000fe200028e0696 */
[----:B------:R-:W-:Y:S02]  /*3a1f0*/  SEL R19, R160, R19, P6 ;  /* 0x00000013a0137207 */ /* 0x000fe40003000000 */
[----:B------:R-:W-:-:S02]  /*3a200*/  SEL R75, R146, R75, P6 ;  /* 0x0000004b924b7207 */ /* 0x000fc40003000000 */
[C---:B------:R-:W-:Y:S02]  /*3a210*/  ISETP.NE.U32.AND P3, PT, R74.reuse, RZ, PT ;  /* 0x000000ff4a00720c */ /* 0x040fe40003f65070 */
[----:B------:R-:W-:Y:S02]  /*3a220*/  IADD3 R74, P6, PT, R74, R151, RZ ;  /* 0x000000974a4a7210 */ /* 0x000fe40007fde0ff */
[----:B------:R-:W-:Y:S01]  /*3a230*/  ISETP.GT.U32.AND P2, PT, R73, R171, PT ;  /* 0x000000ab4900720c */ /* 0x000fe20003f44070 */
[----:B------:R-:W-:Y:S01]  /*3a240*/  IMAD.MOV.U32 R73, RZ, RZ, RZ ;  /* 0x000000ffff497224 */ /* 0x000fe200078e00ff */
[----:B------:R-:W-:Y:S01]  /*3a250*/  ISETP.GE.U32.AND P5, PT, R74, R151, PT ;  /* 0x000000974a00720c */ /* 0x000fe20003fa6070 */
[----:B------:R-:W-:Y:S01]  /*3a260*/  IMAD.X R146, R17, 0x1, R154, P6 ;  /* 0x0000000111927824 */ /* 0x000fe200030e069a */
[----:B------:R-:W-:Y:S01]  /*3a270*/  SEL R147, RZ, 0x1, P1 ;  /* 0x00000001ff937807 */ /* 0x000fe20000800000 */
[----:B------:R-:W-:Y:S01]  /*3a280*/  IMAD.WIDE.U32 R72, R121, R167, R72 ;  /* 0x000000a779487225 */ /* 0x000fe200078e0048 */
[----:B------:R-:W-:-:S02]  /*3a290*/  ISETP.GT.U32.AND P1, PT, R19, R151, PT ;  /* 0x000000971300720c */ /* 0x000fc40003f24070 */
[----:B------:R-:W-:Y:S01]  /*3a2a0*/  ISETP.GT.U32.AND.EX P2, PT, R153, R166, PT, P2 ;  /* 0x000000a69900720c */ /* 0x000fe20003f44120 */
[----:B------:R-:W-:Y:S01]  /*3a2b0*/  IMAD.IADD R151, R157, 0x1, R73 ;  /* 0x000000019d977824 */ /* 0x000fe200078e0249 */
[-C--:B------:R-:W-:Y:S01]  /*3a2c0*/  ISETP.GE.U32.AND.EX P5, PT, R146, R154.reuse, PT, P5 ;  /* 0x0000009a9200720c */ /* 0x080fe20003fa6150 */
[----:B------:R-:W-:Y:S01]  /*3a2d0*/  IMAD.MOV.U32 R73, RZ, RZ, R16 ;  /* 0x000000ffff497224 */ /* 0x000fe200078e0010 */
[----:B------:R-:W-:Y:S02]  /*3a2e0*/  ISETP.GT.U32.AND.EX P1, PT, R75, R154, PT, P1 ;  /* 0x0000009a4b00720c */ /* 0x000fe40003f24110 */
[----:B------:R-:W-:Y:S02]  /*3a2f0*/  SEL R160, RZ, 0x1, !P2 ;  /* 0x00000001ffa07807 */ /* 0x000fe40005000000 */
[----:B------:R-:W-:Y:S02]  /*3a300*/  ISETP.NE.AND.EX P3, PT, R17, RZ, !P5, P3 ;  /* 0x000000ff1100720c */ /* 0x000fe40006f65330 */
[----:B------:R-:W-:Y:S01]  /*3a310*/  IADD3 R150, P2, P6, R147, R72, RZ ;  /* 0x0000004893967210 */ /* 0x000fe20007e5e0ff */
[----:B------:R-:W-:Y:S01]  /*3a320*/  IMAD.MOV.U32 R72, RZ, RZ, RZ ;  /* 0x000000ffff487224 */ /* 0x000fe200078e00ff */
[----:B------:R-:W-:-:S02]  /*3a330*/  SEL R19, RZ, 0x1, !P1 ;  /* 0x00000001ff137807 */ /* 0x000fc40004800000 */
[----:B------:R-:W-:Y:S01]  /*3a340*/  SEL R17, RZ, 0x1, !P3 ;  /* 0x00000001ff117807 */ /* 0x000fe20005800000 */
[----:B------:R-:W-:Y:S01]  /*3a350*/  IMAD.WIDE.U32 R72, R123, R173, R72 ;  /* 0x000000ad7b487225 */ /* 0x000fe200078e0048 */
[----:B------:R-:W-:Y:S02]  /*3a360*/  IADD3.X R75, PT, PT, RZ, R151, R152, P2, P6 ;  /* 0x00000097ff4b7210 */ /* 0x000fe400017ec498 */
[----:B------:R-:W-:Y:S01]  /*3a370*/  IADD3 R19, P3, PT, R19, R150, RZ ;  /* 0x0000009613137210 */ /* 0x000fe20007f7e0ff */
[----:B------:R-:W-:Y:S01]  /*3a380*/  IMAD.IADD R150, R156, 0x1, R73 ;  /* 0x000000019c967824 */ /* 0x000fe200078e0249 */
        /* <DEDUP_REMOVED lines=9> */
[----:B------:R-:W-:-:S02]  /*3a420*/  ISETP.GE.U32.AND P2, PT, R174, R161, PT ;  /* 0x000000a1ae00720c */ /* 0x000fc40003f46070 */
[----:B------:R-:W-:Y:S01]  /*3a430*/  IADD3 R151, P6, PT, R17, R72, RZ ;  /* 0x0000004811977210 */ /* 0x000fe20007fde0ff */
[----:B------:R-:W-:Y:S01]  /*3a440*/  IMAD.WIDE.U32 R72, R117, R169, RZ ;  /* 0x000000a975487225 */ /* 0x000fe200078e00ff */
[----:B------:R-:W-:Y:S02]  /*3a450*/  ISETP.GT.U32.AND.EX P5, PT, R146, R147, PT, P5 ;  /* 0x000000939200720c */ /* 0x000fe40003fa4150 */
[----:B------:R-:W-:Y:S01]  /*3a460*/  ISETP.NE.U32.AND P3, PT, R19, RZ, PT ;  /* 0x000000ff1300720c */ /* 0x000fe20003f65070 */
[----:B------:R-:W-:Y:S01]  /*3a470*/  IMAD.MOV.U32 R19, RZ, RZ, RZ ;  /* 0x000000ffff137224 */ /* 0x000fe200078e00ff */
[----:B------:R-:W-:Y:S01]  /*3a480*/  ISETP.GE.U32.AND.EX P1, PT, R150, R16, PT, P1 ;  /* 0x000000109600720c */ /* 0x000fe20003f26110 */
[----:B------:R-:W-:Y:S01]  /*3a490*/  IMAD.IADD R73, R144, 0x1, R73 ;  /* 0x0000000190497824 */ /* 0x000fe200078e0249 */
[----:B------:R-:W-:Y:S01]  /*3a4a0*/  ISETP.GE.U32.AND.EX P2, PT, R202, R165, PT, P2 ;  /* 0x000000a5ca00720c */ /* 0x000fe20003f46120 */
[----:B------:R-:W-:Y:S01]  /*3a4b0*/  IMAD.WIDE.U32 R18, R125, R164, R18 ;  /* 0x000000a47d127225 */ /* 0x000fe200078e0012 */
[----:B------:R-:W-:-:S02]  /*3a4c0*/  SEL R16, R74, R17, P5 ;  /* 0x000000114a107207 */ /* 0x000fc40002800000 */
[----:B------:R-:W-:Y:S01]  /*3a4d0*/  ISETP.NE.AND.EX P3, PT, R75, RZ, !P2, P3 ;  /* 0x000000ff4b00720c */ /* 0x000fe20005765330 */
[----:B------:R-:W-:Y:S01]  /*3a4e0*/  IMAD.X R150, R147, 0x1, R150, P6 ;  /* 0x0000000193967824 */ /* 0x000fe200030e0696 */
[----:B------:R-:W-:Y:S01]  /*3a4f0*/  SEL R153, RZ, 0x1, P1 ;  /* 0x00000001ff997807 */ /* 0x000fe20000800000 */
[----:B------:R-:W-:Y:S01]  /*3a500*/  IMAD.WIDE.U32 R74, R115, R167, R72 ;  /* 0x000000a7734a7225 */ /* 0x000fe200078e0048 */
[----:B------:R-:W-:Y:S02]  /*3a510*/  SEL R147, R146, R147, P5 ;  /* 0x0000009392937207 */ /* 0x000fe40002800000 */
[----:B------:R-:W-:Y:S01]  /*3a520*/  ISETP.GT.U32.AND P2, PT, R16, R151, PT ;  /* 0x000000971000720c */ /* 0x000fe20003f44070 */
[----:B------:R-:W-:Y:S01]  /*3a530*/  VIADD R154, R19, UR6 ;  /* 0x00000006139a7c36 */ /* 0x000fe20008000000 */
[----:B------:R-:W-:Y:S01]  /*3a540*/  IADD3 R152, P5, P6, R153, R18, RZ ;  /* 0x0000001299987210 */ /* 0x000fe20007ebe0ff */
[----:B------:R-:W-:Y:S01]  /*3a550*/  IMAD.MOV.U32 R18, RZ, RZ, RZ ;  /* 0x000000ffff127224 */ /* 0x000fe200078e00ff */
[----:B------:R-:W-:Y:S01]  /*3a560*/  SEL R155, RZ, 0x1, P0 ;  /* 0x00000001ff9b7807 */ /* 0x000fe20000000000 */
[----:B------:R-:W-:Y:S01]  /*3a570*/  IMAD.MOV.U32 R19, RZ, RZ, R74 ;  /* 0x000000ffff137224 */ /* 0x000fe200078e004a */
[----:B------:R-:W-:Y:S01]  /*3a580*/  ISETP.GT.U32.AND.EX P1, PT, R147, R150, PT, P2 ;  /* 0x000000969300720c */ /* 0x000fe20003f24120 */
[----:B------:R-:W-:Y:S01]  /*3a590*/  IMAD.WIDE.U32 R16, R121, R173, RZ ;  /* 0x000000ad79107225 */ /* 0x000fe200078e00ff */
[----:B------:R-:W-:-:S02]  /*3a5a0*/  SEL R160, RZ, 0x1, !P3 ;  /* 0x00000001ffa07807 */ /* 0x000fc40005800000 */
[----:B------:R-:W-:Y:S01]  /*3a5b0*/  IADD3.X R154, PT, PT, RZ, R154, R155, P5, P6 ;  /* 0x0000009aff9a7210 */ /* 0x000fe20002fec49b */
[----:B------:R-:W-:Y:S01]  /*3a5c0*/  IMAD.WIDE.U32 R146, R115, R169, R18 ;  /* 0x000000a973927225 */ /* 0x000fe200078e0012 */
[----:B------:R-:W-:Y:S02]  /*3a5d0*/  SEL R153, RZ, 0x1, !P1 ;  /* 0x00000001ff997807 */ /* 0x000fe40004800000 */
[----:B------:R-:W-:Y:S01]  /*3a5e0*/  IADD3 R155, P0, PT, R160, R174, RZ ;  /* 0x000000aea09b7210 */ /* 0x000fe20007f1e0ff */
[----:B------:R-:W-:Y:S01]  /*3a5f0*/  IMAD.IADD R168, R140, 0x1, R147 ;  /* 0x000000018ca87824 */ /* 0x000fe200078e0293 */
[----:B------:R-:W-:Y:S01]  /*3a600*/  IADD3 R153, P2, PT, R153, R152, RZ ;  /* 0x0000009899997210 */ /* 0x000fe20007f5e0ff */
[----:B------:R-:W-:Y:S01]  /*3a610*/  IMAD.IADD R17, R157, 0x1, R17 ;  /* 0x000000019d117824 */ /* 0x000fe200078e0211 */
[----:B------:R-:W-:Y:S01]  /*3a620*/  IADD3 R160, P1, PT, R155, R146, RZ ;  /* 0x000000929ba07210 */ /* 0x000fe20007f3e0ff */
[----:B------:R-:W-:Y:S01]  /*3a630*/  IMAD.X R161, RZ, RZ, R202, P0 ;  /* 0x000000ffffa17224 */ /* 0x000fe200000e06ca */
        /* <DEDUP_REMOVED lines=8> */
[C---:B------:R-:W-:Y:S01]  /*3a6c0*/  IMAD.X R154, R147.reuse, 0x1, R166, P0 ;  /* 0x00000001939a7824 */ /* 0x040fe200000e06a6 */
[----:B------:R-:W-:Y:S01]  /*3a6d0*/  ISETP.GE.U32.AND P0, PT, R18, R16, PT ;  /* 0x000000101200720c */ /* 0x000fe20003f06070 */
[----:B------:R-:W-:Y:S01]  /*3a6e0*/  IMAD.IADD R72, R140, 0x1, R75 ;  /* 0x000000018c487824 */ /* 0x000fe200078e024b */
[----:B------:R-:W-:Y:S01]  /*3a6f0*/  ISETP.GE.U32.AND.EX P6, PT, R168, R74, PT, P6 ;  /* 0x0000004aa800720c */ /* 0x000fe20003fc6160 */
[----:B------:R-:W-:Y:S01]  /*3a700*/  IMAD.IADD R16, R142, 0x1, R19 ;  /* 0x000000018e107824 */ /* 0x000fe200078e0213 */
[----:B------:R-:W-:Y:S02]  /*3a710*/  ISETP.GE.U32.AND.EX P1, PT, R154, R166, PT, P1 ;  /* 0x000000a69a00720c */ /* 0x000fe40003f26110 */
[----:B------:R-:W-:Y:S01]  /*3a720*/  ISETP.GE.U32.AND.EX P3, PT, R72, R73, PT, P3 ;  /* 0x000000494800720c */ /* 0x000fe20003f66130 */
[----:B------:R-:W-:Y:S01]  /*3a730*/  IMAD.MOV.U32 R73, RZ, RZ, RZ ;  /* 0x000000ffff497224 */ /* 0x000fe200078e00ff */
[----:B------:R-:W-:-:S02]  /*3a740*/  ISETP.NE.AND.EX P1, PT, R147, RZ, !P1, P2 ;  /* 0x000000ff9300720c */ /* 0x000fc40004f25320 */
[----:B------:R-:W-:Y:S01]  /*3a750*/  ISETP.GE.U32.AND.EX P0, PT, R16, R17, PT, P0 ;  /* 0x000000111000720c */ /* 0x000fe20003f06100 */
[----:B------:R-:W-:Y:S01]  /*3a760*/  IMAD.WIDE.U32 R146, R117, R167, R72 ;  /* 0x000000a775927225 */ /* 0x000fe200078e0048 */
[----:B------:R-:W-:Y:S02]  /*3a770*/  ISETP.GT.U32.AND P2, PT, R174, R155, PT ;  /* 0x0000009bae00720c */ /* 0x000fe40003f44070 */
[----:B------:R-:W-:Y:S01]  /*3a780*/  SEL R17, RZ, 0x1, !P1 ;  /* 0x00000001ff117807 */ /* 0x000fe20004800000 */
[----:B------:R-:W-:Y:S01]  /*3a790*/  IMAD.MOV.U32 R72, RZ, RZ, RZ ;  /* 0x000000ffff487224 */ /* 0x000fe200078e00ff */
[----:B------:R-:W-:Y:S01]  /*3a7a0*/  ISETP.GT.U32.AND.EX P1, PT, R202, R161, PT, P2 ;  /* 0x000000a1ca00720c */ /* 0x000fe20003f24120 */
[----:B------:R-:W-:Y:S01]  /*3a7b0*/  IMAD.MOV.U32 R73, RZ, RZ, R18 ;  /* 0x000000ffff497224 */ /* 0x000fe200078e0012 */
[----:B------:R-:W-:Y:S01]  /*3a7c0*/  IADD3 R17, P2, PT, R17, R152, RZ ;  /* 0x0000009811117210 */ /* 0x000fe20007f5e0ff */
[----:B------:R-:W-:Y:S01]  /*3a7d0*/  IMAD.IADD R74, R144, 0x1, R147 ;  /* 0x00000001904a7824 */ /* 0x000fe200078e0293 */
[----:B------:R-:W-:Y:S01]  /*3a7e0*/  SEL R153, R174, R155, P1 ;  /* 0x0000009bae997207 */ /* 0x000fe20000800000 */
[----:B------:R-:W-:Y:S01]  /*3a7f0*/  IMAD.WIDE.U32 R72, R119, R173, R72 ;  /* 0x000000ad77487225 */ /* 0x000fe200078e0048 */
[----:B------:R-:W-:-:S02]  /*3a800*/  ISETP.GT.U32.AND P5, PT, R152, R17, PT ;  /* 0x000000119800720c */ /* 0x000fc40003fa4070 */
[----:B------:R-:W-:Y:S01]  /*3a810*/  SEL R155, R202, R161, P1 ;  /* 0x000000a1ca9b7207 */ /* 0x000fe20000800000 */
        /* <DEDUP_REMOVED lines=44> */
[----:B------:R-:W-:Y:S01]  /*3aae0*/  IMAD.IADD R18, R140, 0x1, R73 ;  /* 0x000000018c127824 */ /* 0x000fe200078e0249 */
[----:B------:R-:W-:Y:S01]  /*3aaf0*/  ISETP.GT.U32.AND P3, PT, R74, R147, PT ;  /* 0x000000934a00720c */ /* 0x000fe20003f64070 */
[----:B------:R-:W-:Y:S02]  /*3ab00*/  IMAD.X R161, RZ, RZ, R146, P0 ;  /* 0x000000ffffa17224 */ /* 0x000fe400000e0692 */
[----:B------:R-:W-:Y:S01]  /*3ab10*/  IMAD.WIDE.U32 R16, R115, R173, R16 ;  /* 0x000000ad73107225 */ /* 0x000fe200078e0010 */
[----:B------:R-:W-:Y:S02]  /*3ab20*/  ISETP.GE.U32.AND.EX P1, PT, R18, R19, PT, P1 ;  /* 0x000000131200720c */ /* 0x000fe40003f26110 */
[----:B------:R-:W-:Y:S01]  /*3ab30*/  ISETP.GT.U32.AND.EX P3, PT, R146, R161, PT, P3 ;  /* 0x000000a19200720c */ /* 0x000fe20003f64130 */
[----:B------:R-:W-:Y:S01]  /*3ab40*/  IMAD.IADD R17, R140, 0x1, R17 ;  /* 0x000000018c117824 */ /* 0x000fe200078e0211 */
        /* <DEDUP_REMOVED lines=72> */
.L_x_200:
[----:B------:R-:W-:Y:S05]  /*3afd0*/  BSYNC.RELIABLE B11 ;  /* 0x00000000000b7941 */ /* 0x000fea0003800100 */
.L_x_199:
        /* <DEDUP_REMOVED lines=38> */
.L_x_201:
[----:B------:R-:W-:Y:S05]  /*3b240*/  BSYNC.RECONVERGENT B9 ;  /* 0x0000000000097941 */ /* 0x000fea0003800200 */
.L_x_198:
        /* <DEDUP_REMOVED lines=109> */
.L_x_204:
[----:B------:R-:W-:Y:S05]  /*3b920*/  BSYNC.RELIABLE B11 ;  /* 0x00000000000b7941 */ /* 0x000fea0003800100 */
.L_x_203:
        /* <DEDUP_REMOVED lines=38> */
.L_x_205:
[----:B------:R-:W-:Y:S05]  /*3bb90*/  BSYNC.RECONVERGENT B9 ;  /* 0x0000000000097941 */ /* 0x000fea0003800200 */
.L_x_202:
        /* <DEDUP_REMOVED lines=27> */
[----:B------:R-:W-:-:S04]  /*3bd50*/  IMAD.WIDE.U32 R146, R167, R18, RZ ;  /* 0x00000012a7927225 */ /* 0x000fc800078e00ff */
[----:B------:R-:W-:Y:S02]  /*3bd60*/  VIADD R161, R161, UR5 ;  /* 0x00000005a1a17c36 */ /* 0x000fe40008000000 */
[----:B------:R-:W-:-:S03]  /*3bd70*/  IMAD.WIDE.U32 R150, R16, R169, R150 ;  /* 0x000000a910967225 */ /* 0x000fc600078e0096 */
[----:B------:R-:W-:Y:S01]  /*3bd80*/  ISETP.GE.U32.AND.EX P3, PT, R161, R164, PT, P3 ;  /* 0x000000a4a100720c */ /* 0x000fe20003f66130 */
[----:B------:R-:W-:Y:S01]  /*3bd90*/  VIADD R147, R147, UR4 ;  /* 0x0000000493937c36 */ /* 0x000fe20008000000 */
[----:B------:R-:W-:Y:S01]  /*3bda0*/  ISETP.GE.U32.AND P0, PT, R150, RZ, PT ;  /* 0x000000ff9600720c */ /* 0x000fe20003f06070 */
[----:B------:R-:W-:Y:S02]  /*3bdb0*/  VIADD R158, R165, UR5 ;  /* 0x00000005a59e7c36 */ /* 0x000fe40008000000 */
[----:B------:R-:W-:Y:S02]  /*3bdc0*/  VIADD R152, R155, UR7 ;  /* 0x000000079b987c36 */ /* 0x000fe40008000000 */
[----:B------:R-:W-:Y:S01]  /*3bdd0*/  VIADD R155, R151, UR7 ;  /* 0x00000007979b7c36 */ /* 0x000fe20008000000 */
[----:B------:R-:W-:Y:S01]  /*3bde0*/  SEL R151, RZ, 0x1, P3 ;  /* 0x00000001ff977807 */ /* 0x000fe20001800000 */
[----:B------:R-:W-:Y:S01]  /*3bdf0*/  IMAD.WIDE.U32 R148, R19, R173, R146 ;  /* 0x000000ad13947225 */ /* 0x000fe200078e0092 */
[----:B------:R-:W-:-:S02]  /*3be00*/  ISETP.GE.U32.AND.EX P2, PT, R158, R163, PT, P2 ;  /* 0x000000a39e00720c */ /* 0x000fc40003f46120 */
[----:B------:R-:W-:Y:S01]  /*3be10*/  ISETP.GE.U32.AND.EX P6, PT, R152, R153, PT, P6 ;  /* 0x000000999800720c */ /* 0x000fe20003fc6160 */
[----:B------:R-:W-:Y:S01]  /*3be20*/  IMAD.WIDE.U32 R164, R17, R167, R158 ;  /* 0x000000a711a47225 */ /* 0x000fe200078e009e */
[----:B------:R-:W-:Y:S02]  /*3be30*/  ISETP.GE.U32.AND.EX P3, PT, R155, R154, PT, P0 ;  /* 0x0000009a9b00720c */ /* 0x000fe40003f66100 */
[----:B------:R-:W-:Y:S01]  /*3be40*/  ISETP.GE.U32.AND P1, PT, R148, R146, PT ;  /* 0x000000929400720c */ /* 0x000fe20003f26070 */
[----:B------:R-:W-:Y:S01]  /*3be50*/  IMAD.MOV.U32 R153, RZ, RZ, RZ ;  /* 0x000000ffff997224 */ /* 0x000fe200078e00ff */
[----:B------:R-:W-:Y:S01]  /*3be60*/  IADD3 R164, P0, P5, R151, R164, RZ ;  /* 0x000000a497a47210 */ /* 0x000fe20007d1e0ff */
[----:B------:R-:W-:Y:S01]  /*3be70*/  IMAD.MOV.U32 R162, RZ, RZ, RZ ;  /* 0x000000ffffa27224 */ /* 0x000fe200078e00ff */
[----:B------:R-:W-:Y:S01]  /*3be80*/  SEL R151, RZ, 0x1, P2 ;  /* 0x00000001ff977807 */ /* 0x000fe20001000000 */
[----:B------:R-:W-:Y:S02]  /*3be90*/  IMAD.MOV.U32 R163, RZ, RZ, R148 ;  /* 0x000000ffffa37224 */ /* 0x000fe400078e0094 */
[----:B------:R-:W-:Y:S01]  /*3bea0*/  VIADD R154, R165, UR4 ;  /* 0x00000004a59a7c36 */ /* 0x000fe20008000000 */
[----:B------:R-:W-:Y:S01]  /*3beb0*/  SEL R165, RZ, 0x1, P3 ;  /* 0x00000001ffa57807 */ /* 0x000fe20001800000 */
[----:B------:R-:W-:-:S03]  /*3bec0*/  IMAD.WIDE.U32 R152, R17, R215, R152 ;  /* 0x000000d711987225 */ /* 0x000fc600078e0098 */
[----:B------:R-:W-:Y:S01]  /*3bed0*/  IADD3.X R154, PT, PT, RZ, R154, R151, P0, P5 ;  /* 0x0000009aff9a7210 */ /* 0x000fe200007ea497 */
[----:B------:R-:W-:Y:S01]  /*3bee0*/  IMAD.WIDE.U32 R162, R18, R173, R162 ;  /* 0x000000ad12a27225 */ /* 0x000fe200078e00a2 */
[----:B------:R-:W-:Y:S02]  /*3bef0*/  IADD3 R151, P5, PT, R164, R150, RZ ;  /* 0x00000096a4977210 */ /* 0x000fe40007fbe0ff */
[----:B------:R-:W-:Y:S01]  /*3bf00*/  IADD3 R165, P2, P3, R165, R152, RZ ;  /* 0x00000098a5a57210 */ /* 0x000fe20007b5e0ff */
[----:B------:R-:W-:Y:S01]  /*3bf10*/  VIADD R146, R149, UR5 ;  /* 0x0000000595927c36 */ /* 0x000fe20008000000 */
[----:B------:R-:W-:Y:S01]  /*3bf20*/  SEL R149, RZ, 0x1, P6 ;  /* 0x00000001ff957807 */ /* 0x000fe20003000000 */
[----:B------:R-:W-:Y:S01]  /*3bf30*/  VIADD R172, R153, UR6 ;  /* 0x0000000699ac7c36 */ /* 0x000fe20008000000 */
[----:B------:R-:W-:Y:S01]  /*3bf40*/  ISETP.GE.U32.AND P0, PT, R162, RZ, PT ;  /* 0x000000ffa200720c */ /* 0x000fe20003f06070 */
[----:B------:R-:W-:Y:S01]  /*3bf50*/  VIADD R163, R163, UR5 ;  /* 0x00000005a3a37c36 */ /* 0x000fe20008000000 */
[----:B------:R-:W-:Y:S01]  /*3bf60*/  ISETP.GE.U32.AND.EX P1, PT, R146, R147, PT, P1 ;  /* 0x000000939200720c */ /* 0x000fe20003f26110 */
[----:B------:R-:W-:Y:S01]  /*3bf70*/  IMAD.WIDE.U32 R152, R171, R16, RZ ;  /* 0x00000010ab987225 */ /* 0x000fe200078e00ff */
[----:B------:R-:W-:-:S02]  /*3bf80*/  IADD3 R162, P6, PT, R151, R162, RZ ;  /* 0x000000a297a27210 */ /* 0x000fc40007fde0ff */
[----:B------:R-:W-:Y:S01]  /*3bf90*/  IADD3.X R172, PT, PT, RZ, R172, R149, P2, P3 ;  /* 0x000000acffac7210 */ /* 0x000fe200017e6495 */
[----:B------:R-:W-:Y:S01]  /*3bfa0*/  IMAD.MOV.U32 R147, RZ, RZ, RZ ;  /* 0x000000ffff937224 */ /* 0x000fe200078e00ff */
[----:B------:R-:W-:Y:S01]  /*3bfb0*/  ISETP.GE.U32.AND.EX P0, PT, R163, R148, PT, P0 ;  /* 0x00000094a300720c */ /* 0x000fe20003f06100 */
[----:B------:R-:W-:Y:S01]  /*3bfc0*/  IMAD.X R150, R155, 0x1, R154, P5 ;  /* 0x000000019b967824 */ /* 0x000fe200028e069a */
[----:B------:R-:W-:Y:S01]  /*3bfd0*/  ISETP.GE.U32.AND P3, PT, R151, R164, PT ;  /* 0x000000a49700720c */ /* 0x000fe20003f66070 */
[----:B------:R-:W-:Y:S01]  /*3bfe0*/  VIADD R153, R153, UR8 ;  /* 0x0000000899997c36 */ /* 0x000fe20008000000 */
[----:B------:R-:W-:Y:S01]  /*3bff0*/  ISETP.GE.U32.AND P2, PT, R162, R151, PT ;  /* 0x00000097a200720c */ /* 0x000fe20003f46070 */
[----:B------:R-:W-:Y:S01]  /*3c000*/  IMAD.WIDE.U32 R146, R19, R167, R146 ;  /* 0x000000a713927225 */ /* 0x000fe200078e0092 */
[----:B------:R-:W-:Y:S02]  /*3c010*/  SEL R149, RZ, 0x1, P0 ;  /* 0x00000001ff957807 */ /* 0x000fe40000000000 */
[----:B------:R-:W-:Y:S01]  /*3c020*/  ISETP.GE.U32.AND.EX P3, PT, R150, R154, PT, P3 ;  /* 0x0000009a9600720c */ /* 0x000fe20003f66130 */
[----:B------:R-:W-:Y:S01]  /*3c030*/  IMAD.X R163, R163, 0x1, R150, P6 ;  /* 0x00000001a3a37824 */ /* 0x000fe200030e0696 */
[----:B------:R-:W-:Y:S01]  /*3c040*/  IADD3 R148, P0, P5, R149, R146, RZ ;  /* 0x0000009295947210 */ /* 0x000fe20007d1e0ff */
[----:B------:R-:W-:Y:S01]  /*3c050*/  IMAD.WIDE.U32 R154, R17, R217, R152 ;  /* 0x000000d9119a7225 */ /* 0x000fe200078e0098 */
[----:B------:R-:W-:-:S02]  /*3c060*/  SEL R146, RZ, 0x1, P1 ;  /* 0x00000001ff927807 */ /* 0x000fc40000800000 */
        /* <DEDUP_REMOVED lines=8> */
[----:B------:R-:W-:Y:S02]  /*3c0f0*/  IADD3 R170, P0, PT, R170, R165, RZ ;  /* 0x000000a5aaaa7210 */ /* 0x000fe40007f1e0ff */
[----:B------:R-:W-:Y:S01]  /*3c100*/  IADD3 R159, P3, PT, R159, R148, RZ ;  /* 0x000000949f9f7210 */ /* 0x000fe20007f7e0ff */
[----:B------:R-:W-:Y:S01]  /*3c110*/  IMAD.WIDE.U32 R150, R16, R217, R150 ;  /* 0x000000d910967225 */ /* 0x000fe200078e0096 */
[----:B------:R-:W-:-:S03]  /*3c120*/  ISETP.GE.U32.AND P2, PT, R154, R152, PT ;  /* 0x000000989a00720c */ /* 0x000fc60003f46070 */
        /* <DEDUP_REMOVED lines=23> */
[----:B------:R-:W-:Y:S01]  /*3c2a0*/  ISETP.GE.U32.AND.EX P0, PT, R146, R147, PT, P0 ;  /* 0x000000939200720c */ /* 0x000fe20003f06100 */
[----:B------:R-:W-:Y:S01]  /*3c2b0*/  IMAD.WIDE.U32 R152, R17, R171, R152 ;  /* 0x000000ab11987225 */ /* 0x000fe200078e0098 */
[----:B------:R-:W-:-:S02]  /*3c2c0*/  IADD3 R147, P3, PT, R149, R158, RZ ;  /* 0x0000009e95937210 */ /* 0x000fc40007f7e0ff */
[----:B------:R-:W-:Y:S01]  /*3c2d0*/  SEL R219, RZ, 0x1, P5 ;  /* 0x00000001ffdb7807 */ /* 0x000fe20002800000 */
[----:B------:R-:W-:-:S03]  /*3c2e0*/  IMAD.WIDE.U32 R150, R18, R169, R150 ;  /* 0x000000a912967225 */ /* 0x000fc600078e0096 */
[----:B------:R-:W-:Y:S01]  /*3c2f0*/  IADD3 R219, P6, P5, R219, R152, RZ ;  /* 0x00000098dbdb7210 */ /* 0x000fe20007dde0ff */
[----:B------:R-:W-:Y:S01]  /*3c300*/  VIADD R174, R153, UR8 ;  /* 0x0000000899ae7c36 */ /* 0x000fe20008000000 */
[----:B------:R-:W-:Y:S01]  /*3c310*/  SEL R153, RZ, 0x1, P2 ;  /* 0x00000001ff997807 */ /* 0x000fe20001000000 */
[----:B------:R-:W-:Y:S01]  /*3c320*/  IMAD.X R149, RZ, RZ, R164, P3 ;  /* 0x000000ffff957224 */ /* 0x000fe200018e06a4 */
[----:B------:R-:W-:Y:S01]  /*3c330*/  ISETP.GT.U32.AND P2, PT, R158, R147, PT ;  /* 0x000000939e00720c */ /* 0x000fe20003f44070 */
[----:B------:R-:W-:Y:S01]  /*3c340*/  VIADD R166, R151, UR7 ;  /* 0x0000000797a67c36 */ /* 0x000fe20008000000 */
[----:B------:R-:W-:Y:S01]  /*3c350*/  ISETP.GE.U32.AND P1, PT, R150, RZ, PT ;  /* 0x000000ff9600720c */ /* 0x000fe20003f26070 */
[----:B------:R-:W-:Y:S01]  /*3c360*/  IMAD.MOV.U32 R154, RZ, RZ, RZ ;  /* 0x000000ffff9a7224 */ /* 0x000fe200078e00ff */
[----:B------:R-:W-:Y:S02]  /*3c370*/  ISETP.GT.U32.AND.EX P2, PT, R164, R149, PT, P2 ;  /* 0x00000095a400720c */ /* 0x000fe40003f44120 */
[----:B------:R-:W-:-:S02]  /*3c380*/  ISETP.GE.U32.AND P3, PT, R165, R170, PT ;  /* 0x000000aaa500720c */ /* 0x000fc40003f66070 */
[----:B------:R-:W-:Y:S01]  /*3c390*/  IADD3.X R174, PT, PT, RZ, R174, R153, P6, P5 ;  /* 0x000000aeffae7210 */ /* 0x000fe200037ea499 */
[----:B------:R-:W-:Y:S01]  /*3c3a0*/  IMAD.WIDE.U32 R152, R213, R16, RZ ;  /* 0x00000010d5987225 */ /* 0x000fe200078e00ff */
[----:B------:R-:W-:Y:S02]  /*3c3b0*/  IADD3 R165, P5, PT, R147, R150, RZ ;  /* 0x0000009693a57210 */ /* 0x000fe40007fbe0ff */
[----:B------:R-:W-:Y:S01]  /*3c3c0*/  ISETP.GE.U32.AND.EX P1, PT, R166, R148, PT, P1 ;  /* 0x00000094a600720c */ /* 0x000fe20003f26110 */
[----:B------:R-:W-:Y:S01]  /*3c3d0*/  VIADD R153, R153, UR10 ;  /* 0x0000000a99997c36 */ /* 0x000fe20008000000 */
[----:B------:R-:W-:Y:S01]  /*3c3e0*/  SEL R148, R158, R147, P2 ;  /* 0x000000939e947207 */ /* 0x000fe20001000000 */
[----:B------:R-:W-:Y:S01]  /*3c3f0*/  IMAD.MOV.U32 R147, RZ, RZ, RZ ;  /* 0x000000ffff937224 */ /* 0x000fe200078e00ff */
[----:B------:R-:W-:Y:S01]  /*3c400*/  ISETP.GE.U32.AND.EX P3, PT, R168, R172, PT, P3 ;  /* 0x000000aca800720c */ /* 0x000fe20003f66130 */
[----:B------:R-:W-:Y:S01]  /*3c410*/  IMAD.X R166, R149, 0x1, R166, P5 ;  /* 0x0000000195a67824 */ /* 0x000fe200028e06a6 */
[----:B------:R-:W-:Y:S01]  /*3c420*/  SEL R149, R164, R149, P2 ;  /* 0x00000095a4957207 */ /* 0x000fe20001000000 */
[----:B------:R-:W-:Y:S01]  /*3c430*/  IMAD.WIDE.U32 R146, R19, R215, R146 ;  /* 0x000000d713927225 */ /* 0x000fe200078e0092 */
[----:B------:R-:W-:-:S02]  /*3c440*/  ISETP.GT.U32.AND P2, PT, R148, R165, PT ;  /* 0x000000a59400720c */ /* 0x000fc40003f44070 */
[----:B------:R-:W-:Y:S01]  /*3c450*/  SEL R151, RZ, 0x1, P1 ;  /* 0x00000001ff977807 */ /* 0x000fe20000800000 */
[----:B------:R-:W-:Y:S01]  /*3c460*/  IMAD.WIDE.U32 R158, R17, R175, R152 ;  /* 0x000000af119e7225 */ /* 0x000fe200078e0098 */
[----:B------:R-:W-:Y:S02]  /*3c470*/  ISETP.GT.U32.AND.EX P1, PT, R149, R166, PT, P2 ;  /* 0x000000a69500720c */ /* 0x000fe40003f24120 */
[----:B------:R-:W-:Y:S01]  /*3c480*/  SEL R172, RZ, 0x1, P3 ;  /* 0x00000001ffac7807 */ /* 0x000fe20001800000 */
[----:B------:R-:W-:Y:S01]  /*3c490*/  VIADD R148, R147, UR6 ;  /* 0x0000000693947c36 */ /* 0x000fe20008000000 */
[----:B------:R-:W-:Y:S01]  /*3c4a0*/  IADD3 R147, P5, P6, R151, R146, RZ ;  /* 0x0000009297937210 */ /* 0x000fe20007ebe0ff */
[----:B------:R-:W-:Y:S01]  /*3c4b0*/  IMAD.MOV.U32 R155, RZ, RZ, R158 ;  /* 0x000000ffff9b7224 */ /* 0x000fe200078e009e */
[----:B------:R-:W-:Y:S02]  /*3c4c0*/  SEL R149, RZ, 0x1, P0 ;  /* 0x00000001ff957807 */ /* 0x000fe40000000000 */
[----:B------:R-:W-:Y:S01]  /*3c4d0*/  IADD3 R172, P0, PT, R172, R219, RZ ;  /* 0x000000dbacac7210 */ /* 0x000fe20007f1e0ff */
[----:B------:R-:W-:Y:S01]  /*3c4e0*/  IMAD.WIDE.U32 R154, R16, R175, R154 ;  /* 0x000000af109a7225 */ /* 0x000fe200078e009a */
[----:B------:R-:W-:-:S02]  /*3c4f0*/  IADD3.X R149, PT, PT, RZ, R148, R149, P5, P6 ;  /* 0x00000094ff957210 */ /* 0x000fc40002fec495 */
[----:B------:R-:W-:Y:S01]  /*3c500*/  SEL R148, RZ, 0x1, !P1 ;  /* 0x00000001ff947807 */ /* 0x000fe20004800000 */
[----:B------:R-:W-:Y:S02]  /*3c510*/  VIADD R219, R155, UR11 ;  /* 0x0000000b9bdb7c36 */ /* 0x000fe40008000000 */
        /* <DEDUP_REMOVED lines=32> */
[----:B------:R-:W-:-:S02]  /*3c720*/  ISETP.GE.U32.AND P5, PT, R148, RZ, PT ;  /* 0x000000ff9400720c */ /* 0x000fc40003fa6070 */
[----:B------:R-:W-:Y:S02]  /*3c730*/  ISETP.GT.U32.AND.EX P3, PT, R168, R147, PT, P3 ;  /* 0x00000093a800720c */ /* 0x000fe40003f64130 */
[----:B------:R-:W-:Y:S01]  /*3c740*/  ISETP.GE.U32.AND.EX P2, PT, R219, R158, PT, P2 ;  /* 0x0000009edb00720c */ /* 0x000fe20003f46120 */
[----:B------:R-:W-:Y:S01]  /*3c750*/  IMAD.X R158, R147, 0x1, R149, P6 ;  /* 0x00000001939e7824 */ /* 0x000fe200030e0695 */
[----:B------:R-:W-:Y:S01]  /*3c760*/  ISETP.GE.U32.AND.EX P5, PT, R149, R150, PT, P5 ;  /* 0x000000969500720c */ /* 0x000fe20003fa6150 */
[----:B------:R-:W-:Y:S01]  /*3c770*/  VIADD R150, R153, UR10 ;  /* 0x0000000a99967c36 */ /* 0x000fe20008000000 */
[----:B------:R-:W-:Y:S02]  /*3c780*/  SEL R148, R164, R151, P3 ;  /* 0x00000097a4947207 */ /* 0x000fe40001800000 */
[----:B------:R-:W-:Y:S01]  /*3c790*/  SEL R149, R168, R147, P3 ;  /* 0x00000093a8957207 */ /* 0x000fe20001800000 */
[----:B------:R-:W-:Y:S01]  /*3c7a0*/  IMAD.MOV.U32 R147, RZ, RZ, RZ ;  /* 0x000000ffff937224 */ /* 0x000fe200078e00ff */
[----:B------:R-:W-:-:S02]  /*3c7b0*/  ISETP.GE.U32.AND P6, PT, R155, R172, PT ;  /* 0x000000ac9b00720c */ /* 0x000fc40003fc6070 */
[----:B------:R-:W-:Y:S01]  /*3c7c0*/  SEL R151, RZ, 0x1, P2 ;  /* 0x00000001ff977807 */ /* 0x000fe20001000000 */
[----:B------:R-:W-:Y:S01]  /*3c7d0*/  IMAD.WIDE.U32 R146, R19, R171, R146 ;  /* 0x000000ab13927225 */ /* 0x000fe200078e0092 */
[----:B------:R-:W-:Y:S02]  /*3c7e0*/  ISETP.GT.U32.AND P2, PT, R148, R159, PT ;  /* 0x0000009f9400720c */ /* 0x000fe40003f44070 */
[----:B------:R-:W-:Y:S01]  /*3c7f0*/  SEL R219, RZ, 0x1, P0 ;  /* 0x00000001ffdb7807 */ /* 0x000fe20000000000 */
[----:B------:R-:W-:Y:S01]  /*3c800*/  VIADD R164, R147, UR8 ;  /* 0x0000000893a47c36 */ /* 0x000fe20008000000 */
[----:B------:R-:W-:Y:S02]  /*3c810*/  IADD3 R152, P0, P3, R151, R152, RZ ;  /* 0x0000009897987210 */ /* 0x000fe40007b1e0ff */
[----:B------:R-:W-:Y:S02]  /*3c820*/  ISETP.GE.U32.AND.EX P6, PT, R170, R174, PT, P6 ;  /* 0x000000aeaa00720c */ /* 0x000fe40003fc6160 */
[----:B------:R-:W-:-:S02]  /*3c830*/  SEL R151, RZ, 0x1, P5 ;  /* 0x00000001ff977807 */ /* 0x000fc40002800000 */
[----:B------:R-:W-:Y:S01]  /*3c840*/  ISETP.GT.U32.AND.EX P2, PT, R149, R158, PT, P2 ;  /* 0x0000009e9500720c */ /* 0x000fe20003f44120 */
[----:B---3--:R-:W-:Y:S01]  /*3c850*/  IMAD.WIDE.U32 R148, R167, R72, RZ ;  /* 0x00000048a7947225 */ /* 0x008fe200078e00ff */
[----:B------:R-:W-:Y:S02]  /*3c860*/  SEL R155, RZ, 0x1, P6 ;  /* 0x00000001ff9b7807 */ /* 0x000fe40003000000 */
[----:B------:R-:W-:Y:S01]  /*3c870*/  IADD3 R147, P5, P6, R151, R146, RZ ;  /* 0x0000009297937210 */ /* 0x000fe20007ebe0ff */
[----:B------:R-:W-:Y:S01]  /*3c880*/  VIADD R149, R149, UR4 ;  /* 0x0000000495957c36 */ /* 0x000fe20008000000 */
[----:B------:R-:W-:Y:S02]  /*3c890*/  SEL R146, RZ, 0x1, !P2 ;  /* 0x00000001ff927807 */ /* 0x000fe40005000000 */
[----:B------:R-:W-:Y:S02]  /*3c8a0*/  SEL R151, RZ, 0x1, P1 ;  /* 0x00000001ff977807 */ /* 0x000fe40000800000 */
[----:B------:R-:W-:-:S02]  /*3c8b0*/  IADD3 R146, P1, PT, R146, R147, RZ ;  /* 0x0000009392927210 */ /* 0x000fc40007f3e0ff */
[----:B------:R-:W-:Y:S01]  /*3c8c0*/  IADD3 R155, P2, PT, R155, R152, RZ ;  /* 0x000000989b9b7210 */ /* 0x000fe20007f5e0ff */
[----:B------:R-:W-:Y:S01]  /*3c8d0*/  IMAD.WIDE.U32 R152, R213, R18, RZ ;  /* 0x00000012d5987225 */ /* 0x000fe200078e00ff */
[----:B------:R-:W-:Y:S02]  /*3c8e0*/  IADD3.X R147, PT, PT, RZ, R150, R219, P0, P3 ;  /* 0x00000096ff937210 */ /* 0x000fe400007e64db */
[----:B------:R-:W-:Y:S01]  /*3c8f0*/  IADD3.X R164, PT, PT, RZ, R164, R151, P5, P6 ;  /* 0x000000a4ffa47210 */ /* 0x000fe20002fec497 */
[----:B------:R-:W-:Y:S01]  /*3c900*/  IMAD.WIDE.U32 R150, R73, R173, R148 ;  /* 0x000000ad49967225 */ /* 0x000fe200078e0094 */
[----:B------:R-:W-:-:S03]  /*3c910*/  IADD3 R170, P3, PT, R146, R155, RZ ;  /* 0x0000009b92aa7210 */ /* 0x000fc60007f7e0ff */
[----:B------:R-:W-:Y:S01]  /*3c920*/  IMAD.X R147, RZ, RZ, R147, P2 ;  /* 0x000000ffff937224 */ /* 0x000fe200010e0693 */
[----:B------:R-:W-:Y:S01]  /*3c930*/  ISETP.GE.U32.AND P0, PT, R170, R155, PT ;  /* 0x0000009baa00720c */ /* 0x000fe20003f06070 */
[----:B------:R-:W-:Y:S01]  /*3c940*/  IMAD.X R164, RZ, RZ, R164, P1 ;  /* 0x000000ffffa47224 */ /* 0x000fe200008e06a4 */
[----:B------:R-:W-:Y:S01]  /*3c950*/  ISETP.NE.U32.AND P1, PT, R146, RZ, PT ;  /* 0x000000ff9200720c */ /* 0x000fe20003f25070 */
[----:B------:R-:W-:Y:S01]  /*3c960*/  IMAD.MOV.U32 R146, RZ, RZ, RZ ;  /* 0x000000ffff927224 */ /* 0x000fe200078e00ff */
[----:B------:R-:W-:Y:S01]  /*3c970*/  ISETP.GE.U32.AND P5, PT, R150, R148, PT ;  /* 0x000000949600720c */ /* 0x000fe20003fa6070 */
[----:B------:R-:W-:Y:S02]  /*3c980*/  IMAD.X R168, R164, 0x1, R147, P3 ;  /* 0x00000001a4a87824 */ /* 0x000fe400018e0693 */
[----:B------:R-:W-:Y:S02]  /*3c990*/  VIADD R153, R153, UR10 ;  /* 0x0000000a99997c36 */ /* 0x000fe40008000000 */
[----:B------:R-:W-:Y:S01]  /*3c9a0*/  VIADD R148, R151, UR5 ;  /* 0x0000000597947c36 */ /* 0x000fe20008000000 */
[----:B------:R-:W-:Y:S01]  /*3c9b0*/  ISETP.GE.U32.AND.EX P0, PT, R168, R147, PT, P0 ;  /* 0x00000093a800720c */ /* 0x000fe20003f06100 */
[----:B------:R-:W-:-:S02]  /*3c9c0*/  IMAD.MOV.U32 R147, RZ, RZ, R150 ;  /* 0x000000ffff937224 */ /* 0x000fc400078e0096 */
[----:B------:R-:W-:Y:S01]  /*3c9d0*/  IMAD.WIDE.U32 R154, R19, R175, R152 ;  /* 0x000000af139a7225 */ /* 0x000fe200078e0098 */
[----:B------:R-:W-:Y:S02]  /*3c9e0*/  ISETP.NE.AND.EX P0, PT, R164, RZ, !P0, P1 ;  /* 0x000000ffa400720c */ /* 0x000fe40004705310 */
[----:B------:R-:W-:Y:S01]  /*3c9f0*/  ISETP.GE.U32.AND.EX P5, PT, R148, R149, PT, P5 ;  /* 0x000000959400720c */ /* 0x000fe20003fa6150 */
[----:B------:R-:W-:Y:S01]  /*3ca00*/  IMAD.WIDE.U32 R146, R72, R173, R146 ;  /* 0x000000ad48927225 */ /* 0x000fe200078e0092 */
[----:B------:R-:W-:-:S03]  /*3ca10*/  ISETP.GE.U32.AND P3, PT, R154, R152, PT ;  /* 0x000000989a00720c */ /* 0x000fc60003f66070 */
[----:B------:R-:W-:Y:S01]  /*3ca20*/  VIADD R151, R147, UR5 ;  /* 0x0000000593977c36 */ /* 0x000fe20008000000 */
[----:B------:R-:W-:Y:S01]  /*3ca30*/  ISETP.GE.U32.AND P2, PT, R146, RZ, PT ;  /* 0x000000ff9200720c */ /* 0x000fe20003f46070 */
[----:B------:R-:W-:Y:S01]  /*3ca40*/  IMAD.MOV.U32 R147, RZ, RZ, R154 ;  /* 0x000000ffff937224 */ /* 0x000fe200078e009a */
[----:B------:R-:W-:Y:S01]  /*3ca50*/  IADD3 R164, P1, PT, R165, R146, RZ ;  /* 0x00000092a5a47210 */ /* 0x000fe20007f3e0ff */
[----:B------:R-:W-:Y:S01]  /*3ca60*/  IMAD.MOV.U32 R146, RZ, RZ, RZ ;  /* 0x000000ffff927224 */ /* 0x000fe200078e00ff */
[----:B------:R-:W-:Y:S01]  /*3ca70*/  ISETP.GE.U32.AND.EX P2, PT, R151, R150, PT, P2 ;  /* 0x000000969700720c */ /* 0x000fe20003f46120 */
[----:B------:R-:W-:Y:S01]  /*3ca80*/  IMAD.MOV.U32 R149, RZ, RZ, RZ ;  /* 0x000000ffff957224 */ /* 0x000fe200078e00ff */
[----:B------:R-:W-:Y:S01]  /*3ca90*/  ISETP.GE.U32.AND P6, PT, R164, R165, PT ;  /* 0x000000a5a400720c */ /* 0x000fe20003fc6070 */
        /* <DEDUP_REMOVED lines=10> */
[----:B------:R-:W-:Y:S01]  /*3cb40*/  VIADD R154, R149, UR4 ;  /* 0x00000004959a7c36 */ /* 0x000fe20008000000 */
[----:B------:R-:W-:Y:S01]  /*3cb50*/  IADD3 R152, P5, P6, R147, R148, RZ ;  /* 0x0000009493987210 */ /* 0x000fe20007ebe0ff */
[----:B------:R-:W-:Y:S01]  /*3cb60*/  IMAD.MOV.U32 R151, RZ, RZ, RZ ;  /* 0x000000ffff977224 */ /* 0x000fe200078e00ff */
[----:B------:R-:W-:-:S02]  /*3cb70*/  SEL R147, RZ, 0x1, P2 ;  /* 0x00000001ff937807 */ /* 0x000fc40001000000 */
[----:B------:R-:W-:Y:S01]  /*3cb80*/  ISETP.GE.U32.AND.EX P3, PT, R150, R153, PT, P3 ;  /* 0x000000999600720c */ /* 0x000fe20003f66130 */
[----:B------:R-:W-:Y:S01]  /*3cb90*/  IMAD.WIDE.U32 R148, R19, R213, R150 ;  /* 0x000000d513947225 */ /* 0x000fe200078e0096 */
[----:B------:R-:W-:Y:S02]  /*3cba0*/  SEL R153, RZ, 0x1, P1 ;  /* 0x00000001ff997807 */ /* 0x000fe40000800000 */
[----:B------:R-:W-:Y:S01]  /*3cbb0*/  IADD3.X R151, PT, PT, RZ, R154, R155, P5, P6 ;  /* 0x0000009aff977210 */ /* 0x000fe20002fec49b */
[----:B------:R-:W-:Y:S01]  /*3cbc0*/  VIADD R166, R149, UR10 ;  /* 0x0000000a95a67c36 */ /* 0x000fe20008000000 */
[----:B------:R-:W-:Y:S02]  /*3cbd0*/  IADD3 R150, P1, PT, R147, R152, RZ ;  /* 0x0000009893967210 */ /* 0x000fe40007f3e0ff */
[----:B------:R-:W-:Y:S02]  /*3cbe0*/  SEL R147, RZ, 0x1, !P0 ;  /* 0x00000001ff937807 */ /* 0x000fe40004000000 */
[----:B------:R-:W-:Y:S01]  /*3cbf0*/  IADD3 R154, P0, PT, R150, R159, RZ ;  /* 0x0000009f969a7210 */ /* 0x000fe20007f1e0ff */
[----:B------:R-:W-:Y:S01]  /*3cc00*/  IMAD.X R149, RZ, RZ, R151, P1 ;  /* 0x000000ffff957224 */ /* 0x000fe200008e0697 */
[----:B------:R-:W-:-:S02]  /*3cc10*/  IADD3 R151, P6, PT, R147, R170, RZ ;  /* 0x000000aa93977210 */ /* 0x000fc40007fde0ff */
[----:B------:R-:W-:Y:S01]  /*3cc20*/  ISETP.GE.U32.AND P1, PT, R154, R159, PT ;  /* 0x0000009f9a00720c */ /* 0x000fe20003f26070 */
[----:B------:R-:W-:Y:S01]  /*3cc30*/  IMAD.X R174, R149, 0x1, R158, P0 ;  /* 0x0000000195ae7824 */ /* 0x000fe200000e069e */
[----:B------:R-:W-:Y:S01]  /*3cc40*/  IADD3 R172, P5, P2, R153, R148, RZ ;  /* 0x0000009499ac7210 */ /* 0x000fe20007abe0ff */
[----:B------:R-:W-:Y:S01]  /*3cc50*/  IMAD.X R155, RZ, RZ, R168, P6 ;  /* 0x000000ffff9b7224 */ /* 0x000fe200030e06a8 */
[----:B------:R-:W-:Y:S01]  /*3cc60*/  SEL R219, RZ, 0x1, P3 ;  /* 0x00000001ffdb7807 */ /* 0x000fe20001800000 */
[----:B------:R-:W-:Y:S01]  /*3cc70*/  IMAD.WIDE.U32 R152, R215, R72, RZ ;  /* 0x00000048d7987225 */ /* 0x000fe200078e00ff */
[----:B------:R-:W-:Y:S02]  /*3cc80*/  ISETP.GT.U32.AND P3, PT, R170, R151, PT ;  /* 0x00000097aa00720c */ /* 0x000fe40003f64070 */
[----:B------:R-:W-:Y:S01]  /*3cc90*/  ISETP.NE.U32.AND P0, PT, R150, RZ, PT ;  /* 0x000000ff9600720c */ /* 0x000fe20003f05070 */
[----:B------:R-:W-:Y:S01]  /*3cca0*/  VIADD R147, R153, UR6 ;  /* 0x0000000699937c36 */ /* 0x000fe20008000000 */
[----:B------:R-:W-:Y:S01]  /*3ccb0*/  ISETP.GE.U32.AND.EX P1, PT, R174, R158, PT, P1 ;  /* 0x0000009eae00720c */ /* 0x000fe20003f26110 */
[----:B------:R-:W-:Y:S01]  /*3ccc0*/  IMAD.MOV.U32 R148, RZ, RZ, RZ ;  /* 0x000000ffff947224 */ /* 0x000fe200078e00ff */
[----:B------:R-:W-:-:S02]  /*3ccd0*/  IADD3.X R166, PT, PT, RZ, R166, R219, P5, P2 ;  /* 0x000000a6ffa67210 */ /* 0x000fc40002fe44db */
[----:B------:R-:W-:Y:S02]  /*3cce0*/  ISETP.GT.U32.AND.EX P3, PT, R168, R155, PT, P3 ;  /* 0x0000009ba800720c */ /* 0x000fe40003f64130 */
[----:B------:R-:W-:Y:S01]  /*3ccf0*/  IADD3 R159, P2, PT, R151, R146, RZ ;  /* 0x00000092979f7210 */ /* 0x000fe20007f5e0ff */
[----:B------:R-:W-:Y:S01]  /*3cd00*/  IMAD.MOV.U32 R146, RZ, RZ, R152 ;  /* 0x000000ffff927224 */ /* 0x000fe200078e0098 */
[----:B------:R-:W-:Y:S02]  /*3cd10*/  ISETP.NE.AND.EX P0, PT, R149, RZ, !P1, P0 ;  /* 0x000000ff9500720c */ /* 0x000fe40004f05300 */
[----:B------:R-:W-:Y:S01]  /*3cd20*/  SEL R170, R170, R151, P3 ;  /* 0x00000097aaaa7207 */ /* 0x000fe20001800000 */
[----:B------:R-:W-:Y:S01]  /*3cd30*/  IMAD.WIDE.U32 R150, R73, R169, R146 ;  /* 0x000000a949967225 */ /* 0x000fe200078e0092 */
[----:B------:R-:W-:Y:S02]  /*3cd40*/  SEL R153, RZ, 0x1, !P0 ;  /* 0x00000001ff997807 */ /* 0x000fe40004000000 */
[----:B------:R-:W-:Y:S01]  /*3cd50*/  ISETP.GT.U32.AND P0, PT, R170, R159, PT ;  /* 0x0000009faa00720c */ /* 0x000fe20003f04070 */
[----:B------:R-:W-:Y:S01]  /*3cd60*/  IMAD.X R158, R155, 0x1, R202, P2 ;  /* 0x000000019b9e7824 */ /* 0x000fe200010e06ca */
[----:B------:R-:W-:Y:S01]  /*3cd70*/  IADD3 R153, P2, PT, R153, R154, RZ ;  /* 0x0000009a99997210 */ /* 0x000fe20007f5e0ff */
[----:B------:R-:W-:Y:S01]  /*3cd80*/  IMAD.MOV.U32 R149, RZ, RZ, R150 ;  /* 0x000000ffff957224 */ /* 0x000fe200078e0096 */
[----:B------:R-:W-:Y:S01]  /*3cd90*/  SEL R155, R168, R155, P3 ;  /* 0x0000009ba89b7207 */ /* 0x000fe20001800000 */
[----:B------:R-:W-:Y:S01]  /*3cda0*/  VIADD R146, R151, UR7 ;  /* 0x0000000797927c36 */ /* 0x000fe20008000000 */
[----:B------:R-:W-:Y:S01]  /*3cdb0*/  ISETP.GT.U32.AND P3, PT, R154, R153, PT ;  /* 0x000000999a00720c */ /* 0x000fe20003f64070 */
[----:B------:R-:W-:Y:S01]  /*3cdc0*/  IMAD.WIDE.U32 R148, R72, R169, R148 ;  /* 0x000000a948947225 */ /* 0x000fe200078e0094 */
[----:B------:R-:W-:-:S02]  /*3cdd0*/  ISETP.GE.U32.AND P1, PT, R150, R152, PT ;  /* 0x000000989600720c */ /* 0x000fc40003f26070 */
[----:B------:R-:W-:Y:S01]  /*3cde0*/  ISETP.GT.U32.AND.EX P0, PT, R155, R158, PT, P0 ;  /* 0x0000009e9b00720c */ /* 0x000fe20003f04100 */
[----:B------:R-:W-:Y:S01]  /*3cdf0*/  IMAD.X R151, RZ, RZ, R174, P2 ;  /* 0x000000ffff977224 */ /* 0x000fe200010e06ae */
[----:B------:R-:W-:Y:S01]  /*3ce00*/  ISETP.GE.U32.AND P2, PT, R148, RZ, PT ;  /* 0x000000ff9400720c */ /* 0x000fe20003f46070 */
[----:B------:R-:W-:Y:S01]  /*3ce10*/  VIADD R202, R149, UR7 ;  /* 0x0000000795ca7c36 */ /* 0x000fe20008000000 */
[----:B------:R-:W-:Y:S01]  /*3ce20*/  IADD3 R221, P5, PT, R153, R148, RZ ;  /* 0x0000009499dd7210 */ /* 0x000fe20007fbe0ff */
[----:B------:R-:W-:Y:S01]  /*3ce30*/  IMAD.WIDE.U32 R148, R167, R74, RZ ;  /* 0x0000004aa7947225 */ /* 0x000fe200078e00ff */
[----:B------:R-:W-:Y:S02]  /*3ce40*/  ISETP.GT.U32.AND.EX P3, PT, R174, R151, PT, P3 ;  /* 0x00000097ae00720c */ /* 0x000fe40003f64130 */
[----:B------:R-:W-:Y:S01]  /*3ce50*/  ISETP.GE.U32.AND.EX P2, PT, R202, R150, PT, P2 ;  /* 0x00000096ca00720c */ /* 0x000fe20003f46120 */
[----:B------:R-:W-:Y:S01]  /*3ce60*/  IMAD.X R202, R151, 0x1, R202, P5 ;  /* 0x0000000197ca7824 */ /* 0x000fe200028e06ca */
[----:B------:R-:W-:Y:S01]  /*3ce70*/  SEL R150, R154, R153, P3 ;  /* 0x000000999a967207 */ /* 0x000fe20001800000 */
[----:B------:R-:W-:Y:S01]  /*3ce80*/  VIADD R149, R149, UR4 ;  /* 0x0000000495957c36 */ /* 0x000fe20008000000 */
[----:B------:R-:W-:Y:S01]  /*3ce90*/  ISETP.GE.U32.AND.EX P1, PT, R146, R147, PT, P1 ;  /* 0x000000939200720c */ /* 0x000fe20003f26110 */
[----:B------:R-:W-:Y:S01]  /*3cea0*/  IMAD.MOV.U32 R147, RZ, RZ, RZ ;  /* 0x000000ffff937224 */ /* 0x000fe200078e00ff */
[----:B------:R-:W-:-:S02]  /*3ceb0*/  SEL R153, RZ, 0x1, P2 ;  /* 0x00000001ff997807 */ /* 0x000fc40001000000 */
[----:B------:R-:W-:Y:S01]  /*3cec0*/  SEL R151, R174, R151, P3 ;  /* 0x00000097ae977207 */ /* 0x000fe20001800000 */
[----:B------:R-:W-:Y:S01]  /*3ced0*/  IMAD.WIDE.U32 R146, R73, R215, R146 ;  /* 0x000000d749927225 */ /* 0x000fe200078e0092 */
[----:B------:R-:W-:Y:S02]  /*3cee0*/  ISETP.GT.U32.AND P2, PT, R150, R221, PT ;  /* 0x000000dd9600720c */ /* 0x000fe40003f44070 */
[----:B------:R-:W-:Y:S01]  /*3cef0*/  SEL R155, RZ, 0x1, !P0 ;  /* 0x00000001ff9b7807 */ /* 0x000fe20004000000 */
[----:B------:R-:W-:Y:S01]  /*3cf00*/  VIADD R219, R147, UR6 ;  /* 0x0000000693db7c36 */ /* 0x000fe20008000000 */
[----:B------:R-:W-:Y:S01]  /*3cf10*/  ISETP.GT.U32.AND.EX P2, PT, R151, R202, PT, P2 ;  /* 0x000000ca9700720c */ /* 0x000fe20003f44120 */
[----:B------:R-:W-:Y:S01]  /*3cf20*/  IMAD.WIDE.U32 R150, R75, R173, R148 ;  /* 0x000000ad4b967225 */ /* 0x000fe200078e0094 */
[----:B------:R-:W-:Y:S02]  /*3cf30*/  IADD3 R147, P6, P3, R153, R146, RZ ;  /* 0x0000009299937210 */ /* 0x000fe40007bde0ff */
[----:B------:R-:W-:Y:S01]  /*3cf40*/  SEL R146, RZ, 0x1, P1 ;  /* 0x00000001ff927807 */ /* 0x000fe20000800000 */
[----:B------:R-:W-:Y:S01]  /*3cf50*/  IMAD.WIDE.U32 R152, R171, R72, RZ ;  /* 0x00000048ab987225 */ /* 0x000fe200078e00ff */
[----:B------:R-:W-:-:S02]  /*3cf60*/  SEL R168, RZ, 0x1, !P2 ;  /* 0x00000001ffa87807 */ /* 0x000fc40005000000 */
[----:B------:R-:W-:Y:S01]  /*3cf70*/  IADD3.X R219, PT, PT, RZ, R219, R146, P6, P3 ;  /* 0x000000dbffdb7210 */ /* 0x000fe200037e6492 */
[----:B------:R-:W-:Y:S01]  /*3cf80*/  IMAD.MOV.U32 R146, RZ, RZ, RZ ;  /* 0x000000ffff927224 */ /* 0x000fe200078e00ff */
[----:B------:R-:W-:Y:S01]  /*3cf90*/  IADD3 R168, P0, PT, R168, R147, RZ ;  /* 0x00000093a8a87210 */ /* 0x000fe20007f1e0ff */
[----:B------:R-:W-:Y:S01]  /*3cfa0*/  IMAD.MOV.U32 R147, RZ, RZ, R150 ;  /* 0x000000ffff937224 */ /* 0x000fe200078e0096 */
[----:B------:R-:W-:Y:S01]  /*3cfb0*/  ISETP.GE.U32.AND P2, PT, R150, R148, PT ;  /* 0x000000949600720c */ /* 0x000fe20003f46070 */
[----:B------:R-:W-:Y:S01]  /*3cfc0*/  VIADD R148, R151, UR5 ;  /* 0x0000000597947c36 */ /* 0x000fe20008000000 */
[----:B------:R-:W-:Y:S01]  /*3cfd0*/  IADD3 R174, P1, PT, R168, R159, RZ ;  /* 0x0000009fa8ae7210 */ /* 0x000fe20007f3e0ff */
[----:B------:R-:W-:Y:S01]  /*3cfe0*/  IMAD.X R219, RZ, RZ, R219, P0 ;  /* 0x000000ffffdb7224 */ /* 0x000fe200000e06db */
[----:B------:R-:W-:Y:S01]  /*3cff0*/  IADD3 R172, P5, PT, R155, R172, RZ ;  /* 0x000000ac9bac7210 */ /* 0x000fe20007fbe0ff */
[----:B------:R-:W-:Y:S01]  /*3d000*/  IMAD.WIDE.U32 R146, R74, R173, R146 ;  /* 0x000000ad4a927225 */ /* 0x000fe200078e0092 */
[----:B------:R-:W-:-:S02]  /*3d010*/  ISETP.GE.U32.AND P3, PT, R174, R159, PT ;  /* 0x0000009fae00720c */ /* 0x000fc40003f66070 */
[----:B------:R-:W-:Y:S01]  /*3d020*/  ISETP.GE.U32.AND.EX P2, PT, R148, R149, PT, P2 ;  /* 0x000000959400720c */ /* 0x000fe20003f46120 */
[----:B------:R-:W-:Y:S01]  /*3d030*/  IMAD.X R204, R219, 0x1, R158, P1 ;  /* 0x00000001dbcc7824 */ /* 0x000fe200008e069e */
[----:B------:R-:W-:Y:S01]  /*3d040*/  ISETP.NE.U32.AND P1, PT, R168, RZ, PT ;  /* 0x000000ffa800720c */ /* 0x000fe20003f25070 */
[----:B------:R-:W-:Y:S01]  /*3d050*/  VIADD R147, R147, UR5 ;  /* 0x0000000593937c36 */ /* 0x000fe20008000000 */
[----:B------:R-:W-:Y:S01]  /*3d060*/  IADD3 R168, P6, PT, R221, R146, RZ ;  /* 0x00000092dda87210 */ /* 0x000fe20007fde0ff */
[----:B------:R-:W-:Y:S01]  /*3d070*/  VIADD R153, R153, UR8 ;  /* 0x0000000899997c36 */ /* 0x000fe20008000000 */
[----:B------:R-:W-:Y:S01]  /*3d080*/  ISETP.GE.U32.AND.EX P3, PT, R204, R158, PT, P3 ;  /* 0x0000009ecc00720c */ /* 0x000fe20003f66130 */
[----:B------:R-:W-:Y:S02]  /*3d090*/  IMAD.MOV.U32 R149, RZ, RZ, RZ ;  /* 0x000000ffff957224 */ /* 0x000fe400078e00ff */
[----:B------:R-:W-:Y:S01]  /*3d0a0*/  IMAD.X R170, R147, 0x1, R202, P6 ;  /* 0x0000000193aa7824 */ /* 0x000fe200030e06ca */
[----:B------:R-:W-:Y:S01]  /*3d0b0*/  ISETP.NE.AND.EX P1, PT, R219, RZ, !P3, P1 ;  /* 0x000000ffdb00720c */ /* 0x000fe20005f25310 */
[----:B------:R-:W-:Y:S01]  /*3d0c0*/  IMAD.WIDE.U32 R154, R73, R217, R152 ;  /* 0x000000d9499a7225 */ /* 0x000fe200078e0098 */
[----:B------:R-:W-:-:S02]  /*3d0d0*/  ISETP.GE.U32.AND P3, PT, R146, RZ, PT ;  /* 0x000000ff9200720c */ /* 0x000fc40003f66070 */
[----:B------:R-:W-:Y:S01]  /*3d0e0*/  ISETP.GE.U32.AND P6, PT, R168, R221, PT ;  /* 0x000000dda800720c */ /* 0x000fe20003fc6070 */
[----:B------:R-:W-:Y:S01]  /*3d0f0*/  IMAD.WIDE.U32 R148, R75, R167, R148 ;  /* 0x000000a74b947225 */ /* 0x000fe200078e0094 */
[----:B------:R-:W-:Y:S02]  /*3d100*/  ISETP.GE.U32.AND.EX P3, PT, R147, R150, PT, P3 ;  /* 0x000000969300720c */ /* 0x000fe40003f66130 */
[----:B------:R-:W-:Y:S01]  /*3d110*/  ISETP.GE.U32.AND.EX P6, PT, R170, R202, PT, P6 ;  /* 0x000000caaa00720c */ /* 0x000fe20003fc6160 */
[----:B------:R-:W-:Y:S01]  /*3d120*/  IMAD.WIDE.U32 R158, R215, R74, RZ ;  /* 0x0000004ad79e7225 */ /* 0x000fe200078e00ff */
[----:B------:R-:W-:Y:S02]  /*3d130*/  SEL R151, RZ, 0x1, P3 ;  /* 0x00000001ff977807 */ /* 0x000fe40001800000 */
[----:B------:R-:W-:Y:S01]  /*3d140*/  ISETP.GE.U32.AND P0, PT, R154, R152, PT ;  /* 0x000000989a00720c */ /* 0x000fe20003f06070 */
[----:B------:R-:W-:Y:S01]  /*3d150*/  VIADD R150, R149, UR4 ;  /* 0x0000000495967c36 */ /* 0x000fe20008000000 */
[----:B------:R-:W-:Y:S01]  /*3d160*/  SEL R167, RZ, 0x1, P2 ;  /* 0x00000001ffa77807 */ /* 0x000fe20001000000 */
[----:B------:R-:W-:Y:S01]  /*3d170*/  VIADD R152, R155, UR9 ;  /* 0x000000099b987c36 */ /* 0x000fe20008000000 */
[----:B------:R-:W-:Y:S01]  /*3d180*/  IADD3 R148, P2, P3, R151, R148, RZ ;  /* 0x0000009497947210 */ /* 0x000fe20007b5e0ff */
[----:B------:R-:W-:Y:S01]  /*3d190*/  VIADD R159, R159, UR6 ;  /* 0x000000069f9f7c36 */ /* 0x000fe20008000000 */
[----:B------:R-:W-:-:S02]  /*3d1a0*/  SEL R151, RZ, 0x1, P6 ;  /* 0x00000001ff977807 */ /* 0x000fc40003000000 */
[----:B------:R-:W-:Y:S01]  /*3d1b0*/  SEL R149, RZ, 0x1, !P1 ;  /* 0x00000001ff957807 */ /* 0x000fe20004800000 */
[----:B------:R-:W-:Y:S01]  /*3d1c0*/  IMAD.WIDE.U32 R146, R75, R169, R158 ;  /* 0x000000a94b927225 */ /* 0x000fe200078e009e */
[----:B------:R-:W-:Y:S02]  /*3d1d0*/  ISETP.GE.U32.AND.EX P0, PT, R152, R153, PT, P0 ;  /* 0x000000999800720c */ /* 0x000fe40003f06100 */
[----:B------:R-:W-:Y:S02]  /*3d1e0*/  IADD3.X R150, PT, PT, RZ, R150, R167, P2, P3 ;  /* 0x00000096ff967210 */ /* 0x000fe400017e64a7 */
[----:B------:R-:W-:Y:S01]  /*3d1f0*/  IADD3 R151, P6, PT, R151, R148, RZ ;  /* 0x0000009497977210 */ /* 0x000fe20007fde0ff */
[----:B------:R-:W-:Y:S01]  /*3d200*/  IMAD.MOV.U32 R148, RZ, RZ, RZ ;  /* 0x000000ffff947224 */ /* 0x000fe200078e00ff */
[----:B------:R-:W-:Y:S01]  /*3d210*/  IADD3 R153, P2, PT, R149, R174, RZ ;  /* 0x000000ae95997210 */ /* 0x000fe20007f5e0ff */
[----:B------:R-:W-:Y:S01]  /*3d220*/  IMAD.MOV.U32 R149, RZ, RZ, R154 ;  /* 0x000000ffff957224 */ /* 0x000fe200078e009a */
[----:B------:R-:W-:Y:S01]  /*3d230*/  ISETP.GE.U32.AND P1, PT, R146, R158, PT ;  /* 0x0000009e9200720c */ /* 0x000fe20003f26070 */
[----:B------:R-:W-:Y:S01]  /*3d240*/  VIADD R158, R147, UR7 ;  /* 0x00000007939e7c36 */ /* 0x000fe20008000000 */
[----:B------:R-:W-:Y:S01]  /*3d250*/  ISETP.GT.U32.AND P3, PT, R174, R153, PT ;  /* 0x00000099ae00720c */ /* 0x000fe20003f64070 */
[----:B------:R-:W-:-:S03]  /*3d260*/  IMAD.WIDE.U32 R148, R72, R217, R148 ;  /* 0x000000d948947225 */ /* 0x000fc600078e0094 */
[----:B------:R-:W-:Y:S01]  /*3d270*/  ISETP.GE.U32.AND.EX P1, PT, R158, R159, PT, P1 ;  /* 0x0000009f9e00720c */ /* 0x000fe20003f26110 */
[----:B------:R-:W-:Y:S01]  /*3d280*/  IMAD.X R155, RZ, RZ, R204, P2 ;  /* 0x000000ffff9b7224 */ /* 0x000fe200010e06cc */
[----:B------:R-:W-:Y:S01]  /*3d290*/  ISETP.GE.U32.AND P2, PT, R148, RZ, PT ;  /* 0x000000ff9400720c */ /* 0x000fe20003f46070 */
[----:B------:R-:W-:Y:S02]  /*3d2a0*/  IMAD.X R147, RZ, RZ, R150, P6 ;  /* 0x000000ffff937224 */ /* 0x000fe400030e0696 */
[----:B------:R-:W-:Y:S01]  /*3d2b0*/  VIADD R202, R149, UR9 ;  /* 0x0000000995ca7c36 */ /* 0x000fe20008000000 */
[----:B------:R-:W-:Y:S01]  /*3d2c0*/  IADD3 R149, P6, PT, R153, R148, RZ ;  /* 0x0000009499957210 */ /* 0x000fe20007fde0ff */
[----:B------:R-:W-:Y:S01]  /*3d2d0*/  IMAD.MOV.U32 R148, RZ, RZ, RZ ;  /* 0x000000ffff947224 */ /* 0x000fe200078e00ff */
[----:B------:R-:W-:Y:S02]  /*3d2e0*/  ISETP.GT.U32.AND.EX P3, PT, R204, R155, PT, P3 ;  /* 0x0000009bcc00720c */ /* 0x000fe40003f64130 */
[----:B------:R-:W-:Y:S01]  /*3d2f0*/  ISETP.GE.U32.AND.EX P2, PT, R202, R154, PT, P2 ;  /* 0x0000009aca00720c */ /* 0x000fe20003f46120 */
[----:B------:R-:W-:Y:S01]  /*3d300*/  IMAD.X R202, R155, 0x1, R202, P6 ;  /* 0x000000019bca7824 */ /* 0x000fe200030e06ca */
[----:B------:R-:W-:-:S02]  /*3d310*/  IADD3 R150, P6, PT, R151, R149, RZ ;  /* 0x0000009597967210 */ /* 0x000fc40007fde0ff */
[----:B------:R-:W-:Y:S02]  /*3d320*/  SEL R159, RZ, 0x1, P2 ;  /* 0x00000001ff9f7807 */ /* 0x000fe40001000000 */
[----:B------:R-:W-:Y:S01]  /*3d330*/  SEL R174, R174, R153, P3 ;  /* 0x00000099aeae7207 */ /* 0x000fe20001800000 */
[----:B------:R-:W-:Y:S01]  /*3d340*/  IMAD.X R154, R147, 0x1, R202, P6 ;  /* 0x00000001939a7824 */ /* 0x000fe200030e06ca */
[----:B------:R-:W-:Y:S01]  /*3d350*/  ISETP.GE.U32.AND P2, PT, R150, R149, PT ;  /* 0x000000959600720c */ /* 0x000fe20003f46070 */
[----:B------:R-:W-:Y:S01]  /*3d360*/  IMAD.MOV.U32 R153, RZ, RZ, RZ ;  /* 0x000000ffff997224 */ /* 0x000fe200078e00ff */
[----:B------:R-:W-:Y:S02]  /*3d370*/  SEL R155, R204, R155, P3 ;  /* 0x0000009bcc9b7207 */ /* 0x000fe40001800000 */
[----:B------:R-:W-:Y:S01]  /*3d380*/  ISETP.NE.U32.AND P3, PT, R151, RZ, PT ;  /* 0x000000ff9700720c */ /* 0x000fe20003f65070 */
[----:B------:R-:W-:Y:S01]  /*3d390*/  IMAD.WIDE.U32 R152, R73, R171, R152 ;  /* 0x000000ab49987225 */ /* 0x000fe200078e0098 */
[----:B------:R-:W-:-:S02]  /*3d3a0*/  ISETP.GT.U32.AND P6, PT, R174, R149, PT ;  /* 0x00000095ae00720c */ /* 0x000fc40003fc4070 */
[-C--:B------:R-:W-:Y:S01]  /*3d3b0*/  ISETP.GE.U32.AND.EX P2, PT, R154, R202.reuse, PT, P2 ;  /* 0x000000ca9a00720c */ /* 0x080fe20003f46120 */
[----:B------:R-:W-:Y:S01]  /*3d3c0*/  IMAD.MOV.U32 R149, RZ, RZ, R146 ;  /* 0x000000ffff957224 */ /* 0x000fe200078e0092 */
[----:B------:R-:W-:Y:S01]  /*3d3d0*/  ISETP.GT.U32.AND.EX P6, PT, R155, R202, PT, P6 ;  /* 0x000000ca9b00720c */ /* 0x000fe20003fc4160 */
[----:B------:R-:W-:Y:S01]  /*3d3e0*/  VIADD R153, R153, UR8 ;  /* 0x0000000899997c36 */ /* 0x000fe20008000000 */
[----:B------:R-:W-:Y:S01]  /*3d3f0*/  ISETP.NE.AND.EX P2, PT, R147, RZ, !P2, P3 ;  /* 0x000000ff9300720c */ /* 0x000fe20005745330 */
[----:B------:R-:W-:Y:S01]  /*3d400*/  IMAD.WIDE.U32 R148, R74, R169, R148 ;  /* 0x000000a94a947225 */ /* 0x000fe200078e0094 */
[----:B------:R-:W-:Y:S02]  /*3d410*/  SEL R174, RZ, 0x1, P0 ;  /* 0x00000001ffae7807 */ /* 0x000fe40000000000 */
[----:B------:R-:W-:Y:S01]  /*3d420*/  SEL R147, RZ, 0x1, !P2 ;  /* 0x00000001ff937807 */ /* 0x000fe20005000000 */
[----:B------:R-:W-:Y:S01]  /*3d430*/  VIADD R149, R149, UR7 ;  /* 0x0000000795957c36 */ /* 0x000fe20008000000 */
[----:B------:R-:W-:Y:S01]  /*3d440*/  SEL R151, RZ, 0x1, !P6 ;  /* 0x00000001ff977807 */ /* 0x000fe20007000000 */
[----:B------:R-:W-:Y:S01]  /*3d450*/  IMAD.X R155, RZ, RZ, R166, P5 ;  /* 0x000000ffff9b7224 */ /* 0x000fe200028e06a6 */
[----:B------:R-:W-:-:S02]  /*3d460*/  ISETP.GE.U32.AND P0, PT, R148, RZ, PT ;  /* 0x000000ff9400720c */ /* 0x000fc40003f06070 */
[----:B------:R-:W-:Y:S01]  /*3d470*/  IADD3 R152, P6, P3, R159, R152, RZ ;  /* 0x000000989f987210 */ /* 0x000fe20007bde0ff */
[----:B------:R-:W-:Y:S01]  /*3d480*/  IMAD.MOV.U32 R159, RZ, RZ, RZ ;  /* 0x000000ffff9f7224 */ /* 0x000fe200078e00ff */
[----:B------:R-:W-:Y:S02]  /*3d490*/  IADD3 R147, P2, PT, R147, R150, RZ ;  /* 0x0000009693937210 */ /* 0x000fe40007f5e0ff */
[----:B------:R-:W-:Y:S01]  /*3d4a0*/  ISETP.GE.U32.AND.EX P0, PT, R149, R146, PT, P0 ;  /* 0x000000929500720c */ /* 0x000fe20003f06100 */
[----:B------:R-:W-:Y:S01]  /*3d4b0*/  IMAD.WIDE.U32 R158, R75, R215, R158 ;  /* 0x000000d74b9e7225 */ /* 0x000fe200078e009e */
[----:B------:R-:W-:Y:S02]  /*3d4c0*/  IADD3.X R146, PT, PT, RZ, R153, R174, P6, P3 ;  /* 0x00000099ff927210 */ /* 0x000fe400037e64ae */
[----:B------:R-:W-:Y:S01]  /*3d4d0*/  IADD3 R167, P6, PT, R147, R148, RZ ;  /* 0x0000009493a77210 */ /* 0x000fe20007fde0ff */
[----:B------:R-:W-:Y:S01]  /*3d4e0*/  IMAD.X R153, RZ, RZ, R154, P2 ;  /* 0x000000ffff997224 */ /* 0x000fe200010e069a */
[----:B------:R-:W-:Y:S01]  /*3d4f0*/  IADD3 R151, P3, PT, R151, R152, RZ ;  /* 0x0000009897977210 */ /* 0x000fe20007f7e0ff */
[----:B------:R-:W-:Y:S01]  /*3d500*/  VIADD R169, R159, UR6 ;  /* 0x000000069fa97c36 */ /* 0x000fe20008000000 */
[----:B------:R-:W-:Y:S01]  /*3d510*/  ISETP.GT.U32.AND P5, PT, R150, R147, PT ;  /* 0x000000939600720c */ /* 0x000fe20003fa4070 */
[----:B------:R-:W-:Y:S01]  /*3d520*/  IMAD.X R166, R153, 0x1, R149, P6 ;  /* 0x0000000199a67824 */ /* 0x000fe200030e0695 */
[----:B------:R-:W-:Y:S01]  /*3d530*/  IADD3 R204, P6, PT, R151, R172, RZ ;  /* 0x000000ac97cc7210 */ /* 0x000fe20007fde0ff */
[----:B------:R-:W-:Y:S01]  /*3d540*/  IMAD.X R152, RZ, RZ, R146, P3 ;  /* 0x000000ffff987224 */ /* 0x000fe200018e0692 */
[----:B------:R-:W-:Y:S01]  /*3d550*/  ISETP.GT.U32.AND.EX P3, PT, R154, R153, PT, P5 ;  /* 0x000000999a00720c */ /* 0x000fe20003f64150 */
[----:B------:R-:W-:Y:S01]  /*3d560*/  IMAD.WIDE.U32 R148, R213, R72, RZ ;  /* 0x00000048d5947225 */ /* 0x000fe200078e00ff */
[----:B------:R-:W-:-:S02]  /*3d570*/  ISETP.GE.U32.AND P5, PT, R204, R172, PT ;  /* 0x000000accc00720c */ /* 0x000fc40003fa6070 */
[----:B------:R-:W-:Y:S01]  /*3d580*/  SEL R146, R150, R147, P3 ;  /* 0x0000009396927207 */ /* 0x000fe20001800000 */
[----:B------:R-:W-:Y:S01]  /*3d590*/  IMAD.X R221, R152, 0x1, R155, P6 ;  /* 0x0000000198dd7824 */ /* 0x000fe200030e069b */
[----:B------:R-:W-:Y:S01]  /*3d5a0*/  ISETP.NE.U32.AND P2, PT, R151, RZ, PT ;  /* 0x000000ff9700720c */ /* 0x000fe20003f45070 */
[----:B------:R-:W-:Y:S01]  /*3d5b0*/  VIADD R149, R149, UR10 ;  /* 0x0000000a95957c36 */ /* 0x000fe20008000000 */
[----:B------:R-:W-:Y:S01]  /*3d5c0*/  SEL R153, R154, R153, P3 ;  /* 0x000000999a997207 */ /* 0x000fe20001800000 */
[----:B------:R-:W-:Y:S01]  /*3d5d0*/  IMAD.MOV.U32 R154, RZ, RZ, RZ ;  /* 0x000000ffff9a7224 */ /* 0x000fe200078e00ff */
[----:B------:R-:W-:Y:S01]  /*3d5e0*/  ISETP.GE.U32.AND.EX P5, PT, R221, R155, PT, P5 ;  /* 0x0000009bdd00720c */ /* 0x000fe20003fa6150 */
[----:B------:R-:W-:Y:S01]  /*3d5f0*/  IMAD.WIDE.U32 R150, R73, R175, R148 ;  /* 0x000000af49967225 */ /* 0x000fe200078e0094 */
[----:B------:R-:W-:Y:S02]  /*3d600*/  ISETP.GT.U32.AND P3, PT, R146, R167, PT ;  /* 0x000000a79200720c */ /* 0x000fe40003f64070 */
[----:B------:R-:W-:Y:S01]  /*3d610*/  SEL R155, RZ, 0x1, P0 ;  /* 0x00000001ff9b7807 */ /* 0x000fe20000000000 */
[----:B------:R-:W-:Y:S01]  /*3d620*/  IMAD.WIDE.U32 R146, R171, R74, RZ ;  /* 0x0000004aab927225 */ /* 0x000fe200078e00ff */
[----:B------:R-:W-:-:S02]  /*3d630*/  ISETP.NE.AND.EX P2, PT, R152, RZ, !P5, P2 ;  /* 0x000000ff9800720c */ /* 0x000fc40006f45320 */
[----:B------:R-:W-:Y:S01]  /*3d640*/  IADD3 R159, P0, P6, R155, R158, RZ ;  /* 0x0000009e9b9f7210 */ /* 0x000fe20007e1e0ff */
[----:B------:R-:W-:Y:S01]  /*3d650*/  IMAD.MOV.U32 R155, RZ, RZ, R150 ;  /* 0x000000ffff9b7224 */ /* 0x000fe200078e0096 */
[----:B------:R-:W-:Y:S01]  /*3d660*/  ISETP.GT.U32.AND.EX P3, PT, R153, R166, PT, P3 ;  /* 0x000000a69900720c */ /* 0x000fe20003f64130 */
[----:B------:R-:W-:Y:S01]  /*3d670*/  VIADD R147, R147, UR8 ;  /* 0x0000000893937c36 */ /* 0x000fe20008000000 */
[----:B------:R-:W-:Y:S01]  /*3d680*/  SEL R152, RZ, 0x1, P1 ;  /* 0x00000001ff987807 */ /* 0x000fe20000800000 */
[----:B------:R-:W-:Y:S01]  /*3d690*/  IMAD.WIDE.U32 R154, R72, R175, R154 ;  /* 0x000000af489a7225 */ /* 0x000fe200078e009a */
[----:B------:R-:W-:Y:S02]  /*3d6a0*/  SEL R173, RZ, 0x1, !P2 ;  /* 0x00000001ffad7807 */ /* 0x000fe40005000000 */
[----:B------:R-:W-:Y:S01]  /*3d6b0*/  SEL R158, RZ, 0x1, !P3 ;  /* 0x00000001ff9e7807 */ /* 0x000fe20005800000 */
[----:B------:R-:W-:Y:S01]  /*3d6c0*/  VIADD R219, R155, UR11 ;  /* 0x0000000b9bdb7c36 */ /* 0x000fe20008000000 */
[----:B------:R-:W-:Y:S01]  /*3d6d0*/  IADD3.X R169, PT, PT, RZ, R169, R152, P0, P6 ;  /* 0x000000a9ffa97210 */ /* 0x000fe200007ec498 */
[----:B------:R-:W-:Y:S01]  /*3d6e0*/  IMAD.WIDE.U32 R152, R75, R217, R146 ;  /* 0x000000d94b987225 */ /* 0x000fe200078e0092 */
[----:B------:R-:W-:-:S02]  /*3d6f0*/  IADD3 R173, P0, PT, R173, R204, RZ ;  /* 0x000000ccadad7210 */ /* 0x000fc40007f1e0ff */
[----:B------:R-:W-:Y:S02]  /*3d700*/  IADD3 R158, P2, PT, R158, R159, RZ ;  /* 0x0000009f9e9e7210 */ /* 0x000fe40007f5e0ff */
[----:B------:R-:W-:Y:S01]  /*3d710*/  IADD3 R215, P1, PT, R173, R154, RZ ;  /* 0x0000009aadd77210 */ /* 0x000fe20007f3e0ff */
[----:B------:R-:W-:Y:S01]  /*3d720*/  IMAD.X R202, RZ, RZ, R221, P0 ;  /* 0x000000ffffca7224 */ /* 0x000fe200000e06dd */
[----:B------:R-:W-:Y:S01]  /*3d730*/  ISETP.GT.U32.AND P5, PT, R204, R173, PT ;  /* 0x000000adcc00720c */ /* 0x000fe20003fa4070 */
        /* <DEDUP_REMOVED lines=8> */
[----:B------:R-:W-:Y:S01]  /*3d7c0*/  VIADD R158, R151, UR11 ;  /* 0x0000000b979e7c36 */ /* 0x000fe20008000000 */
[----:B------:R-:W-:Y:S01]  /*3d7d0*/  ISETP.GE.U32.AND P0, PT, R152, R146, PT ;  /* 0x000000929800720c */ /* 0x000fe20003f06070 */
[----:B------:R-:W-:Y:S01]  /*3d7e0*/  VIADD R146, R153, UR9 ;  /* 0x0000000999927c36 */ /* 0x000fe20008000000 */
[----:B------:R-:W-:-:S02]  /*3d7f0*/  ISETP.GE.U32.AND.EX P3, PT, R155, R174, PT, P3 ;  /* 0x000000ae9b00720c */ /* 0x000fc40003f66130 */
[----:B------:R-:W-:Y:S01]  /*3d800*/  ISETP.GE.U32.AND.EX P1, PT, R158, R149, PT, P1 ;  /* 0x000000959e00720c */ /* 0x000fe20003f26110 */
[----:B------:R-:W-:Y:S01]  /*3d810*/  IMAD.MOV.U32 R149, RZ, RZ, R152 ;  /* 0x000000ffff957224 */ /* 0x000fe200078e0098 */
[----:B------:R-:W-:Y:S02]  /*3d820*/  ISETP.NE.AND.EX P3, PT, R159, RZ, !P3, P2 ;  /* 0x000000ff9f00720c */ /* 0x000fe40005f65320 */
[----:B------:R-:W-:Y:S01]  /*3d830*/  ISETP.GE.U32.AND P2, PT, R154, RZ, PT ;  /* 0x000000ff9a00720c */ /* 0x000fe20003f46070 */
[----:B------:R-:W-:Y:S01]  /*3d840*/  IMAD.WIDE.U32 R148, R74, R217, R148 ;  /* 0x000000d94a947225 */ /* 0x000fe200078e0094 */
[----:B------:R-:W-:Y:S02]  /*3d850*/  SEL R151, RZ, 0x1, !P3 ;  /* 0x00000001ff977807 */ /* 0x000fe40005800000 */
[----:B------:R-:W-:Y:S02]  /*3d860*/  ISETP.GT.U32.AND.EX P3, PT, R221, R202, PT, P5 ;  /* 0x000000cadd00720c */ /* 0x000fe40003f64150 */
[----:B------:R-:W-:-:S02]  /*3d870*/  IADD3 R151, P6, PT, R151, R172, RZ ;  /* 0x000000ac97977210 */ /* 0x000fc40007fde0ff */
[----:B------:R-:W-:Y:S01]  /*3d880*/  SEL R159, R204, R173, P3 ;  /* 0x000000adcc9f7207 */ /* 0x000fe20001800000 */
[----:B------:R-:W-:Y:S01]  /*3d890*/  VIADD R173, R149, UR9 ;  /* 0x0000000995ad7c36 */ /* 0x000fe20008000000 */
[----:B------:R-:W-:Y:S01]  /*3d8a0*/  ISETP.GE.U32.AND P5, PT, R148, RZ, PT ;  /* 0x000000ff9400720c */ /* 0x000fe20003fa6070 */
[----:B------:R-:W-:Y:S01]  /*3d8b0*/  IMAD.X R154, RZ, RZ, R155, P6 ;  /* 0x000000ffff9a7224 */ /* 0x000fe200030e069b */
[----:B------:R-:W-:Y:S02]  /*3d8c0*/  IADD3 R153, P6, PT, R151, R148, RZ ;  /* 0x0000009497997210 */ /* 0x000fe40007fde0ff */
[----:B------:R-:W-:Y:S02]  /*3d8d0*/  SEL R169, R221, R202, P3 ;  /* 0x000000cadda97207 */ /* 0x000fe40001800000 */
[----:B------:R-:W-:Y:S02]  /*3d8e0*/  ISETP.GT.U32.AND P3, PT, R172, R151, PT ;  /* 0x00000097ac00720c */ /* 0x000fe40003f64070 */
[----:B------:R-:W-:Y:S01]  /*3d8f0*/  ISETP.GE.U32.AND.EX P5, PT, R173, R152, PT, P5 ;  /* 0x00000098ad00720c */ /* 0x000fe20003fa6150 */
[----:B------:R-:W-:Y:S01]  /*3d900*/  IMAD.X R173, R154, 0x1, R173, P6 ;  /* 0x000000019aad7824 */ /* 0x000fe200030e06ad */
[----:B------:R-:W-:-:S02]  /*3d910*/  ISETP.GT.U32.AND.EX P3, PT, R155, R154, PT, P3 ;  /* 0x0000009a9b00720c */ /* 0x000fc40003f64130 */
[----:B------:R-:W-:Y:S01]  /*3d920*/  ISETP.GT.U32.AND P6, PT, R159, R215, PT ;  /* 0x000000d79f00720c */ /* 0x000fe20003fc4070 */
[----:B------:R-:W-:Y:S01]  /*3d930*/  IMAD.MOV.U32 R159, RZ, RZ, RZ ;  /* 0x000000ffff9f7224 */ /* 0x000fe200078e00ff */
[----:B------:R-:W-:Y:S02]  /*3d940*/  ISETP.GE.U32.AND.EX P2, PT, R219, R150, PT, P2 ;  /* 0x00000096db00720c */ /* 0x000fe40003f46120 */
[----:B------:R-:W-:Y:S01]  /*3d950*/  SEL R148, R172, R151, P3 ;  /* 0x00000097ac947207 */ /* 0x000fe20001800000 */
[----:B------:R-:W-:Y:S01]  /*3d960*/  IMAD.WIDE.U32 R158, R73, R213, R158 ;  /* 0x000000d5499e7225 */ /* 0x000fe200078e009e */
[----:B------:R-:W-:Y:S02]  /*3d970*/  ISETP.GE.U32.AND.EX P0, PT, R146, R147, PT, P0 ;  /* 0x000000939200720c */ /* 0x000fe40003f06100 */
[----:B------:R-:W-:Y:S01]  /*3d980*/  SEL R149, RZ, 0x1, P2 ;  /* 0x00000001ff957807 */ /* 0x000fe20001000000 */
[----:B------:R-:W-:Y:S01]  /*3d990*/  IMAD.MOV.U32 R147, RZ, RZ, RZ ;  /* 0x000000ffff937224 */ /* 0x000fe200078e00ff */
[----:B------:R-:W-:Y:S01]  /*3d9a0*/  SEL R150, R155, R154, P3 ;  /* 0x0000009a9b967207 */ /* 0x000fe20001800000 */
[----:B------:R-:W-:Y:S01]  /*3d9b0*/  VIADD R152, R159, UR10 ;  /* 0x0000000a9f987c36 */ /* 0x000fe20008000000 */
[----:B------:R-:W-:Y:S01]  /*3d9c0*/  ISETP.GT.U32.AND P2, PT, R148, R153, PT ;  /* 0x000000999400720c */ /* 0x000fe20003f44070 */
[----:B------:R-:W-:Y:S01]  /*3d9d0*/  IMAD.WIDE.U32 R146, R75, R171, R146 ;  /* 0x000000ab4b927225 */ /* 0x000fe200078e0092 */
[----:B------:R-:W-:-:S02]  /*3d9e0*/  SEL R155, RZ, 0x1, P1 ;  /* 0x00000001ff9b7807 */ /* 0x000fc40000800000 */
[----:B------:R-:W-:Y:S01]  /*3d9f0*/  IADD3 R158, P1, P3, R149, R158, RZ ;  /* 0x0000009e959e7210 */ /* 0x000fe20007b3e0ff */
[----:B------:R-:W-:Y:S01]  /*3da00*/  VIADD R148, R147, UR8 ;  /* 0x0000000893947c36 */ /* 0x000fe20008000000 */
[----:B------:R-:W-:Y:S02]  /*3da10*/  ISETP.GT.U32.AND.EX P6, PT, R169, R174, PT, P6 ;  /* 0x000000aea900720c */ /* 0x000fe40003fc4160 */
[----:B------:R-:W-:Y:S02]  /*3da20*/  SEL R149, RZ, 0x1, P5 ;  /* 0x00000001ff957807 */ /* 0x000fe40002800000 */
[----:B------:R-:W-:Y:S02]  /*3da30*/  ISETP.GT.U32.AND.EX P2, PT, R150, R173, PT, P2 ;  /* 0x000000ad9600720c */ /* 0x000fe40003f44120 */
[----:B------:R-:W-:Y:S02]  /*3da40*/  SEL R151, RZ, 0x1, !P6 ;  /* 0x00000001ff977807 */ /* 0x000fe40007000000 */
[----:B------:R-:W-:-:S02]  /*3da50*/  IADD3 R147, P6, P5, R149, R146, RZ ;  /* 0x0000009295937210 */ /* 0x000fc40007dde0ff */
[----:B------:R-:W-:Y:S02]  /*3da60*/  SEL R146, RZ, 0x1, !P2 ;  /* 0x00000001ff927807 */ /* 0x000fe40005000000 */
[----:B------:R-:W-:Y:S02]  /*3da70*/  SEL R149, RZ, 0x1, P0 ;  /* 0x00000001ff957807 */ /* 0x000fe40000000000 */
[----:B------:R-:W-:Y:S02]  /*3da80*/  IADD3.X R150, PT, PT, RZ, R152, R155, P1, P3 ;  /* 0x00000098ff967210 */ /* 0x000fe40000fe649b */
[----:B------:R-:W-:Y:S02]  /*3da90*/  IADD3 R146, P1, PT, R146, R147, RZ ;  /* 0x0000009392927210 */ /* 0x000fe40007f3e0ff */
[----:B------:R-:W-:Y:S02]  /*3daa0*/  IADD3 R151, P0, PT, R151, R158, RZ ;  /* 0x0000009e97977210 */ /* 0x000fe40007f1e0ff */
[----:B------:R-:W-:-:S02]  /*3dab0*/  IADD3.X R147, PT, PT, RZ, R148, R149, P6, P5 ;  /* 0x00000094ff937210 */ /* 0x000fc400037ea495 */
[-C--:B------:R-:W-:Y:S01]  /*3dac0*/  IADD3 R152, P2, PT, R146, R151.reuse, RZ ;  /* 0x0000009792987210 */ /* 0x080fe20007f5e0ff */
[----:B------:R-:W-:Y:S02]  /*3dad0*/  IMAD.X R148, RZ, RZ, R150, P0 ;  /* 0x000000ffff947224 */ /* 0x000fe400000e0696 */
        /* <DEDUP_REMOVED lines=29> */
[----:B------:R-:W-:Y:S02]  /*3dcb0*/  IADD3 R151, P3, PT, R173, R160, RZ ;  /* 0x000000a0ad977210 */ /* 0x000fe40007f7e0ff */
[----:B------:R-:W-:Y:S02]  /*3dcc0*/  ISETP.GE.U32.AND.EX P2, PT, R147, R150, PT, P2 ;  /* 0x000000969300720c */ /* 0x000fe40003f46120 */
[----:B------:R-:W-:Y:S01]  /*3dcd0*/  SEL R152, RZ, 0x1, P1 ;  /* 0x00000001ff987807 */ /* 0x000fe20000800000 */
[----:B------:R-:W-:Y:S01]  /*3dce0*/  IMAD.X R172, R167, 0x1, R161, P3 ;  /* 0x00000001a7ac7824 */ /* 0x000fe200018e06a1 */
[----:B------:R-:W-:Y:S01]  /*3dcf0*/  IADD3 R147, P3, PT, R171, R162, RZ ;  /* 0x000000a2ab937210 */ /* 0x000fe20007f7e0ff */
[----:B------:R-:W-:Y:S01]  /*3dd00*/  VIADD R161, R149, UR10 ;  /* 0x0000000a95a17c36 */ /* 0x000fe20008000000 */
[----:B------:R-:W-:-:S02]  /*3dd10*/  ISETP.GE.U32.AND P1, PT, R151, R173, PT ;  /* 0x000000ad9700720c */ /* 0x000fc40003f26070 */
[----:B------:R-:W-:Y:S01]  /*3dd20*/  ISETP.GT.U32.AND.EX P0, PT, R146, R171, PT, P0 ;  /* 0x000000ab9200720c */ /* 0x000fe20003f04100 */
[----:B------:R-:W-:Y:S01]  /*3dd30*/  IMAD.X R146, R153, 0x1, R163, P3 ;  /* 0x0000000199927824 */ /* 0x000fe200018e06a3 */
[----:B------:R-:W-:Y:S02]  /*3dd40*/  SEL R149, RZ, 0x1, P2 ;  /* 0x00000001ff957807 */ /* 0x000fe40001000000 */
[----:B------:R-:W-:Y:S02]  /*3dd50*/  ISETP.GE.U32.AND.EX P1, PT, R172, R167, PT, P1 ;  /* 0x000000a7ac00720c */ /* 0x000fe40003f26110 */
[----:B------:R-:W-:Y:S02]  /*3dd60*/  IADD3 R150, P3, P5, R149, R148, RZ ;  /* 0x0000009495967210 */ /* 0x000fe40007d7e0ff */
        /* <DEDUP_REMOVED lines=53> */
.L_x_208:
[----:B------:R-:W-:Y:S05]  /*3e0c0*/  BSYNC.RELIABLE B11 ;  /* 0x00000000000b7941 */ /* 0x000fea0003800100 */
.L_x_207:
        /* <DEDUP_REMOVED lines=38> */
.L_x_209:
[----:B------:R-:W-:Y:S05]  /*3e330*/  BSYNC.RECONVERGENT B9 ;  /* 0x0000000000097941 */ /* 0x000fea0003800200 */
.L_x_206:
        /* <DEDUP_REMOVED lines=50> */
[----:B------:R-:W-:Y:S01]  /*3e660*/  SEL R149, R213, R152, P1 ;  /* 0x00000098d5957207 */ /* 0x000fe20000800000 */
[----:B------:R-:W-:Y:S01]  /*3e670*/  IMAD.X R165, R164, 0x1, R167, P2 ;  /* 0x00000001a4a57824 */ /* 0x000fe200010e06a7 */
[C---:B------:R-:W-:Y:S02]  /*3e680*/  IADD3 R151, P3, PT, R162.reuse, R155, RZ ;  /* 0x0000009ba2977210 */ /* 0x040fe40007f7e0ff */
[----:B------:R-:W-:Y:S02]  /*3e690*/  ISETP.GT.U32.AND.EX P0, PT, R149, R171, PT, P0 ;  /* 0x000000ab9500720c */ /* 0x000fe40003f04100 */
[----:B------:R-:W-:Y:S01]  /*3e6a0*/  ISETP.GT.U32.AND P2, PT, R162, R151, PT ;  /* 0x00000097a200720c */ /* 0x000fe20003f44070 */
[----:B------:R-:W-:Y:S01]  /*3e6b0*/  IMAD.X R153, R160, 0x1, R165, P3 ;  /* 0x00000001a0997824 */ /* 0x000fe200018e06a5 */
[----:B------:R-:W-:-:S02]  /*3e6c0*/  SEL R150, RZ, 0x1, !P0 ;  /* 0x00000001ff967807 */ /* 0x000fc40004000000 */
[----:B------:R-:W-:Y:S01]  /*3e6d0*/  ISETP.GE.U32.AND P1, PT, R148, RZ, PT ;  /* 0x000000ff9400720c */ /* 0x000fe20003f26070 */
[----:B------:R-:W-:Y:S01]  /*3e6e0*/  IMAD.WIDE.U32 R148, R169, 0x3d1, RZ ;  /* 0x000003d1a9947825 */ /* 0x000fe200078e00ff */
[----:B------:R-:W-:Y:S02]  /*3e6f0*/  ISETP.GT.U32.AND.EX P0, PT, R160, R153, PT, P2 ;  /* 0x00000099a000720c */ /* 0x000fe40003f04120 */
[----:B------:R-:W-:Y:S01]  /*3e700*/  ISETP.GE.U32.AND P3, PT, R155, R154, PT ;  /* 0x0000009a9b00720c */ /* 0x000fe20003f66070 */
[----:B------:R-:W-:Y:S01]  /*3e710*/  VIADD R149, R149, UR4 ;  /* 0x0000000495957c36 */ /* 0x000fe20008000000 */
[----:B------:R-:W-:Y:S02]  /*3e720*/  IADD3 R152, P5, PT, R151, R150, RZ ;  /* 0x0000009697987210 */ /* 0x000fe40007fbe0ff */
[----:B------:R-:W-:Y:S01]  /*3e730*/  SEL R162, R162, R151, P0 ;  /* 0x00000097a2a27207 */ /* 0x000fe20000000000 */
[----:B------:R-:W-:Y:S01]  /*3e740*/  IMAD.WIDE.U32 R148, RZ, R161, R148 ;  /* 0x000000a1ff947225 */ /* 0x000fe200078e0094 */
[----:B------:R-:W-:-:S02]  /*3e750*/  ISETP.GE.U32.AND.EX P2, PT, R167, R147, PT, P1 ;  /* 0x00000093a700720c */ /* 0x000fc40003f46110 */
[----:B------:R-:W-:Y:S01]  /*3e760*/  ISETP.GE.U32.AND.EX P3, PT, R165, R164, PT, P3 ;  /* 0x000000a4a500720c */ /* 0x000fe20003f66130 */
[----:B------:R-:W-:Y:S01]  /*3e770*/  IMAD R164, R161, 0x3d1, R149 ;  /* 0x000003d1a1a47824 */ /* 0x000fe200078e0295 */
[----:B------:R-:W-:Y:S01]  /*3e780*/  SEL R160, R160, R153, P0 ;  /* 0x00000099a0a07207 */ /* 0x000fe20000000000 */
[----:B------:R-:W-:Y:S01]  /*3e790*/  IMAD.X R153, RZ, RZ, R153, P5 ;  /* 0x000000ffff997224 */ /* 0x000fe200028e0699 */
[----:B------:R-:W-:Y:S02]  /*3e7a0*/  ISETP.GT.U32.AND P1, PT, R162, R152, PT ;  /* 0x00000098a200720c */ /* 0x000fe40003f24070 */
[----:B------:R-:W-:Y:S02]  /*3e7b0*/  SEL R147, RZ, 0x1, P2 ;  /* 0x00000001ff937807 */ /* 0x000fe40001000000 */
[----:B------:R-:W-:Y:S02]  /*3e7c0*/  SEL R150, RZ, 0x1, P3 ;  /* 0x00000001ff967807 */ /* 0x000fe40001800000 */
[----:B------:R-:W-:-:S02]  /*3e7d0*/  ISETP.GT.U32.AND.EX P1, PT, R160, R153, PT, P1 ;  /* 0x00000099a000720c */ /* 0x000fc40003f24110 */
[----:B------:R-:W-:Y:S02]  /*3e7e0*/  IADD3 R146, P0, P2, R150, R146, R147 ;  /* 0x0000009296927210 */ /* 0x000fe40007a1e093 */
        /* <DEDUP_REMOVED lines=33> */
.L_x_212:
[----:B------:R-:W-:Y:S05]  /*3ea00*/  BSYNC.RELIABLE B11 ;  /* 0x00000000000b7941 */ /* 0x000fea0003800100 */
.L_x_211:
        /* <DEDUP_REMOVED lines=38> */
.L_x_213:
[----:B------:R-:W-:Y:S05]  /*3ec70*/  BSYNC.RECONVERGENT B9 ;  /* 0x0000000000097941 */ /* 0x000fea0003800200 */
.L_x_210:
        /* <DEDUP_REMOVED lines=18> */
[----:B------:R-:W-:Y:S01]  /*3eda0*/  VIADD R147, R147, UR6 ;  /* 0x0000000693937c36 */ /* 0x000fe20008000000 */
[----:B------:R-:W-:Y:S01]  /*3edb0*/  ISETP.GE.U32.AND P5, PT, R174, RZ, PT ;  /* 0x000000ffae00720c */ /* 0x000fe20003fa6070 */
[----:B------:R-:W-:Y:S02]  /*3edc0*/  VIADD R170, R173, UR5 ;  /* 0x00000005adaa7c36 */ /* 0x000fe40008000000 */
[----:B------:R-:W-:Y:S02]  /*3edd0*/  VIADD R175, R175, UR5 ;  /* 0x00000005afaf7c36 */ /* 0x000fe40008000000 */
[----:B------:R-:W-:Y:S01]  /*3ede0*/  IMAD.WIDE.U32 R168, R109, R207, R146 ;  /* 0x000000cf6da87225 */ /* 0x000fe200078e0092 */
[----:B------:R-:W-:Y:S02]  /*3edf0*/  ISETP.GE.U32.AND.EX P2, PT, R170, R171, PT, P2 ;  /* 0x000000abaa00720c */ /* 0x000fe40003f46120 */
[----:B------:R-:W-:Y:S01]  /*3ee00*/  ISETP.GE.U32.AND.EX P5, PT, R175, R172, PT, P5 ;  /* 0x000000acaf00720c */ /* 0x000fe20003fa6150 */
[----:B------:R-:W-:Y:S01]  /*3ee10*/  IMAD.WIDE.U32 R148, R199, R108, RZ ;  /* 0x0000006cc7947225 */ /* 0x000fe200078e00ff */
[----:B------:R-:W-:-:S02]  /*3ee20*/  ISETP.GE.U32.AND P3, PT, R168, R146, PT ;  /* 0x00000092a800720c */ /* 0x000fc40003f66070 */
[----:B------:R-:W-:Y:S01]  /*3ee30*/  SEL R213, RZ, 0x1, P2 ;  /* 0x00000001ffd57807 */ /* 0x000fe20001000000 */
[----:B------:R-:W-:Y:S02]  /*3ee40*/  IMAD.MOV.U32 R171, RZ, RZ, RZ ;  /* 0x000000ffffab7224 */ /* 0x000fe400078e00ff */
[----:B------:R-:W-:Y:S02]  /*3ee50*/  IMAD.MOV.U32 R166, RZ, RZ, RZ ;  /* 0x000000ffffa67224 */ /* 0x000fe400078e00ff */
[----:B------:R-:W-:Y:S02]  /*3ee60*/  IMAD.MOV.U32 R167, RZ, RZ, R168 ;  /* 0x000000ffffa77224 */ /* 0x000fe400078e00a8 */
[----:B------:R-:W-:Y:S02]  /*3ee70*/  VIADD R149, R149, UR4 ;  /* 0x0000000495957c36 */ /* 0x000fe40008000000 */
[----:B------:R-:W-:Y:S01]  /*3ee80*/  VIADD R146, R169, UR7 ;  /* 0x00000007a9927c36 */ /* 0x000fe20008000000 */
[----:B------:R-:W-:Y:S01]  /*3ee90*/  SEL R169, RZ, 0x1, P5 ;  /* 0x00000001ffa97807 */ /* 0x000fe20002800000 */
[----:B------:R-:W-:-:S03]  /*3eea0*/  IMAD.WIDE.U32 R170, R109, R199, R170 ;  /* 0x000000c76daa7225 */ /* 0x000fc600078e00aa */
[----:B------:R-:W-:Y:S01]  /*3eeb0*/  ISETP.GE.U32.AND.EX P3, PT, R146, R147, PT, P3 ;  /* 0x000000939200720c */ /* 0x000fe20003f66130 */
[----:B------:R-:W-:Y:S01]  /*3eec0*/  IMAD.WIDE.U32 R166, R106, R207, R166 ;  /* 0x000000cf6aa67225 */ /* 0x000fe200078e00a6 */
[----:B------:R-:W-:-:S03]  /*3eed0*/  IADD3 R202, P2, P5, R169, R170, RZ ;  /* 0x000000aaa9ca7210 */ /* 0x000fc60007d5e0ff */
[----:B------:R-:W-:Y:S01]  /*3eee0*/  IMAD.WIDE.U32 R150, R111, R211, R148 ;  /* 0x000000d36f967225 */ /* 0x000fe200078e0094 */
[----:B------:R-:W-:-:S03]  /*3eef0*/  ISETP.GE.U32.AND P1, PT, R166, RZ, PT ;  /* 0x000000ffa600720c */ /* 0x000fc60003f26070 */
[----:B------:R-:W-:Y:S01]  /*3ef00*/  VIADD R215, R167, UR7 ;  /* 0x00000007a7d77c36 */ /* 0x000fe20008000000 */
[----:B------:R-:W-:Y:S01]  /*3ef10*/  ISETP.GE.U32.AND P6, PT, R150, R148, PT ;  /* 0x000000949600720c */ /* 0x000fe20003fc6070 */
[----:B------:R-:W-:Y:S02]  /*3ef20*/  VIADD R208, R171, UR4 ;  /* 0x00000004abd07c36 */ /* 0x000fe40008000000 */
[----:B------:R-:W-:Y:S01]  /*3ef30*/  IMAD.MOV.U32 R170, RZ, RZ, RZ ;  /* 0x000000ffffaa7224 */ /* 0x000fe200078e00ff */
[----:B------:R-:W-:Y:S01]  /*3ef40*/  ISETP.GE.U32.AND.EX P1, PT, R215, R168, PT, P1 ;  /* 0x000000a8d700720c */ /* 0x000fe20003f26110 */
[----:B------:R-:W-:Y:S01]  /*3ef50*/  IMAD.MOV.U32 R171, RZ, RZ, R150 ;  /* 0x000000ffffab7224 */ /* 0x000fe200078e0096 */
[----:B------:R-:W-:Y:S01]  /*3ef60*/  IADD3.X R208, PT, PT, RZ, R208, R213, P2, P5 ;  /* 0x000000d0ffd07210 */ /* 0x000fe200017ea4d5 */
[----:B------:R-:W-:Y:S01]  /*3ef70*/  IMAD.WIDE.U32 R152, R201, R106, RZ ;  /* 0x0000006ac9987225 */ /* 0x000fe200078e00ff */
[----:B------:R-:W-:-:S03]  /*3ef80*/  SEL R167, RZ, 0x1, P1 ;  /* 0x00000001ffa77807 */ /* 0x000fc60000800000 */
[----:B------:R-:W-:-:S04]  /*3ef90*/  IMAD.WIDE.U32 R170, R108, R211, R170 ;  /* 0x000000d36caa7225 */ /* 0x000fc800078e00aa */
[----:B------:R-:W-:Y:S01]  /*3efa0*/  VIADD R153, R153, UR8 ;  /* 0x0000000899997c36 */ /* 0x000fe20008000000 */
[----:B------:R-:W-:Y:S01]  /*3efb0*/  ISETP.GE.U32.AND P1, PT, R170, RZ, PT ;  /* 0x000000ffaa00720c */ /* 0x000fe20003f26070 */
[----:B------:R-:W-:Y:S02]  /*3efc0*/  VIADD R148, R151, UR5 ;  /* 0x0000000597947c36 */ /* 0x000fe40008000000 */
[----:B------:R-:W-:Y:S02]  /*3efd0*/  IMAD.MOV.U32 R147, RZ, RZ, RZ ;  /* 0x000000ffff937224 */ /* 0x000fe400078e00ff */
[----:B------:R-:W-:Y:S01]  /*3efe0*/  VIADD R171, R171, UR5 ;  /* 0x00000005abab7c36 */ /* 0x000fe20008000000 */
[----:B------:R-:W-:Y:S01]  /*3eff0*/  ISETP.GE.U32.AND.EX P6, PT, R148, R149, PT, P6 ;  /* 0x000000959400720c */ /* 0x000fe20003fc6160 */
[----:B------:R-:W-:-:S03]  /*3f000*/  IMAD.WIDE.U32 R154, R109, R203, R152 ;  /* 0x000000cb6d9a7225 */ /* 0x000fc600078e0098 */
[----:B------:R-:W-:Y:S01]  /*3f010*/  ISETP.GE.U32.AND.EX P1, PT, R171, R150, PT, P1 ;  /* 0x00000096ab00720c */ /* 0x000fe20003f26110 */
[----:B------:R-:W-:Y:S01]  /*3f020*/  IMAD.WIDE.U32 R146, R109, R209, R146 ;  /* 0x000000d16d927225 */ /* 0x000fe200078e0092 */
[----:B------:R-:W-:Y:S02]  /*3f030*/  ISETP.GE.U32.AND P0, PT, R154, R152, PT ;  /* 0x000000989a00720c */ /* 0x000fe40003f06070 */
[----:B------:R-:W-:Y:S01]  /*3f040*/  SEL R152, RZ, 0x1, P3 ;  /* 0x00000001ff987807 */ /* 0x000fe20001800000 */
[----:B------:R-:W-:Y:S01]  /*3f050*/  IMAD.WIDE.U32 R172, R209, R108, RZ ;  /* 0x0000006cd1ac7225 */ /* 0x000fe200078e00ff */
[----:B------:R-:W-:Y:S02]  /*3f060*/  IADD3 R212, P2, P5, R167, R146, RZ ;  /* 0x00000092a7d47210 */ /* 0x000fe40007d5e0ff */
[----:B------:R-:W-:Y:S01]  /*3f070*/  SEL R167, RZ, 0x1, P1 ;  /* 0x00000001ffa77807 */ /* 0x000fe20000800000 */
[----:B------:R-:W-:Y:S02]  /*3f080*/  IMAD.MOV.U32 R149, RZ, RZ, RZ ;  /* 0x000000ffff957224 */ /* 0x000fe400078e00ff */
[----:B------:R-:W-:-:S02]  /*3f090*/  IMAD.MOV.U32 R150, RZ, RZ, RZ ;  /* 0x000000ffff967224 */ /* 0x000fc400078e00ff */
[----:B------:R-:W-:Y:S02]  /*3f0a0*/  IMAD.MOV.U32 R151, RZ, RZ, R154 ;  /* 0x000000ffff977224 */ /* 0x000fe400078e009a */
[----:B------:R-:W-:Y:S02]  /*3f0b0*/  VIADD R213, R147, UR6 ;  /* 0x0000000693d57c36 */ /* 0x000fe40008000000 */
[----:B------:R-:W-:Y:S02]  /*3f0c0*/  VIADD R169, R173, UR6 ;  /* 0x00000006ada97c36 */ /* 0x000fe40008000000 */
[----:B------:R-:W-:Y:S01]  /*3f0d0*/  IMAD.MOV.U32 R168, RZ, RZ, R172 ;  /* 0x000000ffffa87224 */ /* 0x000fe200078e00ac */
[----:B------:R-:W-:Y:S01]  /*3f0e0*/  IADD3.X R213, PT, PT, RZ, R213, R152, P2, P5 ;  /* 0x000000d5ffd57210 */ /* 0x000fe200017ea498 */
[----:B------:R-:W-:-:S04]  /*3f0f0*/  IMAD.WIDE.U32 R148, R111, R199, R148 ;  /* 0x000000c76f947225 */ /* 0x000fc800078e0094 */
[----:B------:R-:W-:-:S04]  /*3f100*/  IMAD.WIDE.U32 R150, R106, R203, R150 ;  /* 0x000000cb6a967225 */ /* 0x000fc800078e0096 */
[----:B------:R-:W-:Y:S01]  /*3f110*/  IMAD.WIDE.U32 R146, R111, R207, R168 ;  /* 0x000000cf6f927225 */ /* 0x000fe200078e00a8 */
[----:B------:R-:W-:Y:S02]  /*3f120*/  IADD3 R168, P2, P5, R167, R148, RZ ;  /* 0x00000094a7a87210 */ /* 0x000fe40007d5e0ff */
[----:B------:R-:W-:Y:S01]  /*3f130*/  ISETP.GE.U32.AND P1, PT, R150, RZ, PT ;  /* 0x000000ff9600720c */ /* 0x000fe20003f26070 */
[----:B------:R-:W-:Y:S01]  /*3f140*/  VIADD R216, R151, UR9 ;  /* 0x0000000997d87c36 */ /* 0x000fe20008000000 */
[----:B------:R-:W-:Y:S01]  /*3f150*/  SEL R148, RZ, 0x1, P6 ;  /* 0x00000001ff947807 */ /* 0x000fe20003000000 */
[----:B------:R-:W-:Y:S01]  /*3f160*/  VIADD R149, R149, UR4 ;  /* 0x0000000495957c36 */ /* 0x000fe20008000000 */
[----:B------:R-:W-:Y:S01]  /*3f170*/  IADD3 R167, P6, PT, R202, R166, RZ ;  /* 0x000000a6caa77210 */ /* 0x000fe20007fde0ff */
[----:B------:R-:W-:Y:S01]  /*3f180*/  VIADD R152, R155, UR9 ;  /* 0x000000099b987c36 */ /* 0x000fe20008000000 */
[----:B------:R-:W-:Y:S01]  /*3f190*/  ISETP.GE.U32.AND.EX P1, PT, R216, R154, PT, P1 ;  /* 0x0000009ad800720c */ /* 0x000fe20003f26110 */
[----:B------:R-:W-:Y:S01]  /*3f1a0*/  IMAD.MOV.U32 R166, RZ, RZ, RZ ;  /* 0x000000ffffa67224 */ /* 0x000fe200078e00ff */
[----:B------:R-:W-:Y:S01]  /*3f1b0*/  IADD3.X R154, PT, PT, RZ, R149, R148, P2, P5 ;  /* 0x00000095ff9a7210 */ /* 0x000fe200017ea494 */
[----:B------:R-:W-:Y:S01]  /*3f1c0*/  IMAD.X R148, R215, 0x1, R208, P6 ;  /* 0x00000001d7947824 */ /* 0x000fe200030e06d0 */
[----:B------:R-:W-:-:S02]  /*3f1d0*/  ISETP.GE.U32.AND P5, PT, R167, R202, PT ;  /* 0x000000caa700720c */ /* 0x000fc40003fa6070 */
[----:B------:R-:W-:Y:S02]  /*3f1e0*/  IADD3 R204, P6, PT, R167, R170, RZ ;  /* 0x000000aaa7cc7210 */ /* 0x000fe40007fde0ff */
[----:B------:R-:W-:Y:S02]  /*3f1f0*/  ISETP.GE.U32.AND.EX P5, PT, R148, R208, PT, P5 ;  /* 0x000000d09400720c */ /* 0x000fe40003fa6150 */
[----:B------:R-:W-:Y:S01]  /*3f200*/  ISETP.GE.U32.AND P2, PT, R204, R167, PT ;  /* 0x000000a7cc00720c */ /* 0x000fe20003f46070 */
[----:B------:R-:W-:Y:S01]  /*3f210*/  IMAD.X R202, R171, 0x1, R148, P6 ;  /* 0x00000001abca7824 */ /* 0x000fe200030e0694 */
[----:B------:R-:W-:Y:S02]  /*3f220*/  SEL R215, RZ, 0x1, P5 ;  /* 0x00000001ffd77807 */ /* 0x000fe40002800000 */
[----:B------:R-:W-:Y:S01]  /*3f230*/  ISETP.GE.U32.AND.EX P0, PT, R152, R153, PT, P0 ;  /* 0x000000999800720c */ /* 0x000fe20003f06100 */
[----:B------:R-:W-:Y:S01]  /*3f240*/  IMAD.MOV.U32 R153, RZ, RZ, RZ ;  /* 0x000000ffff997224 */ /* 0x000fe200078e00ff */
[----:B------:R-:W-:-:S02]  /*3f250*/  ISETP.GE.U32.AND.EX P2, PT, R202, R148, PT, P2 ;  /* 0x00000094ca00720c */ /* 0x000fc40003f46120 */
[----:B------:R-:W-:Y:S01]  /*3f260*/  IADD3 R215, P5, PT, R215, R212, RZ ;  /* 0x000000d4d7d77210 */ /* 0x000fe20007fbe0ff */
[----:B------:R-:W-:Y:S01]  /*3f270*/  IMAD.WIDE.U32 R152, R109, R201, R152 ;  /* 0x000000c96d987225 */ /* 0x000fe200078e0098 */
[----:B------:R-:W-:Y:S02]  /*3f280*/  SEL R151, RZ, 0x1, P2 ;  /* 0x00000001ff977807 */ /* 0x000fe40001000000 */
[----:B------:R-:W-:Y:S01]  /*3f290*/  IADD3 R217, P2, PT, R215, R150, RZ ;  /* 0x00000096d7d97210 */ /* 0x000fe20007f5e0ff */
[----:B------:R-:W-:Y:S01]  /*3f2a0*/  IMAD.X R213, RZ, RZ, R213, P5 ;  /* 0x000000ffffd57224 */ /* 0x000fe200028e06d5 */
[----:B------:R-:W-:Y:S01]  /*3f2b0*/  IADD3 R150, P5, PT, R151, R168, RZ ;  /* 0x000000a897967210 */ /* 0x000fe20007fbe0ff */
[----:B------:R-:W-:Y:S01]  /*3f2c0*/  VIADD R210, R153, UR8 ;  /* 0x0000000899d27c36 */ /* 0x000fe20008000000 */
[----:B------:R-:W-:Y:S01]  /*3f2d0*/  SEL R149, RZ, 0x1, P1 ;  /* 0x00000001ff957807 */ /* 0x000fe20000800000 */
[----:B------:R-:W-:Y:S01]  /*3f2e0*/  IMAD.X R216, R216, 0x1, R213, P2 ;  /* 0x00000001d8d87824 */ /* 0x000fe200010e06d5 */
[-C--:B------:R-:W-:Y:S01]  /*3f2f0*/  IADD3 R214, P2, PT, R150, R217.reuse, RZ ;  /* 0x000000d996d67210 */ /* 0x080fe20007f5e0ff */
[----:B------:R-:W-:Y:S01]  /*3f300*/  IMAD.X R151, RZ, RZ, R154, P5 ;  /* 0x000000ffff977224 */ /* 0x000fe200028e069a */
[----:B------:R-:W-:Y:S01]  /*3f310*/  IADD3 R208, P1, P6, R149, R152, RZ ;  /* 0x0000009895d07210 */ /* 0x000fe20007e3e0ff */
[----:B------:R-:W-:Y:S01]  /*3f320*/  IMAD.WIDE.U32 R148, R206, R106, RZ ;  /* 0x0000006ace947225 */ /* 0x000fe200078e00ff */
[----:B------:R-:W-:-:S02]  /*3f330*/  ISETP.GE.U32.AND P5, PT, R214, R217, PT ;  /* 0x000000d9d600720c */ /* 0x000fc40003fa6070 */
[----:B------:R-:W-:Y:S01]  /*3f340*/  SEL R167, RZ, 0x1, P0 ;  /* 0x00000001ffa77807 */ /* 0x000fe20000000000 */
[----:B------:R-:W-:Y:S01]  /*3f350*/  IMAD.X R212, R151, 0x1, R216, P2 ;  /* 0x0000000197d47824 */ /* 0x000fe200010e06d8 */
[----:B------:R-:W-:Y:S01]  /*3f360*/  ISETP.NE.U32.AND P0, PT, R150, RZ, PT ;  /* 0x000000ff9600720c */ /* 0x000fe20003f05070 */
[----:B------:R-:W-:Y:S01]  /*3f370*/  VIADD R149, R149, UR10 ;  /* 0x0000000a95957c36 */ /* 0x000fe20008000000 */
[----:B------:R-:W-:Y:S01]  /*3f380*/  IADD3.X R210, PT, PT, RZ, R210, R167, P1, P6 ;  /* 0x000000d2ffd27210 */ /* 0x000fe20000fec4a7 */
[----:B------:R-:W-:Y:S01]  /*3f390*/  IMAD.MOV.U32 R150, RZ, RZ, RZ ;  /* 0x000000ffff967224 */ /* 0x000fe200078e00ff */
[----:B------:R-:W-:Y:S01]  /*3f3a0*/  ISETP.GE.U32.AND.EX P5, PT, R212, R216, PT, P5 ;  /* 0x000000d8d400720c */ /* 0x000fe20003fa6150 */
[----:B------:R-:W-:Y:S01]  /*3f3b0*/  IMAD.WIDE.U32 R170, R109, R205, R148 ;  /* 0x000000cd6daa7225 */ /* 0x000fe200078e0094 */
[----:B------:R-:W-:Y:S02]  /*3f3c0*/  ISETP.GE.U32.AND P3, PT, R146, R172, PT ;  /* 0x000000ac9200720c */ /* 0x000fe40003f66070 */
[----:B------:R-:W-:Y:S01]  /*3f3d0*/  ISETP.NE.AND.EX P0, PT, R151, RZ, !P5, P0 ;  /* 0x000000ff9700720c */ /* 0x000fe20006f05300 */
[----:B------:R-:W-:Y:S01]  /*3f3e0*/  IMAD.MOV.U32 R151, RZ, RZ, R146 ;  /* 0x000000ffff977224 */ /* 0x000fe200078e0092 */
[----:B------:R-:W-:Y:S01]  /*3f3f0*/  ISETP.GE.U32.AND P2, PT, R170, R148, PT ;  /* 0x00000094aa00720c */ /* 0x000fe20003f46070 */
[----:B------:R-:W-:-:S02]  /*3f400*/  VIADD R168, R147, UR7 ;  /* 0x0000000793a87c36 */ /* 0x000fc40008000000 */
[----:B------:R-:W-:-:S03]  /*3f410*/  IMAD.WIDE.U32 R150, R108, R207, R150 ;  /* 0x000000cf6c967225 */ /* 0x000fc600078e0096 */
[----:B------:R-:W-:Y:S01]  /*3f420*/  ISETP.GE.U32.AND.EX P3, PT, R168, R169, PT, P3 ;  /* 0x000000a9a800720c */ /* 0x000fe20003f66130 */
[----:B------:R-:W-:Y:S01]  /*3f430*/  IMAD.MOV.U32 R167, RZ, RZ, R170 ;  /* 0x000000ffffa77224 */ /* 0x000fe200078e00aa */
[----:B------:R-:W-:Y:S01]  /*3f440*/  ISETP.GE.U32.AND P5, PT, R150, RZ, PT ;  /* 0x000000ff9600720c */ /* 0x000fe20003fa6070 */
[----:B------:R-:W-:Y:S01]  /*3f450*/  VIADD R219, R151, UR7 ;  /* 0x0000000797db7c36 */ /* 0x000fe20008000000 */
[----:B------:R-:W-:Y:S01]  /*3f460*/  SEL R173, RZ, 0x1, P3 ;  /* 0x00000001ffad7807 */ /* 0x000fe20001800000 */
[----:B------:R-:W-:-:S03]  /*3f470*/  IMAD.WIDE.U32 R166, R106, R205, R166 ;  /* 0x000000cd6aa67225 */ /* 0x000fc600078e00a6 */
[----:B------:R-:W-:Y:S01]  /*3f480*/  ISETP.GE.U32.AND.EX P5, PT, R219, R146, PT, P5 ;  /* 0x00000092db00720c */ /* 0x000fe20003fa6150 */
[----:B------:R-:W-:Y:S01]  /*3f490*/  IMAD.MOV.U32 R169, RZ, RZ, RZ ;  /* 0x000000ffffa97224 */ /* 0x000fe200078e00ff */
[----:B------:R-:W-:Y:S01]  /*3f4a0*/  ISETP.GE.U32.AND P6, PT, R166, RZ, PT ;  /* 0x000000ffa600720c */ /* 0x000fe20003fc6070 */
[----:B------:R-:W-:Y:S01]  /*3f4b0*/  VIADD R148, R171, UR11 ;  /* 0x0000000bab947c36 */ /* 0x000fe20008000000 */
[----:B------:R-:W-:Y:S01]  /*3f4c0*/  SEL R151, RZ, 0x1, P5 ;  /* 0x00000001ff977807 */ /* 0x000fe20002800000 */
[----:B------:R-:W-:Y:S02]  /*3f4d0*/  VIADD R167, R167, UR11 ;  /* 0x0000000ba7a77c36 */ /* 0x000fe40008000000 */
[----:B------:R-:W-:Y:S01]  /*3f4e0*/  IMAD.WIDE.U32 R152, R201, R108, RZ ;  /* 0x0000006cc9987225 */ /* 0x000fe200078e00ff */
[----:B------:R-:W-:Y:S02]  /*3f4f0*/  ISETP.GE.U32.AND.EX P2, PT, R148, R149, PT, P2 ;  /* 0x000000959400720c */ /* 0x000fe40003f46120 */
[----:B------:R-:W-:Y:S01]  /*3f500*/  ISETP.GE.U32.AND.EX P6, PT, R167, R170, PT, P6 ;  /* 0x000000aaa700720c */ /* 0x000fe20003fc6160 */
[----:B------:R-:W-:-:S04]  /*3f510*/  IMAD.WIDE.U32 R168, R111, R209, R168 ;  /* 0x000000d16fa87225 */ /* 0x000fc800078e00a8 */
[----:B------:R-:W-:Y:S01]  /*3f520*/  VIADD R153, R153, UR8 ;  /* 0x0000000899997c36 */ /* 0x000fe20008000000 */
[----:B------:R-:W-:Y:S01]  /*3f530*/  IADD3 R220, P5, P3, R151, R168, RZ ;  /* 0x000000a897dc7210 */ /* 0x000fe20007bbe0ff */
[----:B------:R-:W-:Y:S01]  /*3f540*/  VIADD R218, R169, UR6 ;  /* 0x00000006a9da7c36 */ /* 0x000fe20008000000 */
[----:B------:R-:W-:Y:S01]  /*3f550*/  SEL R151, RZ, 0x1, !P0 ;  /* 0x00000001ff977807 */ /* 0x000fe20004000000 */
[----:B------:R-:W-:Y:S01]  /*3f560*/  IMAD.WIDE.U32 R170, R206, R108, RZ ;  /* 0x0000006cceaa7225 */ /* 0x000fe200078e00ff */
[----:B------:R-:W-:Y:S02]  /*3f570*/  SEL R169, RZ, 0x1, P6 ;  /* 0x00000001ffa97807 */ /* 0x000fe40003000000 */
[----:B------:R-:W-:Y:S01]  /*3f580*/  IADD3.X R218, PT, PT, RZ, R218, R173, P5, P3 ;  /* 0x000000daffda7210 */ /* 0x000fe20002fe64ad */
[----:B------:R-:W-:Y:S01]  /*3f590*/  IMAD.MOV.U32 R149, RZ, RZ, RZ ;  /* 0x000000ffff957224 */ /* 0x000fe200078e00ff */
[----:B------:R-:W-:Y:S01]  /*3f5a0*/  IADD3 R151, P3, PT, R151, R214, RZ ;  /* 0x000000d697977210 */ /* 0x000fe20007f7e0ff */
[----:B------:R-:W-:-:S03]  /*3f5b0*/  IMAD.WIDE.U32 R154, R111, R203, R152 ;  /* 0x000000cb6f9a7225 */ /* 0x000fc600078e0098 */
[----:B------:R-:W-:Y:S01]  /*3f5c0*/  ISETP.GT.U32.AND P5, PT, R214, R151, PT ;  /* 0x00000097d600720c */ /* 0x000fe20003fa4070 */
[----:B------:R-:W-:Y:S01]  /*3f5d0*/  IMAD.WIDE.U32 R148, R109, R206, R148 ;  /* 0x000000ce6d947225 */ /* 0x000fe200078e0094 */
[----:B------:R-:W-:-:S03]  /*3f5e0*/  ISETP.GE.U32.AND P1, PT, R154, R152, PT ;  /* 0x000000989a00720c */ /* 0x000fc60003f26070 */
[----:B------:R-:W-:Y:S01]  /*3f5f0*/  VIADD R171, R171, UR10 ;  /* 0x0000000aabab7c36 */ /* 0x000fe20008000000 */
[----:B------:R-:W-:Y:S01]  /*3f600*/  IADD3 R168, P6, P0, R169, R148, RZ ;  /* 0x00000094a9a87210 */ /* 0x000fe200078de0ff */
[----:B------:R-:W-:Y:S01]  /*3f610*/  VIADD R152, R149, UR10 ;  /* 0x0000000a95987c36 */ /* 0x000fe20008000000 */
[----:B------:R-:W-:Y:S01]  /*3f620*/  SEL R169, RZ, 0x1, P2 ;  /* 0x00000001ffa97807 */ /* 0x000fe20001000000 */
[----:B------:R-:W-:-:S04]  /*3f630*/  IMAD.WIDE.U32 R172, R111, R205, R170 ;  /* 0x000000cd6fac7225 */ /* 0x000fc800078e00aa */
[----:B------:R-:W-:Y:S01]  /*3f640*/  IMAD.X R221, RZ, RZ, R212, P3 ;  /* 0x000000ffffdd7224 */ /* 0x000fe200018e06d4 */
[----:B------:R-:W-:Y:S01]  /*3f650*/  ISETP.GE.U32.AND P2, PT, R172, R170, PT ;  /* 0x000000aaac00720c */ /* 0x000fe20003f46070 */
[----:B------:R-:W-:Y:S01]  /*3f660*/  IMAD.WIDE.U32 R146, R199, R110, RZ ;  /* 0x0000006ec7927225 */ /* 0x000fe200078e00ff */
[----:B------:R-:W-:Y:S02]  /*3f670*/  ISETP.GE.U32.AND P3, PT, R217, R215, PT ;  /* 0x000000d7d900720c */ /* 0x000fe40003f66070 */
[----:B------:R-:W-:Y:S01]  /*3f680*/  IADD3.X R170, PT, PT, RZ, R152, R169, P6, P0 ;  /* 0x00000098ffaa7210 */ /* 0x000fe200037e04a9 */
[----:B------:R-:W-:Y:S01]  /*3f690*/  VIADD R152, R155, UR9 ;  /* 0x000000099b987c36 */ /* 0x000fe20008000000 */
[----:B------:R-:W-:Y:S01]  /*3f6a0*/  ISETP.GT.U32.AND.EX P6, PT, R212, R221, PT, P5 ;  /* 0x000000ddd400720c */ /* 0x000fe20003fc4150 */
[----:B------:R-:W-:Y:S01]  /*3f6b0*/  VIADD R147, R147, UR4 ;  /* 0x0000000493937c36 */ /* 0x000fe20008000000 */
[----:B------:R-:W-:Y:S02]  /*3f6c0*/  ISETP.GE.U32.AND.EX P5, PT, R216, R213, PT, P3 ;  /* 0x000000d5d800720c */ /* 0x000fe40003fa6130 */
[----:B------:R-:W-:Y:S01]  /*3f6d0*/  IADD3 R169, P3, PT, R151, R150, RZ ;  /* 0x0000009697a97210 */ /* 0x000fe20007f7e0ff */
[----:B------:R-:W-:Y:S01]  /*3f6e0*/  IMAD.MOV.U32 R150, RZ, RZ, RZ ;  /* 0x000000ffff967224 */ /* 0x000fe200078e00ff */
[----:B------:R-:W-:Y:S01]  /*3f6f0*/  SEL R214, R214, R151, P6 ;  /* 0x00000097d6d67207 */ /* 0x000fe20003000000 */
[----:B------:R-:W-:Y:S01]  /*3f700*/  IMAD.MOV.U32 R151, RZ, RZ, R154 ;  /* 0x000000ffff977224 */ /* 0x000fe200078e009a */
[----:B------:R-:W-:Y:S01]  /*3f710*/  SEL R212, R212, R221, P6 ;  /* 0x000000ddd4d47207 */ /* 0x000fe20003000000 */
[----:B------:R-:W-:Y:S01]  /*3f720*/  IMAD.X R213, R221, 0x1, R219, P3 ;  /* 0x00000001ddd57824 */ /* 0x000fe200018e06db */
[----:B------:R-:W-:Y:S01]  /*3f730*/  ISETP.GT.U32.AND P3, PT, R214, R169, PT ;  /* 0x000000a9d600720c */ /* 0x000fe20003f64070 */
[----:B------:R-:W-:Y:S01]  /*3f740*/  IMAD.WIDE.U32 R150, R108, R203, R150 ;  /* 0x000000cb6c967225 */ /* 0x000fe200078e0096 */
[----:B------:R-:W-:-:S02]  /*3f750*/  SEL R215, RZ, 0x1, P5 ;  /* 0x00000001ffd77807 */ /* 0x000fc40002800000 */
[----:B------:R-:W-:Y:S01]  /*3f760*/  ISETP.GT.U32.AND.EX P3, PT, R212, R213, PT, P3 ;  /* 0x000000d5d400720c */ /* 0x000fe20003f64130 */
[----:B------:R-:W-:Y:S01]  /*3f770*/  VIADD R151, R151, UR9 ;  /* 0x0000000997977c36 */ /* 0x000fe20008000000 */
[----:B------:R-:W-:Y:S01]  /*3f780*/  ISETP.GE.U32.AND P5, PT, R150, RZ, PT ;  /* 0x000000ff9600720c */ /* 0x000fe20003fa6070 */
[----:B------:R-:W-:Y:S01]  /*3f790*/  IMAD.WIDE.U32 R148, R113, R211, R146 ;  /* 0x000000d371947225 */ /* 0x000fe200078e0092 */
[----:B------:R-:W-:Y:S02]  /*3f7a0*/  ISETP.GE.U32.AND.EX P1, PT, R152, R153, PT, P1 ;  /* 0x000000999800720c */ /* 0x000fe40003f26110 */
[----:B------:R-:W-:Y:S01]  /*3f7b0*/  IADD3 R215, P6, PT, R215, R208, RZ ;  /* 0x000000d0d7d77210 */ /* 0x000fe20007fde0ff */
[----:B------:R-:W-:Y:S01]  /*3f7c0*/  IMAD.MOV.U32 R153, RZ, RZ, RZ ;  /* 0x000000ffff997224 */ /* 0x000fe200078e00ff */
[----:B------:R-:W-:Y:S02]  /*3f7d0*/  ISETP.GE.U32.AND.EX P5, PT, R151, R154, PT, P5 ;  /* 0x0000009a9700720c */ /* 0x000fe40003fa6150 */
[----:B------:R-:W-:Y:S01]  /*3f7e0*/  SEL R219, RZ, 0x1, !P3 ;  /* 0x00000001ffdb7807 */ /* 0x000fe20005800000 */
[----:B------:R-:W-:Y:S01]  /*3f7f0*/  IMAD.WIDE.U32 R154, R111, R201, R152 ;  /* 0x000000c96f9a7225 */ /* 0x000fe200078e0098 */
[----:B------:R-:W-:-:S02]  /*3f800*/  IADD3 R166, P3, PT, R215, R166, RZ ;  /* 0x000000a6d7a67210 */ /* 0x000fc40007f7e0ff */
[----:B------:R-:W-:Y:S01]  /*3f810*/  SEL R217, RZ, 0x1, P5 ;  /* 0x00000001ffd97807 */ /* 0x000fe20002800000 */
[----:B------:R-:W-:Y:S01]  /*3f820*/  IMAD.MOV.U32 R152, RZ, RZ, RZ ;  /* 0x000000ffff987224 */ /* 0x000fe200078e00ff */
[----:B------:R-:W-:Y:S01]  /*3f830*/  ISETP.GE.U32.AND P0, PT, R148, R146, PT ;  /* 0x000000929400720c */ /* 0x000fe20003f06070 */
[----:B------:R-:W-:Y:S01]  /*3f840*/  IMAD.MOV.U32 R153, RZ, RZ, R148 ;  /* 0x000000ffff997224 */ /* 0x000fe200078e0094 */
[----:B------:R-:W-:Y:S01]  /*3f850*/  SEL R208, RZ, 0x1, P1 ;  /* 0x00000001ffd07807 */ /* 0x000fe20000800000 */
[----:B------:R-:W-:Y:S01]  /*3f860*/  IMAD.X R212, RZ, RZ, R210, P6 ;  /* 0x000000ffffd47224 */ /* 0x000fe200030e06d2 */
[----:B------:R-:W-:Y:S01]  /*3f870*/  IADD3 R219, P6, PT, R219, R220, RZ ;  /* 0x000000dcdbdb7210 */ /* 0x000fe20007fde0ff */
[----:B------:R-:W-:-:S03]  /*3f880*/  IMAD.WIDE.U32 R152, R110, R211, R152 ;  /* 0x000000d36e987225 */ /* 0x000fc600078e0098 */
[----:B------:R-:W-:Y:S01]  /*3f890*/  IADD3 R216, P1, PT, R219, R166, RZ ;  /* 0x000000a6dbd87210 */ /* 0x000fe20007f3e0ff */
[----:B------:R-:W-:Y:S02]  /*3f8a0*/  VIADD R146, R149, UR5 ;  /* 0x0000000595927c36 */ /* 0x000fe40008000000 */
[----:B------:R-:W-:Y:S02]  /*3f8b0*/  VIADD R155, R155, UR8 ;  /* 0x000000089b9b7c36 */ /* 0x000fe40008000000 */
[----:B------:R-:W-:Y:S01]  /*3f8c0*/  IMAD.X R218, RZ, RZ, R218, P6 ;  /* 0x000000ffffda7224 */ /* 0x000fe200030e06da */
[----:B------:R-:W-:Y:S01]  /*3f8d0*/  IADD3 R154, P5, P6, R217, R154, RZ ;  /* 0x0000009ad99a7210 */ /* 0x000fe20007ebe0ff */
[----:B------:R-:W-:Y:S01]  /*3f8e0*/  IMAD.X R221, R167, 0x1, R212, P3 ;  /* 0x00000001a7dd7824 */ /* 0x000fe200018e06d4 */
[----:B------:R-:W-:Y:S01]  /*3f8f0*/  ISETP.GE.U32.AND P3, PT, R152, RZ, PT ;  /* 0x000000ff9800720c */ /* 0x000fe20003f66070 */
[----:B------:R-:W-:Y:S01]  /*3f900*/  VIADD R210, R153, UR5 ;  /* 0x0000000599d27c36 */ /* 0x000fe20008000000 */
[----:B------:R-:W-:Y:S01]  /*3f910*/  ISETP.GE.U32.AND.EX P0, PT, R146, R147, PT, P0 ;  /* 0x000000939200720c */ /* 0x000fe20003f06100 */
[----:B------:R-:W-:Y:S01]  /*3f920*/  IMAD.MOV.U32 R147, RZ, RZ, RZ ;  /* 0x000000ffff937224 */ /* 0x000fe200078e00ff */
[----:B------:R-:W-:Y:S01]  /*3f930*/  IADD3.X R153, PT, PT, RZ, R155, R208, P5, P6 ;  /* 0x0000009bff997210 */ /* 0x000fe20002fec4d0 */
[----:B------:R-:W-:Y:S01]  /*3f940*/  IMAD.X R217, R218, 0x1, R221, P1 ;  /* 0x00000001dad97824 */ /* 0x000fe200008e06dd */
[----:B------:R-:W-:Y:S01]  /*3f950*/  ISETP.GE.U32.AND.EX P3, PT, R210, R148, PT, P3 ;  /* 0x00000094d200720c */ /* 0x000fe20003f66130 */
[----:B------:R-:W-:Y:S01]  /*3f960*/  IMAD.WIDE.U32 R146, R113, R199, R146 ;  /* 0x000000c771927225 */ /* 0x000fe200078e0092 */
[----:B------:R-:W-:-:S02]  /*3f970*/  ISETP.GE.U32.AND P6, PT, R216, R166, PT ;  /* 0x000000a6d800720c */ /* 0x000fc40003fc6070 */
[----:B------:R-:W-:Y:S01]  /*3f980*/  ISETP.NE.U32.AND P1, PT, R219, RZ, PT ;  /* 0x000000ffdb00720c */ /* 0x000fe20003f25070 */
[----:B------:R-:W-:Y:S01]  /*3f990*/  IMAD.WIDE.U32 R148, R209, R110, RZ ;  /* 0x0000006ed1947225 */ /* 0x000fe200078e00ff */
[----:B------:R-:W-:Y:S02]  /*3f9a0*/  SEL R155, RZ, 0x1, P3 ;  /* 0x00000001ff9b7807 */ /* 0x000fe40001800000 */
[----:B------:R-:W-:Y:S01]  /*3f9b0*/  ISETP.GE.U32.AND.EX P6, PT, R217, R221, PT, P6 ;  /* 0x000000ddd900720c */ /* 0x000fe20003fc6160 */
[----:B------:R-:W-:Y:S01]  /*3f9c0*/  VIADD R147, R147, UR4 ;  /* 0x0000000493937c36 */ /* 0x000fe20008000000 */
[----:B------:R-:W-:Y:S01]  /*3f9d0*/  IADD3 R155, P3, P5, R155, R146, RZ ;  /* 0x000000929b9b7210 */ /* 0x000fe20007d7e0ff */
[----:B------:R-:W-:Y:S01]  /*3f9e0*/  VIADD R149, R149, UR6 ;  /* 0x0000000695957c36 */ /* 0x000fe20008000000 */
[----:B------:R-:W-:Y:S02]  /*3f9f0*/  ISETP.NE.AND.EX P1, PT, R218, RZ, !P6, P1 ;  /* 0x000000ffda00720c */ /* 0x000fe40007725310 */
[----:B------:R-:W-:-:S02]  /*3fa00*/  SEL R146, RZ, 0x1, P0 ;  /* 0x00000001ff927807 */ /* 0x000fc40000000000 */
[----:B------:R-:W-:Y:S02]  /*3fa10*/  IADD3 R208, P0, PT, R169, R152, RZ ;  /* 0x00000098a9d07210 */ /* 0x000fe40007f1e0ff */
[----:B------:R-:W-:Y:S02]  /*3fa20*/  SEL R167, RZ, 0x1, !P1 ;  /* 0x00000001ffa77807 */ /* 0x000fe40004800000 */
[----:B------:R-:W-:Y:S01]  /*3fa30*/  ISETP.GE.U32.AND P1, PT, R208, R169, PT ;  /* 0x000000a9d000720c */ /* 0x000fe20003f26070 */
[----:B------:R-:W-:Y:S01]  /*3fa40*/  IMAD.X R210, R210, 0x1, R213, P0 ;  /* 0x00000001d2d27824 */ /* 0x000fe200000e06d5 */
[----:B------:R-:W-:Y:S02]  /*3fa50*/  IADD3 R167, P0, PT, R167, R216, RZ ;  /* 0x000000d8a7a77210 */ /* 0x000fe40007f1e0ff */
[----:B------:R-:W-:Y:S01]  /*3fa60*/  IADD3.X R152, PT, PT, RZ, R147, R146, P3, P5 ;  /* 0x00000093ff987210 */ /* 0x000fe20001fea492 */
[----:B------:R-:W-:Y:S01]  /*3fa70*/  IMAD.WIDE.U32 R146, R113, R207, R148 ;  /* 0x000000cf71927225 */ /* 0x000fe200078e0094 */
[----:B------:R-:W-:-:S02]  /*3fa80*/  ISETP.GE.U32.AND.EX P1, PT, R210, R213, PT, P1 ;  /* 0x000000d5d200720c */ /* 0x000fc40003f26110 */
[----:B------:R-:W-:Y:S01]  /*3fa90*/  ISETP.GT.U32.AND P3, PT, R216, R167, PT ;  /* 0x000000a7d800720c */ /* 0x000fe20003f64070 */
[----:B------:R-:W-:Y:S01]  /*3faa0*/  IMAD.X R214, RZ, RZ, R217, P0 ;  /* 0x000000ffffd67224 */ /* 0x000fe200000e06d9 */
[----:B------:R-:W-:Y:S02]  /*3fab0*/  ISETP.GE.U32.AND P0, PT, R146, R148, PT ;  /* 0x000000949200720c */ /* 0x000fe40003f06070 */
[----:B------:R-:W-:Y:S02]  /*3fac0*/  ISETP.GE.U32.AND P5, PT, R166, R215, PT ;  /* 0x000000d7a600720c */ /* 0x000fe40003fa6070 */
[----:B------:R-:W-:Y:S02]  /*3fad0*/  SEL R148, RZ, 0x1, P1 ;  /* 0x00000001ff947807 */ /* 0x000fe40000800000 */
[----:B------:R-:W-:Y:S02]  /*3fae0*/  ISETP.GT.U32.AND.EX P1, PT, R217, R214, PT, P3 ;  /* 0x000000d6d900720c */ /* 0x000fe40003f24130 */
[----:B------:R-:W-:-:S02]  /*3faf0*/  IADD3 R169, P6, PT, R167, R150, RZ ;  /* 0x00000096a7a97210 */ /* 0x000fc40007fde0ff */
[----:B------:R-:W-:Y:S02]  /*3fb00*/  ISETP.GE.U32.AND.EX P5, PT, R221, R212, PT, P5 ;  /* 0x000000d4dd00720c */ /* 0x000fe40003fa6150 */
[----:B------:R-:W-:Y:S01]  /*3fb10*/  SEL R150, R216, R167, P1 ;  /* 0x000000a7d8967207 */ /* 0x000fe20000800000 */
[----:B------:R-:W-:Y:S01]  /*3fb20*/  IMAD.WIDE.U32 R166, R201, R110, RZ ;  /* 0x0000006ec9a67225 */ /* 0x000fe200078e00ff */
[----:B------:R-:W-:Y:S02]  /*3fb30*/  IADD3 R148, P3, PT, R148, R155, RZ ;  /* 0x0000009b94947210 */ /* 0x000fe40007f7e0ff */
[----:B------:R-:W-:Y:S01]  /*3fb40*/  SEL R221, RZ, 0x1, P5 ;  /* 0x00000001ffdd7807 */ /* 0x000fe20002800000 */
[----:B------:R-:W-:Y:S01]  /*3fb50*/  IMAD.X R155, R214, 0x1, R151, P6 ;  /* 0x00000001d69b7824 */ /* 0x000fe200030e0697 */
[----:B------:R-:W-:Y:S01]  /*3fb60*/  SEL R151, R217, R214, P1 ;  /* 0x000000d6d9977207 */ /* 0x000fe20000800000 */
[----:B------:R-:W-:Y:S01]  /*3fb70*/  IMAD.X R152, RZ, RZ, R152, P3 ;  /* 0x000000ffff987224 */ /* 0x000fe200018e0698 */
[-C--:B------:R-:W-:Y:S01]  /*3fb80*/  ISETP.GT.U32.AND P5, PT, R150, R169.reuse, PT ;  /* 0x000000a99600720c */ /* 0x080fe20003fa4070 */
[----:B------:R-:W-:Y:S01]  /*3fb90*/  IMAD.MOV.U32 R150, RZ, RZ, RZ ;  /* 0x000000ffff967224 */ /* 0x000fe200078e00ff */
[----:B------:R-:W-:Y:S01]  /*3fba0*/  IADD3 R216, P6, PT, R148, R169, RZ ;  /* 0x000000a994d87210 */ /* 0x000fe20007fde0ff */
[----:B------:R-:W-:Y:S01]  /*3fbb0*/  VIADD R167, R167, UR8 ;  /* 0x00000008a7a77c36 */ /* 0x000fe20008000000 */
[----:B------:R-:W-:-:S02]  /*3fbc0*/  ISETP.GT.U32.AND.EX P3, PT, R151, R155, PT, P5 ;  /* 0x0000009b9700720c */ /* 0x000fc40003f64150 */
[----:B------:R-:W-:Y:S01]  /*3fbd0*/  ISETP.GE.U32.AND P5, PT, R216, R169, PT ;  /* 0x000000a9d800720c */ /* 0x000fe20003fa6070 */
[----:B------:R-:W-:Y:S01]  /*3fbe0*/  IMAD.X R214, R152, 0x1, R155, P6 ;  /* 0x0000000198d67824 */ /* 0x000fe200030e069b */
[----:B------:R-:W-:Y:S02]  /*3fbf0*/  SEL R151, RZ, 0x1, !P3 ;  /* 0x00000001ff977807 */ /* 0x000fe40005800000 */
[----:B------:R-:W-:Y:S01]  /*3fc00*/  IADD3 R221, P1, PT, R221, R168, RZ ;  /* 0x000000a8dddd7210 */ /* 0x000fe20007f3e0ff */
[----:B------:R-:W-:Y:S01]  /*3fc10*/  IMAD.WIDE.U32 R168, R113, R203, R166 ;  /* 0x000000cb71a87225 */ /* 0x000fe200078e00a6 */
[----:B------:R-:W-:Y:S02]  /*3fc20*/  IADD3 R218, P6, PT, R151, R154, RZ ;  /* 0x0000009a97da7210 */ /* 0x000fe40007fde0ff */
[----:B------:R-:W-:Y:S01]  /*3fc30*/  ISETP.NE.U32.AND P3, PT, R148, RZ, PT ;  /* 0x000000ff9400720c */ /* 0x000fe20003f65070 */
[----:B------:R-:W-:Y:S01]  /*3fc40*/  IMAD.MOV.U32 R151, RZ, RZ, R146 ;  /* 0x000000ffff977224 */ /* 0x000fe200078e0092 */
[----:B------:R-:W-:Y:S01]  /*3fc50*/  ISETP.GE.U32.AND.EX P5, PT, R214, R155, PT, P5 ;  /* 0x0000009bd600720c */ /* 0x000fe20003fa6150 */
[----:B------:R-:W-:-:S02]  /*3fc60*/  VIADD R148, R147, UR7 ;  /* 0x0000000793947c36 */ /* 0x000fc40008000000 */
[----:B------:R-:W-:Y:S01]  /*3fc70*/  IMAD.WIDE.U32 R150, R110, R207, R150 ;  /* 0x000000cf6e967225 */ /* 0x000fe200078e0096 */
[----:B------:R-:W-:Y:S02]  /*3fc80*/  ISETP.NE.AND.EX P3, PT, R152, RZ, !P5, P3 ;  /* 0x000000ff9800720c */ /* 0x000fe40006f65330 */
[----:B------:R-:W-:Y:S01]  /*3fc90*/  IADD3 R212, P5, PT, R218, R221, RZ ;  /* 0x000000dddad47210 */ /* 0x000fe20007fbe0ff */
[----:B------:R-:W-:Y:S01]  /*3fca0*/  IMAD.X R220, RZ, RZ, R170, P1 ;  /* 0x000000ffffdc7224 */ /* 0x000fe200008e06aa */
[----:B------:R-:W-:Y:S01]  /*3fcb0*/  ISETP.GE.U32.AND P1, PT, R150, RZ, PT ;  /* 0x000000ff9600720c */ /* 0x000fe20003f26070 */
[----:B------:R-:W-:Y:S01]  /*3fcc0*/  VIADD R219, R151, UR7 ;  /* 0x0000000797db7c36 */ /* 0x000fe20008000000 */
[----:B------:R-:W-:Y:S01]  /*3fcd0*/  ISETP.GE.U32.AND.EX P0, PT, R148, R149, PT, P0 ;  /* 0x000000959400720c */ /* 0x000fe20003f06100 */
[----:B------:R-:W-:Y:S01]  /*3fce0*/  IMAD.X R170, RZ, RZ, R153, P6 ;  /* 0x000000ffffaa7224 */ /* 0x000fe200030e0699 */
[----:B------:R-:W-:Y:S01]  /*3fcf0*/  SEL R151, RZ, 0x1, !P3 ;  /* 0x00000001ff977807 */ /* 0x000fe20005800000 */
[----:B------:R-:W-:Y:S01]  /*3fd00*/  IMAD.MOV.U32 R149, RZ, RZ, RZ ;  /* 0x000000ffff957224 */ /* 0x000fe200078e00ff */
[----:B------:R-:W-:Y:S01]  /*3fd10*/  ISETP.GE.U32.AND.EX P1, PT, R219, R146, PT, P1 ;  /* 0x00000092db00720c */ /* 0x000fe20003f26110 */
[----:B------:R-:W-:Y:S01]  /*3fd20*/  IMAD.WIDE.U32 R154, R199, R107, RZ ;  /* 0x0000006bc79a7225 */ /* 0x000fe200078e00ff */
[----:B------:R-:W-:-:S02]  /*3fd30*/  ISETP.GE.U32.AND P3, PT, R212, R221, PT ;  /* 0x000000ddd400720c */ /* 0x000fc40003f66070 */
[----:B------:R-:W-:Y:S01]  /*3fd40*/  ISETP.GE.U32.AND P6, PT, R168, R166, PT ;  /* 0x000000a6a800720c */ /* 0x000fe20003fc6070 */
[----:B------:R-:W-:Y:S01]  /*3fd50*/  IMAD.X R213, R170, 0x1, R220, P5 ;  /* 0x00000001aad57824 */ /* 0x000fe200028e06dc */
[----:B------:R-:W-:Y:S01]  /*3fd60*/  SEL R217, RZ, 0x1, P1 ;  /* 0x00000001ffd97807 */ /* 0x000fe20000800000 */
[----:B------:R-:W-:Y:S01]  /*3fd70*/  IMAD.WIDE.U32 R148, R113, R209, R148 ;  /* 0x000000d171947225 */ /* 0x000fe200078e0094 */
[----:B------:R-:W-:Y:S02]  /*3fd80*/  SEL R166, RZ, 0x1, P0 ;  /* 0x00000001ffa67807 */ /* 0x000fe40000000000 */
[----:B------:R-:W-:Y:S01]  /*3fd90*/  ISETP.NE.U32.AND P0, PT, R218, RZ, PT ;  /* 0x000000ffda00720c */ /* 0x000fe20003f05070 */
[----:B------:R-:W-:Y:S01]  /*3fda0*/  VIADD R155, R155, UR4 ;  /* 0x000000049b9b7c36 */ /* 0x000fe20008000000 */
[----:B------:R-:W-:Y:S01]  /*3fdb0*/  ISETP.GE.U32.AND.EX P3, PT, R213, R220, PT, P3 ;  /* 0x000000dcd500720c */ /* 0x000fe20003f66130 */
[----:B------:R-:W-:Y:S01]  /*3fdc0*/  IMAD.WIDE.U32 R146, R209, R107, RZ ;  /* 0x0000006bd1927225 */ /* 0x000fe200078e00ff */
[----:B------:R-:W-:-:S02]  /*3fdd0*/  IADD3 R217, P5, P1, R217, R148, RZ ;  /* 0x00000094d9d97210 */ /* 0x000fc400079be0ff */
[----:B------:R-:W-:Y:S01]  /*3fde0*/  ISETP.NE.AND.EX P0, PT, R170, RZ, !P3, P0 ;  /* 0x000000ffaa00720c */ /* 0x000fe20005f05300 */
[----:B------:R-:W-:Y:S01]  /*3fdf0*/  VIADD R215, R149, UR6 ;  /* 0x0000000695d77c36 */ /* 0x000fe20008000000 */
[----:B------:R-:W-:Y:S01]  /*3fe00*/  IADD3 R151, P3, PT, R151, R216, RZ ;  /* 0x000000d897977210 */ /* 0x000fe20007f7e0ff */
[----:B------:R-:W-:-:S03]  /*3fe10*/  IMAD.WIDE.U32 R152, R112, R211, R154 ;  /* 0x000000d370987225 */ /* 0x000fc600078e009a */
[----:B------:R-:W-:Y:S01]  /*3fe20*/  IADD3.X R215, PT, PT, RZ, R215, R166, P5, P1 ;  /* 0x000000d7ffd77210 */ /* 0x000fe20002fe24a6 */
[----:B------:R-:W-:Y:S01]  /*3fe30*/  VIADD R147, R147, UR6 ;  /* 0x0000000693937c36 */ /* 0x000fe20008000000 */
[----:B------:R-:W-:Y:S01]  /*3fe40*/  ISETP.GE.U32.AND P1, PT, R152, R154, PT ;  /* 0x0000009a9800720c */ /* 0x000fe20003f26070 */
[----:B------:R-:W-:Y:S02]  /*3fe50*/  VIADD R154, R169, UR9 ;  /* 0x00000009a99a7c36 */ /* 0x000fe40008000000 */
[----:B------:R-:W-:-:S03]  /*3fe60*/  IMAD.WIDE.U32 R148, R112, R207, R146 ;  /* 0x000000cf70947225 */ /* 0x000fc600078e0092 */
[----:B------:R-:W-:Y:S01]  /*3fe70*/  ISETP.GE.U32.AND.EX P6, PT, R154, R167, PT, P6 ;  /* 0x000000a79a00720c */ /* 0x000fe20003fc6160 */
[----:B------:R-:W-:Y:S01]  /*3fe80*/  IMAD.X R169, RZ, RZ, R214, P3 ;  /* 0x000000ffffa97224 */ /* 0x000fe200018e06d6 */
[----:B------:R-:W-:Y:S01]  /*3fe90*/  ISETP.GT.U32.AND P3, PT, R216, R151, PT ;  /* 0x00000097d800720c */ /* 0x000fe20003f64070 */
[----:B------:R-:W-:Y:S01]  /*3fea0*/  VIADD R170, R173, UR11 ;  /* 0x0000000badaa7c36 */ /* 0x000fe20008000000 */
[----:B------:R-:W-:Y:S01]  /*3feb0*/  ISETP.GE.U32.AND P5, PT, R148, R146, PT ;  /* 0x000000929400720c */ /* 0x000fe20003fa6070 */
[----:B------:R-:W-:Y:S01]  /*3fec0*/  VIADD R146, R153, UR5 ;  /* 0x0000000599927c36 */ /* 0x000fe20008000000 */
[----:B------:R-:W-:Y:S01]  /*3fed0*/  ISETP.GT.U32.AND.EX P3, PT, R214, R169, PT, P3 ;  /* 0x000000a9d600720c */ /* 0x000fe20003f64130 */
[----:B------:R-:W-:Y:S01]  /*3fee0*/  IMAD.MOV.U32 R167, RZ, RZ, R168 ;  /* 0x000000ffffa77224 */ /* 0x000fe200078e00a8 */
[----:B------:R-:W-:Y:S02]  /*3fef0*/  SEL R153, RZ, 0x1, !P0 ;  /* 0x00000001ff997807 */ /* 0x000fe40004000000 */
[----:B------:R-:W-:Y:S01]  /*3ff00*/  IADD3 R173, P0, PT, R151, R150, RZ ;  /* 0x0000009697ad7210 */ /* 0x000fe20007f1e0ff */
[----:B------:R-:W-:Y:S01]  /*3ff10*/  IMAD.MOV.U32 R150, RZ, RZ, RZ ;  /* 0x000000ffff967224 */ /* 0x000fe200078e00ff */
[----:B------:R-:W-:Y:S01]  /*3ff20*/  SEL R166, R216, R151, P3 ;  /* 0x00000097d8a67207 */ /* 0x000fe20001800000 */
[----:B------:R-:W-:Y:S01]  /*3ff30*/  IMAD.MOV.U32 R151, RZ, RZ, R172 ;  /* 0x000000ffff977224 */ /* 0x000fe200078e00ac */
[----:B------:R-:W-:Y:S01]  /*3ff40*/  ISETP.GE.U32.AND.EX P2, PT, R170, R171, PT, P2 ;  /* 0x000000abaa00720c */ /* 0x000fe20003f46120 */
[----:B------:R-:W-:Y:S01]  /*3ff50*/  IMAD.X R216, R169, 0x1, R219, P0 ;  /* 0x00000001a9d87824 */ /* 0x000fe200000e06db */
[----:B------:R-:W-:Y:S01]  /*3ff60*/  IADD3 R153, P0, PT, R153, R212, RZ ;  /* 0x000000d499997210 */ /* 0x000fe20007f1e0ff */
[----:B------:R-:W-:Y:S01]  /*3ff70*/  IMAD.WIDE.U32 R150, R108, R205, R150 ;  /* 0x000000cd6c967225 */ /* 0x000fe200078e0096 */
[----:B------:R-:W-:-:S02]  /*3ff80*/  ISETP.GE.U32.AND.EX P1, PT, R146, R155, PT, P1 ;  /* 0x0000009b9200720c */ /* 0x000fc40003f26110 */
[----:B------:R-:W-:Y:S01]  /*3ff90*/  SEL R222, RZ, 0x1, P2 ;  /* 0x00000001ffde7807 */ /* 0x000fe20001000000 */
[----:B------:R-:W-:Y:S01]  /*3ffa0*/  VIADD R171, R151, UR11 ;  /* 0x0000000b97ab7c36 */ /* 0x000fe20008000000 */
[----:B------:R-:W-:Y:S01]  /*3ffb0*/  SEL R155, R214, R169, P3 ;  /* 0x000000a9d69b7207 */ /* 0x000fe20001800000 */
[----:B------:R-:W-:Y:S01]  /*3ffc0*/  IMAD.X R214, RZ, RZ, R213, P0 ;  /* 0x000000ffffd67224 */ /* 0x000fe200000e06d5 */
[----:B------:R-:W-:Y:S01]  /*3ffd0*/  ISETP.GT.U32.AND P2, PT, R166, R173, PT ;  /* 0x000000ada600720c */ /* 0x000fe20003f44070 */
[----:B------:R-:W-:Y:S01]  /*3ffe0*/  IMAD.MOV.U32 R166, RZ, RZ, RZ ;  /* 0x000000ffffa67224 */ /* 0x000fe200078e00ff */
[----:B------:R-:W-:Y:S01]  /*3fff0*/  ISETP.GE.U32.AND P3, PT, R150, RZ, PT ;  /* 0x000000ff9600720c */ /* 0x000fe20003f66070 */
[----:B------:R-:W-:Y:S01]  /*40000*/  IMAD.MOV.U32 R151, RZ, RZ, R152 ;  /* 0x000000ffff977224 */ /* 0x000fe200078e0098 */
[----:B------:R-:W-:Y:S01]  /*40010*/  IADD3 R169, P0, PT, R153, R150, RZ ;  /* 0x0000009699a97210 */ /* 0x000fe20007f1e0ff */
[----:B------:R-:W-:Y:S01]  /*40020*/  IMAD.WIDE.U32 R166, R110, R203, R166 ;  /* 0x000000cb6ea67225 */ /* 0x000fe200078e00a6 */
[----:B------:R-:W-:-:S02]  /*40030*/  ISETP.GT.U32.AND.EX P2, PT, R155, R216, PT, P2 ;  /* 0x000000d89b00720c */ /* 0x000fc40003f44120 */
[----:B------:R-:W-:Y:S01]  /*40040*/  ISETP.GE.U32.AND.EX P3, PT, R171, R172, PT, P3 ;  /* 0x000000acab00720c */ /* 0x000fe20003f66130 */
[----:B------:R-:W-:Y:S01]  /*40050*/  IMAD.X R172, R214, 0x1, R171, P0 ;  /* 0x00000001d6ac7824 */ /* 0x000fe200000e06ab */
[----:B------:R-:W-:Y:S01]  /*40060*/  SEL R220, RZ, 0x1, !P2 ;  /* 0x00000001ffdc7807 */ /* 0x000fe20005000000 */
[----:B------:R-:W-:Y:S01]  /*40070*/  IMAD.MOV.U32 R171, RZ, RZ, RZ ;  /* 0x000000ffffab7224 */ /* 0x000fe200078e00ff */
[----:B------:R-:W-:Y:S01]  /*40080*/  ISETP.GE.U32.AND P0, PT, R166, RZ, PT ;  /* 0x000000ffa600720c */ /* 0x000fe20003f06070 */
[----:B------:R-:W-:Y:S01]  /*40090*/  VIADD R167, R167, UR9 ;  /* 0x00000009a7a77c36 */ /* 0x000fe20008000000 */
[----:B------:R-:W-:Y:S01]  /*400a0*/  IADD3 R220, P2, PT, R220, R217, RZ ;  /* 0x000000d9dcdc7210 */ /* 0x000fe20007f5e0ff */
[----:B------:R-:W-:Y:S01]  /*400b0*/  IMAD.WIDE.U32 R170, R111, R206, R170 ;  /* 0x000000ce6faa7225 */ /* 0x000fe200078e00aa */
[----:B------:R-:W-:Y:S02]  /*400c0*/  SEL R155, RZ, 0x1, P3 ;  /* 0x00000001ff9b7807 */ /* 0x000fe40001800000 */
[----:B------:R-:W-:Y:S01]  /*400d0*/  ISETP.GE.U32.AND.EX P0, PT, R167, R168, PT, P0 ;  /* 0x000000a8a700720c */ /* 0x000fe20003f06100 */
[----:B------:R-:W-:-:S02]  /*400e0*/  IMAD.MOV.U32 R150, RZ, RZ, RZ ;  /* 0x000000ffff967224 */ /* 0x000fc400078e00ff */
[----:B------:R-:W-:Y:S02]  /*400f0*/  VIADD R168, R149, UR7 ;  /* 0x0000000795a87c36 */ /* 0x000fe40008000000 */
[----:B------:R-:W-:Y:S01]  /*40100*/  IMAD.X R217, RZ, RZ, R215, P2 ;  /* 0x000000ffffd97224 */ /* 0x000fe200010e06d7 */
[----:B------:R-:W-:Y:S01]  /*40110*/  IADD3 R149, P3, P2, R155, R170, RZ ;  /* 0x000000aa9b957210 */ /* 0x000fe20007a7e0ff */
[----:B------:R-:W-:Y:S01]  /*40120*/  IMAD.MOV.U32 R155, RZ, RZ, RZ ;  /* 0x000000ffff9b7224 */ /* 0x000fe200078e00ff */
[----:B------:R-:W-:Y:S01]  /*40130*/  ISETP.GE.U32.AND.EX P5, PT, R168, R147, PT, P5 ;  /* 0x00000093a800720c */ /* 0x000fe20003fa6150 */
[----:B------:R-:W-:Y:S01]  /*40140*/  IMAD.WIDE.U32 R150, R107, R211, R150 ;  /* 0x000000d36b967225 */ /* 0x000fe200078e0096 */
[----:B------:R-:W-:Y:S02]  /*40150*/  SEL R147, RZ, 0x1, P0 ;  /* 0x00000001ff937807 */ /* 0x000fe40000000000 */
[----:B------:R-:W-:Y:S01]  /*40160*/  IADD3 R218, P0, PT, R220, R169, RZ ;  /* 0x000000a9dcda7210 */ /* 0x000fe20007f1e0ff */
[----:B------:R-:W-:Y:S01]  /*40170*/  VIADD R211, R171, UR10 ;  /* 0x0000000aabd37c36 */ /* 0x000fe20008000000 */
[----:B------:R-:W-:Y:S01]  /*40180*/  SEL R170, RZ, 0x1, P6 ;  /* 0x00000001ffaa7807 */ /* 0x000fe20003000000 */
[----:B------:R-:W-:Y:S01]  /*40190*/  IMAD.WIDE.U32 R154, R113, R201, R154 ;  /* 0x000000c9719a7225 */ /* 0x000fe200078e009a */
[----:B------:R-:W-:-:S02]  /*401a0*/  ISETP.GE.U32.AND P6, PT, R218, R169, PT ;  /* 0x000000a9da00720c */ /* 0x000fc40003fc6070 */
[----:B------:R-:W-:Y:S01]  /*401b0*/  IADD3.X R211, PT, PT, RZ, R211, R222, P3, P2 ;  /* 0x000000d3ffd37210 */ /* 0x000fe20001fe44de */
[----:B------:R-:W-:Y:S01]  /*401c0*/  VIADD R155, R155, UR8 ;  /* 0x000000089b9b7c36 */ /* 0x000fe20008000000 */
[----:B------:R-:W-:Y:S01]  /*401d0*/  IADD3 R154, P3, P2, R147, R154, RZ ;  /* 0x0000009a939a7210 */ /* 0x000fe20007a7e0ff */
[----:B------:R-:W-:Y:S01]  /*401e0*/  IMAD.X R215, R217, 0x1, R172, P0 ;  /* 0x00000001d9d77824 */ /* 0x000fe200000e06ac */
[----:B------:R-:W-:Y:S01]  /*401f0*/  ISETP.GE.U32.AND P0, PT, R150, RZ, PT ;  /* 0x000000ff9600720c */ /* 0x000fe20003f06070 */
[----:B------:R-:W-:Y:S01]  /*40200*/  VIADD R171, R151, UR5 ;  /* 0x0000000597ab7c36 */ /* 0x000fe20008000000 */
[----:B------:R-:W-:Y:S01]  /*40210*/  IADD3.X R151, PT, PT, RZ, R155, R170, P3, P2 ;  /* 0x0000009bff977210 */ /* 0x000fe20001fe44aa */
[----:B------:R-:W-:Y:S01]  /*40220*/  IMAD.MOV.U32 R147, RZ, RZ, RZ ;  /* 0x000000ffff937224 */ /* 0x000fe200078e00ff */
[----:B------:R-:W-:Y:S02]  /*40230*/  IADD3 R170, P3, PT, R173, R150, RZ ;  /* 0x00000096adaa7210 */ /* 0x000fe40007f7e0ff */
[----:B------:R-:W-:Y:S01]  /*40240*/  ISETP.GE.U32.AND.EX P0, PT, R171, R152, PT, P0 ;  /* 0x00000098ab00720c */ /* 0x000fe20003f06100 */
[----:B------:R-:W-:Y:S01]  /*40250*/  IMAD.WIDE.U32 R146, R112, R199, R146 ;  /* 0x000000c770927225 */ /* 0x000fe200078e0092 */
[----:B------:R-:W-:-:S02]  /*40260*/  ISETP.NE.U32.AND P2, PT, R220, RZ, PT ;  /* 0x000000ffdc00720c */ /* 0x000fc40003f45070 */
[----:B------:R-:W-:Y:S01]  /*40270*/  ISETP.GE.U32.AND.EX P6, PT, R215, R172, PT, P6 ;  /* 0x000000acd700720c */ /* 0x000fe20003fc6160 */
[----:B------:R-:W-:Y:S01]  /*40280*/  IMAD.X R171, R171, 0x1, R216, P3 ;  /* 0x00000001abab7824 */ /* 0x000fe200018e06d8 */
[----:B------:R-:W-:Y:S01]  /*40290*/  SEL R155, RZ, 0x1, P0 ;  /* 0x00000001ff9b7807 */ /* 0x000fe20000000000 */
[----:B------:R-:W-:Y:S01]  /*402a0*/  VIADD R152, R147, UR4 ;  /* 0x0000000493987c36 */ /* 0x000fe20008000000 */
[----:B------:R-:W-:Y:S01]  /*402b0*/  ISETP.GE.U32.AND P0, PT, R170, R173, PT ;  /* 0x000000adaa00720c */ /* 0x000fe20003f06070 */
[----:B------:R-:W-:Y:S01]  /*402c0*/  IMAD.MOV.U32 R147, RZ, RZ, R148 ;  /* 0x000000ffff937224 */ /* 0x000fe200078e0094 */
[----:B------:R-:W-:Y:S02]  /*402d0*/  ISETP.NE.AND.EX P2, PT, R217, RZ, !P6, P2 ;  /* 0x000000ffd900720c */ /* 0x000fe40007745320 */
[----:B------:R-:W-:Y:S01]  /*402e0*/  IADD3 R155, P6, P3, R155, R146, RZ ;  /* 0x000000929b9b7210 */ /* 0x000fe20007bde0ff */
[----:B------:R-:W-:Y:S01]  /*402f0*/  IMAD.MOV.U32 R146, RZ, RZ, RZ ;  /* 0x000000ffff927224 */ /* 0x000fe200078e00ff */
[----:B------:R-:W-:-:S02]  /*40300*/  ISETP.GE.U32.AND.EX P0, PT, R171, R216, PT, P0 ;  /* 0x000000d8ab00720c */ /* 0x000fc40003f06100 */
[----:B------:R-:W-:Y:S01]  /*40310*/  SEL R199, RZ, 0x1, !P2 ;  /* 0x00000001ffc77807 */ /* 0x000fe20005000000 */
[----:B------:R-:W-:Y:S01]  /*40320*/  IMAD.WIDE.U32 R146, R107, R207, R146 ;  /* 0x000000cf6b927225 */ /* 0x000fe200078e0092 */
[----:B------:R-:W-:Y:S02]  /*40330*/  SEL R173, RZ, 0x1, P1 ;  /* 0x00000001ffad7807 */ /* 0x000fe40000800000 */
[----:B------:R-:W-:Y:S02]  /*40340*/  ISETP.GT.U32.AND P2, PT, R212, R153, PT ;  /* 0x00000099d400720c */ /* 0x000fe40003f44070 */
[----:B------:R-:W-:Y:S02]  /*40350*/  SEL R150, RZ, 0x1, P0 ;  /* 0x00000001ff967807 */ /* 0x000fe40000000000 */
[----:B------:R-:W-:Y:S02]  /*40360*/  IADD3.X R152, PT, PT, RZ, R152, R173, P6, P3 ;  /* 0x00000098ff987210 */ /* 0x000fe400037e64ad */
[----:B------:R-:W-:-:S02]  /*40370*/  ISETP.GT.U32.AND.EX P0, PT, R213, R214, PT, P2 ;  /* 0x000000d6d500720c */ /* 0x000fc40003f04120 */
[----:B------:R-:W-:Y:S02]  /*40380*/  IADD3 R173, P1, PT, R199, R218, RZ ;  /* 0x000000dac7ad7210 */ /* 0x000fe40007f3e0ff */
[----:B------:R-:W-:Y:S02]  /*40390*/  IADD3 R150, P3, PT, R150, R155, RZ ;  /* 0x0000009b96967210 */ /* 0x000fe40007f7e0ff */
[----:B------:R-:W-:Y:S01]  /*403a0*/  SEL R216, R212, R153, P0 ;  /* 0x00000099d4d87207 */ /* 0x000fe20000000000 */
[----:B------:R-:W-:Y:S01]  /*403b0*/  IMAD.X R212, RZ, RZ, R215, P1 ;  /* 0x000000ffffd47224 */ /* 0x000fe200008e06d7 */
[----:B------:R-:W-:Y:S01]  /*403c0*/  SEL R213, R213, R214, P0 ;  /* 0x000000d6d5d57207 */ /* 0x000fe20000000000 */
[----:B------:R-:W-:Y:S01]  /*403d0*/  IMAD.X R152, RZ, RZ, R152, P3 ;  /* 0x000000ffff987224 */ /* 0x000fe200018e0698 */
[----:B------:R-:W-:Y:S02]  /*403e0*/  IADD3 R155, P0, PT, R173, R166, RZ ;  /* 0x000000a6ad9b7210 */ /* 0x000fe40007f1e0ff */
[----:B------:R-:W-:-:S02]  /*403f0*/  ISETP.GT.U32.AND P2, PT, R218, R173, PT ;  /* 0x000000adda00720c */ /* 0x000fc40003f44070 */
[----:B------:R-:W-:Y:S01]  /*40400*/  ISETP.NE.U32.AND P1, PT, R150, RZ, PT ;  /* 0x000000ff9600720c */ /* 0x000fe20003f25070 */
[----:B------:R-:W-:Y:S01]  /*40410*/  IMAD.X R167, R212, 0x1, R167, P0 ;  /* 0x00000001d4a77824 */ /* 0x000fe200000e06a7 */
[-C--:B------:R-:W-:Y:S02]  /*40420*/  IADD3 R150, P6, PT, R150, R155.reuse, RZ ;  /* 0x0000009b96967210 */ /* 0x080fe40007fde0ff */
[CC--:B------:R-:W-:Y:S02]  /*40430*/  ISETP.GT.U32.AND.EX P2, PT, R215.reuse, R212.reuse, PT, P2 ;  /* 0x000000d4d700720c */ /* 0x0c0fe40003f44120 */
[----:B------:R-:W-:Y:S01]  /*40440*/  ISETP.GE.U32.AND P0, PT, R150, R155, PT ;  /* 0x0000009b9600720c */ /* 0x000fe20003f06070 */
[----:B------:R-:W-:Y:S01]  /*40450*/  IMAD.X R166, R152, 0x1, R167, P6 ;  /* 0x0000000198a67824 */ /* 0x000fe200030e06a7 */
[----:B------:R-:W-:Y:S02]  /*40460*/  SEL R218, R218, R173, P2 ;  /* 0x000000addada7207 */ /* 0x000fe40001000000 */
[----:B------:R-:W-:Y:S01]  /*40470*/  ISETP.GT.U32.AND P3, PT, R216, R169, PT ;  /* 0x000000a9d800720c */ /* 0x000fe20003f64070 */
[----:B------:R-:W-:Y:S01]  /*40480*/  IMAD.MOV.U32 R169, RZ, RZ, RZ ;  /* 0x000000ffffa97224 */ /* 0x000fe200078e00ff */
[----:B------:R-:W-:-:S02]  /*40490*/  SEL R153, R215, R212, P2 ;  /* 0x000000d4d7997207 */ /* 0x000fc40001000000 */
[----:B------:R-:W-:Y:S01]  /*404a0*/  ISETP.GT.U32.AND P2, PT, R218, R155, PT ;  /* 0x0000009bda00720c */ /* 0x000fe20003f44070 */
[----:B------:R-:W-:Y:S01]  /*404b0*/  IMAD.WIDE.U32 R168, R112, R209, R168 ;  /* 0x000000d170a87225 */ /* 0x000fe200078e00a8 */
[-C--:B------:R-:W-:Y:S02]  /*404c0*/  ISETP.GE.U32.AND.EX P0, PT, R166, R167.reuse, PT, P0 ;  /* 0x000000a7a600720c */ /* 0x080fe40003f06100 */
[----:B------:R-:W-:Y:S01]  /*404d0*/  ISETP.GT.U32.AND.EX P3, PT, R213, R172, PT, P3 ;  /* 0x000000acd500720c */ /* 0x000fe20003f64130 */
[----:B------:R-:W-:Y:S01]  /*404e0*/  VIADD R172, R147, UR7 ;  /* 0x0000000793ac7c36 */ /* 0x000fe20008000000 */
[----:B------:R-:W-:Y:S02]  /*404f0*/  ISETP.GT.U32.AND.EX P2, PT, R153, R167, PT, P2 ;  /* 0x000000a79900720c */ /* 0x000fe40003f44120 */
[----:B------:R-:W-:Y:S02]  /*40500*/  ISETP.NE.AND.EX P1, PT, R152, RZ, !P0, P1 ;  /* 0x000000ff9800720c */ /* 0x000fe40004725310 */
[----:B------:R-:W-:-:S02]  /*40510*/  SEL R152, RZ, 0x1, !P3 ;  /* 0x00000001ff987807 */ /* 0x000fc40005800000 */
[----:B------:R-:W-:Y:S02]  /*40520*/  SEL R153, RZ, 0x1, !P2 ;  /* 0x00000001ff997807 */ /* 0x000fe40005000000 */
[----:B------:R-:W-:Y:S02]  /*40530*/  ISETP.GE.U32.AND P0, PT, R146, RZ, PT ;  /* 0x000000ff9200720c */ /* 0x000fe40003f06070 */
[----:B------:R-:W-:Y:S02]  /*40540*/  SEL R147, RZ, 0x1, !P1 ;  /* 0x00000001ff937807 */ /* 0x000fe40004800000 */
[----:B------:R-:W-:Y:S02]  /*40550*/  IADD3 R155, P2, PT, R152, R149, RZ ;  /* 0x00000095989b7210 */ /* 0x000fe40007f5e0ff */
[----:B------:R-:W-:Y:S01]  /*40560*/  IADD3 R154, P3, PT, R153, R154, RZ ;  /* 0x0000009a999a7210 */ /* 0x000fe20007f7e0ff */
[----:B------:R-:W-:Y:S01]  /*40570*/  IMAD.WIDE.U32 R152, R206, R110, RZ ;  /* 0x0000006ece987225 */ /* 0x000fe200078e00ff */
[----:B------:R-:W-:-:S02]  /*40580*/  ISETP.GE.U32.AND.EX P0, PT, R172, R148, PT, P0 ;  /* 0x00000094ac00720c */ /* 0x000fc40003f06100 */
[----:B------:R-:W-:Y:S01]  /*40590*/  IADD3 R147, P1, PT, R147, R150, RZ ;  /* 0x0000009693937210 */ /* 0x000fe20007f3e0ff */
[----:B------:R-:W-:Y:S01]  /*405a0*/  IMAD.X R148, RZ, RZ, R211, P2 ;  /* 0x000000ffff947224 */ /* 0x000fe200010e06d3 */
[----:B------:R-:W-:Y:S01]  /*405b0*/  IADD3 R218, P2, PT, R154, R155, RZ ;  /* 0x0000009b9ada7210 */ /* 0x000fe20007f5e0ff */
[----:B------:R-:W-:Y:S01]  /*405c0*/  IMAD.X R151, RZ, RZ, R151, P3 ;  /* 0x000000ffff977224 */ /* 0x000fe200018e0697 */
[----:B------:R-:W-:Y:S01]  /*405d0*/  ISETP.GT.U32.AND P3, PT, R150, R147, PT ;  /* 0x000000939600720c */ /* 0x000fe20003f64070 */
[----:B------:R-:W-:Y:S01]  /*405e0*/  IMAD.X R149, RZ, RZ, R166, P1 ;  /* 0x000000ffff957224 */ /* 0x000fe200008e06a6 */
[----:B------:R-:W-:Y:S01]  /*405f0*/  ISETP.NE.U32.AND P1, PT, R154, RZ, PT ;  /* 0x000000ff9a00720c */ /* 0x000fe20003f25070 */
[----:B------:R-:W-:Y:S01]  /*40600*/  IMAD.X R167, R151, 0x1, R148, P2 ;  /* 0x0000000197a77824 */ /* 0x000fe200010e0694 */
[----:B------:R-:W-:Y:S01]  /*40610*/  ISETP.GE.U32.AND P2, PT, R218, R155, PT ;  /* 0x0000009bda00720c */ /* 0x000fe20003f46070 */
[----:B------:R-:W-:Y:S01]  /*40620*/  VIADD R153, R153, UR10 ;  /* 0x0000000a99997c36 */ /* 0x000fe20008000000 */
[----:B------:R-:W-:-:S02]  /*40630*/  ISETP.GT.U32.AND.EX P3, PT, R166, R149, PT, P3 ;  /* 0x00000095a600720c */ /* 0x000fc40003f64130 */
[----:B------:R-:W-:Y:S01]  /*40640*/  IADD3 R173, P6, PT, R147, R146, RZ ;  /* 0x0000009293ad7210 */ /* 0x000fe20007fde0ff */
[----:B------:R-:W-:Y:S01]  /*40650*/  IMAD.WIDE.U32 R154, R113, R205, R152 ;  /* 0x000000cd719a7225 */ /* 0x000fe200078e0098 */
[----:B------:R-:W-:Y:S02]  /*40660*/  ISETP.GE.U32.AND.EX P2, PT, R167, R148, PT, P2 ;  /* 0x00000094a700720c */ /* 0x000fe40003f46120 */
[----:B------:R-:W-:Y:S01]  /*40670*/  SEL R146, R150, R147, P3 ;  /* 0x0000009396927207 */ /* 0x000fe20001800000 */
[----:B------:R-:W-:Y:S01]  /*40680*/  IMAD.X R172, R149, 0x1, R172, P6 ;  /* 0x0000000195ac7824 */ /* 0x000fe200030e06ac */
[----:B------:R-:W-:Y:S01]  /*40690*/  ISETP.NE.AND.EX P1, PT, R151, RZ, !P2, P1 ;  /* 0x000000ff9700720c */ /* 0x000fe20005725310 */
[----:B------:R-:W-:Y:S01]  /*406a0*/  IMAD.MOV.U32 R150, RZ, RZ, RZ ;  /* 0x000000ffff967224 */ /* 0x000fe200078e00ff */
[----:B------:R-:W-:Y:S02]  /*406b0*/  SEL R151, RZ, 0x1, P0 ;  /* 0x00000001ff977807 */ /* 0x000fe40000000000 */
[----:B------:R-:W-:Y:S01]  /*406c0*/  SEL R149, R166, R149, P3 ;  /* 0x00000095a6957207 */ /* 0x000fe20001800000 */
[----:B------:R-:W-:Y:S01]  /*406d0*/  VIADD R166, R169, UR6 ;  /* 0x00000006a9a67c36 */ /* 0x000fe20008000000 */
[----:B------:R-:W-:Y:S01]  /*406e0*/  ISETP.GT.U32.AND P2, PT, R146, R173, PT ;  /* 0x000000ad9200720c */ /* 0x000fe20003f44070 */
[----:B------:R-:W-:Y:S01]  /*406f0*/  IMAD.WIDE.U32 R146, R201, R107, RZ ;  /* 0x0000006bc9927225 */ /* 0x000fe200078e00ff */
[----:B------:R-:W-:-:S02]  /*40700*/  IADD3 R168, P3, P6, R151, R168, RZ ;  /* 0x000000a897a87210 */ /* 0x000fc40007e7e0ff */
[----:B------:R-:W-:Y:S01]  /*40710*/  ISETP.GT.U32.AND.EX P0, PT, R149, R172, PT, P2 ;  /* 0x000000ac9500720c */ /* 0x000fe20003f04120 */
[----:B------:R-:W-:Y:S01]  /*40720*/  IMAD.MOV.U32 R151, RZ, RZ, R154 ;  /* 0x000000ffff977224 */ /* 0x000fe200078e009a */
[----:B------:R-:W-:Y:S01]  /*40730*/  SEL R207, RZ, 0x1, !P1 ;  /* 0x00000001ffcf7807 */ /* 0x000fe20004800000 */
[----:B------:R-:W-:Y:S01]  /*40740*/  VIADD R147, R147, UR8 ;  /* 0x0000000893937c36 */ /* 0x000fe20008000000 */
[----:B------:R-:W-:Y:S01]  /*40750*/  SEL R199, RZ, 0x1, !P0 ;  /* 0x00000001ffc77807 */ /* 0x000fe20004000000 */
[----:B------:R-:W-:Y:S01]  /*40760*/  IMAD.WIDE.U32 R150, R110, R205, R150 ;  /* 0x000000cd6e967225 */ /* 0x000fe200078e0096 */
[----:B------:R-:W-:Y:S02]  /*40770*/  SEL R149, RZ, 0x1, P5 ;  /* 0x00000001ff957807 */ /* 0x000fe40002800000 */
[----:B------:R-:W-:Y:S01]  /*40780*/  IADD3 R207, P0, PT, R207, R218, RZ ;  /* 0x000000dacfcf7210 */ /* 0x000fe20007f1e0ff */
[----:B------:R-:W-:Y:S01]  /*40790*/  VIADD R209, R151, UR11 ;  /* 0x0000000b97d17c36 */ /* 0x000fe20008000000 */
[----:B------:R-:W-:Y:S01]  /*407a0*/  IADD3.X R166, PT, PT, RZ, R166, R149, P3, P6 ;  /* 0x000000a6ffa67210 */ /* 0x000fe20001fec495 */
[----:B------:R-:W-:Y:S01]  /*407b0*/  IMAD.WIDE.U32 R148, R112, R203, R146 ;  /* 0x000000cb70947225 */ /* 0x000fe200078e0092 */
[----:B------:R-:W-:-:S02]  /*407c0*/  IADD3 R199, P2, PT, R199, R168, RZ ;  /* 0x000000a8c7c77210 */ /* 0x000fc40007f5e0ff */
[----:B------:R-:W-:Y:S01]  /*407d0*/  IADD3 R212, P1, PT, R207, R150, RZ ;  /* 0x00000096cfd47210 */ /* 0x000fe20007f3e0ff */
[----:B------:R-:W-:Y:S01]  /*407e0*/  IMAD.X R216, RZ, RZ, R167, P0 ;  /* 0x000000ffffd87224 */ /* 0x000fe200000e06a7 */
[C---:B------:R-:W-:Y:S01]  /*407f0*/  ISETP.NE.U32.AND P3, PT, R199.reuse, RZ, PT ;  /* 0x000000ffc700720c */ /* 0x040fe20003f65070 */
[----:B------:R-:W-:Y:S01]  /*40800*/  IMAD.X R151, RZ, RZ, R166, P2 ;  /* 0x000000ffff977224 */ /* 0x000fe200010e06a6 */
[----:B------:R-:W-:Y:S01]  /*40810*/  IADD3 R168, P0, PT, R199, R212, RZ ;  /* 0x000000d4c7a87210 */ /* 0x000fe20007f1e0ff */
[----:B------:R-:W-:Y:S01]  /*40820*/  IMAD.X R214, R216, 0x1, R209, P1 ;  /* 0x00000001d8d67824 */ /* 0x000fe200008e06d1 */
[----:B------:R-:W-:Y:S01]  /*40830*/  ISETP.GE.U32.AND P2, PT, R154, R152, PT ;  /* 0x000000989a00720c */ /* 0x000fe20003f46070 */
[----:B------:R-:W-:Y:S01]  /*40840*/  VIADD R166, R155, UR11 ;  /* 0x0000000b9ba67c36 */ /* 0x000fe20008000000 */
[----:B------:R-:W-:Y:S01]  /*40850*/  ISETP.GE.U32.AND P5, PT, R168, R212, PT ;  /* 0x000000d4a800720c */ /* 0x000fe20003fa6070 */
[----:B------:R-:W-:Y:S01]  /*40860*/  IMAD.X R169, R151, 0x1, R214, P0 ;  /* 0x0000000197a97824 */ /* 0x000fe200000e06d6 */
[----:B------:R-:W-:Y:S01]  /*40870*/  ISETP.GE.U32.AND P0, PT, R148, R146, PT ;  /* 0x000000929400720c */ /* 0x000fe20003f06070 */
[----:B------:R-:W-:Y:S01]  /*40880*/  VIADD R146, R149, UR9 ;  /* 0x0000000995927c36 */ /* 0x000fe20008000000 */
[----:B------:R-:W-:Y:S01]  /*40890*/  ISETP.GE.U32.AND.EX P2, PT, R166, R153, PT, P2 ;  /* 0x00000099a600720c */ /* 0x000fe20003f46120 */
[----:B------:R-:W-:Y:S01]  /*408a0*/  IMAD.MOV.U32 R152, RZ, RZ, RZ ;  /* 0x000000ffff987224 */ /* 0x000fe200078e00ff */
[----:B------:R-:W-:Y:S01]  /*408b0*/  ISETP.GE.U32.AND.EX P5, PT, R169, R214, PT, P5 ;  /* 0x000000d6a900720c */ /* 0x000fe20003fa6150 */
[----:B------:R-:W-:Y:S01]  /*408c0*/  IMAD.MOV.U32 R153, RZ, RZ, R148 ;  /* 0x000000ffff997224 */ /* 0x000fe200078e0094 */
[----:B------:R-:W-:-:S02]  /*408d0*/  ISETP.GT.U32.AND P1, PT, R218, R207, PT ;  /* 0x000000cfda00720c */ /* 0x000fc40003f24070 */
[----:B------:R-:W-:Y:S01]  /*408e0*/  ISETP.NE.AND.EX P3, PT, R151, RZ, !P5, P3 ;  /* 0x000000ff9700720c */ /* 0x000fe20006f65330 */
[----:B------:R-:W-:Y:S01]  /*408f0*/  IMAD.WIDE.U32 R152, R107, R203, R152 ;  /* 0x000000cb6b987225 */ /* 0x000fe200078e0098 */
[----:B------:R-:W-:Y:S02]  /*40900*/  ISETP.GT.U32.AND.EX P5, PT, R167, R216, PT, P1 ;  /* 0x000000d8a700720c */ /* 0x000fe40003fa4110 */
[----:B------:R-:W-:Y:S01]  /*40910*/  SEL R149, RZ, 0x1, !P3 ;  /* 0x00000001ff957807 */ /* 0x000fe20005800000 */
[----:B------:R-:W-:Y:S01]  /*40920*/  VIADD R151, R153, UR9 ;  /* 0x0000000999977c36 */ /* 0x000fe20008000000 */
[----:B------:R-:W-:Y:S02]  /*40930*/  SEL R155, R218, R207, P5 ;  /* 0x000000cfda9b7207 */ /* 0x000fe40002800000 */
[----:B------:R-:W-:Y:S02]  /*40940*/  IADD3 R149, P1, PT, R149, R168, RZ ;  /* 0x000000a895957210 */ /* 0x000fe40007f3e0ff */
[----:B------:R-:W-:-:S02]  /*40950*/  SEL R167, R167, R216, P5 ;  /* 0x000000d8a7a77207 */ /* 0x000fc40002800000 */
[----:B------:R-:W-:Y:S01]  /*40960*/  ISETP.GE.U32.AND P3, PT, R150, RZ, PT ;  /* 0x000000ff9600720c */ /* 0x000fe20003f66070 */
[----:B------:R-:W-:Y:S01]  /*40970*/  IMAD.X R150, RZ, RZ, R169, P1 ;  /* 0x000000ffff967224 */ /* 0x000fe200008e06a9 */
[----:B------:R-:W-:Y:S02]  /*40980*/  IADD3 R153, P5, PT, R149, R152, RZ ;  /* 0x0000009895997210 */ /* 0x000fe40007fbe0ff */
[----:B------:R-:W-:Y:S02]  /*40990*/  ISETP.GT.U32.AND P1, PT, R168, R149, PT ;  /* 0x00000095a800720c */ /* 0x000fe40003f24070 */
[----:B------:R-:W-:Y:S01]  /*409a0*/  ISETP.GE.U32.AND P6, PT, R152, RZ, PT ;  /* 0x000000ff9800720c */ /* 0x000fe20003fc6070 */
[----:B------:R-:W-:Y:S01]  /*409b0*/  IMAD.X R199, R150, 0x1, R151, P5 ;  /* 0x0000000196c77824 */ /* 0x000fe200028e0697 */
[----:B------:R-:W-:Y:S02]  /*409c0*/  ISETP.GT.U32.AND P5, PT, R155, R212, PT ;  /* 0x000000d49b00720c */ /* 0x000fe40003fa4070 */
[----:B------:R-:W-:-:S02]  /*409d0*/  ISETP.GT.U32.AND.EX P1, PT, R169, R150, PT, P1 ;  /* 0x00000096a900720c */ /* 0x000fc40003f24110 */
[----:B------:R-:W-:Y:S02]  /*409e0*/  ISETP.GE.U32.AND.EX P6, PT, R151, R148, PT, P6 ;  /* 0x000000949700720c */ /* 0x000fe40003fc6160 */
[----:B------:R-:W-:Y:S01]  /*409f0*/  ISETP.GT.U32.AND.EX P5, PT, R167, R214, PT, P5 ;  /* 0x000000d6a700720c */ /* 0x000fe20003fa4150 */
[----:B------:R-:W-:Y:S01]  /*40a00*/  IMAD.MOV.U32 R167, RZ, RZ, RZ ;  /* 0x000000ffffa77224 */ /* 0x000fe200078e00ff */
[----:B------:R-:W-:Y:S02]  /*40a10*/  SEL R148, R168, R149, P1 ;  /* 0x00000095a8947207 */ /* 0x000fe40000800000 */
[----:B------:R-:W-:Y:S01]  /*40a20*/  ISETP.GE.U32.AND.EX P0, PT, R146, R147, PT, P0 ;  /* 0x000000939200720c */ /* 0x000fe20003f06100 */
[----:B------:R-:W-:Y:S01]  /*40a30*/  IMAD.MOV.U32 R147, RZ, RZ, RZ ;  /* 0x000000ffff937224 */ /* 0x000fe200078e00ff */
[----:B------:R-:W-:Y:S01]  /*40a40*/  ISETP.GE.U32.AND.EX P3, PT, R209, R154, PT, P3 ;  /* 0x0000009ad100720c */ /* 0x000fe20003f66130 */
[----:B------:R-:W-:Y:S01]  /*40a50*/  IMAD.WIDE.U32 R166, R113, R206, R166 ;  /* 0x000000ce71a67225 */ /* 0x000fe200078e00a6 */
[----:B------:R-:W-:-:S02]  /*40a60*/  SEL R150, R169, R150, P1 ;  /* 0x00000096a9967207 */ /* 0x000fc40000800000 */
[----:B------:R-:W-:Y:S01]  /*40a70*/  ISETP.GT.U32.AND P1, PT, R148, R153, PT ;  /* 0x000000999400720c */ /* 0x000fe20003f24070 */
[----:B------:R-:W-:Y:S01]  /*40a80*/  IMAD.WIDE.U32 R146, R112, R201, R146 ;  /* 0x000000c970927225 */ /* 0x000fe200078e0092 */
[----:B------:R-:W-:Y:S02]  /*40a90*/  SEL R151, RZ, 0x1, P3 ;  /* 0x00000001ff977807 */ /* 0x000fe40001800000 */
[----:B------:R-:W-:Y:S01]  /*40aa0*/  SEL R149, RZ, 0x1, P6 ;  /* 0x00000001ff957807 */ /* 0x000fe20003000000 */
[----:B------:R-:W-:Y:S01]  /*40ab0*/  VIADD R148, R147, UR8 ;  /* 0x0000000893947c36 */ /* 0x000fe20008000000 */
[----:B------:R-:W-:Y:S01]  /*40ac0*/  SEL R155, RZ, 0x1, P2 ;  /* 0x00000001ff9b7807 */ /* 0x000fe20001000000 */
[----:B------:R-:W-:Y:S01]  /*40ad0*/  VIADD R152, R167, UR10 ;  /* 0x0000000aa7987c36 */ /* 0x000fe20008000000 */
[----:B------:R-:W-:Y:S02]  /*40ae0*/  ISETP.GT.U32.AND.EX P1, PT, R150, R199, PT, P1 ;  /* 0x000000c79600720c */ /* 0x000fe40003f24110 */
[----:B------:R-:W-:-:S02]  /*40af0*/  IADD3 R166, P2, P3, R151, R166, RZ ;  /* 0x000000a697a67210 */ /* 0x000fc40007b5e0ff */
[----:B------:R-:W-:Y:S02]  /*40b00*/  SEL R151, RZ, 0x1, !P5 ;  /* 0x00000001ff977807 */ /* 0x000fe40006800000 */
[----:B------:R-:W-:Y:S02]  /*40b10*/  IADD3 R147, P6, P5, R149, R146, RZ ;  /* 0x0000009295937210 */ /* 0x000fe40007dde0ff */
[----:B------:R-:W-:Y:S02]  /*40b20*/  SEL R146, RZ, 0x1, !P1 ;  /* 0x00000001ff927807 */ /* 0x000fe40004800000 */
[----:B------:R-:W-:Y:S02]  /*40b30*/  SEL R149, RZ, 0x1, P0 ;  /* 0x00000001ff957807 */ /* 0x000fe40000000000 */
[----:B------:R-:W-:Y:S02]  /*40b40*/  IADD3 R146, P1, PT, R146, R147, RZ ;  /* 0x0000009392927210 */ /* 0x000fe40007f3e0ff */
[----:B------:R-:W-:-:S02]  /*40b50*/  IADD3.X R150, PT, PT, RZ, R152, R155, P2, P3 ;  /* 0x00000098ff967210 */ /* 0x000fc400017e649b */
[----:B------:R-:W-:Y:S02]  /*40b60*/  IADD3 R151, P0, PT, R151, R166, RZ ;  /* 0x000000a697977210 */ /* 0x000fe40007f1e0ff */
[----:B------:R-:W-:Y:S02]  /*40b70*/  IADD3.X R147, PT, PT, RZ, R148, R149, P6, P5 ;  /* 0x00000094ff937210 */ /* 0x000fe400037ea495 */
[-C--:B------:R-:W-:Y:S01]  /*40b80*/  IADD3 R152, P2, PT, R146, R151.reuse, RZ ;  /* 0x0000009792987210 */ /* 0x080fe20007f5e0ff */
[----:B------:R-:W-:Y:S02]  /*40b90*/  IMAD.X R148, RZ, RZ, R150, P0 ;  /* 0x000000ffff947224 */ /* 0x000fe400000e0696 */
[----:B------:R-:W-:Y:S01]  /*40ba0*/  IMAD.X R147, RZ, RZ, R147, P1 ;  /* 0x000000ffff937224 */ /* 0x000fe200008e0693 */
[----:B------:R-:W-:Y:S02]  /*40bb0*/  ISETP.GE.U32.AND P0, PT, R152, R151, PT ;  /* 0x000000979800720c */ /* 0x000fe40003f06070 */
[----:B------:R-:W-:Y:S01]  /*40bc0*/  ISETP.NE.U32.AND P1, PT, R146, RZ, PT ;  /* 0x000000ff9200720c */ /* 0x000fe20003f25070 */
[----:B------:R-:W-:-:S02]  /*40bd0*/  IMAD.X R154, R147, 0x1, R148, P2 ;  /* 0x00000001939a7824 */ /* 0x000fc400010e0694 */
        /* <DEDUP_REMOVED lines=90> */
.L_x_216:
[----:B------:R-:W-:Y:S05]  /*41180*/  BSYNC.RELIABLE B11 ;  /* 0x00000000000b7941 */ /* 0x000fea0003800100 */
.L_x_215:
        /* <DEDUP_REMOVED lines=38> */
.L_x_217:
[----:B------:R-:W-:Y:S05]  /*413f0*/  BSYNC.RECONVERGENT B9 ;  /* 0x0000000000097941 */ /* 0x000fea0003800200 */
.L_x_214:
        /* <DEDUP_REMOVED lines=68> */
[----:B------:R-:W-:Y:S01]  /*41840*/  ISETP.GT.U32.AND P1, PT, R171, R154, PT ;  /* 0x0000009aab00720c */ /* 0x000fe20003f24070 */
[----:B------:R-:W-:Y:S01]  /*41850*/  IMAD.X R171, RZ, RZ, R151, P5 ;  /* 0x000000ffffab7224 */ /* 0x000fe200028e0697 */
[----:B------:R-:W-:Y:S02]  /*41860*/  SEL R147, RZ, 0x1, P2 ;  /* 0x00000001ff937807 */ /* 0x000fe40001000000 */
[----:B------:R-:W-:Y:S02]  /*41870*/  SEL R150, RZ, 0x1, P3 ;  /* 0x00000001ff967807 */ /* 0x000fe40001800000 */
[----:B------:R-:W-:Y:S02]  /*41880*/  SEL R170, R170, R151, P0 ;  /* 0x00000097aaaa7207 */ /* 0x000fe40000000000 */
[----:B------:R-:W-:Y:S02]  /*41890*/  IADD3 R146, P0, P2, R150, R146, R147 ;  /* 0x0000009296927210 */ /* 0x000fe40007a1e093 */
[----:B------:R-:W-:-:S02]  /*418a0*/  ISETP.GT.U32.AND.EX P1, PT, R170, R171, PT, P1 ;  /* 0x000000abaa00720c */ /* 0x000fc40003f24110 */
[----:B------:R-:W-:Y:S02]  /*418b0*/  IADD3 R148, P3, P5, R169, R146, R148 ;  /* 0x00000092a9947210 */ /* 0x000fe40007d7e094 */
        /* <DEDUP_REMOVED lines=32> */
.L_x_220:
[----:B------:R-:W-:Y:S05]  /*41ac0*/  BSYNC.RELIABLE B11 ;  /* 0x00000000000b7941 */ /* 0x000fea0003800100 */
.L_x_219:
        /* <DEDUP_REMOVED lines=38> */
.L_x_221:
[----:B------:R-:W-:Y:S05]  /*41d30*/  BSYNC.RECONVERGENT B9 ;  /* 0x0000000000097941 */ /* 0x000fea0003800200 */
.L_x_218:
[----:B------:R-:W-:Y:S02]  /*41d40*/  ISETP.NE.U32.AND P0, PT, R187, R194, PT ;  /* 0x000000c2bb00720c */ /* 0x000fe40003f05070 */
[----:B------:R-:W-:Y:S02]  /*41d50*/  ISETP.NE.U32.AND P1, PT, R198, R191, PT ;  /* 0x000000bfc600720c */ /* 0x000fe40003f25070 */
[----:B------:R-:W-:Y:S02]  /*41d60*/  ISETP.NE.AND.EX P0, PT, R185, R192, PT, P0 ;  /* 0x000000c0b900720c */ /* 0x000fe40003f05300 */
[----:B------:R-:W-:Y:S02]  /*41d70*/  ISETP.NE.U32.AND P2, PT, R184, R197, PT ;  /* 0x000000c5b800720c */ /* 0x000fe40003f45070 */
[----:B------:R-:W-:Y:S02]  /*41d80*/  ISETP.NE.OR.EX P0, PT, R196, R183, P0, P1 ;  /* 0x000000b7c400720c */ /* 0x000fe40000705710 */
[----:B------:R-:W-:-:S02]  /*41d90*/  ISETP.NE.U32.AND P1, PT, R189, R193, PT ;  /* 0x000000c1bd00720c */ /* 0x000fc40003f25070 */
[----:B------:R-:W-:-:S04]  /*41da0*/  ISETP.NE.OR.EX P0, PT, R182, R195, P0, P2 ;  /* 0x000000c3b600720c */ /* 0x000fc80000705720 */
[----:B------:R-:W-:-:S13]  /*41db0*/  ISETP.NE.OR.EX P0, PT, R186, R200, P0, P1 ;  /* 0x000000c8ba00720c */ /* 0x000fda0000705710 */
[----:B------:R-:W-:Y:S05]  /*41dc0*/  @P0 BRA `(.L_x_222) ;  /* 0x0000017c009c0947 */ /* 0x000fea0003800000 */
        /* <DEDUP_REMOVED lines=9> */
[----:B------:R-:W-:Y:S01]  /*41e60*/  IMAD.WIDE.U32 R146, R17, R16, RZ ;  /* 0x0000001011927225 */ /* 0x000fe200078e00ff */
[----:B------:R-:W-:Y:S01]  /*41e70*/  UMOV UR4, URZ ;  /* 0x000000ff00047c82 */ /* 0x000fe20008000000 */
[----:B------:R-:W-:Y:S01]  /*41e80*/  UMOV UR5, URZ ;  /* 0x000000ff00057c82 */ /* 0x000fe20008000000 */
[----:B------:R-:W-:Y:S01]  /*41e90*/  UMOV UR6, URZ ;  /* 0x000000ff00067c82 */ /* 0x000fe20008000000 */
[----:B------:R-:W-:Y:S01]  /*41ea0*/  IMAD.SHL.U32 R153, R146, 0x2, RZ ;  /* 0x0000000292997824 */ /* 0x000fe200078e00ff */
[----:B------:R-:W-:Y:S01]  /*41eb0*/  UMOV UR7, URZ ;  /* 0x000000ff00077c82 */ /* 0x000fe20008000000 */
[----:B------:R-:W-:Y:S01]  /*41ec0*/  IMAD.MOV.U32 R152, RZ, RZ, RZ ;  /* 0x000000ffff987224 */ /* 0x000fe200078e00ff */
[----:B------:R-:W-:Y:S01]  /*41ed0*/  BSSY.RECONVERGENT B9, `(.L_x_224) ;  /* 0x000020c000097945 */ /* 0x000fe20003800200 */
[----:B------:R-:W-:-:S03]  /*41ee0*/  VIADD R155, R147, UR4 ;  /* 0x00000004939b7c36 */ /* 0x000fc60008000000 */
[----:B------:R-:W-:Y:S01]  /*41ef0*/  BSSY.RELIABLE B11, `(.L_x_225) ;  /* 0x00001e30000b7945 */ /* 0x000fe20003800100 */
[----:B------:R-:W-:Y:S01]  /*41f00*/  IMAD.WIDE.U32 R162, R16, R16, R152 ;  /* 0x0000001010a27225 */ /* 0x000fe200078e0098 */
[----:B------:R-:W-:-:S03]  /*41f10*/  SHF.R.U64 R152, R146, 0x1f, R155 ;  /* 0x0000001f92987819 */ /* 0x000fc6000000129b */
[----:B------:R-:W-:Y:S01]  /*41f20*/  VIADD R163, R163, UR5 ;  /* 0x00000005a3a37c36 */ /* 0x000fe20008000000 */
[----:B------:R-:W-:Y:S01]  /*41f30*/  ISETP.GE.U32.AND P0, PT, R162, RZ, PT ;  /* 0x000000ffa200720c */ /* 0x000fe20003f06070 */
[----:B------:R-:W-:Y:S01]  /*41f40*/  IMAD.WIDE.U32 R150, R19, R16, RZ ;  /* 0x0000001013967225 */ /* 0x000fe200078e00ff */
[----:B------:R-:W-:Y:S02]  /*41f50*/  SHF.R.U32.HI R142, RZ, 0x1f, R155 ;  /* 0x0000001fff8e7819 */ /* 0x000fe4000001169b */
[----:B------:R-:W-:Y:S01]  /*41f60*/  ISETP.GE.U32.AND.EX P0, PT, R163, R153, PT, P0 ;  /* 0x00000099a300720c */ /* 0x000fe20003f06100 */
[----:B------:R-:W-:-:S04]  /*41f70*/  IMAD.WIDE.U32 R148, R18, R17, RZ ;  /* 0x0000001112947225 */ /* 0x000fc800078e00ff */
[----:B------:R-:W-:Y:S01]  /*41f80*/  IMAD.MOV.U32 R153, RZ, RZ, RZ ;  /* 0x000000ffff997224 */ /* 0x000fe200078e00ff */
[-C--:B------:R-:W-:Y:S01]  /*41f90*/  IADD3 R147, P2, PT, R150, R148.reuse, RZ ;  /* 0x0000009496937210 */ /* 0x080fe20007f5e0ff */
[----:B------:R-:W-:Y:S02]  /*41fa0*/  VIADD R140, R151, UR6 ;  /* 0x00000006978c7c36 */ /* 0x000fe40008000000 */
[----:B------:R-:W-:Y:S01]  /*41fb0*/  IMAD.WIDE.U32 R152, R17, R17, R152 ;  /* 0x0000001111987225 */ /* 0x000fe200078e0098 */
[C---:B------:R-:W-:Y:S02]  /*41fc0*/  ISETP.GE.U32.AND P1, PT, R147.reuse, R148, PT ;  /* 0x000000949300720c */ /* 0x040fe40003f26070 */
[----:B------:R-:W-:Y:S01]  /*41fd0*/  ISETP.GE.U32.AND P5, PT, R147, R150, PT ;  /* 0x000000969300720c */ /* 0x000fe20003fa6070 */
[----:B------:R-:W-:Y:S01]  /*41fe0*/  VIADD R151, R149, UR5 ;  /* 0x0000000595977c36 */ /* 0x000fe20008000000 */
[----:B------:R-:W-:Y:S01]  /*41ff0*/  SEL R149, RZ, 0x1, P0 ;  /* 0x00000001ff957807 */ /* 0x000fe20000000000 */
[----:B------:R-:W-:-:S02]  /*42000*/  IMAD.MOV.U32 R146, RZ, RZ, RZ ;  /* 0x000000ffff927224 */ /* 0x000fc400078e00ff */
[----:B------:R-:W-:Y:S01]  /*42010*/  VIADD R160, R153, UR4 ;  /* 0x0000000499a07c36 */ /* 0x000fe20008000000 */
[----:B------:R-:W-:Y:S01]  /*42020*/  IADD3 R152, P0, P3, R149, R152, RZ ;  /* 0x0000009895987210 */ /* 0x000fe20007b1e0ff */
[----:B------:R-:W-:Y:S01]  /*42030*/  IMAD.WIDE.U32 R148, R16, R18, R146 ;  /* 0x0000001210947225 */ /* 0x000fe200078e0092 */
[----:B------:R-:W-:-:S03]  /*42040*/  LOP3.LUT R153, R142, 0x1, RZ, 0xc0, !PT ;  /* 0x000000018e997812 */ /* 0x000fc600078ec0ff */
[----:B------:R-:W-:Y:S01]  /*42050*/  IMAD.X R146, R151, 0x1, R140, P2 ;  /* 0x0000000197927824 */ /* 0x000fe200010e068c */
[----:B------:R-:W-:Y:S01]  /*42060*/  ISETP.GE.U32.AND P2, PT, R148, RZ, PT ;  /* 0x000000ff9400720c */ /* 0x000fe20003f46070 */
[----:B------:R-:W-:Y:S01]  /*42070*/  VIADD R142, R149, UR5 ;  /* 0x00000005958e7c36 */ /* 0x000fe20008000000 */
[----:B------:R-:W-:Y:S01]  /*42080*/  IADD3.X R160, PT, PT, RZ, R160, R153, P0, P3 ;  /* 0x000000a0ffa07210 */ /* 0x000fe200007e6499 */
[----:B------:R-:W-:Y:S01]  /*42090*/  IMAD.WIDE.U32 R156, R73, R16, RZ ;  /* 0x00000010499c7225 */ /* 0x000fe200078e00ff */
[C---:B------:R-:W-:Y:S02]  /*420a0*/  ISETP.GE.U32.AND.EX P5, PT, R146.reuse, R140, PT, P5 ;  /* 0x0000008c9200720c */ /* 0x040fe40003fa6150 */
[----:B------:R-:W-:Y:S01]  /*420b0*/  ISETP.GE.U32.AND.EX P1, PT, R146, R151, PT, P1 ;  /* 0x000000979200720c */ /* 0x000fe20003f26110 */
[----:B------:R-:W-:Y:S01]  /*420c0*/  IMAD.WIDE.U32 R154, R72, R17, RZ ;  /* 0x00000011489a7225 */ /* 0x000fe200078e00ff */
[-C--:B------:R-:W-:Y:S02]  /*420d0*/  IADD3 R151, P6, PT, R152, R148.reuse, RZ ;  /* 0x0000009498977210 */ /* 0x080fe40007fde0ff */
[C---:B------:R-:W-:Y:S01]  /*420e0*/  ISETP.GE.U32.AND.EX P2, PT, R142.reuse, R147, PT, P2 ;  /* 0x000000938e00720c */ /* 0x040fe20003f46120 */
[----:B------:R-:W-:Y:S01]  /*420f0*/  IMAD.MOV.U32 R147, RZ, RZ, RZ ;  /* 0x000000ffff937224 */ /* 0x000fe200078e00ff */
[----:B------:R-:W-:Y:S01]  /*42100*/  SEL R150, RZ, 0x1, P5 ;  /* 0x00000001ff967807 */ /* 0x000fe20002800000 */
[----:B------:R-:W-:Y:S01]  /*42110*/  IMAD.X R153, R142, 0x1, R160, P6 ;  /* 0x000000018e997824 */ /* 0x000fe200030e06a0 */
[----:B------:R-:W-:Y:S01]  /*42120*/  IADD3 R140, P5, PT, R151, R148, RZ ;  /* 0x00000094978c7210 */ /* 0x000fe20007fbe0ff */
[----:B------:R-:W-:Y:S01]  /*42130*/  IMAD.WIDE.U32 R146, R17, R19, R146 ;  /* 0x0000001311927225 */ /* 0x000fe200078e0092 */
[----:B------:R-:W-:-:S02]  /*42140*/  SEL R144, RZ, 0x1, P1 ;  /* 0x00000001ff907807 */ /* 0x000fc40000800000 */
[----:B------:R-:W-:Y:S01]  /*42150*/  ISETP.GE.U32.AND P1, PT, R151, R152, PT ;  /* 0x000000989700720c */ /* 0x000fe20003f26070 */
[----:B------:R-:W-:Y:S01]  /*42160*/  VIADD R158, R157, UR4 ;  /* 0x000000049d9e7c36 */ /* 0x000fe20008000000 */
[----:B------:R-:W-:Y:S01]  /*42170*/  SEL R161, RZ, 0x1, P2 ;  /* 0x00000001ffa17807 */ /* 0x000fe20001000000 */
[----:B------:R-:W-:Y:S01]  /*42180*/  IMAD.X R142, R153, 0x1, R142, P5 ;  /* 0x00000001998e7824 */ /* 0x000fe200028e068e */
[----:B------:R-:W-:Y:S01]  /*42190*/  IADD3 R157, P3, PT, R156, R154, RZ ;  /* 0x0000009a9c9d7210 */ /* 0x000fe20007f7e0ff */
[----:B------:R-:W-:Y:S01]  /*421a0*/  IMAD.WIDE.U32 R148, R19, R18, RZ ;  /* 0x0000001213947225 */ /* 0x000fe200078e00ff */
[----:B------:R-:W-:Y:S02]  /*421b0*/  ISETP.GE.U32.AND P5, PT, R140, R151, PT ;  /* 0x000000978c00720c */ /* 0x000fe40003fa6070 */
[----:B------:R-:W-:Y:S01]  /*421c0*/  ISETP.GE.U32.AND.EX P1, PT, R153, R160, PT, P1 ;  /* 0x000000a09900720c */ /* 0x000fe20003f26110 */
[----:B------:R-:W-:Y:S01]  /*421d0*/  VIADD R165, R147, UR6 ;  /* 0x0000000693a57c36 */ /* 0x000fe20008000000 */
[----:B------:R-:W-:Y:S01]  /*421e0*/  IADD3 R161, P6, P2, R161, R146, RZ ;  /* 0x00000092a1a17210 */ /* 0x000fe20007ade0ff */
[----:B------:R-:W-:Y:S01]  /*421f0*/  VIADD R159, R149, UR6 ;  /* 0x00000006959f7c36 */ /* 0x000fe20008000000 */
[----:B------:R-:W-:Y:S01]  /*42200*/  ISETP.GE.U32.AND P0, PT, R157, R156, PT ;  /* 0x0000009c9d00720c */ /* 0x000fe20003f06070 */
[----:B------:R-:W-:Y:S01]  /*42210*/  IMAD.MOV.U32 R156, RZ, RZ, RZ ;  /* 0x000000ffff9c7224 */ /* 0x000fe200078e00ff */
[----:B------:R-:W-:Y:S01]  /*42220*/  ISETP.GE.U32.AND.EX P5, PT, R142, R153, PT, P5 ;  /* 0x000000998e00720c */ /* 0x000fe20003fa6150 */
[----:B------:R-:W-:Y:S01]  /*42230*/  IMAD.SHL.U32 R147, R148, 0x2, RZ ;  /* 0x0000000294937824 */ /* 0x000fe200078e00ff */
[----:B------:R-:W-:Y:S01]  /*42240*/  SEL R166, RZ, 0x1, P1 ;  /* 0x00000001ffa67807 */ /* 0x000fe20000800000 */
[----:B------:R-:W-:Y:S01]  /*42250*/  IMAD.WIDE.U32 R152, R16, R72, R156 ;  /* 0x0000004810987225 */ /* 0x000fe200078e009c */
[----:B------:R-:W-:-:S02]  /*42260*/  IADD3.X R149, PT, PT, RZ, R165, R144, P6, P2 ;  /* 0x000000a5ff957210 */ /* 0x000fc400037e4490 */
[----:B------:R-:W-:Y:S01]  /*42270*/  SEL R144, RZ, 0x1, P5 ;  /* 0x00000001ff907807 */ /* 0x000fe20002800000 */
[----:B------:R-:W-:Y:S01]  /*42280*/  VIADD R164, R153, UR7 ;  /* 0x0000000799a47c36 */ /* 0x000fe20008000000 */
[----:B------:R-:W-:Y:S01]  /*42290*/  IADD3.X R167, PT, PT, RZ, R165, R150, P6, P2 ;  /* 0x000000a5ffa77210 */ /* 0x000fe200037e4496 */
[----:B------:R-:W-:Y:S01]  /*422a0*/  VIADD R165, R155, UR7 ;  /* 0x000000079ba57c36 */ /* 0x000fe20008000000 */
[-C--:B------:R-:W-:Y:S01]  /*422b0*/  IADD3 R166, P1, PT, R166, R161.reuse, RZ ;  /* 0x000000a1a6a67210 */ /* 0x080fe20007f3e0ff */
[----:B------:R-:W-:Y:S01]  /*422c0*/  IMAD.MOV.U32 R146, RZ, RZ, RZ ;  /* 0x000000ffff927224 */ /* 0x000fe200078e00ff */
[----:B------:R-:W-:Y:S02]  /*422d0*/  IADD3 R144, P5, PT, R144, R161, RZ ;  /* 0x000000a190907210 */ /* 0x000fe40007fbe0ff */
[----:B------:R-:W-:Y:S01]  /*422e0*/  IADD3 R161, P2, PT, R166, R152, RZ ;  /* 0x00000098a6a17210 */ /* 0x000fe20007f5e0ff */
[----:B------:R-:W-:Y:S01]  /*422f0*/  IMAD.X R167, RZ, RZ, R167, P1 ;  /* 0x000000ffffa77224 */ /* 0x000fe200008e06a7 */
[----:B------:R-:W-:Y:S01]  /*42300*/  SHF.R.U64 R148, R148, 0x1f, R159 ;  /* 0x0000001f94947819 */ /* 0x000fe2000000129f */
[----:B------:R-:W-:Y:S01]  /*42310*/  IMAD.X R149, RZ, RZ, R149, P5 ;  /* 0x000000ffff957224 */ /* 0x000fe200028e0695 */
[-C--:B------:R-:W-:Y:S01]  /*42320*/  IADD3 R156, P5, PT, R144, R161.reuse, RZ ;  /* 0x000000a1909c7210 */ /* 0x080fe20007fbe0ff */
[----:B------:R-:W-:Y:S01]  /*42330*/  IMAD.X R160, R164, 0x1, R167, P2 ;  /* 0x00000001a4a07824 */ /* 0x000fe200010e06a7 */
[----:B------:R-:W-:Y:S01]  /*42340*/  ISETP.NE.U32.AND P2, PT, R144, RZ, PT ;  /* 0x000000ff9000720c */ /* 0x000fe20003f45070 */
[----:B------:R-:W-:Y:S01]  /*42350*/  IMAD.WIDE.U32 R150, R18, R18, R146 ;  /* 0x0000001212967225 */ /* 0x000fe200078e0092 */
[----:B------:R-:W-:-:S02]  /*42360*/  ISETP.GE.U32.AND P1, PT, R156, R161, PT ;  /* 0x000000a19c00720c */ /* 0x000fc40003f26070 */
[----:B------:R-:W-:Y:S01]  /*42370*/  SHF.R.U32.HI R144, RZ, 0x1f, R159 ;  /* 0x0000001fff907819 */ /* 0x000fe2000001169f */
[----:B------:R-:W-:Y:S01]  /*42380*/  IMAD.X R155, R149, 0x1, R160, P5 ;  /* 0x00000001959b7824 */ /* 0x000fe200028e06a0 */
[----:B------:R-:W-:Y:S01]  /*42390*/  ISETP.GE.U32.AND P6, PT, R150, RZ, PT ;  /* 0x000000ff9600720c */ /* 0x000fe20003fc6070 */
[----:B------:R-:W-:Y:S01]  /*423a0*/  IMAD.X R146, R165, 0x1, R158, P3 ;  /* 0x00000001a5927824 */ /* 0x000fe200018e069e */
[----:B------:R-:W-:Y:S01]  /*423b0*/  ISETP.GE.U32.AND P5, PT, R157, R154, PT ;  /* 0x0000009a9d00720c */ /* 0x000fe20003fa6070 */
[----:B------:R-:W-:Y:S01]  /*423c0*/  VIADD R153, R151, UR5 ;  /* 0x0000000597997c36 */ /* 0x000fe20008000000 */
[----:B------:R-:W-:Y:S02]  /*423d0*/  ISETP.GE.U32.AND.EX P3, PT, R155, R160, PT, P1 ;  /* 0x000000a09b00720c */ /* 0x000fe40003f66110 */
[----:B------:R-:W-:Y:S02]  /*423e0*/  ISETP.GE.U32.AND.EX P1, PT, R146, R158, PT, P0 ;  /* 0x0000009e9200720c */ /* 0x000fe40003f26100 */
[----:B------:R-:W-:Y:S01]  /*423f0*/  ISETP.NE.AND.EX P3, PT, R149, RZ, !P3, P2 ;  /* 0x000000ff9500720c */ /* 0x000fe20005f65320 */
[----:B------:R-:W-:Y:S01]  /*42400*/  IMAD.MOV.U32 R149, RZ, RZ, RZ ;  /* 0x000000ffff957224 */ /* 0x000fe200078e00ff */
[----:B------:R-:W-:-:S02]  /*42410*/  ISETP.GE.U32.AND.EX P0, PT, R153, R147, PT, P6 ;  /* 0x000000939900720c */ /* 0x000fc40003f06160 */
[----:B------:R-:W-:Y:S01]  /*42420*/  SEL R147, RZ, 0x1, !P3 ;  /* 0x00000001ff937807 */ /* 0x000fe20005800000 */
[----:B------:R-:W-:Y:S01]  /*42430*/  IMAD.WIDE.U32 R148, R19, R19, R148 ;  /* 0x0000001313947225 */ /* 0x000fe200078e0094 */
[----:B------:R-:W-:Y:S02]  /*42440*/  ISETP.GE.U32.AND.EX P2, PT, R146, R165, PT, P5 ;  /* 0x000000a59200720c */ /* 0x000fe40003f46150 */
[----:B------:R-:W-:Y:S01]  /*42450*/  SEL R151, RZ, 0x1, P0 ;  /* 0x00000001ff977807 */ /* 0x000fe20000000000 */
[----:B------:R-:W-:Y:S01]  /*42460*/  VIADD R159, R149, UR6 ;  /* 0x00000006959f7c36 */ /* 0x000fe20008000000 */
[----:B------:R-:W-:Y:S02]  /*42470*/  IADD3 R147, P5, PT, R147, R156, RZ ;  /* 0x0000009c93937210 */ /* 0x000fe40007fbe0ff */
[----:B------:R-:W-:Y:S02]  /*42480*/  IADD3 R154, P0, P6, R151, R148, RZ ;  /* 0x00000094979a7210 */ /* 0x000fe40007e1e0ff */
[----:B------:R-:W-:Y:S01]  /*42490*/  LOP3.LUT R144, R144, 0x1, RZ, 0xc0, !PT ;  /* 0x0000000190907812 */ /* 0x000fe200078ec0ff */
[----:B------:R-:W-:Y:S01]  /*424a0*/  IMAD.X R148, RZ, RZ, R155, P5 ;  /* 0x000000ffff947224 */ /* 0x000fe200028e069b */
[----:B------:R-:W-:-:S02]  /*424b0*/  ISETP.GT.U32.AND P5, PT, R156, R147, PT ;  /* 0x000000939c00720c */ /* 0x000fc40003fa4070 */
[----:B------:R-:W-:Y:S02]  /*424c0*/  IADD3.X R159, PT, PT, RZ, R159, R144, P0, P6 ;  /* 0x0000009fff9f7210 */ /* 0x000fe400007ec490 */
[----:B------:R-:W-:Y:S02]  /*424d0*/  ISETP.GT.U32.AND.EX P5, PT, R155, R148, PT, P5 ;  /* 0x000000949b00720c */ /* 0x000fe40003fa4150 */
[----:B------:R-:W-:Y:S01]  /*424e0*/  IADD3 R151, P6, PT, R147, R150, RZ ;  /* 0x0000009693977210 */ /* 0x000fe20007fde0ff */
[----:B------:R-:W-:Y:S01]  /*424f0*/  IMAD.MOV.U32 R150, RZ, RZ, RZ ;  /* 0x000000ffff967224 */ /* 0x000fe200078e00ff */
[----:B------:R-:W-:Y:S02]  /*42500*/  SEL R147, R156, R147, P5 ;  /* 0x000000939c937207 */ /* 0x000fe40002800000 */
[----:B------:R-:W-:Y:S01]  /*42510*/  ISETP.GE.U32.AND P3, PT, R152, RZ, PT ;  /* 0x000000ff9800720c */ /* 0x000fe20003f66070 */
[----:B------:R-:W-:Y:S01]  /*42520*/  IMAD.X R149, R148, 0x1, R153, P6 ;  /* 0x0000000194957824 */ /* 0x000fe200030e0699 */
[----:B------:R-:W-:-:S02]  /*42530*/  SEL R148, R155, R148, P5 ;  /* 0x000000949b947207 */ /* 0x000fc40002800000 */
[----:B------:R-:W-:Y:S01]  /*42540*/  ISETP.GT.U32.AND P5, PT, R147, R151, PT ;  /* 0x000000979300720c */ /* 0x000fe20003fa4070 */
[----:B------:R-:W-:Y:S01]  /*42550*/  IMAD.MOV.U32 R147, RZ, RZ, RZ ;  /* 0x000000ffff937224 */ /* 0x000fe200078e00ff */
[----:B------:R-:W-:Y:S01]  /*42560*/  ISETP.GE.U32.AND.EX P3, PT, R164, R157, PT, P3 ;  /* 0x0000009da400720c */ /* 0x000fe20003f66130 */
[----:B------:R-:W-:Y:S01]  /*42570*/  IMAD.WIDE.U32 R156, R75, R16, RZ ;  /* 0x000000104b9c7225 */ /* 0x000fe200078e00ff */
[----:B------:R-:W-:Y:S02]  /*42580*/  ISETP.GE.U32.AND P0, PT, R161, R166, PT ;  /* 0x000000a6a100720c */ /* 0x000fe40003f06070 */
[----:B------:R-:W-:Y:S01]  /*42590*/  IADD3 R144, P6, PT, R151, R152, RZ ;  /* 0x0000009897907210 */ /* 0x000fe20007fde0ff */
[----:B------:R-:W-:Y:S01]  /*425a0*/  IMAD.WIDE.U32 R152, R74, R17, RZ ;  /* 0x000000114a987225 */ /* 0x000fe200078e00ff */
[----:B------:R-:W-:Y:S02]  /*425b0*/  ISETP.GT.U32.AND.EX P5, PT, R148, R149, PT, P5 ;  /* 0x000000959400720c */ /* 0x000fe40003fa4150 */
[----:B------:R-:W-:Y:S01]  /*425c0*/  SEL R174, RZ, 0x1, P1 ;  /* 0x00000001ffae7807 */ /* 0x000fe20000800000 */
[----:B------:R-:W-:Y:S01]  /*425d0*/  IMAD.WIDE.U32 R146, R17, R73, R146 ;  /* 0x0000004911927225 */ /* 0x000fe200078e0092 */
[----:B------:R-:W-:-:S02]  /*425e0*/  SEL R171, RZ, 0x1, P3 ;  /* 0x00000001ffab7807 */ /* 0x000fc40001800000 */
[----:B------:R-:W-:Y:S01]  /*425f0*/  ISETP.GE.U32.AND.EX P0, PT, R160, R167, PT, P0 ;  /* 0x000000a7a000720c */ /* 0x000fe20003f06100 */
[----:B------:R-:W-:Y:S01]  /*42600*/  VIADD R173, R147, UR4 ;  /* 0x0000000493ad7c36 */ /* 0x000fe20008000000 */
[----:B------:R-:W-:Y:S01]  /*42610*/  ISETP.GE.U32.AND P1, PT, R144, R151, PT ;  /* 0x000000979000720c */ /* 0x000fe20003f26070 */
[----:B------:R-:W-:Y:S01]  /*42620*/  IMAD.X R164, R149, 0x1, R164, P6 ;  /* 0x0000000195a47824 */ /* 0x000fe200030e06a4 */
[----:B------:R-:W-:Y:S01]  /*42630*/  IADD3 R151, P3, PT, R156, R152, RZ ;  /* 0x000000989c977210 */ /* 0x000fe20007f7e0ff */
[----:B------:R-:W-:Y:S01]  /*42640*/  VIADD R169, R153, UR6 ;  /* 0x0000000699a97c36 */ /* 0x000fe20008000000 */
[----:B------:R-:W-:Y:S02]  /*42650*/  SEL R147, RZ, 0x1, !P5 ;  /* 0x00000001ff937807 */ /* 0x000fe40006800000 */
[----:B------:R-:W-:Y:S01]  /*42660*/  IADD3 R171, P6, P5, R171, R146, RZ ;  /* 0x00000092abab7210 */ /* 0x000fe20007dde0ff */
[----:B------:R-:W-:Y:S01]  /*42670*/  IMAD.WIDE.U32 R160, R16, R74, R150 ;  /* 0x0000004a10a07225 */ /* 0x000fe200078e0096 */
[----:B------:R-:W-:-:S02]  /*42680*/  SEL R170, RZ, 0x1, P0 ;  /* 0x00000001ffaa7807 */ /* 0x000fc40000000000 */
[----:B------:R-:W-:Y:S01]  /*42690*/  SEL R158, RZ, 0x1, P2 ;  /* 0x00000001ff9e7807 */ /* 0x000fe20001000000 */
[----:B------:R-:W-:Y:S01]  /*426a0*/  VIADD R161, R161, UR6 ;  /* 0x00000006a1a17c36 */ /* 0x000fe20008000000 */
[----:B------:R-:W-:Y:S01]  /*426b0*/  IADD3 R146, P2, PT, R147, R154, RZ ;  /* 0x0000009a93927210 */ /* 0x000fe20007f5e0ff */
[----:B------:R-:W-:Y:S01]  /*426c0*/  IMAD.WIDE.U32 R154, R73, R18, RZ ;  /* 0x00000012499a7225 */ /* 0x000fe200078e00ff */
[----:B------:R-:W-:Y:S02]  /*426d0*/  IADD3 R170, P0, PT, R170, R171, RZ ;  /* 0x000000abaaaa7210 */ /* 0x000fe40007f1e0ff */
[----:B------:R-:W-:Y:S01]  /*426e0*/  IADD3.X R174, PT, PT, RZ, R173, R174, P6, P5 ;  /* 0x000000adffae7210 */ /* 0x000fe200037ea4ae */
[----:B------:R-:W-:Y:S01]  /*426f0*/  IMAD.X R159, RZ, RZ, R159, P2 ;  /* 0x000000ffff9f7224 */ /* 0x000fe200010e069f */
[----:B------:R-:W-:Y:S01]  /*42700*/  IADD3 R165, P2, PT, R170, R160, RZ ;  /* 0x000000a0aaa57210 */ /* 0x000fe20007f5e0ff */
[----:B------:R-:W-:Y:S01]  /*42710*/  VIADD R150, R155, UR4 ;  /* 0x000000049b967c36 */ /* 0x000fe20008000000 */
[----:B------:R-:W-:Y:S01]  /*42720*/  ISETP.GE.U32.AND.EX P1, PT, R164, R149, PT, P1 ;  /* 0x00000095a400720c */ /* 0x000fe20003f26110 */
[----:B------:R-:W-:Y:S01]  /*42730*/  IMAD.X R174, RZ, RZ, R174, P0 ;  /* 0x000000ffffae7224 */ /* 0x000fe200000e06ae */
[----:B------:R-:W-:Y:S01]  /*42740*/  IADD3 R166, P0, PT, R146, R165, RZ ;  /* 0x000000a592a67210 */ /* 0x000fe20007f1e0ff */
[----:B------:R-:W-:Y:S01]  /*42750*/  IMAD.WIDE.U32 R148, R72, R19, RZ ;  /* 0x0000001348947225 */ /* 0x000fe200078e00ff */
[----:B------:R-:W-:-:S03]  /*42760*/  SEL R147, RZ, 0x1, P1 ;  /* 0x00000001ff937807 */ /* 0x000fc60000800000 */
[----:B------:R-:W-:Y:S01]  /*42770*/  IMAD.X R167, R161, 0x1, R174, P2 ;  /* 0x00000001a1a77824 */ /* 0x000fe200010e06ae */
[----:B------:R-:W-:Y:S01]  /*42780*/  ISETP.GE.U32.AND P2, PT, R166, R165, PT ;  /* 0x000000a5a600720c */ /* 0x000fe20003f46070 */
[----:B------:R-:W-:Y:S01]  /*42790*/  VIADD R149, R149, UR7 ;  /* 0x0000000795957c36 */ /* 0x000fe20008000000 */
[----:B------:R-:W-:Y:S01]  /*427a0*/  IADD3 R155, P1, PT, R154, R148, RZ ;  /* 0x000000949a9b7210 */ /* 0x000fe20007f3e0ff */
[----:B------:R-:W-:Y:S01]  /*427b0*/  IMAD.X R168, R159, 0x1, R167, P0 ;  /* 0x000000019fa87824 */ /* 0x000fe200000e06a7 */
[----:B------:R-:W-:-:S03]  /*427c0*/  ISETP.NE.U32.AND P0, PT, R146, RZ, PT ;  /* 0x000000ff9200720c */ /* 0x000fc60003f05070 */
[----:B------:R-:W-:Y:S01]  /*427d0*/  IMAD.X R146, R149, 0x1, R150, P1 ;  /* 0x0000000195927824 */ /* 0x000fe200008e0696 */
[----:B------:R-:W-:Y:S02]  /*427e0*/  ISETP.GE.U32.AND.EX P2, PT, R168, R167, PT, P2 ;  /* 0x000000a7a800720c */ /* 0x000fe40003f46120 */
[----:B------:R-:W-:Y:S01]  /*427f0*/  ISETP.GE.U32.AND P1, PT, R155, R154, PT ;  /* 0x0000009a9b00720c */ /* 0x000fe20003f26070 */
[----:B------:R-:W-:Y:S01]  /*42800*/  VIADD R154, R157, UR5 ;  /* 0x000000059d9a7c36 */ /* 0x000fe20008000000 */
        /* <DEDUP_REMOVED lines=12> */
[----:B------:R-:W-:Y:S02]  /*428d0*/  ISETP.GT.U32.AND P3, PT, R166, R153, PT ;  /* 0x00000099a600720c */ /* 0x000fe40003f64070 */
[----:B------:R-:W-:Y:S01]  /*428e0*/  IADD3 R147, P5, PT, R147, R171, RZ ;  /* 0x000000ab93937210 */ /* 0x000fe20007fbe0ff */
[----:B------:R-:W-:Y:S01]  /*428f0*/  VIADD R172, R157, UR7 ;  /* 0x000000079dac7c36 */ /* 0x000fe20008000000 */
[----:B------:R-:W-:-:S02]  /*42900*/  IADD3 R157, P6, PT, R153, R156, RZ ;  /* 0x0000009c999d7210 */ /* 0x000fc40007fde0ff */
[----:B------:R-:W-:Y:S01]  /*42910*/  ISETP.GT.U32.AND.EX P3, PT, R168, R159, PT, P3 ;  /* 0x0000009fa800720c */ /* 0x000fe20003f64130 */
[----:B------:R-:W-:Y:S01]  /*42920*/  IMAD.X R149, RZ, RZ, R149, P5 ;  /* 0x000000ffff957224 */ /* 0x000fe200028e0695 */
[----:B------:R-:W-:Y:S01]  /*42930*/  ISETP.GE.U32.AND.EX P1, PT, R146, R150, PT, P1 ;  /* 0x000000969200720c */ /* 0x000fe20003f26110 */
[----:B------:R-:W-:Y:S01]  /*42940*/  IMAD.X R154, R159, 0x1, R172, P6 ;  /* 0x000000019f9a7824 */ /* 0x000fe200030e06ac */
[----:B------:R-:W-:Y:S02]  /*42950*/  IADD3 R158, P6, PT, R147, R157, RZ ;  /* 0x0000009d939e7210 */ /* 0x000fe40007fde0ff */
[----:B------:R-:W-:Y:S02]  /*42960*/  SEL R150, R166, R153, P3 ;  /* 0x00000099a6967207 */ /* 0x000fe40001800000 */
[----:B------:R-:W-:Y:S01]  /*42970*/  SEL R153, R168, R159, P3 ;  /* 0x0000009fa8997207 */ /* 0x000fe20001800000 */
[----:B------:R-:W-:Y:S01]  /*42980*/  IMAD.X R168, R149, 0x1, R154, P6 ;  /* 0x0000000195a87824 */ /* 0x000fe200030e069a */
[----:B------:R-:W-:-:S02]  /*42990*/  ISETP.GE.U32.AND P3, PT, R158, R157, PT ;  /* 0x0000009d9e00720c */ /* 0x000fc40003f66070 */
[----:B------:R-:W-:Y:S01]  /*429a0*/  ISETP.NE.U32.AND P6, PT, R147, RZ, PT ;  /* 0x000000ff9300720c */ /* 0x000fe20003fc5070 */
[----:B------:R-:W-:Y:S01]  /*429b0*/  IMAD.MOV.U32 R147, RZ, RZ, RZ ;  /* 0x000000ffff937224 */ /* 0x000fe200078e00ff */
[----:B------:R-:W-:Y:S02]  /*429c0*/  ISETP.GE.U32.AND.EX P3, PT, R168, R154, PT, P3 ;  /* 0x0000009aa800720c */ /* 0x000fe40003f66130 */
[----:B------:R-:W-:Y:S01]  /*429d0*/  ISETP.GE.U32.AND P5, PT, R165, R170, PT ;  /* 0x000000aaa500720c */ /* 0x000fe20003fa6070 */
[----:B------:R-:W-:Y:S01]  /*429e0*/  IMAD.WIDE.U32 R146, R19, R73, R146 ;  /* 0x0000004913927225 */ /* 0x000fe200078e0092 */
[----:B------:R-:W-:Y:S02]  /*429f0*/  SEL R170, RZ, 0x1, P1 ;  /* 0x00000001ffaa7807 */ /* 0x000fe40000800000 */
[----:B------:R-:W-:Y:S01]  /*42a00*/  ISETP.GE.U32.AND P1, PT, R156, RZ, PT ;  /* 0x000000ff9c00720c */ /* 0x000fe20003f26070 */
[----:B------:R-:W-:Y:S01]  /*42a10*/  VIADD R165, R147, UR4 ;  /* 0x0000000493a57c36 */ /* 0x000fe20008000000 */
[----:B------:R-:W-:Y:S01]  /*42a20*/  ISETP.NE.AND.EX P3, PT, R149, RZ, !P3, P6 ;  /* 0x000000ff9500720c */ /* 0x000fe20005f65360 */
[----:B------:R-:W-:Y:S01]  /*42a30*/  IMAD.MOV.U32 R149, RZ, RZ, RZ ;  /* 0x000000ffff957224 */ /* 0x000fe200078e00ff */
[----:B------:R-:W-:-:S02]  /*42a40*/  SEL R166, RZ, 0x1, P2 ;  /* 0x00000001ffa67807 */ /* 0x000fc40001000000 */
[----:B------:R-:W-:Y:S02]  /*42a50*/  ISETP.GT.U32.AND P2, PT, R150, R157, PT ;  /* 0x0000009d9600720c */ /* 0x000fe40003f44070 */
[----:B------:R-:W-:Y:S02]  /*42a60*/  ISETP.GE.U32.AND.EX P1, PT, R172, R155, PT, P1 ;  /* 0x0000009bac00720c */ /* 0x000fe40003f26110 */
[----:B------:R-:W-:Y:S02]  /*42a70*/  SEL R150, RZ, 0x1, !P3 ;  /* 0x00000001ff967807 */ /* 0x000fe40005800000 */
[----:B------:R-:W-:Y:S01]  /*42a80*/  ISETP.GT.U32.AND.EX P2, PT, R153, R154, PT, P2 ;  /* 0x0000009a9900720c */ /* 0x000fe20003f44120 */
[----:B------:R-:W-:Y:S01]  /*42a90*/  IMAD.WIDE.U32 R154, R17, R75, R148 ;  /* 0x0000004b119a7225 */ /* 0x000fe200078e0094 */
[----:B------:R-:W-:Y:S02]  /*42aa0*/  SEL R157, RZ, 0x1, P1 ;  /* 0x00000001ff9d7807 */ /* 0x000fe40000800000 */
[----:B------:R-:W-:Y:S01]  /*42ab0*/  IADD3 R149, P1, PT, R150, R158, RZ ;  /* 0x0000009e96957210 */ /* 0x000fe20007f3e0ff */
[----:B------:R-:W-:Y:S01]  /*42ac0*/  VIADD R192, R155, UR5 ;  /* 0x000000059bc07c36 */ /* 0x000fe20008000000 */
[----:B------:R-:W-:-:S02]  /*42ad0*/  ISETP.GE.U32.AND P6, PT, R160, RZ, PT ;  /* 0x000000ffa000720c */ /* 0x000fc40003fc6070 */
[----:B------:R-:W-:Y:S01]  /*42ae0*/  ISETP.GE.U32.AND.EX P5, PT, R167, R174, PT, P5 ;  /* 0x000000aea700720c */ /* 0x000fe20003fa6150 */
[----:B------:R-:W-:Y:S01]  /*42af0*/  IMAD.X R147, RZ, RZ, R168, P1 ;  /* 0x000000ffff937224 */ /* 0x000fe200008e06a8 */
[----:B------:R-:W-:Y:S02]  /*42b00*/  ISETP.GE.U32.AND.EX P3, PT, R161, R151, PT, P6 ;  /* 0x00000097a100720c */ /* 0x000fe40003f66160 */
[----:B------:R-:W-:Y:S02]  /*42b10*/  ISETP.GT.U32.AND P6, PT, R158, R149, PT ;  /* 0x000000959e00720c */ /* 0x000fe40003fc4070 */
[----:B------:R-:W-:Y:S02]  /*42b20*/  SEL R159, RZ, 0x1, P5 ;  /* 0x00000001ff9f7807 */ /* 0x000fe40002800000 */
[----:B------:R-:W-:Y:S02]  /*42b30*/  IADD3 R167, P5, PT, R149, R156, RZ ;  /* 0x0000009c95a77210 */ /* 0x000fe40007fbe0ff */
[----:B------:R-:W-:-:S02]  /*42b40*/  SEL R175, RZ, 0x1, P3 ;  /* 0x00000001ffaf7807 */ /* 0x000fc40001800000 */
[----:B------:R-:W-:Y:S01]  /*42b50*/  ISETP.GT.U32.AND.EX P6, PT, R168, R147, PT, P6 ;  /* 0x00000093a800720c */ /* 0x000fe20003fc4160 */
[----:B------:R-:W-:Y:S01]  /*42b60*/  IMAD.X R172, R147, 0x1, R172, P5 ;  /* 0x0000000193ac7824 */ /* 0x000fe200028e06ac */
[----:B------:R-:W-:Y:S02]  /*42b70*/  SEL R150, RZ, 0x1, !P2 ;  /* 0x00000001ff967807 */ /* 0x000fe40005000000 */
[----:B------:R-:W-:Y:S02]  /*42b80*/  IADD3 R157, P1, P2, R157, R146, RZ ;  /* 0x000000929d9d7210 */ /* 0x000fe40007a3e0ff */
[----:B------:R-:W-:Y:S02]  /*42b90*/  IADD3 R175, P3, P5, R175, R154, RZ ;  /* 0x0000009aafaf7210 */ /* 0x000fe40007d7e0ff */
[----:B------:R-:W-:Y:S02]  /*42ba0*/  SEL R146, R158, R149, P6 ;  /* 0x000000959e927207 */ /* 0x000fe40003000000 */
[----:B------:R-:W-:-:S02]  /*42bb0*/  SEL R155, RZ, 0x1, P0 ;  /* 0x00000001ff9b7807 */ /* 0x000fc40000000000 */
[----:B------:R-:W-:Y:S02]  /*42bc0*/  SEL R149, R168, R147, P6 ;  /* 0x00000093a8957207 */ /* 0x000fe40003000000 */
[----:B------:R-:W-:Y:S02]  /*42bd0*/  IADD3.X R153, PT, PT, RZ, R165, R170, P1, P2 ;  /* 0x000000a5ff997210 */ /* 0x000fe40000fe44aa */
        /* <DEDUP_REMOVED lines=9> */
[----:B------:R-:W-:Y:S01]  /*42c70*/  VIADD R159, R159, UR6 ;  /* 0x000000069f9f7c36 */ /* 0x000fe20008000000 */
[----:B------:R-:W-:Y:S01]  /*42c80*/  ISETP.GE.U32.AND P0, PT, R184, R147, PT ;  /* 0x00000093b800720c */ /* 0x000fe20003f06070 */
[----:B------:R-:W-:Y:S01]  /*42c90*/  IMAD.X R186, R153, 0x1, R154, P6 ;  /* 0x0000000199ba7824 */ /* 0x000fe200030e069a */
[----:B------:R-:W-:Y:S01]  /*42ca0*/  ISETP.GT.U32.AND P6, PT, R146, R167, PT ;  /* 0x000000a79200720c */ /* 0x000fe20003fc4070 */
[----:B------:R-:W-:-:S03]  /*42cb0*/  IMAD.WIDE.U32 R146, R75, R18, RZ ;  /* 0x000000124b927225 */ /* 0x000fc600078e00ff */
[----:B------:R-:W-:Y:S01]  /*42cc0*/  ISETP.GT.U32.AND.EX P2, PT, R149, R172, PT, P6 ;  /* 0x000000ac9500720c */ /* 0x000fe20003f44160 */
[----:B------:R-:W-:Y:S01]  /*42cd0*/  VIADD R170, R147, UR5 ;  /* 0x0000000593aa7c36 */ /* 0x000fe20008000000 */
[----:B------:R-:W-:Y:S01]  /*42ce0*/  ISETP.GE.U32.AND.EX P0, PT, R186, R154, PT, P0 ;  /* 0x0000009aba00720c */ /* 0x000fe20003f06100 */
[----:B------:R-:W-:Y:S01]  /*42cf0*/  IMAD.MOV.U32 R154, RZ, RZ, RZ ;  /* 0x000000ffff9a7224 */ /* 0x000fe200078e00ff */
[----:B------:R-:W-:Y:S02]  /*42d00*/  SEL R165, RZ, 0x1, !P2 ;  /* 0x00000001ffa57807 */ /* 0x000fe40005000000 */
[----:B------:R-:W-:Y:S01]  /*42d10*/  ISETP.GE.U32.AND P2, PT, R151, R152, PT ;  /* 0x000000989700720c */ /* 0x000fe20003f46070 */
[----:B------:R-:W-:Y:S01]  /*42d20*/  IMAD.WIDE.U32 R150, R73, R72, RZ ;  /* 0x0000004849967225 */ /* 0x000fe200078e00ff */
[----:B------:R-:W-:Y:S02]  /*42d30*/  ISETP.NE.AND.EX P1, PT, R153, RZ, !P0, P1 ;  /* 0x000000ff9900720c */ /* 0x000fe40004725310 */
[----:B------:R-:W-:Y:S01]  /*42d40*/  ISETP.GE.U32.AND.EX P2, PT, R148, R169, PT, P2 ;  /* 0x000000a99400720c */ /* 0x000fe20003f46120 */
[----:B------:R-:W-:Y:S01]  /*42d50*/  VIADD R153, R151, UR4 ;  /* 0x0000000497997c36 */ /* 0x000fe20008000000 */
        /* <DEDUP_REMOVED lines=13> */
[----:B------:R-:W-:Y:S01]  /*42e30*/  VIADD R182, R157, UR6 ;  /* 0x000000069db67c36 */ /* 0x000fe20008000000 */
[----:B------:R-:W-:Y:S01]  /*42e40*/  ISETP.GE.U32.AND.EX P0, PT, R152, R170, PT, P0 ;  /* 0x000000aa9800720c */ /* 0x000fe20003f06100 */
[----:B------:R-:W-:Y:S01]  /*42e50*/  IMAD.WIDE.U32 R148, R72, R72, R146 ;  /* 0x0000004848947225 */ /* 0x000fe200078e0092 */
[----:B------:R-:W-:-:S03]  /*42e60*/  IADD3 R168, P6, PT, R165, R174, RZ ;  /* 0x000000aea5a87210 */ /* 0x000fc60007fde0ff */
[----:B------:R-:W-:Y:S01]  /*42e70*/  IMAD.X R146, RZ, RZ, R166, P1 ;  /* 0x000000ffff927224 */ /* 0x000fe200008e06a6 */
[----:B------:R-:W-:Y:S01]  /*42e80*/  ISETP.GE.U32.AND P1, PT, R148, RZ, PT ;  /* 0x000000ff9400720c */ /* 0x000fe20003f26070 */
[----:B------:R-:W-:Y:S01]  /*42e90*/  IMAD.X R169, R173, 0x1, R182, P2 ;  /* 0x00000001ada97824 */ /* 0x000fe200010e06b6 */
[----:B------:R-:W-:Y:S01]  /*42ea0*/  ISETP.GE.U32.AND P2, PT, R168, R174, PT ;  /* 0x000000aea800720c */ /* 0x000fe20003f46070 */
[----:B------:R-:W-:Y:S01]  /*42eb0*/  VIADD R154, R149, UR7 ;  /* 0x00000007959a7c36 */ /* 0x000fe20008000000 */
        /* <DEDUP_REMOVED lines=11> */
[----:B------:R-:W-:Y:S01]  /*42f70*/  VIADD R166, R151, UR4 ;  /* 0x0000000497a67c36 */ /* 0x000fe20008000000 */
        /* <DEDUP_REMOVED lines=32> */
[----:B------:R-:W-:Y:S01]  /*43180*/  VIADD R172, R147, UR5 ;  /* 0x0000000593ac7c36 */ /* 0x000fe20008000000 */
        /* <DEDUP_REMOVED lines=32> */
[----:B------:R-:W-:Y:S01]  /*43390*/  ISETP.GE.U32.AND P2, PT, R155, R158, PT ;  /* 0x0000009e9b00720c */ /* 0x000fe20003f46070 */
[----:B------:R-:W-:Y:S01]  /*433a0*/  VIADD R169, R147, UR6 ;  /* 0x0000000693a97c36 */ /* 0x000fe20008000000 */
[----:B------:R-:W-:Y:S02]  /*433b0*/  ISETP.GT.U32.AND P0, PT, R151, R154, PT ;  /* 0x0000009a9700720c */ /* 0x000fe40003f04070 */
[----:B------:R-:W-:Y:S02]  /*433c0*/  IADD3 R151, P5, PT, R148, R146, RZ ;  /* 0x0000009294977210 */ /* 0x000fe40007fbe0ff */
[----:B------:R-:W-:-:S02]  /*433d0*/  ISETP.GE.U32.AND.EX P2, PT, R152, R159, PT, P2 ;  /* 0x0000009f9800720c */ /* 0x000fc40003f46120 */
[----:B------:R-:W-:Y:S01]  /*433e0*/  ISETP.GT.U32.AND.EX P0, PT, R153, R156, PT, P0 ;  /* 0x0000009c9900720c */ /* 0x000fe20003f04100 */
[----:B------:R-:W-:Y:S01]  /*433f0*/  IMAD.WIDE.U32 R152, R72, R74, R150 ;  /* 0x0000004a48987225 */ /* 0x000fe200078e0096 */
[----:B------:R-:W-:Y:S02]  /*43400*/  SEL R161, RZ, 0x1, !P6 ;  /* 0x00000001ffa17807 */ /* 0x000fe40007000000 */
[----:B------:R-:W-:Y:S01]  /*43410*/  SEL R155, RZ, 0x1, P2 ;  /* 0x00000001ff9b7807 */ /* 0x000fe20001000000 */
[----:B------:R-:W-:Y:S01]  /*43420*/  VIADD R167, R153, UR6 ;  /* 0x0000000699a77c36 */ /* 0x000fe20008000000 */
[----:B------:R-:W-:Y:S02]  /*43430*/  SEL R150, RZ, 0x1, !P0 ;  /* 0x00000001ff967807 */ /* 0x000fe40004000000 */
[----:B------:R-:W-:Y:S02]  /*43440*/  IADD3 R161, P0, PT, R161, R168, RZ ;  /* 0x000000a8a1a17210 */ /* 0x000fe40007f1e0ff */
[----:B------:R-:W-:-:S02]  /*43450*/  IADD3.X R155, PT, PT, RZ, R172, R155, P3, P1 ;  /* 0x000000acff9b7210 */ /* 0x000fc40001fe249b */
[----:B------:R-:W-:Y:S01]  /*43460*/  IADD3 R150, P2, PT, R150, R165, RZ ;  /* 0x000000a596967210 */ /* 0x000fe20007f5e0ff */
[----:B------:R-:W-:Y:S01]  /*43470*/  IMAD.X R165, RZ, RZ, R170, P0 ;  /* 0x000000ffffa57224 */ /* 0x000fe200000e06aa */
[----:B------:R-:W-:-:S03]  /*43480*/  IADD3 R159, P1, PT, R161, R152, RZ ;  /* 0x00000098a19f7210 */ /* 0x000fc60007f3e0ff */
[----:B------:R-:W-:Y:S01]  /*43490*/  IMAD.X R153, RZ, RZ, R155, P2 ;  /* 0x000000ffff997224 */ /* 0x000fe200010e069b */
[CC--:B------:R-:W-:Y:S01]  /*434a0*/  IADD3 R158, P2, PT, R150.reuse, R159.reuse, RZ ;  /* 0x0000009f969e7210 */ /* 0x0c0fe20007f5e0ff */
        /* <DEDUP_REMOVED lines=20> */
[----:B------:R-:W-:-:S02]  /*435f0*/  SEL R149, R168, R161, P5 ;  /* 0x000000a1a8957207 */ /* 0x000fc40002800000 */
[----:B------:R-:W-:Y:S02]  /*43600*/  IADD3 R153, P6, PT, R147, R152, RZ ;  /* 0x0000009893997210 */ /* 0x000fe40007fde0ff */
[----:B------:R-:W-:Y:S02]  /*43610*/  SEL R151, R170, R165, P5 ;  /* 0x000000a5aa977207 */ /* 0x000fe40002800000 */
[----:B------:R-:W-:Y:S01]  /*43620*/  SEL R148, R158, R147, P3 ;  /* 0x000000939e947207 */ /* 0x000fe20001800000 */
[----:B------:R-:W-:Y:S01]  /*43630*/  IMAD.MOV.U32 R147, RZ, RZ, RZ ;  /* 0x000000ffff937224 */ /* 0x000fe200078e00ff */
[----:B------:R-:W-:Y:S01]  /*43640*/  ISETP.GT.U32.AND P5, PT, R149, R159, PT ;  /* 0x0000009f9500720c */ /* 0x000fe20003fa4070 */
[----:B------:R-:W-:Y:S01]  /*43650*/  IMAD.X R159, R150, 0x1, R167, P6 ;  /* 0x00000001969f7824 */ /* 0x000fe200030e06a7 */
        /* <DEDUP_REMOVED lines=27> */
[----:B------:R-:W-:Y:S01]  /*43810*/  VIADD R167, R147, UR5 ;  /* 0x0000000593a77c36 */ /* 0x000fe20008000000 */
[----:B------:R-:W-:Y:S01]  /*43820*/  ISETP.GE.U32.AND.EX P0, PT, R169, R151, PT, P0 ;  /* 0x00000097a900720c */ /* 0x000fe20003f06100 */
[----:B------:R-:W-:-:S03]  /*43830*/  IMAD.X R158, R154, 0x1, R163, P5 ;  /* 0x000000019a9e7824 */ /* 0x000fc600028e06a3 */
[----:B------:R-:W-:Y:S01]  /*43840*/  ISETP.NE.AND.EX P0, PT, R150, RZ, !P0, P1 ;  /* 0x000000ff9600720c */ /* 0x000fe20004705310 */
[----:B------:R-:W-:Y:S01]  /*43850*/  IMAD.WIDE.U32 R150, R74, R74, R148 ;  /* 0x0000004a4a967225 */ /* 0x000fe200078e0094 */
[----:B------:R-:W-:Y:S02]  /*43860*/  SHF.R.U64 R146, R146, 0x1f, R167 ;  /* 0x0000001f92927819 */ /* 0x000fe400000012a7 */
[----:B------:R-:W-:Y:S01]  /*43870*/  SEL R147, RZ, 0x1, !P0 ;  /* 0x00000001ff937807 */ /* 0x000fe20004000000 */
[----:B------:R-:W-:Y:S01]  /*43880*/  VIADD R165, R151, UR6 ;  /* 0x0000000697a57c36 */ /* 0x000fe20008000000 */
        /* <DEDUP_REMOVED lines=8> */
[----:B------:R-:W-:Y:S01]  /*43910*/  ISETP.GT.U32.AND.EX P0, PT, R169, R148, PT, P1 ;  /* 0x00000094a900720c */ /* 0x000fe20003f04110 */
[----:B------:R-:W-:Y:S01]  /*43920*/  VIADD R161, R147, UR5 ;  /* 0x0000000593a17c36 */ /* 0x000fe20008000000 */
[----:B------:R-:W-:Y:S02]  /*43930*/  IADD3 R175, P1, PT, R151, R150, RZ ;  /* 0x0000009697af7210 */ /* 0x000fe40007f3e0ff */
        /* <DEDUP_REMOVED lines=62> */
.L_x_226:
[----:B------:R-:W-:Y:S05]  /*43d20*/  BSYNC.RELIABLE B11 ;  /* 0x00000000000b7941 */ /* 0x000fea0003800100 */
.L_x_225:
        /* <DEDUP_REMOVED lines=38> */
.L_x_227:
[----:B------:R-:W-:Y:S05]  /*43f90*/  BSYNC.RECONVERGENT B9 ;  /* 0x0000000000097941 */ /* 0x000fea0003800200 */
.L_x_224:
        /* <DEDUP_REMOVED lines=36> */
[----:B------:R-:W-:Y:S01]  /*441e0*/  IMAD.X R144, R169, 0x1, R144, P3 ;  /* 0x00000001a9907824 */ /* 0x000fe200018e0690 */
[----:B------:R-:W-:Y:S01]  /*441f0*/  SEL R153, RZ, 0x1, P5 ;  /* 0x00000001ff997807 */ /* 0x000fe20002800000 */
[----:B------:R-:W-:Y:S01]  /*44200*/  VIADD R154, R149, UR4 ;  /* 0x00000004959a7c36 */ /* 0x000fe20008000000 */
[----:B------:R-:W-:Y:S01]  /*44210*/  SEL R146, RZ, 0x1, P2 ;  /* 0x00000001ff927807 */ /* 0x000fe20001000000 */
[----:B------:R-:W-:Y:S01]  /*44220*/  IMAD.WIDE.U32 R150, R183, 0x3d1, RZ ;  /* 0x000003d1b7967825 */ /* 0x000fe200078e00ff */
[----:B------:R-:W-:Y:S02]  /*44230*/  ISETP.GT.U32.AND.EX P1, PT, R169, R144, PT, P1 ;  /* 0x00000090a900720c */ /* 0x000fe40003f24110 */
[----:B------:R-:W-:Y:S01]  /*44240*/  IADD3 R156, P6, PT, R140, R153, RZ ;  /* 0x000000998c9c7210 */ /* 0x000fe20007fde0ff */
[----:B------:R-:W-:Y:S01]  /*44250*/  VIADD R150, R151, UR4 ;  /* 0x0000000497967c36 */ /* 0x000fe20008000000 */
[----:B------:R-:W-:-:S02]  /*44260*/  IADD3 R153, P3, P5, R146, R142, R155 ;  /* 0x0000008e92997210 */ /* 0x000fc40007d7e09b */
[----:B------:R-:W-:Y:S01]  /*44270*/  SEL R140, R167, R140, P1 ;  /* 0x0000008ca78c7207 */ /* 0x000fe20000800000 */
[----:B------:R-:W-:Y:S01]  /*44280*/  IMAD.X R157, RZ, RZ, R144, P6 ;  /* 0x000000ffff9d7224 */ /* 0x000fe200030e0690 */
[----:B------:R-:W-:Y:S02]  /*44290*/  IADD3 R146, P2, PT, R153, R148, RZ ;  /* 0x0000009499927210 */ /* 0x000fe40007f5e0ff */
[----:B------:R-:W-:Y:S02]  /*442a0*/  IADD3.X R155, PT, PT, RZ, RZ, RZ, P3, P5 ;  /* 0x000000ffff9b7210 */ /* 0x000fe40001fea4ff */
[----:B------:R-:W-:Y:S02]  /*442b0*/  ISETP.GT.U32.AND P0, PT, R140, R156, PT ;  /* 0x0000009c8c00720c */ /* 0x000fe40003f04070 */
[----:B------:R-:W-:Y:S01]  /*442c0*/  IADD3 R140, P3, PT, R163, R146, RZ ;  /* 0x00000092a38c7210 */ /* 0x000fe20007f7e0ff */
[----:B------:R-:W-:Y:S01]  /*442d0*/  IMAD.X R152, R155, 0x1, R154, P2 ;  /* 0x000000019b987824 */ /* 0x000fe200010e069a */
[----:B------:R-:W-:-:S02]  /*442e0*/  SEL R142, R169, R144, P1 ;  /* 0x00000090a98e7207 */ /* 0x000fc40000800000 */
[----:B------:R-:W-:Y:S01]  /*442f0*/  ISETP.GT.U32.AND P2, PT, R163, R140, PT ;  /* 0x0000008ca300720c */ /* 0x000fe20003f44070 */
[C---:B------:R-:W-:Y:S01]  /*44300*/  IMAD.X R144, R165.reuse, 0x1, R152, P3 ;  /* 0x00000001a5907824 */ /* 0x040fe200018e0698 */
[----:B------:R-:W-:Y:S02]  /*44310*/  ISETP.GT.U32.AND.EX P0, PT, R142, R157, PT, P0 ;  /* 0x0000009d8e00720c */ /* 0x000fe40003f04100 */
[----:B------:R-:W-:Y:S01]  /*44320*/  ISETP.GE.U32.AND P1, PT, R148, RZ, PT ;  /* 0x000000ff9400720c */ /* 0x000fe20003f26070 */
[----:B------:R-:W-:Y:S01]  /*44330*/  IMAD.WIDE.U32 R148, R162, 0x3d1, RZ ;  /* 0x000003d1a2947825 */ /* 0x000fe200078e00ff */
[----:B------:R-:W-:Y:S02]  /*44340*/  SEL R151, RZ, 0x1, !P0 ;  /* 0x00000001ff977807 */ /* 0x000fe40004000000 */
[----:B------:R-:W-:Y:S01]  /*44350*/  ISETP.GT.U32.AND.EX P0, PT, R165, R144, PT, P2 ;  /* 0x00000090a500720c */ /* 0x000fe20003f04120 */
[----:B------:R-:W-:Y:S01]  /*44360*/  VIADD R149, R149, UR4 ;  /* 0x0000000495957c36 */ /* 0x000fe20008000000 */
[----:B------:R-:W-:-:S02]  /*44370*/  ISETP.GE.U32.AND P3, PT, R146, R153, PT ;  /* 0x000000999200720c */ /* 0x000fc40003f66070 */
[----:B------:R-:W-:Y:S01]  /*44380*/  IADD3 R146, P5, PT, R140, R151, RZ ;  /* 0x000000978c927210 */ /* 0x000fe20007fbe0ff */
[----:B------:R-:W-:Y:S01]  /*44390*/  IMAD.WIDE.U32 R148, RZ, R161, R148 ;  /* 0x000000a1ff947225 */ /* 0x000fe200078e0094 */
[----:B------:R-:W-:Y:S02]  /*443a0*/  SEL R140, R163, R140, P0 ;  /* 0x0000008ca38c7207 */ /* 0x000fe40000000000 */
[----:B------:R-:W-:Y:S01]  /*443b0*/  ISETP.GE.U32.AND.EX P2, PT, R154, R147, PT, P1 ;  /* 0x000000939a00720c */ /* 0x000fe20003f46110 */
[----:B------:R-:W-:Y:S01]  /*443c0*/  IMAD.X R151, RZ, RZ, R144, P5 ;  /* 0x000000ffff977224 */ /* 0x000fe200028e0690 */
[----:B------:R-:W-:Y:S02]  /*443d0*/  ISETP.GE.U32.AND.EX P3, PT, R152, R155, PT, P3 ;  /* 0x0000009b9800720c */ /* 0x000fe40003f66130 */
[----:B------:R-:W-:Y:S02]  /*443e0*/  ISETP.GT.U32.AND P1, PT, R140, R146, PT ;  /* 0x000000928c00720c */ /* 0x000fe40003f24070 */
[----:B------:R-:W-:-:S02]  /*443f0*/  SEL R147, RZ, 0x1, P2 ;  /* 0x00000001ff937807 */ /* 0x000fc40001000000 */
[----:B------:R-:W-:Y:S02]  /*44400*/  SEL R140, RZ, 0x1, P3 ;  /* 0x00000001ff8c7807 */ /* 0x000fe40001800000 */
[----:B------:R-:W-:Y:S02]  /*44410*/  SEL R142, R165, R144, P0 ;  /* 0x00000090a58e7207 */ /* 0x000fe40000000000 */
[----:B------:R-:W-:Y:S01]  /*44420*/  IADD3 R147, P0, P2, R140, R150, R147 ;  /* 0x000000968c937210 */ /* 0x000fe20007a1e093 */
[----:B------:R-:W-:Y:S01]  /*44430*/  IMAD R140, R161, 0x3d1, R149 ;  /* 0x000003d1a18c7824 */ /* 0x000fe200078e0295 */
        /* <DEDUP_REMOVED lines=34> */
.L_x_230:
[----:B------:R-:W-:Y:S05]  /*44660*/  BSYNC.RELIABLE B11 ;  /* 0x00000000000b7941 */ /* 0x000fea0003800100 */
.L_x_229:
        /* <DEDUP_REMOVED lines=38> */
.L_x_231:
[----:B------:R-:W-:Y:S05]  /*448d0*/  BSYNC.RECONVERGENT B9 ;  /* 0x0000000000097941 */ /* 0x000fea0003800200 */
.L_x_228:
[----:B------:R-:W-:Y:S01]  /*448e0*/  IMAD.MOV.U32 R211, RZ, RZ, RZ ;  /* 0x000000ffffd37224 */ /* 0x000fe200078e00ff */
[----:B------:R-:W-:Y:S01]  /*448f0*/  BSSY.RECONVERGENT B9, `(.L_x_232) ;  /* 0x0000272000097945 */ /* 0x000fe20003800200 */
[----:B------:R-:W-:-:S03]  /*44900*/  IMAD.WIDE.U32 R152, R203, R76, RZ ;  /* 0x0000004ccb987225 */ /* 0x000fc600078e00ff */
[----:B------:R-:W-:Y:S01]  /*44910*/  BSSY.RELIABLE B11, `(.L_x_233) ;  /* 0x00002490000b7945 */ /* 0x000fe20003800100 */
[----:B------:R-:W-:Y:S02]  /*44920*/  IMAD.IADD R153, R153, 0x1, R211 ;  /* 0x0000000199997824 */ /* 0x000fe400078e02d3 */
[----:B------:R-:W-:Y:S02]  /*44930*/  IMAD.MOV.U32 R205, RZ, RZ, RZ ;  /* 0x000000ffffcd7224 */ /* 0x000fe400078e00ff */
[----:B------:R-:W-:-:S04]  /*44940*/  IMAD.WIDE.U32 R150, R77, R207, R152 ;  /* 0x000000cf4d967225 */ /* 0x000fc800078e0098 */
[----:B------:R-:W-:Y:S01]  /*44950*/  IMAD.WIDE.U32 R164, R173, R76, RZ ;  /* 0x0000004cada47225 */ /* 0x000fe200078e00ff */
[----:B------:R-:W-:-:S03]  /*44960*/  ISETP.GE.U32.AND P3, PT, R150, R152, PT ;  /* 0x000000989600720c */ /* 0x000fc60003f66070 */
[----:B------:R-:W-:Y:S02]  /*44970*/  IMAD.MOV.U32 R182, RZ, RZ, RZ ;  /* 0x000000ffffb67224 */ /* 0x000fe400078e00ff */
[----:B------:R-:W-:Y:S02]  /*44980*/  IMAD.MOV.U32 R183, RZ, RZ, R150 ;  /* 0x000000ffffb77224 */ /* 0x000fe400078e0096 */
[----:B------:R-:W-:Y:S02]  /*44990*/  IMAD.IADD R165, R165, 0x1, R205 ;  /* 0x00000001a5a57824 */ /* 0x000fe400078e02cd */
[----:B------:R-:W-:Y:S02]  /*449a0*/  IMAD.MOV.U32 R213, RZ, RZ, RZ ;  /* 0x000000ffffd57224 */ /* 0x000fe400078e00ff */
[----:B------:R-:W-:-:S04]  /*449b0*/  IMAD.WIDE.U32 R182, R76, R207, R182 ;  /* 0x000000cf4cb67225 */ /* 0x000fc800078e00b6 */
[----:B------:R-:W-:Y:S01]  /*449c0*/  IMAD.WIDE.U32 R148, R77, R199, R164 ;  /* 0x000000c74d947225 */ /* 0x000fe200078e00a4 */
[----:B------:R-:W-:-:S03]  /*449d0*/  ISETP.GE.U32.AND P6, PT, R182, RZ, PT ;  /* 0x000000ffb600720c */ /* 0x000fc60003fc6070 */
[----:B------:R-:W-:Y:S01]  /*449e0*/  IMAD.IADD R152, R151, 0x1, R213 ;  /* 0x0000000197987824 */ /* 0x000fe200078e02d5 */
[----:B------:R-:W-:Y:S01]  /*449f0*/  ISETP.GE.U32.AND P2, PT, R148, R164, PT ;  /* 0x000000a49400720c */ /* 0x000fe20003f46070 */
[----:B------:R-:W-:Y:S02]  /*44a00*/  IMAD.IADD R140, R213, 0x1, R183 ;  /* 0x00000001d58c7824 */ /* 0x000fe400078e02b7 */
[----:B------:R-:W-:Y:S01]  /*44a10*/  IMAD.MOV.U32 R158, RZ, RZ, RZ ;  /* 0x000000ffff9e7224 */ /* 0x000fe200078e00ff */
[----:B------:R-:W-:Y:S01]  /*44a20*/  ISETP.GE.U32.AND.EX P3, PT, R152, R153, PT, P3 ;  /* 0x000000999800720c */ /* 0x000fe20003f66130 */
[----:B------:R-:W-:Y:S01]  /*44a30*/  IMAD.MOV.U32 R159, RZ, RZ, R148 ;  /* 0x000000ffff9f7224 */ /* 0x000fe200078e0094 */
[----:B------:R-:W-:Y:S01]  /*44a40*/  ISETP.GE.U32.AND.EX P6, PT, R140, R150, PT, P6 ;  /* 0x000000968c00720c */ /* 0x000fe20003fc6160 */
[----:B------:R-:W-:Y:S01]  /*44a50*/  IMAD.MOV.U32 R153, RZ, RZ, RZ ;  /* 0x000000ffff997224 */ /* 0x000fe200078e00ff */
[----:B------:R-:W-:Y:S01]  /*44a60*/  SEL R167, RZ, 0x1, P3 ;  /* 0x00000001ffa77807 */ /* 0x000fe20001800000 */
[----:B------:R-:W-:Y:S01]  /*44a70*/  IMAD.MOV.U32 R209, RZ, RZ, RZ ;  /* 0x000000ffffd17224 */ /* 0x000fe200078e00ff */
[----:B------:R-:W-:Y:S01]  /*44a80*/  SEL R151, RZ, 0x1, P6 ;  /* 0x00000001ff977807 */ /* 0x000fe20003000000 */
[----:B------:R-:W-:-:S04]  /*44a90*/  IMAD.WIDE.U32 R158, R76, R199, R158 ;  /* 0x000000c74c9e7225 */ /* 0x000fc800078e009e */
[----:B------:R-:W-:Y:S01]  /*44aa0*/  IMAD.WIDE.U32 R152, R77, R203, R152 ;  /* 0x000000cb4d987225 */ /* 0x000fe200078e0098 */
[----:B------:R-:W-:-:S03]  /*44ab0*/  ISETP.GE.U32.AND P5, PT, R158, RZ, PT ;  /* 0x000000ff9e00720c */ /* 0x000fc60003fa6070 */
[----:B------:R-:W-:Y:S01]  /*44ac0*/  IMAD.IADD R159, R209, 0x1, R159 ;  /* 0x00000001d19f7824 */ /* 0x000fe200078e029f */
[----:B------:R-:W-:Y:S01]  /*44ad0*/  IADD3 R142, P3, P6, R151, R152, RZ ;  /* 0x00000098978e7210 */ /* 0x000fe20007e7e0ff */
[----:B------:R-:W-:Y:S02]  /*44ae0*/  IMAD.MOV.U32 R193, RZ, RZ, RZ ;  /* 0x000000ffffc17224 */ /* 0x000fe400078e00ff */
[----:B------:R-:W-:Y:S01]  /*44af0*/  IMAD.WIDE.U32 R156, R191, R76, RZ ;  /* 0x0000004cbf9c7225 */ /* 0x000fe200078e00ff */
[----:B------:R-:W-:-:S03]  /*44b00*/  ISETP.GE.U32.AND.EX P5, PT, R159, R148, PT, P5 ;  /* 0x000000949f00720c */ /* 0x000fc60003fa6150 */
[----:B------:R-:W-:Y:S02]  /*44b10*/  IMAD.IADD R150, R149, 0x1, R209 ;  /* 0x0000000195967824 */ /* 0x000fe400078e02d1 */
[----:B------:R-:W-:Y:S02]  /*44b20*/  IMAD.MOV.U32 R151, RZ, RZ, RZ ;  /* 0x000000ffff977224 */ /* 0x000fe400078e00ff */
[----:B------:R-:W-:Y:S01]  /*44b30*/  IMAD.IADD R157, R157, 0x1, R193 ;  /* 0x000000019d9d7824 */ /* 0x000fe200078e02c1 */
[----:B------:R-:W-:Y:S01]  /*44b40*/  ISETP.GE.U32.AND.EX P2, PT, R150, R165, PT, P2 ;  /* 0x000000a59600720c */ /* 0x000fe20003f46120 */
[----:B------:R-:W-:-:S03]  /*44b50*/  IMAD.WIDE.U32 R154, R203, R78, RZ ;  /* 0x0000004ecb9a7225 */ /* 0x000fc600078e00ff */
[----:B------:R-:W-:Y:S01]  /*44b60*/  SEL R165, RZ, 0x1, P2 ;  /* 0x00000001ffa57807 */ /* 0x000fe20001000000 */
[----:B------:R-:W-:Y:S02]  /*44b70*/  IMAD.IADD R172, R211, 0x1, R153 ;  /* 0x00000001d3ac7824 */ /* 0x000fe400078e0299 */
[C---:B------:R-:W-:Y:S01]  /*44b80*/  IMAD.WIDE.U32 R152, R77.reuse, R173, R150 ;  /* 0x000000ad4d987225 */ /* 0x040fe200078e0096 */
[----:B------:R-:W-:Y:S02]  /*44b90*/  SEL R151, RZ, 0x1, P5 ;  /* 0x00000001ff977807 */ /* 0x000fe40002800000 */
[----:B------:R-:W-:Y:S01]  /*44ba0*/  IADD3.X R172, PT, PT, RZ, R172, R167, P3, P6 ;  /* 0x000000acffac7210 */ /* 0x000fe20001fec4a7 */
[----:B------:R-:W-:Y:S01]  /*44bb0*/  IMAD.WIDE.U32 R162, R77, R175, R156 ;  /* 0x000000af4da27225 */ /* 0x000fe200078e009c */
[----:B------:R-:W-:-:S03]  /*44bc0*/  IADD3 R164, P3, P6, R151, R152, RZ ;  /* 0x0000009897a47210 */ /* 0x000fc60007e7e0ff */
[----:B------:R-:W-:Y:S01]  /*44bd0*/  IMAD.IADD R155, R211, 0x1, R155 ;  /* 0x00000001d39b7824 */ /* 0x000fe200078e029b */
[----:B------:R-:W-:Y:S01]  /*44be0*/  ISETP.GE.U32.AND P1, PT, R162, R156, PT ;  /* 0x0000009ca200720c */ /* 0x000fe20003f26070 */
[----:B------:R-:W-:Y:S02]  /*44bf0*/  IMAD.MOV.U32 R150, RZ, RZ, RZ ;  /* 0x000000ffff967224 */ /* 0x000fe400078e00ff */
[----:B------:R-:W-:Y:S02]  /*44c00*/  IMAD.MOV.U32 R151, RZ, RZ, R162 ;  /* 0x000000ffff977224 */ /* 0x000fe400078e00a2 */
[----:B------:R-:W-:-:S04]  /*44c10*/  IMAD.WIDE.U32 R160, R79, R207, R154 ;  /* 0x000000cf4fa07225 */ /* 0x000fc800078e009a */
[----:B------:R-:W-:Y:S01]  /*44c20*/  IMAD.MOV.U32 R201, RZ, RZ, RZ ;  /* 0x000000ffffc97224 */ /* 0x000fe200078e00ff */
[----:B------:R-:W-:Y:S01]  /*44c30*/  ISETP.GE.U32.AND P0, PT, R160, R154, PT ;  /* 0x0000009aa000720c */ /* 0x000fe20003f06070 */
[----:B------:R-:W-:Y:S02]  /*44c40*/  IMAD.IADD R186, R205, 0x1, R153 ;  /* 0x00000001cdba7824 */ /* 0x000fe400078e0299 */
[----:B------:R-:W-:-:S03]  /*44c50*/  IMAD.WIDE.U32 R150, R76, R175, R150 ;  /* 0x000000af4c967225 */ /* 0x000fc600078e0096 */
[----:B------:R-:W-:Y:S01]  /*44c60*/  IADD3.X R186, PT, PT, RZ, R186, R165, P3, P6 ;  /* 0x000000baffba7210 */ /* 0x000fe20001fec4a5 */
[----:B------:R-:W-:Y:S01]  /*44c70*/  IMAD.MOV.U32 R152, RZ, RZ, RZ ;  /* 0x000000ffff987224 */ /* 0x000fe200078e00ff */
[----:B------:R-:W-:Y:S01]  /*44c80*/  ISETP.GE.U32.AND P2, PT, R150, RZ, PT ;  /* 0x000000ff9600720c */ /* 0x000fe20003f46070 */
[----:B------:R-:W-:Y:S02]  /*44c90*/  IMAD.MOV.U32 R153, RZ, RZ, R160 ;  /* 0x000000ffff997224 */ /* 0x000fe400078e00a0 */
[----:B------:R-:W-:Y:S02]  /*44ca0*/  IMAD.IADD R156, R163, 0x1, R201 ;  /* 0x00000001a39c7824 */ /* 0x000fe400078e02c9 */
[----:B------:R-:W-:Y:S02]  /*44cb0*/  IMAD.IADD R217, R201, 0x1, R151 ;  /* 0x00000001c9d97824 */ /* 0x000fe400078e0297 */
[----:B------:R-:W-:Y:S01]  /*44cc0*/  IMAD.WIDE.U32 R152, R78, R207, R152 ;  /* 0x000000cf4e987225 */ /* 0x000fe200078e0098 */
[----:B------:R-:W-:-:S02]  /*44cd0*/  ISETP.GE.U32.AND.EX P1, PT, R156, R157, PT, P1 ;  /* 0x0000009d9c00720c */ /* 0x000fc40003f26110 */
[----:B------:R-:W-:Y:S01]  /*44ce0*/  ISETP.GE.U32.AND.EX P2, PT, R217, R162, PT, P2 ;  /* 0x000000a2d900720c */ /* 0x000fe20003f46120 */
[C---:B------:R-:W-:Y:S01]  /*44cf0*/  IMAD.IADD R154, R213.reuse, 0x1, R161 ;  /* 0x00000001d59a7824 */ /* 0x040fe200078e02a1 */
[----:B------:R-:W-:Y:S01]  /*44d00*/  ISETP.GE.U32.AND P3, PT, R152, RZ, PT ;  /* 0x000000ff9800720c */ /* 0x000fe20003f66070 */
[----:B------:R-:W-:Y:S01]  /*44d10*/  IMAD.MOV.U32 R157, RZ, RZ, RZ ;  /* 0x000000ffff9d7224 */ /* 0x000fe200078e00ff */
[----:B------:R-:W-:Y:S01]  /*44d20*/  SEL R151, RZ, 0x1, P2 ;  /* 0x00000001ff977807 */ /* 0x000fe20001000000 */
[----:B------:R-:W-:Y:S01]  /*44d30*/  IMAD.IADD R161, R213, 0x1, R153 ;  /* 0x00000001d5a17824 */ /* 0x000fe200078e0299 */
[----:B------:R-:W-:Y:S01]  /*44d40*/  ISETP.GE.U32.AND.EX P0, PT, R154, R155, PT, P0 ;  /* 0x0000009b9a00720c */ /* 0x000fe20003f06100 */
[----:B------:R-:W-:-:S03]  /*44d50*/  IMAD.WIDE.U32 R156, R77, R191, R156 ;  /* 0x000000bf4d9c7225 */ /* 0x000fc600078e009c */
[----:B------:R-:W-:Y:S01]  /*44d60*/  ISETP.GE.U32.AND.EX P3, PT, R161, R160, PT, P3 ;  /* 0x000000a0a100720c */ /* 0x000fe20003f66130 */
[----:B------:R-:W-:Y:S01]  /*44d70*/  IMAD.MOV.U32 R155, RZ, RZ, RZ ;  /* 0x000000ffff9b7224 */ /* 0x000fe200078e00ff */
[----:B------:R-:W-:Y:S01]  /*44d80*/  IADD3 R170, P2, P6, R151, R156, RZ ;  /* 0x0000009c97aa7210 */ /* 0x000fe20007e5e0ff */
[----:B------:R-:W-:Y:S01]  /*44d90*/  IMAD.WIDE.U32 R146, R173, R78, RZ ;  /* 0x0000004ead927225 */ /* 0x000fe200078e00ff */
[----:B------:R-:W-:-:S03]  /*44da0*/  SEL R151, RZ, 0x1, P3 ;  /* 0x00000001ff977807 */ /* 0x000fc60001800000 */
[----:B------:R-:W-:-:S04]  /*44db0*/  IMAD.WIDE.U32 R154, R79, R203, R154 ;  /* 0x000000cb4f9a7225 */ /* 0x000fc800078e009a */
[----:B------:R-:W-:Y:S01]  /*44dc0*/  IMAD.IADD R168, R193, 0x1, R157 ;  /* 0x00000001c1a87824 */ /* 0x000fe200078e029d */
[----:B------:R-:W-:Y:S01]  /*44dd0*/  SEL R157, RZ, 0x1, P1 ;  /* 0x00000001ff9d7807 */ /* 0x000fe20000800000 */
[----:B------:R-:W-:Y:S01]  /*44de0*/  IMAD.IADD R147, R205, 0x1, R147 ;  /* 0x00000001cd937824 */ /* 0x000fe200078e0293 */
[----:B------:R-:W-:Y:S01]  /*44df0*/  IADD3 R156, P1, P3, R151, R154, RZ ;  /* 0x0000009a979c7210 */ /* 0x000fe20007b3e0ff */
[----:B------:R-:W-:Y:S01]  /*44e00*/  IMAD.IADD R153, R211, 0x1, R155 ;  /* 0x00000001d3997824 */ /* 0x000fe200078e029b */
[----:B------:R-:W-:Y:S01]  /*44e10*/  IADD3.X R168, PT, PT, RZ, R168, R157, P2, P6 ;  /* 0x000000a8ffa87210 */ /* 0x000fe200017ec49d */
[----:B------:R-:W-:Y:S01]  /*44e20*/  IMAD.WIDE.U32 R148, R79, R199, R146 ;  /* 0x000000c74f947225 */ /* 0x000fe200078e0092 */
[----:B------:R-:W-:-:S03]  /*44e30*/  IADD3 R151, P2, PT, R142, R158, RZ ;  /* 0x0000009e8e977210 */ /* 0x000fc60007f5e0ff */
[----:B------:R-:W-:Y:S01]  /*44e40*/  IMAD.MOV.U32 R160, RZ, RZ, RZ ;  /* 0x000000ffffa07224 */ /* 0x000fe200078e00ff */
[----:B------:R-:W-:Y:S01]  /*44e50*/  ISETP.GE.U32.AND P6, PT, R151, R142, PT ;  /* 0x0000008e9700720c */ /* 0x000fe20003fc6070 */
[----:B------:R-:W-:Y:S01]  /*44e60*/  IMAD.MOV.U32 R195, RZ, RZ, RZ ;  /* 0x000000ffffc37224 */ /* 0x000fe200078e00ff */
[----:B------:R-:W-:Y:S01]  /*44e70*/  SEL R142, RZ, 0x1, P0 ;  /* 0x00000001ff8e7807 */ /* 0x000fe20000000000 */
[----:B------:R-:W-:Y:S01]  /*44e80*/  IMAD.WIDE.U32 R162, R171, R76, RZ ;  /* 0x0000004caba27225 */ /* 0x000fe200078e00ff */
[----:B------:R-:W-:Y:S02]  /*44e90*/  ISETP.GE.U32.AND P5, PT, R148, R146, PT ;  /* 0x000000929400720c */ /* 0x000fe40003fa6070 */
[----:B------:R-:W-:Y:S01]  /*44ea0*/  IADD3 R144, P0, PT, R151, R152, RZ ;  /* 0x0000009897907210 */ /* 0x000fe20007f1e0ff */
[----:B------:R-:W-:Y:S01]  /*44eb0*/  IMAD.X R146, R159, 0x1, R172, P2 ;  /* 0x000000019f927824 */ /* 0x000fe200010e06ac */
[----:B------:R-:W-:Y:S01]  /*44ec0*/  IADD3.X R153, PT, PT, RZ, R153, R142, P1, P3 ;  /* 0x00000099ff997210 */ /* 0x000fe20000fe648e */
[----:B------:R-:W-:Y:S01]  /*44ed0*/  IMAD.WIDE.U32 R154, R191, R78, RZ ;  /* 0x0000004ebf9a7225 */ /* 0x000fe200078e00ff */
[----:B------:R-:W-:-:S02]  /*44ee0*/  ISETP.GE.U32.AND P1, PT, R144, R151, PT ;  /* 0x000000979000720c */ /* 0x000fc40003f26070 */
[----:B------:R-:W-:Y:S01]  /*44ef0*/  ISETP.GE.U32.AND.EX P6, PT, R146, R172, PT, P6 ;  /* 0x000000ac9200720c */ /* 0x000fe20003fc6160 */
[----:B------:R-:W-:Y:S02]  /*44f00*/  IMAD.X R142, R161, 0x1, R146, P0 ;  /* 0x00000001a18e7824 */ /* 0x000fe400000e0692 */
[----:B------:R-:W-:Y:S01]  /*44f10*/  IMAD.MOV.U32 R161, RZ, RZ, R148 ;  /* 0x000000ffffa17224 */ /* 0x000fe200078e0094 */
[----:B------:R-:W-:Y:S01]  /*44f20*/  SEL R215, RZ, 0x1, P6 ;  /* 0x00000001ffd77807 */ /* 0x000fe20003000000 */
[----:B------:R-:W-:Y:S01]  /*44f30*/  IMAD.IADD R163, R163, 0x1, R195 ;  /* 0x00000001a3a37824 */ /* 0x000fe200078e02c3 */
[----:B------:R-:W-:Y:S01]  /*44f40*/  ISETP.GE.U32.AND.EX P1, PT, R142, R146, PT, P1 ;  /* 0x000000928e00720c */ /* 0x000fe20003f26110 */
[----:B------:R-:W-:Y:S01]  /*44f50*/  IMAD.WIDE.U32 R160, R78, R199, R160 ;  /* 0x000000c74ea07225 */ /* 0x000fe200078e00a0 */
[----:B------:R-:W-:-:S03]  /*44f60*/  IADD3 R215, P6, PT, R215, R164, RZ ;  /* 0x000000a4d7d77210 */ /* 0x000fc60007fde0ff */
[C---:B------:R-:W-:Y:S01]  /*44f70*/  IMAD.IADD R189, R209.reuse, 0x1, R161 ;  /* 0x00000001d1bd7824 */ /* 0x040fe200078e02a1 */
[----:B------:R-:W-:Y:S01]  /*44f80*/  ISETP.GE.U32.AND P3, PT, R160, RZ, PT ;  /* 0x000000ffa000720c */ /* 0x000fe20003f66070 */
[----:B------:R-:W-:Y:S01]  /*44f90*/  IMAD.IADD R146, R209, 0x1, R149 ;  /* 0x00000001d1927824 */ /* 0x000fe200078e0295 */
[----:B------:R-:W-:Y:S01]  /*44fa0*/  SEL R149, RZ, 0x1, P1 ;  /* 0x00000001ff957807 */ /* 0x000fe20000800000 */
[----:B------:R-:W-:Y:S01]  /*44fb0*/  IMAD.X R186, RZ, RZ, R186, P6 ;  /* 0x000000ffffba7224 */ /* 0x000fe200030e06ba */
[----:B------:R-:W-:Y:S01]  /*44fc0*/  ISETP.GE.U32.AND.EX P3, PT, R189, R148, PT, P3 ;  /* 0x00000094bd00720c */ /* 0x000fe20003f66130 */
[----:B------:R-:W-:Y:S01]  /*44fd0*/  IMAD.IADD R155, R193, 0x1, R155 ;  /* 0x00000001c19b7824 */ /* 0x000fe200078e029b */
[----:B------:R-:W-:Y:S01]  /*44fe0*/  IADD3 R192, P1, PT, R215, R150, RZ ;  /* 0x00000096d7c07210 */ /* 0x000fe20007f3e0ff */
[----:B------:R-:W-:Y:S01]  /*44ff0*/  IMAD.WIDE.U32 R166, R77, R169, R162 ;  /* 0x000000a94da67225 */ /* 0x000fe200078e00a2 */
[----:B------:R-:W-:Y:S02]  /*45000*/  IADD3 R149, P6, PT, R149, R156, RZ ;  /* 0x0000009c95957210 */ /* 0x000fe40007fde0ff */
[----:B------:R-:W-:Y:S01]  /*45010*/  ISETP.GE.U32.AND.EX P5, PT, R146, R147, PT, P5 ;  /* 0x000000939200720c */ /* 0x000fe20003fa6150 */
[----:B------:R-:W-:Y:S01]  /*45020*/  IMAD.MOV.U32 R147, RZ, RZ, RZ ;  /* 0x000000ffff937224 */ /* 0x000fe200078e00ff */
[----:B------:R-:W-:Y:S01]  /*45030*/  SEL R161, RZ, 0x1, P3 ;  /* 0x00000001ffa17807 */ /* 0x000fe20001800000 */
[----:B------:R-:W-:Y:S01]  /*45040*/  IMAD.X R217, R217, 0x1, R186, P1 ;  /* 0x00000001d9d97824 */ /* 0x000fe200008e06ba */
[----:B------:R-:W-:Y:S01]  /*45050*/  IADD3 R196, P3, PT, R149, R192, RZ ;  /* 0x000000c095c47210 */ /* 0x000fe20007f7e0ff */
[----:B------:R-:W-:Y:S01]  /*45060*/  IMAD.X R148, RZ, RZ, R153, P6 ;  /* 0x000000ffff947224 */ /* 0x000fe200030e0699 */
[----:B------:R-:W-:Y:S01]  /*45070*/  ISETP.GE.U32.AND P2, PT, R166, R162, PT ;  /* 0x000000a2a600720c */ /* 0x000fe20003f46070 */
[----:B------:R-:W-:-:S04]  /*45080*/  IMAD.WIDE.U32 R158, R79, R175, R154 ;  /* 0x000000af4f9e7225 */ /* 0x000fc800078e009a */
[----:B------:R-:W-:Y:S01]  /*45090*/  IMAD.WIDE.U32 R146, R79, R173, R146 ;  /* 0x000000ad4f927225 */ /* 0x000fe200078e0092 */
[----:B------:R-:W-:-:S03]  /*450a0*/  ISETP.GE.U32.AND P0, PT, R158, R154, PT ;  /* 0x0000009a9e00720c */ /* 0x000fc60003f06070 */
[----:B------:R-:W-:Y:S01]  /*450b0*/  IMAD.X R194, R148, 0x1, R217, P3 ;  /* 0x0000000194c27824 */ /* 0x000fe200018e06d9 */
[----:B------:R-:W-:Y:S01]  /*450c0*/  ISETP.NE.U32.AND P3, PT, R149, RZ, PT ;  /* 0x000000ff9500720c */ /* 0x000fe20003f65070 */
[----:B------:R-:W-:Y:S01]  /*450d0*/  IMAD.MOV.U32 R164, RZ, RZ, RZ ;  /* 0x000000ffffa47224 */ /* 0x000fe200078e00ff */
[----:B------:R-:W-:Y:S01]  /*450e0*/  SEL R149, RZ, 0x1, P5 ;  /* 0x00000001ff957807 */ /* 0x000fe20002800000 */
[----:B------:R-:W-:Y:S01]  /*450f0*/  IMAD.MOV.U32 R165, RZ, RZ, R166 ;  /* 0x000000ffffa57224 */ /* 0x000fe200078e00a6 */
[----:B------:R-:W-:Y:S01]  /*45100*/  ISETP.GE.U32.AND P5, PT, R196, R192, PT ;  /* 0x000000c0c400720c */ /* 0x000fe20003fa6070 */
[----:B------:R-:W-:Y:S01]  /*45110*/  IMAD.MOV.U32 R197, RZ, RZ, RZ ;  /* 0x000000ffffc57224 */ /* 0x000fe200078e00ff */
[----:B------:R-:W-:Y:S01]  /*45120*/  IADD3 R161, P1, P6, R161, R146, RZ ;  /* 0x00000092a1a17210 */ /* 0x000fe20007e3e0ff */
[----:B------:R-:W-:Y:S01]  /*45130*/  IMAD.IADD R172, R205, 0x1, R147 ;  /* 0x00000001cdac7824 */ /* 0x000fe200078e0293 */
[----:B------:R-:W-:Y:S01]  /*45140*/  ISETP.GE.U32.AND.EX P5, PT, R194, R217, PT, P5 ;  /* 0x000000d9c200720c */ /* 0x000fe20003fa6150 */
[----:B------:R-:W-:-:S02]  /*45150*/  IMAD.MOV.U32 R156, RZ, RZ, RZ ;  /* 0x000000ffff9c7224 */ /* 0x000fc400078e00ff */
[----:B------:R-:W-:Y:S01]  /*45160*/  IMAD.MOV.U32 R157, RZ, RZ, R158 ;  /* 0x000000ffff9d7224 */ /* 0x000fe200078e009e */
[----:B------:R-:W-:Y:S01]  /*45170*/  IADD3.X R172, PT, PT, RZ, R172, R149, P1, P6 ;  /* 0x000000acffac7210 */ /* 0x000fe20000fec495 */
[----:B------:R-:W-:Y:S01]  /*45180*/  IMAD.WIDE.U32 R164, R76, R169, R164 ;  /* 0x000000a94ca47225 */ /* 0x000fe200078e00a4 */
[----:B------:R-:W-:-:S03]  /*45190*/  ISETP.NE.AND.EX P3, PT, R148, RZ, !P5, P3 ;  /* 0x000000ff9400720c */ /* 0x000fc60006f65330 */
[----:B------:R-:W-:Y:S01]  /*451a0*/  IMAD.WIDE.U32 R146, R203, R80, RZ ;  /* 0x00000050cb927225 */ /* 0x000fe200078e00ff */
[----:B------:R-:W-:-:S03]  /*451b0*/  ISETP.GE.U32.AND P6, PT, R164, RZ, PT ;  /* 0x000000ffa400720c */ /* 0x000fc60003fc6070 */
[----:B------:R-:W-:Y:S02]  /*451c0*/  IMAD.IADD R162, R167, 0x1, R197 ;  /* 0x00000001a7a27824 */ /* 0x000fe400078e02c5 */
[----:B------:R-:W-:-:S03]  /*451d0*/  IMAD.WIDE.U32 R156, R78, R175, R156 ;  /* 0x000000af4e9c7225 */ /* 0x000fc600078e009c */
[----:B------:R-:W-:Y:S01]  /*451e0*/  ISETP.GE.U32.AND.EX P2, PT, R162, R163, PT, P2 ;  /* 0x000000a3a200720c */ /* 0x000fe20003f46120 */
[----:B------:R-:W-:Y:S01]  /*451f0*/  IMAD.IADD R187, R197, 0x1, R165 ;  /* 0x00000001c5bb7824 */ /* 0x000fe200078e02a5 */
[----:B------:R-:W-:Y:S01]  /*45200*/  ISETP.GE.U32.AND P5, PT, R156, RZ, PT ;  /* 0x000000ff9c00720c */ /* 0x000fe20003fa6070 */
[----:B------:R-:W-:Y:S01]  /*45210*/  IMAD.IADD R147, R211, 0x1, R147 ;  /* 0x00000001d3937824 */ /* 0x000fe200078e0293 */
[----:B------:R-:W-:Y:S01]  /*45220*/  SEL R167, RZ, 0x1, P2 ;  /* 0x00000001ffa77807 */ /* 0x000fe20001000000 */
[----:B------:R-:W-:Y:S01]  /*45230*/  IMAD.IADD R154, R201, 0x1, R159 ;  /* 0x00000001c99a7824 */ /* 0x000fe200078e029f */
[----:B------:R-:W-:Y:S01]  /*45240*/  ISETP.GE.U32.AND.EX P6, PT, R187, R166, PT, P6 ;  /* 0x000000a6bb00720c */ /* 0x000fe20003fc6160 */
[----:B------:R-:W-:Y:S02]  /*45250*/  IMAD.IADD R157, R201, 0x1, R157 ;  /* 0x00000001c99d7824 */ /* 0x000fe400078e029d */
[----:B------:R-:W-:Y:S01]  /*45260*/  IMAD.MOV.U32 R163, RZ, RZ, RZ ;  /* 0x000000ffffa37224 */ /* 0x000fe200078e00ff */
[----:B------:R-:W-:Y:S01]  /*45270*/  ISETP.GE.U32.AND.EX P0, PT, R154, R155, PT, P0 ;  /* 0x0000009b9a00720c */ /* 0x000fe20003f06100 */
[----:B------:R-:W-:Y:S01]  /*45280*/  IMAD.WIDE.U32 R148, R81, R207, R146 ;  /* 0x000000cf51947225 */ /* 0x000fe200078e0092 */
[----:B------:R-:W-:-:S02]  /*45290*/  ISETP.GE.U32.AND.EX P5, PT, R157, R158, PT, P5 ;  /* 0x0000009e9d00720c */ /* 0x000fc40003fa6150 */
[----:B------:R-:W-:Y:S01]  /*452a0*/  SEL R159, RZ, 0x1, P6 ;  /* 0x00000001ff9f7807 */ /* 0x000fe20003000000 */
[----:B------:R-:W-:Y:S01]  /*452b0*/  IMAD.WIDE.U32 R150, R171, R78, RZ ;  /* 0x0000004eab967225 */ /* 0x000fe200078e00ff */
[----:B------:R-:W-:Y:S02]  /*452c0*/  ISETP.GE.U32.AND P2, PT, R148, R146, PT ;  /* 0x000000929400720c */ /* 0x000fe40003f46070 */
[----:B------:R-:W-:Y:S01]  /*452d0*/  SEL R146, RZ, 0x1, P0 ;  /* 0x00000001ff927807 */ /* 0x000fe20000000000 */
[----:B------:R-:W-:Y:S01]  /*452e0*/  IMAD.WIDE.U32 R162, R77, R171, R162 ;  /* 0x000000ab4da27225 */ /* 0x000fe200078e00a2 */
[----:B------:R-:W-:-:S03]  /*452f0*/  SEL R185, RZ, 0x1, P5 ;  /* 0x00000001ffb97807 */ /* 0x000fc60002800000 */
[----:B------:R-:W-:Y:S01]  /*45300*/  IMAD.MOV.U32 R155, RZ, RZ, RZ ;  /* 0x000000ffff9b7224 */ /* 0x000fe200078e00ff */
[----:B------:R-:W-:Y:S01]  /*45310*/  IADD3 R174, P5, P0, R159, R162, RZ ;  /* 0x000000a29fae7210 */ /* 0x000fe200078be0ff */
[C---:B------:R-:W-:Y:S01]  /*45320*/  IMAD.IADD R151, R195.reuse, 0x1, R151 ;  /* 0x00000001c3977824 */ /* 0x040fe200078e0297 */
[----:B------:R-:W-:Y:S01]  /*45330*/  SEL R159, RZ, 0x1, !P3 ;  /* 0x00000001ff9f7807 */ /* 0x000fe20005800000 */
[----:B------:R-:W-:Y:S02]  /*45340*/  IMAD.IADD R184, R195, 0x1, R163 ;  /* 0x00000001c3b87824 */ /* 0x000fe400078e02a3 */
[----:B------:R-:W-:-:S03]  /*45350*/  IMAD.WIDE.U32 R154, R79, R191, R154 ;  /* 0x000000bf4f9a7225 */ /* 0x000fc600078e009a */
[----:B------:R-:W-:Y:S01]  /*45360*/  IADD3.X R184, PT, PT, RZ, R184, R167, P5, P0 ;  /* 0x000000b8ffb87210 */ /* 0x000fe20002fe04a7 */
[----:B------:R-:W-:Y:S01]  /*45370*/  IMAD.WIDE.U32 R152, R79, R169, R150 ;  /* 0x000000a94f987225 */ /* 0x000fe200078e0096 */
[----:B------:R-:W-:Y:S02]  /*45380*/  IADD3 R159, P5, PT, R159, R196, RZ ;  /* 0x000000c49f9f7210 */ /* 0x000fe40007fbe0ff */
[----:B------:R-:W-:Y:S01]  /*45390*/  IADD3 R185, P3, P6, R185, R154, RZ ;  /* 0x0000009ab9b97210 */ /* 0x000fe20007e7e0ff */
[----:B------:R-:W-:Y:S01]  /*453a0*/  IMAD.IADD R183, R193, 0x1, R155 ;  /* 0x00000001c1b77824 */ /* 0x000fe200078e029b */
[----:B------:R-:W-:Y:S01]  /*453b0*/  ISETP.GT.U32.AND P0, PT, R196, R159, PT ;  /* 0x0000009fc400720c */ /* 0x000fe20003f04070 */
[----:B------:R-:W-:Y:S01]  /*453c0*/  IMAD.MOV.U32 R154, RZ, RZ, RZ ;  /* 0x000000ffff9a7224 */ /* 0x000fe200078e00ff */
[----:B------:R-:W-:Y:S01]  /*453d0*/  ISETP.GE.U32.AND P1, PT, R152, R150, PT ;  /* 0x000000969800720c */ /* 0x000fe20003f26070 */
[----:B------:R-:W-:Y:S01]  /*453e0*/  IMAD.MOV.U32 R155, RZ, RZ, R152 ;  /* 0x000000ffff9b7224 */ /* 0x000fe200078e0098 */
[----:B------:R-:W-:Y:S01]  /*453f0*/  IADD3.X R183, PT, PT, RZ, R183, R146, P3, P6 ;  /* 0x000000b7ffb77210 */ /* 0x000fe20001fec492 */
[----:B------:R-:W-:Y:S01]  /*45400*/  IMAD.X R163, RZ, RZ, R194, P5 ;  /* 0x000000ffffa37224 */ /* 0x000fe200028e06c2 */
[----:B------:R-:W-:Y:S01]  /*45410*/  ISETP.GE.U32.AND P5, PT, R192, R215, PT ;  /* 0x000000d7c000720c */ /* 0x000fe20003fa6070 */
[----:B------:R-:W-:Y:S01]  /*45420*/  IMAD.WIDE.U32 R154, R78, R169, R154 ;  /* 0x000000a94e9a7225 */ /* 0x000fe200078e009a */
[----:B------:R-:W-:-:S02]  /*45430*/  IADD3 R215, P6, PT, R159, R160, RZ ;  /* 0x000000a09fd77210 */ /* 0x000fc40007fde0ff */
[----:B------:R-:W-:Y:S01]  /*45440*/  ISETP.GT.U32.AND.EX P0, PT, R194, R163, PT, P0 ;  /* 0x000000a3c200720c */ /* 0x000fe20003f04100 */
[C---:B------:R-:W-:Y:S01]  /*45450*/  IMAD.IADD R150, R197.reuse, 0x1, R153 ;  /* 0x00000001c5967824 */ /* 0x040fe200078e0299 */
[----:B------:R-:W-:Y:S01]  /*45460*/  ISETP.GE.U32.AND P3, PT, R154, RZ, PT ;  /* 0x000000ff9a00720c */ /* 0x000fe20003f66070 */
[----:B------:R-:W-:Y:S01]  /*45470*/  IMAD.IADD R167, R197, 0x1, R155 ;  /* 0x00000001c5a77824 */ /* 0x000fe200078e029b */
[----:B------:R-:W-:Y:S01]  /*45480*/  ISETP.GE.U32.AND.EX P5, PT, R217, R186, PT, P5 ;  /* 0x000000bad900720c */ /* 0x000fe20003fa6150 */
[----:B------:R-:W-:Y:S01]  /*45490*/  IMAD.X R186, R163, 0x1, R189, P6 ;  /* 0x00000001a3ba7824 */ /* 0x000fe200030e06bd */
[----:B------:R-:W-:Y:S01]  /*454a0*/  ISETP.GE.U32.AND.EX P1, PT, R150, R151, PT, P1 ;  /* 0x000000979600720c */ /* 0x000fe20003f26110 */
[----:B------:R-:W-:Y:S01]  /*454b0*/  IMAD.MOV.U32 R151, RZ, RZ, RZ ;  /* 0x000000ffff977224 */ /* 0x000fe200078e00ff */
[----:B------:R-:W-:Y:S01]  /*454c0*/  SEL R146, R196, R159, P0 ;  /* 0x0000009fc4927207 */ /* 0x000fe20000000000 */
[----:B------:R-:W-:Y:S01]  /*454d0*/  IMAD.MOV.U32 R165, RZ, RZ, R148 ;  /* 0x000000ffffa57224 */ /* 0x000fe200078e0094 */
[----:B------:R-:W-:Y:S01]  /*454e0*/  ISETP.GE.U32.AND.EX P3, PT, R167, R152, PT, P3 ;  /* 0x00000098a700720c */ /* 0x000fe20003f66130 */
[----:B------:R-:W-:Y:S01]  /*454f0*/  IMAD.WIDE.U32 R150, R79, R171, R150 ;  /* 0x000000ab4f967225 */ /* 0x000fe200078e0096 */
[----:B------:R-:W-:-:S02]  /*45500*/  SEL R194, R194, R163, P0 ;  /* 0x000000a3c2c27207 */ /* 0x000fc40000000000 */
[----:B------:R-:W-:Y:S01]  /*45510*/  ISETP.GT.U32.AND P6, PT, R146, R215, PT ;  /* 0x000000d79200720c */ /* 0x000fe20003fc4070 */
[----:B------:R-:W-:Y:S01]  /*45520*/  IMAD.WIDE.U32 R152, R173, R80, RZ ;  /* 0x00000050ad987225 */ /* 0x000fe200078e00ff */
[----:B------:R-:W-:Y:S02]  /*45530*/  SEL R163, RZ, 0x1, P5 ;  /* 0x00000001ffa37807 */ /* 0x000fe40002800000 */
[----:B------:R-:W-:Y:S01]  /*45540*/  SEL R155, RZ, 0x1, P3 ;  /* 0x00000001ff9b7807 */ /* 0x000fe20001800000 */
[----:B------:R-:W-:Y:S01]  /*45550*/  IMAD.IADD R166, R195, 0x1, R151 ;  /* 0x00000001c3a67824 */ /* 0x000fe200078e0297 */
[----:B------:R-:W-:Y:S01]  /*45560*/  ISETP.GT.U32.AND.EX P6, PT, R194, R186, PT, P6 ;  /* 0x000000bac200720c */ /* 0x000fe20003fc4160 */
[----:B------:R-:W-:Y:S01]  /*45570*/  IMAD.IADD R153, R205, 0x1, R153 ;  /* 0x00000001cd997824 */ /* 0x000fe200078e0299 */
[----:B------:R-:W-:Y:S01]  /*45580*/  IADD3 R192, P5, PT, R163, R170, RZ ;  /* 0x000000aaa3c07210 */ /* 0x000fe20007fbe0ff */
[----:B------:R-:W-:Y:S01]  /*45590*/  IMAD.IADD R162, R213, 0x1, R149 ;  /* 0x00000001d5a27824 */ /* 0x000fe200078e0295 */
        /* <DEDUP_REMOVED lines=20> */
[----:B------:R-:W-:Y:S02]  /*456e0*/  IMAD.IADD R165, R213, 0x1, R165 ;  /* 0x00000001d5a57824 */ /* 0x000fe400078e02a5 */
[----:B------:R-:W-:Y:S01]  /*456f0*/  IMAD.IADD R151, R193, 0x1, R151 ;  /* 0x00000001c1977824 */ /* 0x000fe200078e0297 */
        /* <DEDUP_REMOVED lines=9> */
[----:B------:R-:W-:Y:S01]  /*45790*/  IMAD.IADD R150, R211, 0x1, R149 ;  /* 0x00000001d3967824 */ /* 0x000fe200078e0295 */
        /* <DEDUP_REMOVED lines=41> */
[----:B------:R-:W-:Y:S01]  /*45a30*/  IMAD.IADD R163, R205, 0x1, R159 ;  /* 0x00000001cda37824 */ /* 0x000fe200078e029f */
[----:B------:R-:W-:Y:S02]  /*45a40*/  SEL R153, RZ, 0x1, P2 ;  /* 0x00000001ff997807 */ /* 0x000fe40001000000 */
[----:B------:R-:W-:Y:S01]  /*45a50*/  ISETP.GE.U32.AND P3, PT, R148, R146, PT ;  /* 0x000000929400720c */ /* 0x000fe20003f66070 */
[----:B------:R-:W-:Y:S01]  /*45a60*/  IMAD.IADD R146, R213, 0x1, R149 ;  /* 0x00000001d5927824 */ /* 0x000fe200078e0295 */
[----:B------:R-:W-:Y:S02]  /*45a70*/  ISETP.GT.U32.AND.EX P6, PT, R168, R217, PT, P6 ;  /* 0x000000d9a800720c */ /* 0x000fe40003fc4160 */
[----:B------:R-:W-:Y:S02]  /*45a80*/  SEL R149, RZ, 0x1, !P5 ;  /* 0x00000001ff957807 */ /* 0x000fe40006800000 */
[----:B------:R-:W-:Y:S01]  /*45a90*/  IADD3 R158, P5, P2, R153, R158, RZ ;  /* 0x0000009e999e7210 */ /* 0x000fe20007abe0ff */
[----:B------:R-:W-:Y:S01]  /*45aa0*/  IMAD.MOV.U32 R153, RZ, RZ, R148 ;  /* 0x000000ffff997224 */ /* 0x000fe200078e0094 */
[----:B------:R-:W-:-:S02]  /*45ab0*/  SEL R150, RZ, 0x1, P1 ;  /* 0x00000001ff967807 */ /* 0x000fc40000800000 */
[----:B------:R-:W-:Y:S02]  /*45ac0*/  SEL R152, RZ, 0x1, !P6 ;  /* 0x00000001ff987807 */ /* 0x000fe40007000000 */
[----:B------:R-:W-:Y:S02]  /*45ad0*/  ISETP.GE.U32.AND.EX P3, PT, R146, R147, PT, P3 ;  /* 0x000000939200720c */ /* 0x000fe40003f66130 */
[----:B------:R-:W-:Y:S02]  /*45ae0*/  IADD3 R147, P6, PT, R149, R170, RZ ;  /* 0x000000aa95937210 */ /* 0x000fe40007fde0ff */
[----:B------:R-:W-:Y:S02]  /*45af0*/  IADD3.X R163, PT, PT, RZ, R163, R150, P5, P2 ;  /* 0x000000a3ffa37210 */ /* 0x000fe40002fe4496 */
[----:B------:R-:W-:Y:S01]  /*45b00*/  IADD3 R174, P1, PT, R219, R174, RZ ;  /* 0x000000aedbae7210 */ /* 0x000fe20007f3e0ff */
[----:B------:R-:W-:Y:S01]  /*45b10*/  IMAD.X R150, RZ, RZ, R189, P6 ;  /* 0x000000ffff967224 */ /* 0x000fe200030e06bd */
[----:B------:R-:W-:Y:S01]  /*45b20*/  IADD3 R149, P2, PT, R152, R185, RZ ;  /* 0x000000b998957210 */ /* 0x000fe20007f5e0ff */
[----:B------:R-:W-:Y:S01]  /*45b30*/  IMAD.MOV.U32 R152, RZ, RZ, RZ ;  /* 0x000000ffff987224 */ /* 0x000fe200078e00ff */
[----:B------:R-:W-:Y:S01]  /*45b40*/  IADD3 R185, P5, PT, R147, R162, RZ ;  /* 0x000000a293b97210 */ /* 0x000fe20007fbe0ff */
[----:B------:R-:W-:Y:S01]  /*45b50*/  IMAD.X R156, RZ, RZ, R184, P1 ;  /* 0x000000ffff9c7224 */ /* 0x000fe200008e06b8 */
[----:B------:R-:W-:Y:S01]  /*45b60*/  ISETP.GT.U32.AND P1, PT, R170, R147, PT ;  /* 0x00000093aa00720c */ /* 0x000fe20003f24070 */
[----:B------:R-:W-:Y:S01]  /*45b70*/  IMAD.X R183, RZ, RZ, R183, P2 ;  /* 0x000000ffffb77224 */ /* 0x000fe200010e06b7 */
[----:B------:R-:W-:Y:S01]  /*45b80*/  IADD3 R184, P2, PT, R149, R174, RZ ;  /* 0x000000ae95b87210 */ /* 0x000fe20007f5e0ff */
[----:B------:R-:W-:Y:S01]  /*45b90*/  IMAD.X R168, R150, 0x1, R187, P5 ;  /* 0x0000000196a87824 */ /* 0x000fe200028e06bb */
[----:B------:R-:W-:Y:S01]  /*45ba0*/  ISETP.GT.U32.AND.EX P1, PT, R189, R150, PT, P1 ;  /* 0x00000096bd00720c */ /* 0x000fe20003f24110 */
[----:B------:R-:W-:Y:S01]  /*45bb0*/  IMAD.WIDE.U32 R152, R82, R207, R152 ;  /* 0x000000cf52987225 */ /* 0x000fe200078e0098 */
[----:B------:R-:W-:-:S02]  /*45bc0*/  ISETP.GE.U32.AND P6, PT, R184, R174, PT ;  /* 0x000000aeb800720c */ /* 0x000fc40003fc6070 */
[----:B------:R-:W-:Y:S01]  /*45bd0*/  ISETP.NE.U32.AND P5, PT, R149, RZ, PT ;  /* 0x000000ff9500720c */ /* 0x000fe20003fa5070 */
[----:B------:R-:W-:Y:S01]  /*45be0*/  IMAD.X R215, R183, 0x1, R156, P2 ;  /* 0x00000001b7d77824 */ /* 0x000fe200010e069c */
[----:B------:R-:W-:Y:S01]  /*45bf0*/  SEL R147, R170, R147, P1 ;  /* 0x00000093aa937207 */ /* 0x000fe20000800000 */
[----:B------:R-:W-:Y:S01]  /*45c00*/  IMAD.IADD R159, R213, 0x1, R153 ;  /* 0x00000001d59f7824 */ /* 0x000fe200078e0299 */
[----:B------:R-:W-:Y:S02]  /*45c10*/  SEL R150, R189, R150, P1 ;  /* 0x00000096bd967207 */ /* 0x000fe40000800000 */
[----:B------:R-:W-:Y:S02]  /*45c20*/  ISETP.GE.U32.AND.EX P6, PT, R215, R156, PT, P6 ;  /* 0x0000009cd700720c */ /* 0x000fe40003fc6160 */
[----:B------:R-:W-:Y:S01]  /*45c30*/  ISETP.GT.U32.AND P1, PT, R147, R185, PT ;  /* 0x000000b99300720c */ /* 0x000fe20003f24070 */
[----:B------:R-:W-:Y:S01]  /*45c40*/  IMAD.MOV.U32 R147, RZ, RZ, RZ ;  /* 0x000000ffff937224 */ /* 0x000fe200078e00ff */
[----:B------:R-:W-:-:S02]  /*45c50*/  ISETP.NE.AND.EX P5, PT, R183, RZ, !P6, P5 ;  /* 0x000000ffb700720c */ /* 0x000fc400077a5350 */
[----:B------:R-:W-:Y:S01]  /*45c60*/  ISETP.GT.U32.AND.EX P1, PT, R150, R168, PT, P1 ;  /* 0x000000a89600720c */ /* 0x000fe20003f24110 */
[----:B------:R-:W-:Y:S01]  /*45c70*/  IMAD.WIDE.U32 R146, R83, R203, R146 ;  /* 0x000000cb53927225 */ /* 0x000fe200078e0092 */
[----:B------:R-:W-:Y:S02]  /*45c80*/  SEL R187, RZ, 0x1, !P5 ;  /* 0x00000001ffbb7807 */ /* 0x000fe40006800000 */
[----:B------:R-:W-:Y:S01]  /*45c90*/  ISETP.GE.U32.AND P2, PT, R152, RZ, PT ;  /* 0x000000ff9800720c */ /* 0x000fe20003f46070 */
[----:B------:R-:W-:Y:S01]  /*45ca0*/  IMAD.IADD R156, R211, 0x1, R147 ;  /* 0x00000001d39c7824 */ /* 0x000fe200078e0293 */
[----:B------:R-:W-:Y:S01]  /*45cb0*/  IADD3 R187, P6, PT, R187, R184, RZ ;  /* 0x000000b8bbbb7210 */ /* 0x000fe20007fde0ff */
[----:B------:R-:W-:Y:S01]  /*45cc0*/  IMAD.IADD R150, R201, 0x1, R161 ;  /* 0x00000001c9967824 */ /* 0x000fe200078e02a1 */
[----:B------:R-:W-:Y:S02]  /*45cd0*/  SEL R147, RZ, 0x1, !P1 ;  /* 0x00000001ff937807 */ /* 0x000fe40004800000 */
        /* <DEDUP_REMOVED lines=10> */
[----:B------:R-:W-:Y:S01]  /*45d80*/  IMAD.IADD R149, R205, 0x1, R149 ;  /* 0x00000001cd957824 */ /* 0x000fe200078e0295 */
        /* <DEDUP_REMOVED lines=10> */
[----:B------:R-:W-:Y:S01]  /*45e30*/  IMAD.IADD R148, R209, 0x1, R147 ;  /* 0x00000001d1947824 */ /* 0x000fe200078e0293 */
        /* <DEDUP_REMOVED lines=10> */
[----:B------:R-:W-:Y:S01]  /*45ee0*/  IMAD.IADD R147, R201, 0x1, R153 ;  /* 0x00000001c9937824 */ /* 0x000fe200078e0299 */
        /* <DEDUP_REMOVED lines=18> */
[----:B------:R-:W-:Y:S01]  /*46010*/  IMAD.IADD R158, R209, 0x1, R153 ;  /* 0x00000001d19e7824 */ /* 0x000fe200078e0299 */
        /* <DEDUP_REMOVED lines=18> */
[----:B------:R-:W-:Y:S01]  /*46140*/  IMAD.IADD R150, R193, 0x1, R151 ;  /* 0x00000001c1967824 */ /* 0x000fe200078e0297 */
        /* <DEDUP_REMOVED lines=18> */
[----:B------:R-:W-:Y:S01]  /*46270*/  IMAD.IADD R153, R195, 0x1, R153 ;  /* 0x00000001c3997824 */ /* 0x000fe200078e0299 */
        /* <DEDUP_REMOVED lines=14> */
[----:B------:R-:W-:Y:S01]  /*46360*/  IMAD.IADD R150, R205, 0x1, R149 ;  /* 0x00000001cd967824 */ /* 0x000fe200078e0295 */
[----:B------:R-:W-:Y:S01]  /*46370*/  IADD3 R149, P2, P5, R151, R148, RZ ;  /* 0x0000009497957210 */ /* 0x000fe20007d5e0ff */
[----:B------:R-:W-:Y:S01]  /*46380*/  IMAD.WIDE.U32 R154, R80, R169, R154 ;  /* 0x000000a9509a7225 */ /* 0x000fe200078e009a */
[----:B------:R-:W-:-:S02]  /*46390*/  SEL R151, RZ, 0x1, P1 ;  /* 0x00000001ff977807 */ /* 0x000fc40000800000 */
[----:B------:R-:W-:Y:S01]  /*463a0*/  SEL R148, RZ, 0x1, !P0 ;  /* 0x00000001ff947807 */ /* 0x000fe20004000000 */
[----:B------:R-:W-:Y:S01]  /*463b0*/  IMAD.IADD R168, R197, 0x1, R155 ;  /* 0x00000001c5a87824 */ /* 0x000fe200078e029b */
[----:B------:R-:W-:Y:S01]  /*463c0*/  IADD3 R163, P0, PT, R163, R170, RZ ;  /* 0x000000aaa3a37210 */ /* 0x000fe20007f1e0ff */
[----:B------:R-:W-:Y:S01]  /*463d0*/  IMAD.WIDE.U32 R146, R191, R82, RZ ;  /* 0x00000052bf927225 */ /* 0x000fe200078e00ff */
[----:B------:R-:W-:Y:S02]  /*463e0*/  IADD3.X R150, PT, PT, RZ, R150, R151, P2, P5 ;  /* 0x00000096ff967210 */ /* 0x000fe400017ea497 */
[----:B------:R-:W-:Y:S01]  /*463f0*/  IADD3 R148, P2, PT, R148, R149, RZ ;  /* 0x0000009594947210 */ /* 0x000fe20007f5e0ff */
[----:B------:R-:W-:Y:S01]  /*46400*/  IMAD.X R167, RZ, RZ, R172, P0 ;  /* 0x000000ffffa77224 */ /* 0x000fe200000e06ac */
[----:B------:R-:W-:Y:S01]  /*46410*/  IADD3 R155, P1, PT, R163, R154, RZ ;  /* 0x0000009aa39b7210 */ /* 0x000fe20007f3e0ff */
[----:B------:R-:W-:Y:S01]  /*46420*/  IMAD.IADD R147, R193, 0x1, R147 ;  /* 0x00000001c1937824 */ /* 0x000fe200078e0293 */
        /* <DEDUP_REMOVED lines=9> */
[----:B------:R-:W-:Y:S02]  /*464c0*/  IMAD.IADD R146, R201, 0x1, R151 ;  /* 0x00000001c9927824 */ /* 0x000fe400078e0297 */
[----:B------:R-:W-:Y:S01]  /*464d0*/  IMAD.MOV.U32 R148, RZ, RZ, RZ ;  /* 0x000000ffff947224 */ /* 0x000fe200078e00ff */
[----:B------:R-:W-:Y:S01]  /*464e0*/  ISETP.GE.U32.AND.EX P2, PT, R166, R183, PT, P2 ;  /* 0x000000b7a600720c */ /* 0x000fe20003f46120 */
[----:B------:R-:W-:Y:S01]  /*464f0*/  IMAD.IADD R152, R197, 0x1, R157 ;  /* 0x00000001c5987824 */ /* 0x000fe200078e029d */
        /* <DEDUP_REMOVED lines=12> */
[----:B------:R-:W-:Y:S01]  /*465c0*/  IMAD.IADD R167, R201, 0x1, R149 ;  /* 0x00000001c9a77824 */ /* 0x000fe200078e0295 */
        /* <DEDUP_REMOVED lines=16> */
[----:B------:R-:W-:Y:S01]  /*466d0*/  IMAD.IADD R153, R195, 0x1, R153 ;  /* 0x00000001c3997824 */ /* 0x000fe200078e0299 */
[----:B------:R-:W-:Y:S01]  /*466e0*/  SEL R156, RZ, 0x1, P1 ;  /* 0x00000001ff9c7807 */ /* 0x000fe20000800000 */
[----:B------:R-:W-:Y:S01]  /*466f0*/  IMAD.WIDE.U32 R146, R83, R191, R146 ;  /* 0x000000bf53927225 */ /* 0x000fe200078e0092 */
[----:B------:R-:W-:-:S02]  /*46700*/  IADD3 R152, P1, P3, R149, R152, RZ ;  /* 0x0000009895987210 */ /* 0x000fc40007b3e0ff */
[----:B------:R-:W-:Y:S01]  /*46710*/  ISETP.GT.U32.AND.EX P6, PT, R154, R183, PT, P6 ;  /* 0x000000b79a00720c */ /* 0x000fe20003fc4160 */
[----:B------:R-:W-:Y:S01]  /*46720*/  IMAD.IADD R148, R193, 0x1, R147 ;  /* 0x00000001c1947824 */ /* 0x000fe200078e0293 */
        /* <DEDUP_REMOVED lines=103> */
.L_x_234:
[----:B------:R-:W-:Y:S05]  /*46da0*/  BSYNC.RELIABLE B11 ;  /* 0x00000000000b7941 */ /* 0x000fea0003800100 */
.L_x_233:
        /* <DEDUP_REMOVED lines=38> */
.L_x_235:
[----:B------:R-:W-:Y:S05]  /*47010*/  BSYNC.RECONVERGENT B9 ;  /* 0x0000000000097941 */ /* 0x000fea0003800200 */
.L_x_232:
        /* <DEDUP_REMOVED lines=26> */
[----:B------:R-:W-:Y:S01]  /*471c0*/  ISETP.GE.U32.AND P1, PT, R144, R159, PT ;  /* 0x0000009f9000720c */ /* 0x000fe20003f26070 */
[----:B------:R-:W-:Y:S01]  /*471d0*/  IMAD R147, R183, 0x3d1, RZ ;  /* 0x000003d1b7937824 */ /* 0x000fe200078e02ff */
[----:B------:R-:W-:Y:S01]  /*471e0*/  IADD3 R144, P3, PT, R189, R144, RZ ;  /* 0x00000090bd907210 */ /* 0x000fe20007f7e0ff */
[----:B------:R-:W-:Y:S01]  /*471f0*/  VIADD R155, R149, UR4 ;  /* 0x00000004959b7c36 */ /* 0x000fe20008000000 */
[----:B------:R-:W-:Y:S01]  /*47200*/  ISETP.GE.U32.AND.EX P5, PT, R161, R160, PT, P2 ;  /* 0x000000a0a100720c */ /* 0x000fe20003fa6120 */
[----:B------:R-:W-:Y:S01]  /*47210*/  IMAD.WIDE.U32 R148, R156, 0x3d1, R146 ;  /* 0x000003d19c947825 */ /* 0x000fe200078e0092 */
[----:B------:R-:W-:-:S02]  /*47220*/  ISETP.GE.U32.AND.EX P0, PT, R150, R151, PT, P0 ;  /* 0x000000979600720c */ /* 0x000fc40003f06100 */
[----:B------:R-:W-:Y:S01]  /*47230*/  ISETP.GE.U32.AND.EX P2, PT, R152, R153, PT, P1 ;  /* 0x000000999800720c */ /* 0x000fe20003f46110 */
[----:B------:R-:W-:Y:S01]  /*47240*/  IMAD.X R152, R215, 0x1, R152, P3 ;  /* 0x00000001d7987824 */ /* 0x000fe200018e0698 */
[----:B------:R-:W-:Y:S01]  /*47250*/  ISETP.GT.U32.AND P1, PT, R189, R144, PT ;  /* 0x00000090bd00720c */ /* 0x000fe20003f24070 */
[----:B------:R-:W-:Y:S01]  /*47260*/  VIADD R156, R149, UR4 ;  /* 0x00000004959c7c36 */ /* 0x000fe20008000000 */
[----:B------:R-:W-:Y:S01]  /*47270*/  SEL R154, RZ, 0x1, P0 ;  /* 0x00000001ff9a7807 */ /* 0x000fe20000000000 */
[----:B------:R-:W-:Y:S01]  /*47280*/  IMAD.WIDE.U32 R150, R183, 0x3d1, RZ ;  /* 0x000003d1b7967825 */ /* 0x000fe200078e00ff */
[----:B------:R-:W-:Y:S02]  /*47290*/  SEL R146, RZ, 0x1, P2 ;  /* 0x00000001ff927807 */ /* 0x000fe40001000000 */
        /* <DEDUP_REMOVED lines=12> */
[C---:B------:R-:W-:Y:S02]  /*47360*/  IADD3 R144, P3, PT, R185.reuse, R153, RZ ;  /* 0x00000099b9907210 */ /* 0x040fe40007f7e0ff */
        /* <DEDUP_REMOVED lines=10> */
[----:B------:R-:W-:Y:S01]  /*47410*/  SEL R140, R185, R144, P0 ;  /* 0x00000090b98c7207 */ /* 0x000fe20000000000 */
[----:B------:R-:W-:Y:S01]  /*47420*/  IMAD.WIDE.U32 R148, RZ, R157, R148 ;  /* 0x0000009dff947225 */ /* 0x000fe200078e0094 */
[----:B------:R-:W-:Y:S02]  /*47430*/  ISETP.GE.U32.AND.EX P2, PT, R156, R147, PT, P1 ;  /* 0x000000939c00720c */ /* 0x000fe40003f46110 */
[----:B------:R-:W-:Y:S01]  /*47440*/  ISETP.GE.U32.AND.EX P3, PT, R152, R155, PT, P3 ;  /* 0x0000009b9800720c */ /* 0x000fe20003f66130 */
[----:B------:R-:W-:Y:S01]  /*47450*/  IMAD.X R183, RZ, RZ, R146, P5 ;  /* 0x000000ffffb77224 */ /* 0x000fe200028e0692 */
[----:B------:R-:W-:Y:S01]  /*47460*/  ISETP.GT.U32.AND P1, PT, R140, R153, PT ;  /* 0x000000998c00720c */ /* 0x000fe20003f24070 */
[----:B------:R-:W-:Y:S01]  /*47470*/  IMAD R157, R157, 0x3d1, R149 ;  /* 0x000003d19d9d7824 */ /* 0x000fe200078e0295 */
[----:B------:R-:W-:-:S02]  /*47480*/  SEL R147, RZ, 0x1, P2 ;  /* 0x00000001ff937807 */ /* 0x000fc40001000000 */
[----:B------:R-:W-:Y:S02]  /*47490*/  SEL R140, RZ, 0x1, P3 ;  /* 0x00000001ff8c7807 */ /* 0x000fe40001800000 */
        /* <DEDUP_REMOVED lines=38> */
.L_x_238:
[----:B------:R-:W-:Y:S05]  /*47700*/  BSYNC.RELIABLE B11 ;  /* 0x00000000000b7941 */ /* 0x000fea0003800100 */
.L_x_237:
        /* <DEDUP_REMOVED lines=38> */
.L_x_239:
[----:B------:R-:W-:Y:S05]  /*47970*/  BSYNC.RECONVERGENT B9 ;  /* 0x0000000000097941 */ /* 0x000fea0003800200 */
.L_x_236:
        /* <DEDUP_REMOVED lines=45> */
.L_x_242:
[----:B------:R-:W-:Y:S05]  /*47c50*/  BSYNC.RELIABLE B11 ;  /* 0x00000000000b7941 */ /* 0x000fea0003800100 */
.L_x_241:
        /* <DEDUP_REMOVED lines=38> */
.L_x_243:
[----:B------:R-:W-:Y:S05]  /*47ec0*/  BSYNC.RECONVERGENT B9 ;  /* 0x0000000000097941 */ /* 0x000fea0003800200 */
.L_x_240:
        /* <DEDUP_REMOVED lines=45> */
.L_x_246:
[----:B------:R-:W-:Y:S05]  /*481a0*/  BSYNC.RELIABLE B11 ;  /* 0x00000000000b7941 */ /* 0x000fea0003800100 */
.L_x_245:
        /* <DEDUP_REMOVED lines=38> */
.L_x_247:
[----:B------:R-:W-:Y:S05]  /*48410*/  BSYNC.RECONVERGENT B9 ;  /* 0x0000000000097941 */ /* 0x000fea0003800200 */
.L_x_244:
[-C--:B------:R-:W-:Y:S01]  /*48420*/  IMAD.WIDE.U32 R154, R203, R207.reuse, RZ ;  /* 0x000000cfcb9a7225 */ /* 0x080fe200078e00ff */
[----:B------:R-:W-:Y:S04]  /*48430*/  BSSY.RECONVERGENT B9, `(.L_x_248) ;  /* 0x000020f000097945 */ /* 0x000fe80003800200 */
[----:B------:R-:W-:Y:S01]  /*48440*/  BSSY.RELIABLE B11, `(.L_x_249) ;  /* 0x00001e70000b7945 */ /* 0x000fe20003800100 */
[----:B------:R-:W-:Y:S02]  /*48450*/  IMAD.SHL.U32 R153, R154, 0x2, RZ ;  /* 0x000000029a997824 */ /* 0x000fe400078e00ff */
[----:B------:R-:W-:Y:S02]  /*48460*/  IMAD.MOV.U32 R152, RZ, RZ, RZ ;  /* 0x000000ffff987224 */ /* 0x000fe400078e00ff */
[----:B------:R-:W-:-:S04]  /*48470*/  IMAD.WIDE.U32 R150, R173, R207, RZ ;  /* 0x000000cfad967225 */ /* 0x000fc800078e00ff */
[----:B------:R-:W-:-:S04]  /*48480*/  IMAD.WIDE.U32 R148, R199, R203, RZ ;  /* 0x000000cbc7947225 */ /* 0x000fc800078e00ff */
[----:B------:R-:W-:Y:S01]  /*48490*/  IMAD.WIDE.U32 R166, R207, R207, R152 ;  /* 0x000000cfcfa67225 */ /* 0x000fe200078e0098 */
[----:B------:R-:W-:-:S03]  /*484a0*/  IADD3 R147, P3, PT, R150, R148, RZ ;  /* 0x0000009496937210 */ /* 0x000fc60007f7e0ff */
[----:B------:R-:W-:Y:S01]  /*484b0*/  IMAD.IADD R140, R205, 0x1, R151 ;  /* 0x00000001cd8c7824 */ /* 0x000fe200078e0297 */
[----:B------:R-:W-:Y:S01]  /*484c0*/  ISETP.GE.U32.AND P0, PT, R166, RZ, PT ;  /* 0x000000ffa600720c */ /* 0x000fe20003f06070 */
[----:B------:R-:W-:Y:S01]  /*484d0*/  IMAD.IADD R157, R211, 0x1, R155 ;  /* 0x00000001d39d7824 */ /* 0x000fe200078e029b */
[----:B------:R-:W-:Y:S01]  /*484e0*/  ISETP.GE.U32.AND P2, PT, R147, R150, PT ;  /* 0x000000969300720c */ /* 0x000fe20003f46070 */
[----:B------:R-:W-:Y:S01]  /*484f0*/  IMAD.IADD R167, R213, 0x1, R167 ;  /* 0x00000001d5a77824 */ /* 0x000fe200078e02a7 */
[----:B------:R-:W-:Y:S01]  /*48500*/  ISETP.GE.U32.AND P1, PT, R147, R148, PT ;  /* 0x000000949300720c */ /* 0x000fe20003f26070 */
[----:B------:R-:W-:Y:S01]  /*48510*/  IMAD.IADD R151, R209, 0x1, R149 ;  /* 0x00000001d1977824 */ /* 0x000fe200078e0295 */
[----:B------:R-:W-:Y:S01]  /*48520*/  SHF.R.U64 R154, R154, 0x1f, R157 ;  /* 0x0000001f9a9a7819 */ /* 0x000fe2000000129d */
[----:B------:R-:W-:Y:S01]  /*48530*/  IMAD.MOV.U32 R146, RZ, RZ, RZ ;  /* 0x000000ffff927224 */ /* 0x000fe200078e00ff */
[----:B------:R-:W-:Y:S01]  /*48540*/  ISETP.GE.U32.AND.EX P0, PT, R167, R153, PT, P0 ;  /* 0x00000099a700720c */ /* 0x000fe20003f06100 */
[----:B------:R-:W-:-:S02]  /*48550*/  IMAD.X R150, R151, 0x1, R140, P3 ;  /* 0x0000000197967824 */ /* 0x000fc400018e068c */
[----:B------:R-:W-:Y:S01]  /*48560*/  IMAD.MOV.U32 R155, RZ, RZ, RZ ;  /* 0x000000ffff9b7224 */ /* 0x000fe200078e00ff */
[----:B------:R-:W-:Y:S01]  /*48570*/  SEL R153, RZ, 0x1, P0 ;  /* 0x00000001ff997807 */ /* 0x000fe20000000000 */
[----:B------:R-:W-:Y:S01]  /*48580*/  IMAD.WIDE.U32 R148, R207, R199, R146 ;  /* 0x000000c7cf947225 */ /* 0x000fe200078e0092 */
[----:B------:R-:W-:Y:S02]  /*48590*/  ISETP.GE.U32.AND.EX P0, PT, R150, R140, PT, P2 ;  /* 0x0000008c9600720c */ /* 0x000fe40003f06120 */
[----:B------:R-:W-:Y:S01]  /*485a0*/  SHF.R.U32.HI R140, RZ, 0x1f, R157 ;  /* 0x0000001fff8c7819 */ /* 0x000fe2000001169d */
[----:B------:R-:W-:Y:S01]  /*485b0*/  IMAD.WIDE.U32 R154, R203, R203, R154 ;  /* 0x000000cbcb9a7225 */ /* 0x000fe200078e009a */
[----:B------:R-:W-:Y:S02]  /*485c0*/  ISETP.GE.U32.AND P2, PT, R148, RZ, PT ;  /* 0x000000ff9400720c */ /* 0x000fe40003f46070 */
[----:B------:R-:W-:Y:S01]  /*485d0*/  ISETP.GE.U32.AND.EX P1, PT, R150, R151, PT, P1 ;  /* 0x000000979600720c */ /* 0x000fe20003f26110 */
[----:B------:R-:W-:Y:S01]  /*485e0*/  IMAD.IADD R144, R211, 0x1, R155 ;  /* 0x00000001d3907824 */ /* 0x000fe200078e029b */
[----:B------:R-:W-:Y:S01]  /*485f0*/  IADD3 R154, P6, P3, R153, R154, RZ ;  /* 0x0000009a999a7210 */ /* 0x000fe20007bde0ff */
[----:B------:R-:W-:Y:S01]  /*48600*/  IMAD.IADD R146, R209, 0x1, R149 ;  /* 0x00000001d1927824 */ /* 0x000fe200078e0295 */
[----:B------:R-:W-:Y:S01]  /*48610*/  LOP3.LUT R149, R140, 0x1, RZ, 0xc0, !PT ;  /* 0x000000018c957812 */ /* 0x000fe200078ec0ff */
[----:B------:R-:W-:Y:S01]  /*48620*/  IMAD.WIDE.U32 R158, R175, R203, RZ ;  /* 0x000000cbaf9e7225 */ /* 0x000fe200078e00ff */
[----:B------:R-:W-:-:S02]  /*48630*/  IADD3 R153, P5, PT, R154, R148, RZ ;  /* 0x000000949a997210 */ /* 0x000fc40007fbe0ff */
[----:B------:R-:W-:Y:S01]  /*48640*/  IADD3.X R144, PT, PT, RZ, R144, R149, P6, P3 ;  /* 0x00000090ff907210 */ /* 0x000fe200037e6495 */
[----:B------:R-:W-:Y:S01]  /*48650*/  IMAD.MOV.U32 R151, RZ, RZ, RZ ;  /* 0x000000ffff977224 */ /* 0x000fe200078e00ff */
[----:B------:R-:W-:Y:S01]  /*48660*/  IADD3 R140, P6, PT, R153, R148, RZ ;  /* 0x00000094998c7210 */ /* 0x000fe20007fde0ff */
[----:B------:R-:W-:Y:S01]  /*48670*/  IMAD.WIDE.U32 R148, R191, R207, RZ ;  /* 0x000000cfbf947225 */ /* 0x000fe200078e00ff */
[C---:B------:R-:W-:Y:S02]  /*48680*/  ISETP.GE.U32.AND.EX P2, PT, R146.reuse, R147, PT, P2 ;  /* 0x000000939200720c */ /* 0x040fe40003f46120 */
[----:B------:R-:W-:Y:S01]  /*48690*/  ISETP.GE.U32.AND P3, PT, R153, R154, PT ;  /* 0x0000009a9900720c */ /* 0x000fe20003f66070 */
[----:B------:R-:W-:Y:S01]  /*486a0*/  IMAD.X R155, R146, 0x1, R144, P5 ;  /* 0x00000001929b7824 */ /* 0x000fe200028e0690 */
[----:B------:R-:W-:Y:S01]  /*486b0*/  SEL R170, RZ, 0x1, P0 ;  /* 0x00000001ffaa7807 */ /* 0x000fe20000000000 */
[----:B------:R-:W-:Y:S01]  /*486c0*/  IMAD.WIDE.U32 R150, R203, R173, R150 ;  /* 0x000000adcb967225 */ /* 0x000fe200078e0096 */
[----:B------:R-:W-:-:S02]  /*486d0*/  ISETP.GE.U32.AND P0, PT, R140, R153, PT ;  /* 0x000000998c00720c */ /* 0x000fc40003f06070 */
[----:B------:R-:W-:Y:S01]  /*486e0*/  SEL R153, RZ, 0x1, P2 ;  /* 0x00000001ff997807 */ /* 0x000fe20001000000 */
[C---:B------:R-:W-:Y:S01]  /*486f0*/  IMAD.X R142, R155.reuse, 0x1, R146, P6 ;  /* 0x000000019b8e7824 */ /* 0x040fe200030e0692 */
[----:B------:R-:W-:Y:S01]  /*48700*/  IADD3 R147, P2, PT, R148, R158, RZ ;  /* 0x0000009e94937210 */ /* 0x000fe20007f5e0ff */
[----:B------:R-:W-:Y:S01]  /*48710*/  IMAD.MOV.U32 R146, RZ, RZ, RZ ;  /* 0x000000ffff927224 */ /* 0x000fe200078e00ff */
[----:B------:R-:W-:Y:S01]  /*48720*/  ISETP.GE.U32.AND.EX P3, PT, R155, R144, PT, P3 ;  /* 0x000000909b00720c */ /* 0x000fe20003f66130 */
[----:B------:R-:W-:Y:S01]  /*48730*/  IMAD.IADD R157, R205, 0x1, R151 ;  /* 0x00000001cd9d7824 */ /* 0x000fe200078e0297 */
[----:B------:R-:W-:Y:S01]  /*48740*/  ISETP.GE.U32.AND.EX P0, PT, R142, R155, PT, P0 ;  /* 0x0000009b8e00720c */ /* 0x000fe20003f06100 */
[----:B------:R-:W-:Y:S01]  /*48750*/  IMAD.IADD R160, R193, 0x1, R149 ;  /* 0x00000001c1a07824 */ /* 0x000fe200078e0295 */
[----:B------:R-:W-:Y:S01]  /*48760*/  IADD3 R151, P6, P5, R153, R150, RZ ;  /* 0x0000009699977210 */ /* 0x000fe20007dde0ff */
[----:B------:R-:W-:Y:S01]  /*48770*/  IMAD.WIDE.U32 R152, R207, R175, R146 ;  /* 0x000000afcf987225 */ /* 0x000fe200078e0092 */
[----:B------:R-:W-:-:S02]  /*48780*/  SEL R162, RZ, 0x1, P3 ;  /* 0x00000001ffa27807 */ /* 0x000fc40001800000 */
[----:B------:R-:W-:Y:S01]  /*48790*/  SEL R150, RZ, 0x1, P1 ;  /* 0x00000001ff967807 */ /* 0x000fe20000800000 */
[C---:B------:R-:W-:Y:S01]  /*487a0*/  IMAD.IADD R211, R201.reuse, 0x1, R153 ;  /* 0x00000001c9d37824 */ /* 0x040fe200078e0299 */
[----:B------:R-:W-:Y:S01]  /*487b0*/  SEL R146, RZ, 0x1, P0 ;  /* 0x00000001ff927807 */ /* 0x000fe20000000000 */
[----:B------:R-:W-:Y:S01]  /*487c0*/  IMAD.IADD R217, R201, 0x1, R159 ;  /* 0x00000001c9d97824 */ /* 0x000fe200078e029f */
[----:B------:R-:W-:Y:S01]  /*487d0*/  IADD3.X R170, PT, PT, RZ, R157, R170, P6, P5 ;  /* 0x0000009dffaa7210 */ /* 0x000fe200037ea4aa */
[----:B------:R-:W-:Y:S01]  /*487e0*/  IMAD.WIDE.U32 R164, R169, R203, RZ ;  /* 0x000000cba9a47225 */ /* 0x000fe200078e00ff */
[----:B------:R-:W-:Y:S02]  /*487f0*/  IADD3 R162, P0, PT, R162, R151, RZ ;  /* 0x00000097a2a27210 */ /* 0x000fe40007f1e0ff */
[----:B------:R-:W-:Y:S01]  /*48800*/  IADD3.X R150, PT, PT, RZ, R157, R150, P6, P5 ;  /* 0x0000009dff967210 */ /* 0x000fe200037ea496 */
[----:B------:R-:W-:Y:S01]  /*48810*/  IMAD.WIDE.U32 R156, R173, R199, RZ ;  /* 0x000000c7ad9c7225 */ /* 0x000fe200078e00ff */
[----:B------:R-:W-:-:S02]  /*48820*/  IADD3 R146, P3, PT, R146, R151, RZ ;  /* 0x0000009792927210 */ /* 0x000fc40007f7e0ff */
[----:B------:R-:W-:Y:S01]  /*48830*/  IADD3 R161, P1, PT, R162, R152, RZ ;  /* 0x00000098a2a17210 */ /* 0x000fe20007f3e0ff */
[----:B------:R-:W-:Y:S02]  /*48840*/  IMAD.X R170, RZ, RZ, R170, P0 ;  /* 0x000000ffffaa7224 */ /* 0x000fe400000e06aa */
[----:B------:R-:W-:Y:S01]  /*48850*/  IMAD.X R150, RZ, RZ, R150, P3 ;  /* 0x000000ffff967224 */ /* 0x000fe200018e0696 */
[CC--:B------:R-:W-:Y:S01]  /*48860*/  IADD3 R144, P3, PT, R146.reuse, R161.reuse, RZ ;  /* 0x000000a192907210 */ /* 0x0c0fe20007f7e0ff */
[----:B------:R-:W-:Y:S01]  /*48870*/  IMAD.X R168, R211, 0x1, R170, P1 ;  /* 0x00000001d3a87824 */ /* 0x000fe200008e06aa */
[----:B------:R-:W-:Y:S01]  /*48880*/  ISETP.NE.U32.AND P1, PT, R146, RZ, PT ;  /* 0x000000ff9200720c */ /* 0x000fe20003f25070 */
[----:B------:R-:W-:Y:S01]  /*48890*/  IMAD.SHL.U32 R151, R156, 0x2, RZ ;  /* 0x000000029c977824 */ /* 0x000fe200078e00ff */
[----:B------:R-:W-:Y:S01]  /*488a0*/  ISETP.GE.U32.AND P0, PT, R144, R161, PT ;  /* 0x000000a19000720c */ /* 0x000fe20003f06070 */
[----:B------:R-:W-:Y:S01]  /*488b0*/  IMAD.X R153, R150, 0x1, R168, P3 ;  /* 0x0000000196997824 */ /* 0x000fe200018e06a8 */
[----:B------:R-:W-:Y:S01]  /*488c0*/  ISETP.GE.U32.AND P5, PT, R161, R162, PT ;  /* 0x000000a2a100720c */ /* 0x000fe20003fa6070 */
[----:B------:R-:W-:-:S02]  /*488d0*/  IMAD.IADD R159, R205, 0x1, R157 ;  /* 0x00000001cd9f7824 */ /* 0x000fc400078e029d */
[----:B------:R-:W-:Y:S01]  /*488e0*/  IMAD.IADD R165, R197, 0x1, R165 ;  /* 0x00000001c5a57824 */ /* 0x000fe200078e02a5 */
[----:B------:R-:W-:Y:S02]  /*488f0*/  ISETP.GE.U32.AND.EX P0, PT, R153, R168, PT, P0 ;  /* 0x000000a89900720c */ /* 0x000fe40003f06100 */
[----:B------:R-:W-:Y:S02]  /*48900*/  SHF.R.U64 R146, R156, 0x1f, R159 ;  /* 0x0000001f9c927819 */ /* 0x000fe4000000129f */
[----:B------:R-:W-:Y:S01]  /*48910*/  ISETP.NE.AND.EX P0, PT, R150, RZ, !P0, P1 ;  /* 0x000000ff9600720c */ /* 0x000fe20004705310 */
[----:B------:R-:W-:Y:S01]  /*48920*/  IMAD.MOV.U32 R150, RZ, RZ, RZ ;  /* 0x000000ffff967224 */ /* 0x000fe200078e00ff */
[----:B------:R-:W-:Y:S01]  /*48930*/  ISETP.GE.U32.AND P1, PT, R147, R148, PT ;  /* 0x000000949300720c */ /* 0x000fe20003f26070 */
[----:B------:R-:W-:Y:S01]  /*48940*/  IMAD.X R148, R217, 0x1, R160, P2 ;  /* 0x00000001d9947824 */ /* 0x000fe200010e06a0 */
[----:B------:R-:W-:Y:S01]  /*48950*/  SEL R149, RZ, 0x1, !P0 ;  /* 0x00000001ff957807 */ /* 0x000fe20004000000 */
[----:B------:R-:W-:Y:S01]  /*48960*/  IMAD.WIDE.U32 R154, R199, R199, R150 ;  /* 0x000000c7c79a7225 */ /* 0x000fe200078e0096 */
[----:B------:R-:W-:-:S02]  /*48970*/  ISETP.GE.U32.AND P0, PT, R147, R158, PT ;  /* 0x0000009e9300720c */ /* 0x000fc40003f06070 */
[----:B------:R-:W-:Y:S01]  /*48980*/  IADD3 R149, P3, PT, R149, R144, RZ ;  /* 0x0000009095957210 */ /* 0x000fe20007f7e0ff */
[----:B------:R-:W-:Y:S01]  /*48990*/  IMAD.IADD R209, R209, 0x1, R155 ;  /* 0x00000001d1d17824 */ /* 0x000fe200078e029b */
[----:B------:R-:W-:Y:S01]  /*489a0*/  ISETP.GE.U32.AND.EX P2, PT, R148, R160, PT, P1 ;  /* 0x000000a09400720c */ /* 0x000fe20003f46110 */
[----:B------:R-:W-:Y:S01]  /*489b0*/  IMAD.MOV.U32 R160, RZ, RZ, RZ ;  /* 0x000000ffffa07224 */ /* 0x000fe200078e00ff */
[----:B------:R-:W-:Y:S01]  /*489c0*/  ISETP.GT.U32.AND P1, PT, R144, R149, PT ;  /* 0x000000959000720c */ /* 0x000fe20003f24070 */
[----:B------:R-:W-:Y:S01]  /*489d0*/  IMAD.X R150, RZ, RZ, R153, P3 ;  /* 0x000000ffff967224 */ /* 0x000fe200018e0699 */
[----:B------:R-:W-:Y:S02]  /*489e0*/  ISETP.GE.U32.AND P3, PT, R154, RZ, PT ;  /* 0x000000ff9a00720c */ /* 0x000fe40003f66070 */
[----:B------:R-:W-:Y:S01]  /*489f0*/  IADD3 R157, P6, PT, R149, R154, RZ ;  /* 0x0000009a959d7210 */ /* 0x000fe20007fde0ff */
[----:B------:R-:W-:Y:S01]  /*48a00*/  IMAD.WIDE.U32 R154, R171, R207, RZ ;  /* 0x000000cfab9a7225 */ /* 0x000fe200078e00ff */
[----:B------:R-:W-:-:S02]  /*48a10*/  ISETP.GT.U32.AND.EX P1, PT, R153, R150, PT, P1 ;  /* 0x000000969900720c */ /* 0x000fc40003f24110 */
[----:B------:R-:W-:Y:S01]  /*48a20*/  ISETP.GE.U32.AND.EX P3, PT, R209, R151, PT, P3 ;  /* 0x00000097d100720c */ /* 0x000fe20003f66130 */
[----:B------:R-:W-:Y:S01]  /*48a30*/  IMAD.X R158, R150, 0x1, R209, P6 ;  /* 0x00000001969e7824 */ /* 0x000fe200030e06d1 */
[----:B------:R-:W-:Y:S02]  /*48a40*/  SEL R144, R144, R149, P1 ;  /* 0x0000009590907207 */ /* 0x000fe40000800000 */
[----:B------:R-:W-:Y:S02]  /*48a50*/  SEL R149, R153, R150, P1 ;  /* 0x0000009699957207 */ /* 0x000fe40000800000 */
[----:B------:R-:W-:Y:S02]  /*48a60*/  SEL R153, RZ, 0x1, P3 ;  /* 0x00000001ff997807 */ /* 0x000fe40001800000 */
[----:B------:R-:W-:Y:S02]  /*48a70*/  ISETP.GE.U32.AND P3, PT, R152, RZ, PT ;  /* 0x000000ff9800720c */ /* 0x000fe40003f66070 */
[----:B------:R-:W-:-:S02]  /*48a80*/  ISETP.GT.U32.AND P1, PT, R144, R157, PT ;  /* 0x0000009d9000720c */ /* 0x000fc40003f24070 */
[----:B------:R-:W-:Y:S01]  /*48a90*/  ISETP.GE.U32.AND.EX P3, PT, R211, R147, PT, P3 ;  /* 0x00000093d300720c */ /* 0x000fe20003f66130 */
[----:B------:R-:W-:Y:S01]  /*48aa0*/  IMAD.MOV.U32 R147, RZ, RZ, RZ ;  /* 0x000000ffff937224 */ /* 0x000fe200078e00ff */
[----:B------:R-:W-:Y:S01]  /*48ab0*/  ISETP.GT.U32.AND.EX P1, PT, R149, R158, PT, P1 ;  /* 0x0000009e9500720c */ /* 0x000fe20003f24110 */
[----:B------:R-:W-:Y:S01]  /*48ac0*/  IMAD.MOV.U32 R149, RZ, RZ, RZ ;  /* 0x000000ffff957224 */ /* 0x000fe200078e00ff */
[----:B------:R-:W-:Y:S01]  /*48ad0*/  ISETP.GE.U32.AND.EX P5, PT, R168, R170, PT, P5 ;  /* 0x000000aaa800720c */ /* 0x000fe20003fa6150 */
[----:B------:R-:W-:Y:S01]  /*48ae0*/  IMAD.WIDE.U32 R146, R173, R173, R146 ;  /* 0x000000adad927225 */ /* 0x000fe200078e0092 */
[----:B------:R-:W-:Y:S02]  /*48af0*/  SHF.R.U32.HI R144, RZ, 0x1f, R159 ;  /* 0x0000001fff907819 */ /* 0x000fe4000001169f */
[----:B------:R-:W-:Y:S01]  /*48b00*/  SEL R213, RZ, 0x1, P3 ;  /* 0x00000001ffd57807 */ /* 0x000fe20001800000 */
[----:B------:R-:W-:Y:S01]  /*48b10*/  IMAD.WIDE.U32 R150, R203, R191, R148 ;  /* 0x000000bfcb967225 */ /* 0x000fe200078e0094 */
[----:B------:R-:W-:-:S02]  /*48b20*/  SEL R194, RZ, 0x1, P5 ;  /* 0x00000001ffc27807 */ /* 0x000fc40002800000 */
[----:B------:R-:W-:Y:S01]  /*48b30*/  IADD3 R161, P6, PT, R154, R164, RZ ;  /* 0x000000a49aa17210 */ /* 0x000fe20007fde0ff */
[----:B------:R-:W-:Y:S01]  /*48b40*/  IMAD.IADD R205, R205, 0x1, R147 ;  /* 0x00000001cdcd7824 */ /* 0x000fe200078e0293 */
[----:B------:R-:W-:Y:S01]  /*48b50*/  IADD3 R147, P3, P5, R153, R146, RZ ;  /* 0x0000009299937210 */ /* 0x000fe20007d7e0ff */
[----:B------:R-:W-:Y:S01]  /*48b60*/  IMAD.IADD R215, R193, 0x1, R151 ;  /* 0x00000001c1d77824 */ /* 0x000fe200078e0297 */
[----:B------:R-:W-:Y:S01]  /*48b70*/  LOP3.LUT R146, R144, 0x1, RZ, 0xc0, !PT ;  /* 0x0000000190927812 */ /* 0x000fe200078ec0ff */
[----:B------:R-:W-:Y:S01]  /*48b80*/  IMAD.WIDE.U32 R162, R169, R207, R160 ;  /* 0x000000cfa9a27225 */ /* 0x000fe200078e00a0 */
[----:B------:R-:W-:Y:S02]  /*48b90*/  SEL R144, RZ, 0x1, !P1 ;  /* 0x00000001ff907807 */ /* 0x000fe40004800000 */
[----:B------:R-:W-:Y:S01]  /*48ba0*/  SEL R198, RZ, 0x1, P2 ;  /* 0x00000001ffc67807 */ /* 0x000fe20001000000 */
[----:B------:R-:W-:Y:S01]  /*48bb0*/  IMAD.IADD R163, R197, 0x1, R163 ;  /* 0x00000001c5a37824 */ /* 0x000fe200078e02a3 */
[----:B------:R-:W-:Y:S01]  /*48bc0*/  IADD3 R213, P1, P2, R213, R150, RZ ;  /* 0x00000096d5d57210 */ /* 0x000fe20007a3e0ff */
[----:B------:R-:W-:Y:S01]  /*48bd0*/  IMAD.WIDE.U32 R150, R175, R173, RZ ;  /* 0x000000adaf967225 */ /* 0x000fe200078e00ff */
[----:B------:R-:W-:-:S02]  /*48be0*/  IADD3.X R146, PT, PT, RZ, R205, R146, P3, P5 ;  /* 0x000000cdff927210 */ /* 0x000fc40001fea492 */
[----:B------:R-:W-:Y:S01]  /*48bf0*/  IADD3 R144, P3, PT, R144, R147, RZ ;  /* 0x0000009390907210 */ /* 0x000fe20007f7e0ff */
[----:B------:R-:W-:Y:S01]  /*48c00*/  IMAD.IADD R151, R201, 0x1, R151 ;  /* 0x00000001c9977824 */ /* 0x000fe200078e0297 */
[----:B------:R-:W-:Y:S02]  /*48c10*/  IADD3 R194, P5, PT, R194, R213, RZ ;  /* 0x000000d5c2c27210 */ /* 0x000fe40007fbe0ff */
[----:B------:R-:W-:Y:S01]  /*48c20*/  IADD3.X R198, PT, PT, RZ, R215, R198, P1, P2 ;  /* 0x000000d7ffc67210 */ /* 0x000fe20000fe44c6 */
[----:B------:R-:W-:Y:S01]  /*48c30*/  IMAD.X R146, RZ, RZ, R146, P3 ;  /* 0x000000ffff927224 */ /* 0x000fe200018e0692 */
[----:B------:R-:W-:-:S03]  /*48c40*/  IADD3 R209, P3, PT, R194, R162, RZ ;  /* 0x000000a2c2d17210 */ /* 0x000fc60007f7e0ff */
[----:B------:R-:W-:Y:S01]  /*48c50*/  IMAD.X R198, RZ, RZ, R198, P5 ;  /* 0x000000ffffc67224 */ /* 0x000fe200028e06c6 */
[----:B------:R-:W-:Y:S02]  /*48c60*/  ISETP.GE.U32.AND.EX P5, PT, R148, R217, PT, P0 ;  /* 0x000000d99400720c */ /* 0x000fe40003fa6100 */
[-C--:B------:R-:W-:Y:S01]  /*48c70*/  IADD3 R192, P0, PT, R144, R209.reuse, RZ ;  /* 0x000000d190c07210 */ /* 0x080fe20007f1e0ff */
[----:B------:R-:W-:Y:S01]  /*48c80*/  IMAD.X R196, R163, 0x1, R198, P3 ;  /* 0x00000001a3c47824 */ /* 0x000fe200018e06c6 */
[----:B------:R-:W-:Y:S02]  /*48c90*/  SEL R156, RZ, 0x1, P5 ;  /* 0x00000001ff9c7807 */ /* 0x000fe40002800000 */
[----:B------:R-:W-:Y:S01]  /*48ca0*/  ISETP.GE.U32.AND P5, PT, R192, R209, PT ;  /* 0x000000d1c000720c */ /* 0x000fe20003fa6070 */
[----:B------:R-:W-:Y:S01]  /*48cb0*/  IMAD.X R207, R146, 0x1, R196, P0 ;  /* 0x0000000192cf7824 */ /* 0x000fe200000e06c4 */
[----:B------:R-:W-:Y:S01]  /*48cc0*/  IADD3 R160, P3, PT, R157, R152, RZ ;  /* 0x000000989da07210 */ /* 0x000fe20007f7e0ff */
[----:B------:R-:W-:Y:S01]  /*48cd0*/  IMAD.WIDE.U32 R152, R191, R199, RZ ;  /* 0x000000c7bf987225 */ /* 0x000fe200078e00ff */
[----:B------:R-:W-:-:S02]  /*48ce0*/  ISETP.NE.U32.AND P0, PT, R144, RZ, PT ;  /* 0x000000ff9000720c */ /* 0x000fc40003f05070 */
[----:B------:R-:W-:Y:S01]  /*48cf0*/  ISETP.GE.U32.AND.EX P5, PT, R207, R196, PT, P5 ;  /* 0x000000c4cf00720c */ /* 0x000fe20003fa6150 */
[----:B------:R-:W-:Y:S01]  /*48d00*/  IMAD.X R144, R158, 0x1, R211, P3 ;  /* 0x000000019e907824 */ /* 0x000fe200018e06d3 */
[----:B------:R-:W-:Y:S01]  /*48d10*/  ISETP.GE.U32.AND P3, PT, R160, R157, PT ;  /* 0x0000009da000720c */ /* 0x000fe20003f66070 */
[----:B------:R-:W-:Y:S01]  /*48d20*/  IMAD.IADD R172, R193, 0x1, R153 ;  /* 0x00000001c1ac7824 */ /* 0x000fe200078e0299 */
[----:B------:R-:W-:Y:S01]  /*48d30*/  ISETP.NE.AND.EX P5, PT, R146, RZ, !P5, P0 ;  /* 0x000000ff9200720c */ /* 0x000fe20006fa5300 */
[----:B------:R-:W-:Y:S01]  /*48d40*/  IMAD.MOV.U32 R146, RZ, RZ, RZ ;  /* 0x000000ffff927224 */ /* 0x000fe200078e00ff */
[----:B------:R-:W-:Y:S02]  /*48d50*/  IADD3 R147, P0, PT, R152, R150, RZ ;  /* 0x0000009698937210 */ /* 0x000fe40007f1e0ff */
[----:B------:R-:W-:Y:S02]  /*48d60*/  ISETP.GE.U32.AND.EX P3, PT, R144, R158, PT, P3 ;  /* 0x0000009e9000720c */ /* 0x000fe40003f66130 */
[----:B------:R-:W-:Y:S01]  /*48d70*/  SEL R159, RZ, 0x1, !P5 ;  /* 0x00000001ff9f7807 */ /* 0x000fe20006800000 */
[----:B------:R-:W-:Y:S01]  /*48d80*/  IMAD.WIDE.U32 R148, R199, R175, R146 ;  /* 0x000000afc7947225 */ /* 0x000fe200078e0092 */
[----:B------:R-:W-:-:S02]  /*48d90*/  SEL R146, RZ, 0x1, P3 ;  /* 0x00000001ff927807 */ /* 0x000fc40001800000 */
[----:B------:R-:W-:Y:S01]  /*48da0*/  IADD3 R159, P3, PT, R159, R192, RZ ;  /* 0x000000c09f9f7210 */ /* 0x000fe20007f7e0ff */
[----:B------:R-:W-:Y:S01]  /*48db0*/  IMAD.IADD R205, R201, 0x1, R149 ;  /* 0x00000001c9cd7824 */ /* 0x000fe200078e0295 */
[----:B------:R-:W-:Y:S02]  /*48dc0*/  IADD3.X R156, PT, PT, RZ, R215, R156, P1, P2 ;  /* 0x000000d7ff9c7210 */ /* 0x000fe40000fe449c */
[----:B------:R-:W-:Y:S01]  /*48dd0*/  IADD3 R146, P2, PT, R146, R213, RZ ;  /* 0x000000d592927210 */ /* 0x000fe20007f5e0ff */
[----:B------:R-:W-:Y:S01]  /*48de0*/  IMAD.X R168, RZ, RZ, R207, P3 ;  /* 0x000000ffffa87224 */ /* 0x000fe200018e06cf */
[----:B------:R-:W-:Y:S02]  /*48df0*/  IADD3 R157, P1, PT, R159, R148, RZ ;  /* 0x000000949f9d7210 */ /* 0x000fe40007f3e0ff */
[----:B------:R-:W-:Y:S01]  /*48e00*/  ISETP.GE.U32.AND P3, PT, R147, R152, PT ;  /* 0x000000989300720c */ /* 0x000fe20003f66070 */
[----:B------:R-:W-:Y:S01]  /*48e10*/  IMAD.X R149, RZ, RZ, R156, P2 ;  /* 0x000000ffff957224 */ /* 0x000fe200010e069c */
[-C--:B------:R-:W-:Y:S01]  /*48e20*/  IADD3 R156, P2, PT, R146, R157.reuse, RZ ;  /* 0x0000009d929c7210 */ /* 0x080fe20007f5e0ff */
[----:B------:R-:W-:Y:S01]  /*48e30*/  IMAD.X R170, R168, 0x1, R205, P1 ;  /* 0x00000001a8aa7824 */ /* 0x000fe200008e06cd */
[----:B------:R-:W-:Y:S01]  /*48e40*/  ISETP.NE.U32.AND P1, PT, R146, RZ, PT ;  /* 0x000000ff9200720c */ /* 0x000fe20003f25070 */
[----:B------:R-:W-:Y:S01]  /*48e50*/  IMAD.X R146, R151, 0x1, R172, P0 ;  /* 0x0000000197927824 */ /* 0x000fe200000e06ac */
[----:B------:R-:W-:Y:S01]  /*48e60*/  ISETP.GE.U32.AND P5, PT, R156, R157, PT ;  /* 0x0000009d9c00720c */ /* 0x000fe20003fa6070 */
[----:B------:R-:W-:Y:S01]  /*48e70*/  IMAD.X R153, R149, 0x1, R170, P2 ;  /* 0x0000000195997824 */ /* 0x000fe200010e06aa */
[----:B------:R-:W-:Y:S01]  /*48e80*/  ISETP.GE.U32.AND P2, PT, R147, R150, PT ;  /* 0x000000969300720c */ /* 0x000fe20003f46070 */
[----:B------:R-:W-:Y:S01]  /*48e90*/  IMAD.IADD R150, R195, 0x1, R155 ;  /* 0x00000001c3967824 */ /* 0x000fe200078e029b */
[----:B------:R-:W-:-:S02]  /*48ea0*/  ISETP.GE.U32.AND.EX P3, PT, R146, R172, PT, P3 ;  /* 0x000000ac9200720c */ /* 0x000fc40003f66130 */
[----:B------:R-:W-:Y:S01]  /*48eb0*/  ISETP.GE.U32.AND.EX P5, PT, R153, R170, PT, P5 ;  /* 0x000000aa9900720c */ /* 0x000fe20003fa6150 */
[----:B------:R-:W-:Y:S01]  /*48ec0*/  IMAD.X R158, R165, 0x1, R150, P6 ;  /* 0x00000001a59e7824 */ /* 0x000fe200030e0696 */
[----:B------:R-:W-:Y:S02]  /*48ed0*/  ISETP.GE.U32.AND P0, PT, R161, R154, PT ;  /* 0x0000009aa100720c */ /* 0x000fe40003f06070 */
[----:B------:R-:W-:Y:S02]  /*48ee0*/  ISETP.NE.AND.EX P1, PT, R149, RZ, !P5, P1 ;  /* 0x000000ff9500720c */ /* 0x000fe40006f25310 */
[----:B------:R-:W-:Y:S02]  /*48ef0*/  ISETP.GT.U32.AND P5, PT, R192, R159, PT ;  /* 0x0000009fc000720c */ /* 0x000fe40003fa4070 */
[----:B------:R-:W-:Y:S02]  /*48f00*/  SEL R149, RZ, 0x1, !P1 ;  /* 0x00000001ff957807 */ /* 0x000fe40004800000 */
[----:B------:R-:W-:-:S02]  /*48f10*/  ISETP.GT.U32.AND.EX P5, PT, R207, R168, PT, P5 ;  /* 0x000000a8cf00720c */ /* 0x000fc40003fa4150 */
[----:B------:R-:W-:Y:S02]  /*48f20*/  ISETP.GE.U32.AND P1, PT, R209, R194, PT ;  /* 0x000000c2d100720c */ /* 0x000fe40003f26070 */
[----:B------:R-:W-:Y:S01]  /*48f30*/  SEL R154, R192, R159, P5 ;  /* 0x0000009fc09a7207 */ /* 0x000fe20002800000 */
[----:B------:R-:W-:Y:S01]  /*48f40*/  IMAD.MOV.U32 R159, RZ, RZ, RZ ;  /* 0x000000ffff9f7224 */ /* 0x000fe200078e00ff */
[----:B------:R-:W-:Y:S02]  /*48f50*/  SEL R155, R207, R168, P5 ;  /* 0x000000a8cf9b7207 */ /* 0x000fe40002800000 */
[----:B------:R-:W-:Y:S02]  /*48f60*/  IADD3 R149, P5, PT, R149, R156, RZ ;  /* 0x0000009c95957210 */ /* 0x000fe40007fbe0ff */
[----:B------:R-:W-:Y:S02]  /*48f70*/  SEL R194, RZ, 0x1, P3 ;  /* 0x00000001ffc27807 */ /* 0x000fe40001800000 */
[----:B------:R-:W-:Y:S01]  /*48f80*/  ISETP.GE.U32.AND P3, PT, R148, RZ, PT ;  /* 0x000000ff9400720c */ /* 0x000fe20003f66070 */
[----:B------:R-:W-:Y:S01]  /*48f90*/  IMAD.X R152, RZ, RZ, R153, P5 ;  /* 0x000000ffff987224 */ /* 0x000fe200028e0699 */
[----:B------:R-:W-:-:S02]  /*48fa0*/  ISETP.GE.U32.AND.EX P2, PT, R146, R151, PT, P2 ;  /* 0x000000979200720c */ /* 0x000fc40003f46120 */
[----:B------:R-:W-:Y:S01]  /*48fb0*/  ISETP.GE.U32.AND.EX P0, PT, R158, R150, PT, P0 ;  /* 0x000000969e00720c */ /* 0x000fe20003f06100 */
[----:B------:R-:W-:Y:S01]  /*48fc0*/  IMAD.WIDE.U32 R150, R171, R203, R158 ;  /* 0x000000cbab967225 */ /* 0x000fe200078e009e */
[----:B------:R-:W-:Y:S02]  /*48fd0*/  ISETP.GE.U32.AND.EX P5, PT, R205, R147, PT, P3 ;  /* 0x00000093cd00720c */ /* 0x000fe40003fa6130 */
[----:B------:R-:W-:Y:S01]  /*48fe0*/  IADD3 R203, P3, PT, R149, R148, RZ ;  /* 0x0000009495cb7210 */ /* 0x000fe20007f7e0ff */
[----:B------:R-:W-:Y:S01]  /*48ff0*/  IMAD.MOV.U32 R147, RZ, RZ, RZ ;  /* 0x000000ffff937224 */ /* 0x000fe200078e00ff */
[----:B------:R-:W-:Y:S02]  /*49000*/  ISETP.GT.U32.AND P6, PT, R156, R149, PT ;  /* 0x000000959c00720c */ /* 0x000fe40003fc4070 */
[----:B------:R-:W-:Y:S01]  /*49010*/  SEL R192, RZ, 0x1, P2 ;  /* 0x00000001ffc07807 */ /* 0x000fe20001000000 */
[----:B------:R-:W-:Y:S01]  /*49020*/  IMAD.X R168, R152, 0x1, R205, P3 ;  /* 0x0000000198a87824 */ /* 0x000fe200018e06cd */
[----:B------:R-:W-:Y:S01]  /*49030*/  ISETP.GT.U32.AND.EX P6, PT, R153, R152, PT, P6 ;  /* 0x000000989900720c */ /* 0x000fe20003fc4160 */
[----:B------:R-:W-:Y:S01]  /*49040*/  IMAD.WIDE.U32 R146, R173, R191, R146 ;  /* 0x000000bfad927225 */ /* 0x000fe200078e0092 */
[----:B------:R-:W-:-:S02]  /*49050*/  ISETP.GE.U32.AND P3, PT, R162, RZ, PT ;  /* 0x000000ffa200720c */ /* 0x000fc40003f66070 */
[----:B------:R-:W-:Y:S01]  /*49060*/  ISETP.GT.U32.AND P2, PT, R154, R157, PT ;  /* 0x0000009d9a00720c */ /* 0x000fe20003f44070 */
[----:B------:R-:W-:Y:S01]  /*49070*/  IMAD.IADD R209, R193, 0x1, R147 ;  /* 0x00000001c1d17824 */ /* 0x000fe200078e0293 */
[----:B------:R-:W-:Y:S01]  /*49080*/  SEL R148, R156, R149, P6 ;  /* 0x000000959c947207 */ /* 0x000fe20003000000 */
[----:B------:R-:W-:Y:S01]  /*49090*/  IMAD.WIDE.U32 R156, R171, R199, RZ ;  /* 0x000000c7ab9c7225 */ /* 0x000fe200078e00ff */
[----:B------:R-:W-:Y:S02]  /*490a0*/  ISETP.GE.U32.AND.EX P1, PT, R196, R198, PT, P1 ;  /* 0x000000c6c400720c */ /* 0x000fe40003f26110 */
[----:B------:R-:W-:Y:S02]  /*490b0*/  ISETP.GE.U32.AND.EX P3, PT, R163, R161, PT, P3 ;  /* 0x000000a1a300720c */ /* 0x000fe40003f66130 */
[----:B------:R-:W-:Y:S02]  /*490c0*/  SEL R205, RZ, 0x1, P5 ;  /* 0x00000001ffcd7807 */ /* 0x000fe40002800000 */
[----:B------:R-:W-:Y:S01]  /*490d0*/  ISETP.GT.U32.AND.EX P2, PT, R155, R170, PT, P2 ;  /* 0x000000aa9b00720c */ /* 0x000fe20003f44120 */
[----:B------:R-:W-:Y:S01]  /*490e0*/  IMAD.IADD R170, R195, 0x1, R151 ;  /* 0x00000001c3aa7824 */ /* 0x000fe200078e0297 */
[----:B------:R-:W-:Y:S01]  /*490f0*/  SEL R149, R153, R152, P6 ;  /* 0x0000009899957207 */ /* 0x000fe20003000000 */
[----:B------:R-:W-:Y:S01]  /*49100*/  IMAD.WIDE.U32 R154, R169, R173, RZ ;  /* 0x000000ada99a7225 */ /* 0x000fe200078e00ff */
[----:B------:R-:W-:-:S02]  /*49110*/  ISETP.GT.U32.AND P5, PT, R148, R203, PT ;  /* 0x000000cb9400720c */ /* 0x000fc40003fa4070 */
[----:B------:R-:W-:Y:S02]  /*49120*/  SEL R147, RZ, 0x1, P1 ;  /* 0x00000001ff937807 */ /* 0x000fe40000800000 */
[----:B------:R-:W-:Y:S02]  /*49130*/  SEL R153, RZ, 0x1, P3 ;  /* 0x00000001ff997807 */ /* 0x000fe40001800000 */
[----:B------:R-:W-:Y:S02]  /*49140*/  IADD3 R205, P1, P6, R205, R146, RZ ;  /* 0x00000092cdcd7210 */ /* 0x000fe40007e3e0ff */
[----:B------:R-:W-:Y:S02]  /*49150*/  SEL R146, RZ, 0x1, !P2 ;  /* 0x00000001ff927807 */ /* 0x000fe40005000000 */
[----:B------:R-:W-:Y:S02]  /*49160*/  ISETP.GT.U32.AND.EX P5, PT, R149, R168, PT, P5 ;  /* 0x000000a89500720c */ /* 0x000fe40003fa4150 */
[----:B------:R-:W-:Y:S01]  /*49170*/  IADD3 R172, P3, P2, R153, R150, RZ ;  /* 0x0000009699ac7210 */ /* 0x000fe20007a7e0ff */
[----:B------:R-:W-:Y:S01]  /*49180*/  IMAD.WIDE.U32 R152, R191, R175, RZ ;  /* 0x000000afbf987225 */ /* 0x000fe200078e00ff */
[----:B------:R-:W-:-:S02]  /*49190*/  SEL R149, RZ, 0x1, P0 ;  /* 0x00000001ff957807 */ /* 0x000fc40000000000 */
[----:B------:R-:W-:Y:S01]  /*491a0*/  IADD3.X R150, PT, PT, RZ, R209, R194, P1, P6 ;  /* 0x000000d1ff967210 */ /* 0x000fe20000fec4c2 */
[----:B------:R-:W-:Y:S01]  /*491b0*/  IMAD.IADD R159, R193, 0x1, R153 ;  /* 0x00000001c19f7824 */ /* 0x000fe200078e0299 */
[----:B------:R-:W-:Y:S02]  /*491c0*/  IADD3 R146, P0, PT, R146, R205, RZ ;  /* 0x000000cd92927210 */ /* 0x000fe40007f1e0ff */
[----:B------:R-:W-:Y:S02]  /*491d0*/  SEL R198, RZ, 0x1, !P5 ;  /* 0x00000001ffc67807 */ /* 0x000fe40006800000 */
[----:B------:R-:W-:Y:S01]  /*491e0*/  IADD3 R147, P5, PT, R147, R172, RZ ;  /* 0x000000ac93937210 */ /* 0x000fe20007fbe0ff */
[----:B------:R-:W-:Y:S01]  /*491f0*/  IMAD.X R150, RZ, RZ, R150, P0 ;  /* 0x000000ffff967224 */ /* 0x000fe200000e0696 */
[----:B------:R-:W-:Y:S02]  /*49200*/  IADD3.X R149, PT, PT, RZ, R170, R149, P3, P2 ;  /* 0x000000aaff957210 */ /* 0x000fe40001fe4495 */
[----:B------:R-:W-:-:S02]  /*49210*/  IADD3 R202, P0, PT, R146, R147, RZ ;  /* 0x0000009392ca7210 */ /* 0x000fc40007f1e0ff */
[----:B------:R-:W-:Y:S01]  /*49220*/  IADD3.X R192, PT, PT, RZ, R209, R192, P1, P6 ;  /* 0x000000d1ffc07210 */ /* 0x000fe20000fec4c0 */
[----:B------:R-:W-:Y:S01]  /*49230*/  IMAD.X R149, RZ, RZ, R149, P5 ;  /* 0x000000ffff957224 */ /* 0x000fe200028e0695 */
[----:B------:R-:W-:Y:S01]  /*49240*/  ISETP.GE.U32.AND P5, PT, R202, R147, PT ;  /* 0x00000093ca00720c */ /* 0x000fe20003fa6070 */
[----:B------:R-:W-:Y:S01]  /*49250*/  IMAD.SHL.U32 R147, R152, 0x2, RZ ;  /* 0x0000000298937824 */ /* 0x000fe200078e00ff */
[----:B------:R-:W-:Y:S01]  /*49260*/  IADD3 R198, P1, PT, R198, R205, RZ ;  /* 0x000000cdc6c67210 */ /* 0x000fe20007f3e0ff */
[----:B------:R-:W-:Y:S01]  /*49270*/  IMAD.X R204, R150, 0x1, R149, P0 ;  /* 0x0000000196cc7824 */ /* 0x000fe200000e0695 */
[----:B------:R-:W-:Y:S01]  /*49280*/  ISETP.NE.U32.AND P0, PT, R146, RZ, PT ;  /* 0x000000ff9200720c */ /* 0x000fe20003f05070 */
[----:B------:R-:W-:-:S03]  /*49290*/  IMAD.MOV.U32 R146, RZ, RZ, RZ ;  /* 0x000000ffff927224 */ /* 0x000fc600078e00ff */
[----:B------:R-:W-:Y:S01]  /*492a0*/  ISETP.GE.U32.AND.EX P5, PT, R204, R149, PT, P5 ;  /* 0x00000095cc00720c */ /* 0x000fe20003fa6150 */
[----:B------:R-:W-:Y:S01]  /*492b0*/  IMAD.WIDE.U32 R148, R175, R175, R146 ;  /* 0x000000afaf947225 */ /* 0x000fe200078e0092 */
[----:B------:R-:W-:Y:S02]  /*492c0*/  SHF.R.U64 R146, R152, 0x1f, R159 ;  /* 0x0000001f98927819 */ /* 0x000fe4000000129f */
[----:B------:R-:W-:Y:S01]  /*492d0*/  ISETP.NE.AND.EX P0, PT, R150, RZ, !P5, P0 ;  /* 0x000000ff9600720c */ /* 0x000fe20006f05300 */
[----:B------:R-:W-:Y:S01]  /*492e0*/  IMAD.MOV.U32 R150, RZ, RZ, RZ ;  /* 0x000000ffff967224 */ /* 0x000fe200078e00ff */
[----:B------:R-:W-:Y:S01]  /*492f0*/  IADD3 R151, P5, PT, R156, R154, RZ ;  /* 0x0000009a9c977210 */ /* 0x000fe20007fbe0ff */
[----:B------:R-:W-:Y:S01]  /*49300*/  IMAD.IADD R201, R201, 0x1, R149 ;  /* 0x00000001c9c97824 */ /* 0x000fe200078e0295 */
[----:B------:R-:W-:Y:S02]  /*49310*/  SEL R207, RZ, 0x1, !P0 ;  /* 0x00000001ffcf7807 */ /* 0x000fe40004000000 */
[----:B------:R-:W-:Y:S01]  /*49320*/  ISETP.GE.U32.AND P0, PT, R148, RZ, PT ;  /* 0x000000ff9400720c */ /* 0x000fe20003f06070 */
[----:B------:R-:W-:Y:S01]  /*49330*/  IMAD.WIDE.U32 R152, R169, R199, R150 ;  /* 0x000000c7a9987225 */ /* 0x000fe200078e0096 */
[----:B------:R-:W-:-:S02]  /*49340*/  IADD3 R207, P6, PT, R207, R202, RZ ;  /* 0x000000cacfcf7210 */ /* 0x000fc40007fde0ff */
[----:B------:R-:W-:Y:S01]  /*49350*/  ISETP.GE.U32.AND.EX P0, PT, R201, R147, PT, P0 ;  /* 0x00000093c900720c */ /* 0x000fe20003f06100 */
[----:B------:R-:W-:Y:S01]  /*49360*/  IMAD.MOV.U32 R147, RZ, RZ, RZ ;  /* 0x000000ffff937224 */ /* 0x000fe200078e00ff */
[----:B------:R-:W-:Y:S01]  /*49370*/  SHF.R.U32.HI R149, RZ, 0x1f, R159 ;  /* 0x0000001fff957819 */ /* 0x000fe2000001169f */
[----:B------:R-:W-:Y:S01]  /*49380*/  IMAD.X R209, RZ, RZ, R204, P6 ;  /* 0x000000ffffd17224 */ /* 0x000fe200030e06cc */
[----:B------:R-:W-:Y:S01]  /*49390*/  IADD3 R205, P6, PT, R207, R152, RZ ;  /* 0x00000098cfcd7210 */ /* 0x000fe20007fde0ff */
[----:B------:R-:W-:Y:S01]  /*493a0*/  IMAD.IADD R150, R197, 0x1, R153 ;  /* 0x00000001c5967824 */ /* 0x000fe200078e0299 */
[----:B------:R-:W-:Y:S01]  /*493b0*/  SEL R199, RZ, 0x1, P0 ;  /* 0x00000001ffc77807 */ /* 0x000fe20000000000 */
[----:B------:R-:W-:Y:S01]  /*493c0*/  IMAD.WIDE.U32 R146, R191, R191, R146 ;  /* 0x000000bfbf927225 */ /* 0x000fe200078e0092 */
[----:B------:R-:W-:-:S03]  /*493d0*/  IADD3 R194, P0, PT, R198, R205, RZ ;  /* 0x000000cdc6c27210 */ /* 0x000fc60007f1e0ff */
[----:B------:R-:W-:Y:S02]  /*493e0*/  IMAD.X R153, RZ, RZ, R192, P1 ;  /* 0x000000ffff997224 */ /* 0x000fe400008e06c0 */
[----:B------:R-:W-:Y:S01]  /*493f0*/  IMAD.X R200, R209, 0x1, R150, P6 ;  /* 0x00000001d1c87824 */ /* 0x000fe200030e0696 */
[----:B------:R-:W-:Y:S01]  /*49400*/  IADD3 R199, P1, P6, R199, R146, RZ ;  /* 0x00000092c7c77210 */ /* 0x000fe20007e3e0ff */
[----:B------:R-:W-:Y:S01]  /*49410*/  IMAD.IADD R192, R193, 0x1, R147 ;  /* 0x00000001c1c07824 */ /* 0x000fe200078e0293 */
[----:B------:R-:W-:Y:S01]  /*49420*/  LOP3.LUT R147, R149, 0x1, RZ, 0xc0, !PT ;  /* 0x0000000195937812 */ /* 0x000fe200078ec0ff */
[----:B------:R-:W-:Y:S01]  /*49430*/  IMAD.X R196, R153, 0x1, R200, P0 ;  /* 0x0000000199c47824 */ /* 0x000fe200000e06c8 */
[----:B------:R-:W-:Y:S01]  /*49440*/  ISETP.GE.U32.AND P0, PT, R194, R205, PT ;  /* 0x000000cdc200720c */ /* 0x000fe20003f06070 */
[----:B------:R-:W-:Y:S01]  /*49450*/  IMAD.IADD R193, R197, 0x1, R155 ;  /* 0x00000001c5c17824 */ /* 0x000fe200078e029b */
[----:B------:R-:W-:Y:S01]  /*49460*/  IADD3.X R192, PT, PT, RZ, R192, R147, P1, P6 ;  /* 0x000000c0ffc07210 */ /* 0x000fe20000fec493 */
[----:B------:R-:W-:Y:S01]  /*49470*/  IMAD.IADD R147, R195, 0x1, R157 ;  /* 0x00000001c3937824 */ /* 0x000fe200078e029d */
[----:B------:R-:W-:-:S02]  /*49480*/  ISETP.GE.U32.AND.EX P6, PT, R196, R200, PT, P0 ;  /* 0x000000c8c400720c */ /* 0x000fc40003fc6100 */
[----:B------:R-:W-:Y:S01]  /*49490*/  IADD3 R162, P0, PT, R203, R162, RZ ;  /* 0x000000a2cba27210 */ /* 0x000fe20007f1e0ff */
[----:B------:R-:W-:Y:S01]  /*494a0*/  IMAD.X R146, R193, 0x1, R147, P5 ;  /* 0x00000001c1927824 */ /* 0x000fe200028e0693 */
[----:B------:R-:W-:Y:S02]  /*494b0*/  ISETP.NE.U32.AND P1, PT, R198, RZ, PT ;  /* 0x000000ffc600720c */ /* 0x000fe40003f25070 */
[----:B------:R-:W-:Y:S01]  /*494c0*/  ISETP.GE.U32.AND P5, PT, R162, R203, PT ;  /* 0x000000cba200720c */ /* 0x000fe20003fa6070 */
[----:B------:R-:W-:Y:S01]  /*494d0*/  IMAD.X R159, R168, 0x1, R163, P0 ;  /* 0x00000001a89f7824 */ /* 0x000fe200000e06a3 */
[----:B------:R-:W-:Y:S02]  /*494e0*/  ISETP.NE.AND.EX P1, PT, R153, RZ, !P6, P1 ;  /* 0x000000ff9900720c */ /* 0x000fe40007725310 */
[----:B------:R-:W-:Y:S02]  /*494f0*/  ISETP.GE.U32.AND P0, PT, R151, R156, PT ;  /* 0x0000009c9700720c */ /* 0x000fe40003f06070 */
[----:B------:R-:W-:-:S02]  /*49500*/  ISETP.GE.U32.AND P6, PT, R161, R164, PT ;  /* 0x000000a4a100720c */ /* 0x000fc40003fc6070 */
[----:B------:R-:W-:Y:S01]  /*49510*/  ISETP.GE.U32.AND.EX P0, PT, R146, R147, PT, P0 ;  /* 0x000000939200720c */ /* 0x000fe20003f06100 */
[----:B------:R-:W-:Y:S01]  /*49520*/  IMAD.MOV.U32 R147, RZ, RZ, RZ ;  /* 0x000000ffff937224 */ /* 0x000fe200078e00ff */
[----:B------:R-:W-:Y:S02]  /*49530*/  ISETP.GE.U32.AND.EX P6, PT, R158, R165, PT, P6 ;  /* 0x000000a59e00720c */ /* 0x000fe40003fc6160 */
[----:B------:R-:W-:Y:S01]  /*49540*/  ISETP.GE.U32.AND.EX P5, PT, R159, R168, PT, P5 ;  /* 0x000000a89f00720c */ /* 0x000fe20003fa6150 */
[----:B------:R-:W-:Y:S01]  /*49550*/  IMAD.WIDE.U32 R156, R171, R173, R146 ;  /* 0x000000adab9c7225 */ /* 0x000fe200078e0092 */
[----:B------:R-:W-:Y:S02]  /*49560*/  SEL R149, RZ, 0x1, P6 ;  /* 0x00000001ff957807 */ /* 0x000fe40003000000 */
[----:B------:R-:W-:Y:S01]  /*49570*/  SEL R153, RZ, 0x1, !P1 ;  /* 0x00000001ff997807 */ /* 0x000fe20004800000 */
[----:B------:R-:W-:Y:S01]  /*49580*/  IMAD.IADD R173, R195, 0x1, R157 ;  /* 0x00000001c3ad7824 */ /* 0x000fe200078e029d */
[----:B------:R-:W-:-:S02]  /*49590*/  SEL R147, RZ, 0x1, P5 ;  /* 0x00000001ff937807 */ /* 0x000fc40002800000 */
[----:B------:R-:W-:Y:S02]  /*495a0*/  IADD3.X R170, PT, PT, RZ, R170, R149, P3, P2 ;  /* 0x000000aaffaa7210 */ /* 0x000fe40001fe4495 */
[----:B------:R-:W-:Y:S02]  /*495b0*/  IADD3 R149, P2, PT, R153, R194, RZ ;  /* 0x000000c299957210 */ /* 0x000fe40007f5e0ff */
[----:B------:R-:W-:Y:S02]  /*495c0*/  IADD3 R158, P5, PT, R147, R172, RZ ;  /* 0x000000ac939e7210 */ /* 0x000fe40007fbe0ff */
[----:B------:R-:W-:Y:S01]  /*495d0*/  ISETP.GT.U32.AND P1, PT, R202, R207, PT ;  /* 0x000000cfca00720c */ /* 0x000fe20003f24070 */
[----:B------:R-:W-:Y:S01]  /*495e0*/  IMAD.X R155, RZ, RZ, R196, P2 ;  /* 0x000000ffff9b7224 */ /* 0x000fe200010e06c4 */
[----:B------:R-:W-:Y:S01]  /*495f0*/  IADD3 R153, P3, PT, R149, R148, RZ ;  /* 0x0000009495997210 */ /* 0x000fe20007f7e0ff */
[----:B------:R-:W-:Y:S01]  /*49600*/  IMAD.X R147, RZ, RZ, R170, P5 ;  /* 0x000000ffff937224 */ /* 0x000fe200028e06aa */
[----:B------:R-:W-:-:S02]  /*49610*/  ISETP.GT.U32.AND.EX P1, PT, R204, R209, PT, P1 ;  /* 0x000000d1cc00720c */ /* 0x000fc40003f24110 */
[----:B------:R-:W-:Y:S01]  /*49620*/  ISETP.GT.U32.AND P5, PT, R194, R149, PT ;  /* 0x00000095c200720c */ /* 0x000fe20003fa4070 */
[----:B------:R-:W-:Y:S01]  /*49630*/  IMAD.X R168, R155, 0x1, R201, P3 ;  /* 0x000000019ba87824 */ /* 0x000fe200018e06c9 */
[----:B------:R-:W-:Y:S02]  /*49640*/  SEL R161, R202, R207, P1 ;  /* 0x000000cfcaa17207 */ /* 0x000fe40000800000 */
[----:B------:R-:W-:Y:S02]  /*49650*/  SEL R163, R204, R209, P1 ;  /* 0x000000d1cca37207 */ /* 0x000fe40000800000 */
[----:B------:R-:W-:Y:S02]  /*49660*/  ISETP.NE.U32.AND P2, PT, R158, RZ, PT ;  /* 0x000000ff9e00720c */ /* 0x000fe40003f45070 */
[----:B------:R-:W-:Y:S02]  /*49670*/  ISETP.GT.U32.AND.EX P5, PT, R196, R155, PT, P5 ;  /* 0x0000009bc400720c */ /* 0x000fe40003fa4150 */
[----:B------:R-:W-:-:S02]  /*49680*/  IADD3 R158, P1, PT, R158, R153, RZ ;  /* 0x000000999e9e7210 */ /* 0x000fc40007f3e0ff */
[----:B------:R-:W-:Y:S02]  /*49690*/  SEL R148, R194, R149, P5 ;  /* 0x00000095c2947207 */ /* 0x000fe40002800000 */
[----:B------:R-:W-:Y:S01]  /*496a0*/  ISETP.GE.U32.AND P6, PT, R152, RZ, PT ;  /* 0x000000ff9800720c */ /* 0x000fe20003fc6070 */
[----:B------:R-:W-:Y:S01]  /*496b0*/  IMAD.X R164, R147, 0x1, R168, P1 ;  /* 0x0000000193a47824 */ /* 0x000fe200008e06a8 */
[----:B------:R-:W-:Y:S02]  /*496c0*/  ISETP.GE.U32.AND P3, PT, R158, R153, PT ;  /* 0x000000999e00720c */ /* 0x000fe40003f66070 */
[----:B------:R-:W-:Y:S02]  /*496d0*/  SEL R149, R196, R155, P5 ;  /* 0x0000009bc4957207 */ /* 0x000fe40002800000 */
[----:B------:R-:W-:Y:S02]  /*496e0*/  ISETP.GT.U32.AND P5, PT, R148, R153, PT ;  /* 0x000000999400720c */ /* 0x000fe40003fa4070 */
[----:B------:R-:W-:-:S02]  /*496f0*/  ISETP.GE.U32.AND.EX P6, PT, R150, R151, PT, P6 ;  /* 0x000000979600720c */ /* 0x000fc40003fc6160 */
[----:B------:R-:W-:Y:S02]  /*49700*/  ISETP.GT.U32.AND P1, PT, R161, R205, PT ;  /* 0x000000cda100720c */ /* 0x000fe40003f24070 */
[-C--:B------:R-:W-:Y:S02]  /*49710*/  ISETP.GE.U32.AND.EX P3, PT, R164, R168.reuse, PT, P3 ;  /* 0x000000a8a400720c */ /* 0x080fe40003f66130 */
[----:B------:R-:W-:Y:S02]  /*49720*/  ISETP.GT.U32.AND.EX P5, PT, R149, R168, PT, P5 ;  /* 0x000000a89500720c */ /* 0x000fe40003fa4150 */
[----:B------:R-:W-:Y:S02]  /*49730*/  SEL R165, RZ, 0x1, P6 ;  /* 0x00000001ffa57807 */ /* 0x000fe40003000000 */
[----:B------:R-:W-:Y:S02]  /*49740*/  ISETP.GT.U32.AND.EX P1, PT, R163, R200, PT, P1 ;  /* 0x000000c8a300720c */ /* 0x000fe40003f24110 */
[----:B------:R-:W-:-:S02]  /*49750*/  ISETP.NE.AND.EX P6, PT, R147, RZ, !P3, P2 ;  /* 0x000000ff9300720c */ /* 0x000fc40005fc5320 */
[----:B------:R-:W-:Y:S02]  /*49760*/  SEL R148, RZ, 0x1, !P5 ;  /* 0x00000001ff947807 */ /* 0x000fe40006800000 */
[----:B------:R-:W-:Y:S02]  /*49770*/  IADD3 R165, P2, P3, R165, R156, RZ ;  /* 0x0000009ca5a57210 */ /* 0x000fe40007b5e0ff */
[----:B------:R-:W-:Y:S02]  /*49780*/  SEL R156, RZ, 0x1, P0 ;  /* 0x00000001ff9c7807 */ /* 0x000fe40000000000 */
[----:B------:R-:W-:Y:S02]  /*49790*/  SEL R149, RZ, 0x1, !P1 ;  /* 0x00000001ff957807 */ /* 0x000fe40004800000 */
[----:B------:R-:W-:Y:S02]  /*497a0*/  SEL R147, RZ, 0x1, !P6 ;  /* 0x00000001ff937807 */ /* 0x000fe40007000000 */
[----:B------:R-:W-:-:S02]  /*497b0*/  IADD3 R148, P5, PT, R148, R199, RZ ;  /* 0x000000c794947210 */ /* 0x000fc40007fbe0ff */
        /* <DEDUP_REMOVED lines=10> */
[----:B------:R-:W-:Y:S01]  /*49860*/  IADD3 R155, P0, PT, R147, R152, RZ ;  /* 0x00000098939b7210 */ /* 0x000fe20007f1e0ff */
[----:B------:R-:W-:Y:S01]  /*49870*/  IMAD.WIDE.U32 R152, R171, R175, RZ ;  /* 0x000000afab987225 */ /* 0x000fe200078e00ff */
[----:B------:R-:W-:-:S02]  /*49880*/  ISETP.GT.U32.AND.EX P1, PT, R164, R157, PT, P1 ;  /* 0x0000009da400720c */ /* 0x000fc40003f24110 */
[----:B------:R-:W-:Y:S01]  /*49890*/  ISETP.NE.U32.AND P5, PT, R148, RZ, PT ;  /* 0x000000ff9400720c */ /* 0x000fe20003fa5070 */
[----:B------:R-:W-:Y:S01]  /*498a0*/  IMAD.WIDE.U32 R148, R169, R191, RZ ;  /* 0x000000bfa9947225 */ /* 0x000fe200078e00ff */
[----:B------:R-:W-:Y:S02]  /*498b0*/  ISETP.GE.U32.AND.EX P6, PT, R199, R156, PT, P6 ;  /* 0x0000009cc700720c */ /* 0x000fe40003fc6160 */
[----:B------:R-:W-:Y:S01]  /*498c0*/  SEL R158, R158, R147, P1 ;  /* 0x000000939e9e7207 */ /* 0x000fe20000800000 */
[----:B------:R-:W-:Y:S01]  /*498d0*/  IMAD.X R156, R157, 0x1, R150, P0 ;  /* 0x000000019d9c7824 */ /* 0x000fe200000e0696 */
[----:B------:R-:W-:Y:S01]  /*498e0*/  ISETP.GE.U32.AND P0, PT, R151, R154, PT ;  /* 0x0000009a9700720c */ /* 0x000fe20003f06070 */
[----:B------:R-:W-:Y:S01]  /*498f0*/  IMAD.IADD R153, R195, 0x1, R153 ;  /* 0x00000001c3997824 */ /* 0x000fe200078e0299 */
[----:B------:R-:W-:Y:S02]  /*49900*/  SEL R151, R164, R157, P1 ;  /* 0x0000009da4977207 */ /* 0x000fe40000800000 */
[----:B------:R-:W-:-:S02]  /*49910*/  ISETP.NE.AND.EX P1, PT, R161, RZ, !P6, P5 ;  /* 0x000000ffa100720c */ /* 0x000fc40007725350 */
[----:B------:R-:W-:Y:S02]  /*49920*/  ISETP.GT.U32.AND P5, PT, R158, R155, PT ;  /* 0x0000009b9e00720c */ /* 0x000fe40003fa4070 */
[----:B------:R-:W-:Y:S02]  /*49930*/  IADD3 R147, P6, PT, R152, R148, RZ ;  /* 0x0000009498937210 */ /* 0x000fe40007fde0ff */
[----:B------:R-:W-:Y:S01]  /*49940*/  ISETP.GE.U32.AND.EX P0, PT, R146, R193, PT, P0 ;  /* 0x000000c19200720c */ /* 0x000fe20003f06100 */
[----:B------:R-:W-:Y:S01]  /*49950*/  IMAD.MOV.U32 R146, RZ, RZ, RZ ;  /* 0x000000ffff927224 */ /* 0x000fe200078e00ff */
[----:B------:R-:W-:Y:S02]  /*49960*/  ISETP.GT.U32.AND.EX P5, PT, R151, R156, PT, P5 ;  /* 0x0000009c9700720c */ /* 0x000fe40003fa4150 */
[----:B------:R-:W-:Y:S01]  /*49970*/  SEL R163, RZ, 0x1, !P1 ;  /* 0x00000001ffa37807 */ /* 0x000fe20004800000 */
[----:B------:R-:W-:Y:S01]  /*49980*/  IMAD.WIDE.U32 R150, R169, R175, R146 ;  /* 0x000000afa9967225 */ /* 0x000fe200078e0092 */
[----:B------:R-:W-:-:S02]  /*49990*/  SEL R146, RZ, 0x1, P0 ;  /* 0x00000001ff927807 */ /* 0x000fc40000000000 */
[----:B------:R-:W-:Y:S02]  /*499a0*/  SEL R154, RZ, 0x1, !P5 ;  /* 0x00000001ff9a7807 */ /* 0x000fe40006800000 */
[----:B------:R-:W-:Y:S02]  /*499b0*/  IADD3 R163, P0, PT, R163, R168, RZ ;  /* 0x000000a8a3a37210 */ /* 0x000fe40007f1e0ff */
[----:B------:R-:W-:Y:S01]  /*499c0*/  IADD3.X R146, PT, PT, RZ, R173, R146, P2, P3 ;  /* 0x000000adff927210 */ /* 0x000fe200017e6492 */
[C---:B------:R-:W-:Y:S01]  /*499d0*/  IMAD.IADD R173, R197.reuse, 0x1, R149 ;  /* 0x00000001c5ad7824 */ /* 0x040fe200078e0295 */
[----:B------:R-:W-:Y:S01]  /*499e0*/  IADD3 R154, P2, PT, R154, R165, RZ ;  /* 0x000000a59a9a7210 */ /* 0x000fe20007f5e0ff */
[----:B------:R-:W-:Y:S01]  /*499f0*/  IMAD.IADD R165, R197, 0x1, R151 ;  /* 0x00000001c5a57824 */ /* 0x000fe200078e0297 */
[----:B------:R-:W-:Y:S01]  /*49a00*/  IADD3 R157, P1, PT, R163, R150, RZ ;  /* 0x00000096a39d7210 */ /* 0x000fe20007f3e0ff */
[----:B------:R-:W-:Y:S01]  /*49a10*/  IMAD.X R158, RZ, RZ, R199, P0 ;  /* 0x000000ffff9e7224 */ /* 0x000fe200000e06c7 */
        /* <DEDUP_REMOVED lines=11> */
[----:B------:R-:W-:-:S02]  /*49ad0*/  ISETP.NE.AND.EX P0, PT, R151, RZ, !P0, P1 ;  /* 0x000000ff9700720c */ /* 0x000fc40004705310 */
[----:B------:R-:W-:Y:S01]  /*49ae0*/  ISETP.GE.U32.AND P1, PT, R147, R152, PT ;  /* 0x000000989300720c */ /* 0x000fe20003f26070 */
[----:B------:R-:W-:Y:S01]  /*49af0*/  IMAD.X R152, R173, 0x1, R153, P6 ;  /* 0x00000001ad987824 */ /* 0x000fe200030e0699 */
[----:B------:R-:W-:Y:S02]  /*49b00*/  SEL R151, RZ, 0x1, !P0 ;  /* 0x00000001ff977807 */ /* 0x000fe40004000000 */
[----:B------:R-:W-:Y:S02]  /*49b10*/  ISETP.GE.U32.AND P0, PT, R147, R148, PT ;  /* 0x000000949300720c */ /* 0x000fe40003f06070 */
[----:B------:R-:W-:Y:S02]  /*49b20*/  IADD3 R151, P6, PT, R151, R146, RZ ;  /* 0x0000009297977210 */ /* 0x000fe40007fde0ff */
[----:B------:R-:W-:Y:S01]  /*49b30*/  ISETP.GE.U32.AND.EX P1, PT, R152, R153, PT, P1 ;  /* 0x000000999800720c */ /* 0x000fe20003f26110 */
[----:B------:R-:W-:Y:S01]  /*49b40*/  IMAD.MOV.U32 R153, RZ, RZ, RZ ;  /* 0x000000ffff997224 */ /* 0x000fe200078e00ff */
[----:B------:R-:W-:Y:S01]  /*49b50*/  ISETP.GT.U32.AND P3, PT, R146, R151, PT ;  /* 0x000000979200720c */ /* 0x000fe20003f64070 */
[----:B------:R-:W-:Y:S01]  /*49b60*/  IMAD.X R154, RZ, RZ, R161, P6 ;  /* 0x000000ffff9a7224 */ /* 0x000fe200030e06a1 */
[----:B------:R-:W-:Y:S01]  /*49b70*/  SEL R147, R168, R163, P5 ;  /* 0x000000a3a8937207 */ /* 0x000fe20002800000 */
[----:B------:R-:W-:Y:S01]  /*49b80*/  IMAD.WIDE.U32 R148, R171, R191, R152 ;  /* 0x000000bfab947225 */ /* 0x000fe200078e0098 */
[----:B------:R-:W-:-:S02]  /*49b90*/  IADD3 R153, P6, PT, R151, R150, RZ ;  /* 0x0000009697997210 */ /* 0x000fc40007fde0ff */
[----:B------:R-:W-:Y:S01]  /*49ba0*/  ISETP.GT.U32.AND.EX P3, PT, R161, R154, PT, P3 ;  /* 0x0000009aa100720c */ /* 0x000fe20003f64130 */
[----:B------:R-:W-:Y:S01]  /*49bb0*/  IMAD.IADD R149, R195, 0x1, R149 ;  /* 0x00000001c3957824 */ /* 0x000fe200078e0295 */
[----:B------:R-:W-:Y:S02]  /*49bc0*/  SEL R158, R199, R158, P5 ;  /* 0x0000009ec79e7207 */ /* 0x000fe40002800000 */
[----:B------:R-:W-:Y:S02]  /*49bd0*/  SEL R146, R146, R151, P3 ;  /* 0x0000009792927207 */ /* 0x000fe40001800000 */
[----:B------:R-:W-:Y:S01]  /*49be0*/  ISETP.GT.U32.AND P5, PT, R147, R157, PT ;  /* 0x0000009d9300720c */ /* 0x000fe20003fa4070 */
[----:B------:R-:W-:Y:S01]  /*49bf0*/  IMAD.X R157, R154, 0x1, R165, P6 ;  /* 0x000000019a9d7824 */ /* 0x000fe200030e06a5 */
[----:B------:R-:W-:Y:S02]  /*49c00*/  SEL R150, R161, R154, P3 ;  /* 0x0000009aa1967207 */ /* 0x000fe40001800000 */
[----:B------:R-:W-:-:S02]  /*49c10*/  ISETP.GT.U32.AND P3, PT, R146, R153, PT ;  /* 0x000000999200720c */ /* 0x000fc40003f64070 */
[----:B------:R-:W-:Y:S02]  /*49c20*/  SEL R147, RZ, 0x1, P2 ;  /* 0x00000001ff937807 */ /* 0x000fe40001000000 */
[----:B------:R-:W-:Y:S02]  /*49c30*/  ISETP.GE.U32.AND.EX P0, PT, R152, R173, PT, P0 ;  /* 0x000000ad9800720c */ /* 0x000fe40003f06100 */
        /* <DEDUP_REMOVED lines=12> */
[----:B------:R-:W-:Y:S01]  /*49d00*/  IADD3 R152, P2, PT, R146, R147, RZ ;  /* 0x0000009392987210 */ /* 0x000fe20007f5e0ff */
[----:B------:R-:W-:Y:S01]  /*49d10*/  IMAD.WIDE.U32 R148, R171, R169, RZ ;  /* 0x000000a9ab947225 */ /* 0x000fe200078e00ff */
[----:B------:R-:W-:Y:S02]  /*49d20*/  IADD3 R173, P5, PT, R157, R166, RZ ;  /* 0x000000a69dad7210 */ /* 0x000fe40007fbe0ff */
[----:B------:R-:W-:Y:S01]  /*49d30*/  ISETP.GE.U32.AND P0, PT, R152, R147, PT ;  /* 0x000000939800720c */ /* 0x000fe20003f06070 */
[----:B------:R-:W-:Y:S01]  /*49d40*/  IMAD.X R150, RZ, RZ, R150, P1 ;  /* 0x000000ffff967224 */ /* 0x000fe200008e0696 */
[----:B------:R-:W-:Y:S01]  /*49d50*/  ISETP.NE.U32.AND P1, PT, R146, RZ, PT ;  /* 0x000000ff9200720c */ /* 0x000fe20003f25070 */
[----:B------:R-:W-:Y:S02]  /*49d60*/  IMAD.SHL.U32 R147, R148, 0x2, RZ ;  /* 0x0000000294937824 */ /* 0x000fe400078e00ff */
[----:B------:R-:W-:-:S02]  /*49d70*/  IMAD.X R154, R150, 0x1, R151, P2 ;  /* 0x00000001969a7824 */ /* 0x000fc400010e0697 */
[----:B------:R-:W-:Y:S02]  /*49d80*/  IMAD.MOV.U32 R146, RZ, RZ, RZ ;  /* 0x000000ffff927224 */ /* 0x000fe400078e00ff */
[----:B------:R-:W-:Y:S01]  /*49d90*/  IMAD.IADD R163, R195, 0x1, R149 ;  /* 0x00000001c3a37824 */ /* 0x000fe200078e0295 */
[----:B------:R-:W-:Y:S01]  /*49da0*/  ISETP.GE.U32.AND.EX P0, PT, R154, R151, PT, P0 ;  /* 0x000000979a00720c */ /* 0x000fe20003f06100 */
[----:B------:R-:W-:-:S03]  /*49db0*/  IMAD.MOV.U32 R149, RZ, RZ, RZ ;  /* 0x000000ffff957224 */ /* 0x000fc600078e00ff */
[----:B------:R-:W-:Y:S01]  /*49dc0*/  ISETP.NE.AND.EX P0, PT, R150, RZ, !P0, P1 ;  /* 0x000000ff9600720c */ /* 0x000fe20004705310 */
[----:B------:R-:W-:Y:S01]  /*49dd0*/  IMAD.WIDE.U32 R150, R169, R169, R146 ;  /* 0x000000a9a9967225 */ /* 0x000fe200078e0092 */
[----:B------:R-:W-:Y:S02]  /*49de0*/  SHF.R.U64 R148, R148, 0x1f, R163 ;  /* 0x0000001f94947819 */ /* 0x000fe400000012a3 */
[----:B------:R-:W-:Y:S01]  /*49df0*/  SEL R146, RZ, 0x1, !P0 ;  /* 0x00000001ff927807 */ /* 0x000fe20004000000 */
[----:B------:R-:W-:Y:S01]  /*49e00*/  IMAD.IADD R197, R197, 0x1, R151 ;  /* 0x00000001c5c57824 */ /* 0x000fe200078e0297 */
[----:B------:R-:W-:Y:S01]  /*49e10*/  ISETP.GE.U32.AND P0, PT, R150, RZ, PT ;  /* 0x000000ff9600720c */ /* 0x000fe20003f06070 */
[----:B------:R-:W-:Y:S01]  /*49e20*/  IMAD.WIDE.U32 R148, R171, R171, R148 ;  /* 0x000000abab947225 */ /* 0x000fe200078e0094 */
[----:B------:R-:W-:Y:S02]  /*49e30*/  IADD3 R151, P2, PT, R146, R152, RZ ;  /* 0x0000009892977210 */ /* 0x000fe40007f5e0ff */
[----:B------:R-:W-:Y:S01]  /*49e40*/  ISETP.GE.U32.AND.EX P0, PT, R197, R147, PT, P0 ;  /* 0x00000093c500720c */ /* 0x000fe20003f06100 */
[----:B------:R-:W-:Y:S01]  /*49e50*/  IMAD.IADD R195, R195, 0x1, R149 ;  /* 0x00000001c3c37824 */ /* 0x000fe200078e0295 */
[----:B------:R-:W-:Y:S01]  /*49e60*/  ISETP.GT.U32.AND P1, PT, R152, R151, PT ;  /* 0x000000979800720c */ /* 0x000fe20003f24070 */
[----:B------:R-:W-:Y:S01]  /*49e70*/  IMAD.X R147, RZ, RZ, R154, P2 ;  /* 0x000000ffff937224 */ /* 0x000fe200010e069a */
[----:B------:R-:W-:-:S04]  /*49e80*/  SEL R161, RZ, 0x1, P0 ;  /* 0x00000001ffa17807 */ /* 0x000fc80000000000 */
[----:B------:R-:W-:Y:S02]  /*49e90*/  ISETP.GT.U32.AND.EX P0, PT, R154, R147, PT, P1 ;  /* 0x000000939a00720c */ /* 0x000fe40003f04110 */
[----:B------:R-:W-:Y:S02]  /*49ea0*/  IADD3 R175, P1, PT, R151, R150, RZ ;  /* 0x0000009697af7210 */ /* 0x000fe40007f3e0ff */
[----:B------:R-:W-:Y:S01]  /*49eb0*/  SEL R146, R152, R151, P0 ;  /* 0x0000009798927207 */ /* 0x000fe20000000000 */
[----:B------:R-:W-:Y:S01]  /*49ec0*/  IMAD.X R151, R155, 0x1, R167, P5 ;  /* 0x000000019b977824 */ /* 0x000fe200028e06a7 */
[----:B------:R-:W-:Y:S01]  /*49ed0*/  IADD3 R161, P3, P2, R161, R148, RZ ;  /* 0x00000094a1a17210 */ /* 0x000fe20007a7e0ff */
[----:B------:R-:W-:Y:S01]  /*49ee0*/  IMAD.X R197, R147, 0x1, R197, P1 ;  /* 0x0000000193c57824 */ /* 0x000fe200008e06c5 */
[----:B------:R-:W-:Y:S02]  /*49ef0*/  SEL R148, R154, R147, P0 ;  /* 0x000000939a947207 */ /* 0x000fe40000000000 */
[----:B------:R-:W-:-:S02]  /*49f00*/  ISETP.GT.U32.AND P0, PT, R146, R175, PT ;  /* 0x000000af9200720c */ /* 0x000fc40003f04070 */
[----:B------:R-:W-:Y:S02]  /*49f10*/  ISETP.GE.U32.AND P1, PT, R173, R157, PT ;  /* 0x0000009dad00720c */ /* 0x000fe40003f26070 */
[----:B------:R-:W-:Y:S02]  /*49f20*/  ISETP.GT.U32.AND.EX P0, PT, R148, R197, PT, P0 ;  /* 0x000000c59400720c */ /* 0x000fe40003f04100 */
[----:B------:R-:W-:Y:S02]  /*49f30*/  IADD3 R147, P5, PT, R197, R140, RZ ;  /* 0x0000008cc5937210 */ /* 0x000fe40007fbe0ff */
[----:B------:R-:W-:Y:S02]  /*49f40*/  SHF.R.U32.HI R148, RZ, 0x1f, R163 ;  /* 0x0000001fff947819 */ /* 0x000fe400000116a3 */
[----:B------:R-:W-:Y:S01]  /*49f50*/  ISETP.GE.U32.AND.EX P1, PT, R151, R155, PT, P1 ;  /* 0x0000009b9700720c */ /* 0x000fe20003f26110 */
[----:B------:R-:W-:Y:S01]  /*49f60*/  IMAD.X R149, R153, 0x1, R142, P5 ;  /* 0x0000000199957824 */ /* 0x000fe200028e068e */
        /* <DEDUP_REMOVED lines=52> */
.L_x_250:
[----:B------:R-:W-:Y:S05]  /*4a2b0*/  BSYNC.RELIABLE B11 ;  /* 0x00000000000b7941 */ /* 0x000fea0003800100 */
.L_x_249:
        /* <DEDUP_REMOVED lines=38> */
.L_x_251:
[----:B------:R-:W-:Y:S05]  /*4a520*/  BSYNC.RECONVERGENT B9 ;  /* 0x0000000000097941 */ /* 0x000fea0003800200 */
.L_x_248:
        /* <DEDUP_REMOVED lines=11> */
[----:B------:R-:W-:Y:S01]  /*4a5e0*/  IMAD.WIDE.U32 R148, R157, 0x3d1, RZ ;  /* 0x000003d19d947825 */ /* 0x000fe200078e00ff */
[----:B------:R-:W-:-:S03]  /*4a5f0*/  ISETP.GE.U32.AND.EX P0, PT, R159, R147, PT, P0 ;  /* 0x000000939f00720c */ /* 0x000fc60003f06100 */
[----:B------:R-:W-:Y:S01]  /*4a600*/  IMAD R151, R157, 0x3d1, RZ ;  /* 0x000003d19d977824 */ /* 0x000fe200078e02ff */
[----:B------:R-:W-:Y:S01]  /*4a610*/  SEL R157, RZ, 0x1, P0 ;  /* 0x00000001ff9d7807 */ /* 0x000fe20000000000 */
[----:B------:R-:W-:Y:S02]  /*4a620*/  IMAD.MOV.U32 R150, RZ, RZ, RZ ;  /* 0x000000ffff967224 */ /* 0x000fe400078e00ff */
[----:B------:R-:W-:Y:S01]  /*4a630*/  IMAD R147, R197, 0x3d1, RZ ;  /* 0x000003d1c5937824 */ /* 0x000fe200078e02ff */
[----:B------:R-:W-:Y:S01]  /*4a640*/  IADD3 R157, P1, PT, R142, R157, RZ ;  /* 0x0000009d8e9d7210 */ /* 0x000fe20007f3e0ff */
[----:B------:R-:W-:-:S04]  /*4a650*/  IMAD.WIDE.U32 R152, R153, 0x3d1, R150 ;  /* 0x000003d199987825 */ /* 0x000fc800078e0096 */
[----:B------:R-:W-:Y:S01]  /*4a660*/  VIADD R155, R149, UR4 ;  /* 0x00000004959b7c36 */ /* 0x000fe20008000000 */
[----:B------:R-:W-:Y:S01]  /*4a670*/  IADD3 R144, P3, PT, R157, R152, RZ ;  /* 0x000000989d907210 */ /* 0x000fe20007f7e0ff */
[----:B------:R-:W-:Y:S01]  /*4a680*/  IMAD.WIDE.U32 R148, R175, 0x3d1, R146 ;  /* 0x000003d1af947825 */ /* 0x000fe200078e0092 */
[----:B------:R-:W-:Y:S02]  /*4a690*/  IADD3 R175, P5, PT, R173, R154, RZ ;  /* 0x0000009aadaf7210 */ /* 0x000fe40007fbe0ff */
[----:B------:R-:W-:Y:S01]  /*4a6a0*/  ISETP.GE.U32.AND P0, PT, R152, RZ, PT ;  /* 0x000000ff9800720c */ /* 0x000fe20003f06070 */
[----:B------:R-:W-:Y:S01]  /*4a6b0*/  VIADD R150, R153, UR4 ;  /* 0x0000000499967c36 */ /* 0x000fe20008000000 */
[----:B------:R-:W-:Y:S01]  /*4a6c0*/  ISETP.GE.U32.AND P2, PT, R175, R173, PT ;  /* 0x000000adaf00720c */ /* 0x000fe20003f46070 */
[----:B------:R-:W-:Y:S01]  /*4a6d0*/  IMAD.X R153, RZ, RZ, RZ, P1 ;  /* 0x000000ffff997224 */ /* 0x000fe200008e06ff */
[----:B------:R-:W-:Y:S01]  /*4a6e0*/  ISETP.GE.U32.AND P1, PT, R144, R157, PT ;  /* 0x0000009d9000720c */ /* 0x000fe20003f26070 */
[----:B------:R-:W-:Y:S01]  /*4a6f0*/  IMAD.X R159, R160, 0x1, R159, P5 ;  /* 0x00000001a09f7824 */ /* 0x000fe200028e069f */
[----:B------:R-:W-:Y:S01]  /*4a700*/  ISETP.GE.U32.AND.EX P0, PT, R150, R151, PT, P0 ;  /* 0x000000979600720c */ /* 0x000fe20003f06100 */
[----:B------:R-:W-:Y:S01]  /*4a710*/  IMAD.X R152, R153, 0x1, R150, P3 ;  /* 0x0000000199987824 */ /* 0x000fe200018e0696 */
[----:B------:R-:W-:Y:S01]  /*4a720*/  IADD3 R144, P3, PT, R169, R144, RZ ;  /* 0x00000090a9907210 */ /* 0x000fe20007f7e0ff */
[----:B------:R-:W-:Y:S01]  /*4a730*/  VIADD R156, R149, UR4 ;  /* 0x00000004959c7c36 */ /* 0x000fe20008000000 */
[----:B------:R-:W-:Y:S01]  /*4a740*/  ISETP.GE.U32.AND.EX P5, PT, R159, R160, PT, P2 ;  /* 0x000000a09f00720c */ /* 0x000fe20003fa6120 */
[----:B------:R-:W-:Y:S01]  /*4a750*/  IMAD.WIDE.U32 R150, R197, 0x3d1, RZ ;  /* 0x000003d1c5967825 */ /* 0x000fe200078e00ff */
[----:B------:R-:W-:-:S02]  /*4a760*/  ISETP.GE.U32.AND.EX P2, PT, R152, R153, PT, P1 ;  /* 0x000000999800720c */ /* 0x000fc40003f46110 */
[----:B------:R-:W-:Y:S01]  /*4a770*/  ISETP.GT.U32.AND P1, PT, R169, R144, PT ;  /* 0x00000090a900720c */ /* 0x000fe20003f24070 */
[----:B------:R-:W-:Y:S01]  /*4a780*/  IMAD.X R152, R171, 0x1, R152, P3 ;  /* 0x00000001ab987824 */ /* 0x000fe200018e0698 */
[----:B------:R-:W-:Y:S01]  /*4a790*/  SEL R154, RZ, 0x1, P0 ;  /* 0x00000001ff9a7807 */ /* 0x000fe20000000000 */
[----:B------:R-:W-:Y:S01]  /*4a7a0*/  VIADD R142, R151, UR4 ;  /* 0x00000004978e7c36 */ /* 0x000fe20008000000 */
[----:B------:R-:W-:Y:S02]  /*4a7b0*/  SEL R146, RZ, 0x1, P2 ;  /* 0x00000001ff927807 */ /* 0x000fe40001000000 */
[----:B------:R-:W-:Y:S02]  /*4a7c0*/  SEL R153, RZ, 0x1, P5 ;  /* 0x00000001ff997807 */ /* 0x000fe40002800000 */
[----:B------:R-:W-:Y:S02]  /*4a7d0*/  ISETP.GT.U32.AND.EX P1, PT, R171, R152, PT, P1 ;  /* 0x00000098ab00720c */ /* 0x000fe40003f24110 */
[----:B------:R-:W-:-:S02]  /*4a7e0*/  IADD3 R154, P3, P5, R146, R155, R154 ;  /* 0x0000009b929a7210 */ /* 0x000fc40007d7e09a */
[----:B------:R-:W-:Y:S02]  /*4a7f0*/  IADD3 R157, P6, PT, R144, R153, RZ ;  /* 0x00000099909d7210 */ /* 0x000fe40007fde0ff */
        /* <DEDUP_REMOVED lines=10> */
[C---:B------:R-:W-:Y:S01]  /*4a8a0*/  IMAD.X R150, R167.reuse, 0x1, R152, P3 ;  /* 0x00000001a7967824 */ /* 0x040fe200018e0698 */
        /* <DEDUP_REMOVED lines=11> */
[----:B------:R-:W-:Y:S01]  /*4a960*/  IMAD.X R155, RZ, RZ, R150, P5 ;  /* 0x000000ffff9b7224 */ /* 0x000fe200028e0696 */
[----:B------:R-:W-:Y:S01]  /*4a970*/  ISETP.GT.U32.AND P1, PT, R144, R171, PT ;  /* 0x000000ab9000720c */ /* 0x000fe20003f24070 */
[----:B------:R-:W-:Y:S01]  /*4a980*/  IMAD R161, R161, 0x3d1, R149 ;  /* 0x000003d1a1a17824 */ /* 0x000fe200078e0295 */
[----:B------:R-:W-:Y:S02]  /*4a990*/  SEL R147, RZ, 0x1, P2 ;  /* 0x00000001ff937807 */ /* 0x000fe40001000000 */
[----:B------:R-:W-:-:S02]  /*4a9a0*/  SEL R144, RZ, 0x1, P3 ;  /* 0x00000001ff907807 */ /* 0x000fc40001800000 */
[----:B------:R-:W-:Y:S02]  /*4a9b0*/  SEL R146, R167, R150, P0 ;  /* 0x00000096a7927207 */ /* 0x000fe40000000000 */
[----:B------:R-:W-:Y:S02]  /*4a9c0*/  IADD3 R142, P0, P2, R144, R142, R147 ;  /* 0x0000008e908e7210 */ /* 0x000fe40007a1e093 */
[----:B------:R-:W-:Y:S02]  /*4a9d0*/  ISETP.GT.U32.AND.EX P1, PT, R146, R155, PT, P1 ;  /* 0x0000009b9200720c */ /* 0x000fe40003f24110 */
[----:B------:R-:W-:Y:S02]  /*4a9e0*/  IADD3 R148, P3, P5, R163, R142, R148 ;  /* 0x0000008ea3947210 */ /* 0x000fe40007d7e094 */
[----:B------:R-:W-:Y:S02]  /*4a9f0*/  IADD3.X R147, PT, PT, RZ, RZ, RZ, P0, P2 ;  /* 0x000000ffff937210 */ /* 0x000fe400007e44ff */
[----:B------:R-:W-:-:S02]  /*4aa00*/  SEL R153, RZ, 0x1, !P1 ;  /* 0x00000001ff997807 */ /* 0x000fc40004800000 */
        /* <DEDUP_REMOVED lines=32> */
.L_x_254:
[----:B------:R-:W-:Y:S05]  /*4ac10*/  BSYNC.RELIABLE B11 ;  /* 0x00000000000b7941 */ /* 0x000fea0003800100 */
.L_x_253:
        /* <DEDUP_REMOVED lines=38> */
.L_x_255:
[----:B------:R-:W-:Y:S05]  /*4ae80*/  BSYNC.RECONVERGENT B9 ;  /* 0x0000000000097941 */ /* 0x000fea0003800200 */
.L_x_252:
        /* <DEDUP_REMOVED lines=45> */
.L_x_258:
[----:B------:R-:W-:Y:S05]  /*4b160*/  BSYNC.RELIABLE B11 ;  /* 0x00000000000b7941 */ /* 0x000fea0003800100 */
.L_x_257:
        /* <DEDUP_REMOVED lines=38> */
.L_x_259:
[----:B------:R-:W-:Y:S05]  /*4b3d0*/  BSYNC.RECONVERGENT B9 ;  /* 0x0000000000097941 */ /* 0x000fea0003800200 */
.L_x_256:
        /* <DEDUP_REMOVED lines=45> */
.L_x_262:
[----:B------:R-:W-:Y:S05]  /*4b6b0*/  BSYNC.RELIABLE B11 ;  /* 0x00000000000b7941 */ /* 0x000fea0003800100 */
.L_x_261:
        /* <DEDUP_REMOVED lines=38> */
.L_x_263:
[----:B------:R-:W-:Y:S05]  /*4b920*/  BSYNC.RECONVERGENT B9 ;  /* 0x0000000000097941 */ /* 0x000fea0003800200 */
.L_x_260:
        /* <DEDUP_REMOVED lines=45> */
.L_x_266:
[----:B------:R-:W-:Y:S05]  /*4bc00*/  BSYNC.RELIABLE B11 ;  /* 0x00000000000b7941 */ /* 0x000fea0003800100 */
.L_x_265:
        /* <DEDUP_REMOVED lines=30> */
[----:B------:R-:W-:-:S04]  /*4bdf0*/  LOP3.LUT R140, R140, 0x1, RZ, 0xc0, !PT ;  /* 0x000000018c8c7812 */ /* 0x000fc800078ec0ff */
[----:B------:R-:W-:Y:S01]  /*4be00*/  ISETP.NE.U32.AND P0, PT, R140, 0x1, PT ;  /* 0x000000018c00780c */ /* 0x000fe20003f05070 */
[----:B------:R-:W-:-:S03]  /*4be10*/  IMAD.X R140, R159, 0x1, ~R148, P2 ;  /* 0x000000019f8c7824 */ /* 0x000fc600010e0e94 */
[----:B------:R-:W-:Y:S02]  /*4be20*/  SEL R146, RZ, 0xffffffff, P0 ;  /* 0xffffffffff927807 */ /* 0x000fe40000000000 */
[----:B------:R-:W-:Y:S02]  /*4be30*/  IADD3 R164, P0, PT, R164, -R138, RZ ;  /* 0x8000008aa4a47210 */ /* 0x000fe40007f1e0ff */
[----:B------:R-:W-:-:S03]  /*4be40*/  IADD3 R165, P3, P5, R146, -R126, R165 ;  /* 0x8000007e92a57210 */ /* 0x000fc60007d7e0a5 */
[----:B------:R-:W-:Y:S01]  /*4be50*/  IMAD.X R163, R163, 0x1, ~R136, P0 ;  /* 0x00000001a3a37824 */ /* 0x000fe200000e0e88 */
[----:B------:R-:W-:-:S09]  /*4be60*/  IADD3.X R166, PT, PT, R146, ~R127, R166, P3, P5 ;  /* 0x8000007f92a67210 */ /* 0x000fd20001fea4a6 */
.L_x_267:
[----:B------:R-:W-:Y:S05]  /*4be70*/  BSYNC.RECONVERGENT B9 ;  /* 0x0000000000097941 */ /* 0x000fea0003800200 */
.L_x_264:
        /* <DEDUP_REMOVED lines=9> */
[----:B------:R-:W-:Y:S02]  /*4bf10*/  IADD3 R147, P0, PT, R150, R148, RZ ;  /* 0x0000009496937210 */ /* 0x000fe40007f1e0ff */
[----:B------:R-:W-:Y:S01]  /*4bf20*/  BSSY.RELIABLE B11, `(.L_x_269) ;  /* 0x00001e30000b7945 */ /* 0x000fe20003800100 */
[----:B------:R-:W-:Y:S01]  /*4bf30*/  VIADD R156, R151, UR6 ;  /* 0x00000006979c7c36 */ /* 0x000fe20008000000 */
[----:B------:R-:W-:Y:S01]  /*4bf40*/  ISETP.GE.U32.AND P1, PT, R147, R150, PT ;  /* 0x000000969300720c */ /* 0x000fe20003f26070 */
[----:B------:R-:W-:-:S02]  /*4bf50*/  IMAD.MOV.U32 R146, RZ, RZ, RZ ;  /* 0x000000ffff927224 */ /* 0x000fc400078e00ff */
[----:B------:R-:W-:Y:S02]  /*4bf60*/  IMAD.SHL.U32 R151, R154, 0x2, RZ ;  /* 0x000000029a977824 */ /* 0x000fe400078e00ff */
[----:B------:R-:W-:Y:S02]  /*4bf70*/  IMAD.MOV.U32 R150, RZ, RZ, RZ ;  /* 0x000000ffff967224 */ /* 0x000fe400078e00ff */
[----:B------:R-:W-:-:S04]  /*4bf80*/  IMAD.WIDE.U32 R152, R76, R78, R146 ;  /* 0x0000004e4c987225 */ /* 0x000fc800078e0092 */
[----:B------:R-:W-:Y:S01]  /*4bf90*/  IMAD.WIDE.U32 R168, R76, R76, R150 ;  /* 0x0000004c4ca87225 */ /* 0x000fe200078e0096 */
[----:B------:R-:W-:-:S03]  /*4bfa0*/  ISETP.GE.U32.AND P3, PT, R152, RZ, PT ;  /* 0x000000ff9800720c */ /* 0x000fc60003f66070 */
[----:B------:R-:W-:Y:S01]  /*4bfb0*/  VIADD R157, R149, UR7 ;  /* 0x00000007959d7c36 */ /* 0x000fe20008000000 */
[----:B------:R-:W-:Y:S01]  /*4bfc0*/  ISETP.GE.U32.AND P2, PT, R168, RZ, PT ;  /* 0x000000ffa800720c */ /* 0x000fe20003f46070 */
[----:B------:R-:W-:Y:S02]  /*4bfd0*/  VIADD R170, R153, UR7 ;  /* 0x0000000799aa7c36 */ /* 0x000fe40008000000 */
[----:B------:R-:W-:Y:S02]  /*4bfe0*/  VIADD R155, R155, UR4 ;  /* 0x000000049b9b7c36 */ /* 0x000fe40008000000 */
[----:B------:R-:W-:Y:S01]  /*4bff0*/  VIADD R167, R169, UR5 ;  /* 0x00000005a9a77c36 */ /* 0x000fe20008000000 */
[----:B------:R-:W-:Y:S01]  /*4c000*/  ISETP.GE.U32.AND.EX P3, PT, R170, R147, PT, P3 ;  /* 0x00000093aa00720c */ /* 0x000fe20003f66130 */
[----:B------:R-:W-:Y:S01]  /*4c010*/  IMAD.X R146, R157, 0x1, R156, P0 ;  /* 0x000000019d927824 */ /* 0x000fe200000e069c */
[----:B------:R-:W-:Y:S01]  /*4c020*/  ISETP.GE.U32.AND P0, PT, R147, R148, PT ;  /* 0x000000949300720c */ /* 0x000fe20003f06070 */
[----:B------:R-:W-:Y:S01]  /*4c030*/  IMAD.MOV.U32 R147, RZ, RZ, RZ ;  /* 0x000000ffff937224 */ /* 0x000fe200078e00ff */
[----:B------:R-:W-:-:S02]  /*4c040*/  SHF.R.U64 R150, R154, 0x1f, R155 ;  /* 0x0000001f9a967819 */ /* 0x000fc4000000129b */
[----:B------:R-:W-:Y:S01]  /*4c050*/  ISETP.GE.U32.AND.EX P2, PT, R167, R151, PT, P2 ;  /* 0x00000097a700720c */ /* 0x000fe20003f46120 */
[----:B------:R-:W-:Y:S01]  /*4c060*/  IMAD.MOV.U32 R151, RZ, RZ, RZ ;  /* 0x000000ffff977224 */ /* 0x000fe200078e00ff */
[C---:B------:R-:W-:Y:S01]  /*4c070*/  ISETP.GE.U32.AND.EX P1, PT, R146.reuse, R156, PT, P1 ;  /* 0x0000009c9200720c */ /* 0x040fe20003f26110 */
[C---:B------:R-:W-:Y:S01]  /*4c080*/  IMAD.WIDE.U32 R148, R77.reuse, R79, R146 ;  /* 0x0000004f4d947225 */ /* 0x040fe200078e0092 */
[----:B------:R-:W-:Y:S02]  /*4c090*/  SEL R159, RZ, 0x1, P3 ;  /* 0x00000001ff9f7807 */ /* 0x000fe40001800000 */
[----:B------:R-:W-:Y:S01]  /*4c0a0*/  ISETP.GE.U32.AND.EX P0, PT, R146, R157, PT, P0 ;  /* 0x0000009d9200720c */ /* 0x000fe20003f06100 */
[-C--:B------:R-:W-:Y:S01]  /*4c0b0*/  IMAD.WIDE.U32 R150, R77, R77.reuse, R150 ;  /* 0x0000004d4d967225 */ /* 0x080fe200078e0096 */
[----:B------:R-:W-:Y:S02]  /*4c0c0*/  SEL R147, RZ, 0x1, P2 ;  /* 0x00000001ff937807 */ /* 0x000fe40001000000 */
[----:B------:R-:W-:Y:S01]  /*4c0d0*/  SHF.R.U32.HI R155, RZ, 0x1f, R155 ;  /* 0x0000001fff9b7819 */ /* 0x000fe2000001169b */
[----:B------:R-:W-:Y:S01]  /*4c0e0*/  VIADD R153, R149, UR6 ;  /* 0x0000000695997c36 */ /* 0x000fe20008000000 */
[----:B------:R-:W-:Y:S01]  /*4c0f0*/  IADD3 R159, P5, P6, R159, R148, RZ ;  /* 0x000000949f9f7210 */ /* 0x000fe20007ebe0ff */
[----:B------:R-:W-:Y:S01]  /*4c100*/  VIADD R160, R151, UR4 ;  /* 0x0000000497a07c36 */ /* 0x000fe20008000000 */
[----:B------:R-:W-:Y:S01]  /*4c110*/  SEL R200, RZ, 0x1, P1 ;  /* 0x00000001ffc87807 */ /* 0x000fe20000800000 */
[----:B------:R-:W-:Y:S01]  /*4c120*/  IMAD.WIDE.U32 R148, R80, R77, RZ ;  /* 0x0000004d50947225 */ /* 0x000fe200078e00ff */
[----:B------:R-:W-:-:S02]  /*4c130*/  SEL R158, RZ, 0x1, P0 ;  /* 0x00000001ff9e7807 */ /* 0x000fc40000000000 */
[----:B------:R-:W-:Y:S01]  /*4c140*/  IADD3 R151, P2, P3, R147, R150, RZ ;  /* 0x0000009693977210 */ /* 0x000fe20007b5e0ff */
[----:B------:R-:W-:Y:S01]  /*4c150*/  IMAD.WIDE.U32 R146, R81, R76, RZ ;  /* 0x0000004c51927225 */ /* 0x000fe200078e00ff */
[----:B------:R-:W-:Y:S02]  /*4c160*/  LOP3.LUT R155, R155, 0x1, RZ, 0xc0, !PT ;  /* 0x000000019b9b7812 */ /* 0x000fe400078ec0ff */
[-C--:B------:R-:W-:Y:S01]  /*4c170*/  IADD3.X R200, PT, PT, RZ, R153.reuse, R200, P5, P6 ;  /* 0x00000099ffc87210 */ /* 0x080fe20002fec4c8 */
[----:B------:R-:W-:Y:S01]  /*4c180*/  VIADD R156, R147, UR4 ;  /* 0x00000004939c7c36 */ /* 0x000fe20008000000 */
[----:B------:R-:W-:Y:S02]  /*4c190*/  IADD3.X R158, PT, PT, RZ, R153, R158, P5, P6 ;  /* 0x00000099ff9e7210 */ /* 0x000fe40002fec49e */
[----:B------:R-:W-:Y:S02]  /*4c1a0*/  IADD3 R154, P6, PT, R151, R152, RZ ;  /* 0x00000098979a7210 */ /* 0x000fe40007fde0ff */
[----:B------:R-:W-:Y:S01]  /*4c1b0*/  IADD3.X R160, PT, PT, RZ, R160, R155, P2, P3 ;  /* 0x000000a0ffa07210 */ /* 0x000fe200017e649b */
[----:B------:R-:W-:Y:S01]  /*4c1c0*/  VIADD R155, R149, UR5 ;  /* 0x00000005959b7c36 */ /* 0x000fe20008000000 */
[----:B------:R-:W-:-:S02]  /*4c1d0*/  IADD3 R153, P0, PT, R146, R148, RZ ;  /* 0x0000009492997210 */ /* 0x000fc40007f1e0ff */
[----:B------:R-:W-:Y:S01]  /*4c1e0*/  ISETP.GE.U32.AND P1, PT, R154, R151, PT ;  /* 0x000000979a00720c */ /* 0x000fe20003f26070 */
[----:B------:R-:W-:Y:S01]  /*4c1f0*/  IMAD.X R157, R170, 0x1, R160, P6 ;  /* 0x00000001aa9d7824 */ /* 0x000fe200030e06a0 */
[----:B------:R-:W-:Y:S01]  /*4c200*/  IADD3 R169, P6, PT, R154, R152, RZ ;  /* 0x000000989aa97210 */ /* 0x000fe20007fde0ff */
[----:B------:R-:W-:Y:S01]  /*4c210*/  IMAD.WIDE.U32 R150, R81, R78, RZ ;  /* 0x0000004e51967225 */ /* 0x000fe200078e00ff */
[----:B------:R-:W-:Y:S02]  /*4c220*/  ISETP.GE.U32.AND P5, PT, R153, R146, PT ;  /* 0x000000929900720c */ /* 0x000fe40003fa6070 */
[----:B------:R-:W-:Y:S01]  /*4c230*/  ISETP.GE.U32.AND.EX P1, PT, R157, R160, PT, P1 ;  /* 0x000000a09d00720c */ /* 0x000fe20003f26110 */
[----:B------:R-:W-:Y:S01]  /*4c240*/  IMAD.WIDE.U32 R146, R80, R79, RZ ;  /* 0x0000004f50927225 */ /* 0x000fe200078e00ff */
[----:B------:R-:W-:Y:S02]  /*4c250*/  ISETP.GE.U32.AND P2, PT, R153, R148, PT ;  /* 0x000000949900720c */ /* 0x000fe40003f46070 */
[----:B------:R-:W-:Y:S01]  /*4c260*/  SEL R196, RZ, 0x1, P1 ;  /* 0x00000001ffc47807 */ /* 0x000fe20000800000 */
[----:B------:R-:W-:Y:S01]  /*4c270*/  IMAD.X R170, R157, 0x1, R170, P6 ;  /* 0x000000019daa7824 */ /* 0x000fe200030e06aa */
[----:B------:R-:W-:Y:S01]  /*4c280*/  ISETP.GE.U32.AND P6, PT, R169, R154, PT ;  /* 0x0000009aa900720c */ /* 0x000fe20003fc6070 */
[----:B------:R-:W-:Y:S01]  /*4c290*/  IMAD.X R154, R155, 0x1, R156, P0 ;  /* 0x000000019b9a7824 */ /* 0x000fe200000e069c */
[-C--:B------:R-:W-:Y:S01]  /*4c2a0*/  IADD3 R149, P3, PT, R150, R146.reuse, RZ ;  /* 0x0000009296957210 */ /* 0x080fe20007f7e0ff */
[----:B------:R-:W-:Y:S01]  /*4c2b0*/  IMAD.MOV.U32 R152, RZ, RZ, RZ ;  /* 0x000000ffff987224 */ /* 0x000fe200078e00ff */
[----:B------:R-:W-:Y:S01]  /*4c2c0*/  ISETP.GE.U32.AND.EX P6, PT, R170, R157, PT, P6 ;  /* 0x0000009daa00720c */ /* 0x000fe20003fc6160 */
[----:B------:R-:W-:Y:S01]  /*4c2d0*/  VIADD R148, R151, UR4 ;  /* 0x0000000497947c36 */ /* 0x000fe20008000000 */
[----:B------:R-:W-:Y:S01]  /*4c2e0*/  ISETP.GE.U32.AND P0, PT, R149, R146, PT ;  /* 0x000000929500720c */ /* 0x000fe20003f06070 */
[----:B------:R-:W-:Y:S01]  /*4c2f0*/  IMAD.WIDE.U32 R160, R76, R80, R152 ;  /* 0x000000504ca07225 */ /* 0x000fe200078e0098 */
[----:B------:R-:W-:-:S02]  /*4c300*/  SEL R146, RZ, 0x1, P6 ;  /* 0x00000001ff927807 */ /* 0x000fc40003000000 */
[----:B------:R-:W-:Y:S01]  /*4c310*/  IADD3 R196, P6, PT, R196, R159, RZ ;  /* 0x0000009fc4c47210 */ /* 0x000fe20007fde0ff */
[----:B------:R-:W-:Y:S01]  /*4c320*/  VIADD R171, R161, UR5 ;  /* 0x00000005a1ab7c36 */ /* 0x000fe20008000000 */
[C---:B------:R-:W-:Y:S01]  /*4c330*/  ISETP.GE.U32.AND.EX P5, PT, R154.reuse, R156, PT, P5 ;  /* 0x0000009c9a00720c */ /* 0x040fe20003fa6150 */
[----:B------:R-:W-:Y:S01]  /*4c340*/  VIADD R157, R147, UR5 ;  /* 0x00000005939d7c36 */ /* 0x000fe20008000000 */
[----:B------:R-:W-:Y:S01]  /*4c350*/  ISETP.GE.U32.AND.EX P2, PT, R154, R155, PT, P2 ;  /* 0x0000009b9a00720c */ /* 0x000fe20003f46120 */
[----:B------:R-:W-:Y:S01]  /*4c360*/  IMAD.X R200, RZ, RZ, R200, P6 ;  /* 0x000000ffffc87224 */ /* 0x000fe200030e06c8 */
[----:B------:R-:W-:Y:S01]  /*4c370*/  SEL R175, RZ, 0x1, P5 ;  /* 0x00000001ffaf7807 */ /* 0x000fe20002800000 */
[----:B------:R-:W-:Y:S01]  /*4c380*/  IMAD.MOV.U32 R155, RZ, RZ, RZ ;  /* 0x000000ffff9b7224 */ /* 0x000fe200078e00ff */
[----:B------:R-:W-:Y:S02]  /*4c390*/  IADD3 R146, P6, PT, R146, R159, RZ ;  /* 0x0000009f92927210 */ /* 0x000fe40007fde0ff */
[----:B------:R-:W-:Y:S01]  /*4c3a0*/  IADD3 R199, P5, PT, R196, R160, RZ ;  /* 0x000000a0c4c77210 */ /* 0x000fe20007fbe0ff */
[----:B------:R-:W-:Y:S01]  /*4c3b0*/  IMAD.WIDE.U32 R154, R77, R81, R154 ;  /* 0x000000514d9a7225 */ /* 0x000fe200078e009a */
[----:B------:R-:W-:-:S02]  /*4c3c0*/  SEL R173, RZ, 0x1, P2 ;  /* 0x00000001ffad7807 */ /* 0x000fc40001000000 */
[-C--:B------:R-:W-:Y:S01]  /*4c3d0*/  IADD3 R156, P2, PT, R146, R199.reuse, RZ ;  /* 0x000000c7929c7210 */ /* 0x080fe20007f5e0ff */
[----:B------:R-:W-:Y:S01]  /*4c3e0*/  IMAD.X R158, RZ, RZ, R158, P6 ;  /* 0x000000ffff9e7224 */ /* 0x000fe200030e069e */
[----:B------:R-:W-:Y:S01]  /*4c3f0*/  ISETP.GE.U32.AND P1, PT, R149, R150, PT ;  /* 0x000000969500720c */ /* 0x000fe20003f26070 */
[----:B------:R-:W-:Y:S01]  /*4c400*/  IMAD.X R172, R171, 0x1, R200, P5 ;  /* 0x00000001abac7824 */ /* 0x000fe200028e06c8 */
[----:B------:R-:W-:Y:S01]  /*4c410*/  ISETP.GE.U32.AND P5, PT, R160, RZ, PT ;  /* 0x000000ffa000720c */ /* 0x000fe20003fa6070 */
[----:B------:R-:W-:Y:S01]  /*4c420*/  IMAD.WIDE.U32 R150, R79, R78, RZ ;  /* 0x0000004e4f967225 */ /* 0x000fe200078e00ff */
[----:B------:R-:W-:-:S03]  /*4c430*/  ISETP.GE.U32.AND P6, PT, R156, R199, PT ;  /* 0x000000c79c00720c */ /* 0x000fc60003fc6070 */
[----:B------:R-:W-:Y:S01]  /*4c440*/  IMAD.X R197, R158, 0x1, R172, P2 ;  /* 0x000000019ec57824 */ /* 0x000fe200010e06ac */
[----:B------:R-:W-:Y:S01]  /*4c450*/  ISETP.GE.U32.AND.EX P2, PT, R171, R153, PT, P5 ;  /* 0x00000099ab00720c */ /* 0x000fe20003f46150 */
[----:B------:R-:W-:Y:S01]  /*4c460*/  IMAD.SHL.U32 R147, R150, 0x2, RZ ;  /* 0x0000000296937824 */ /* 0x000fe200078e00ff */
[----:B------:R-:W-:Y:S01]  /*4c470*/  ISETP.NE.U32.AND P5, PT, R146, RZ, PT ;  /* 0x000000ff9200720c */ /* 0x000fe20003fa5070 */
[----:B------:R-:W-:Y:S01]  /*4c480*/  IMAD.MOV.U32 R146, RZ, RZ, RZ ;  /* 0x000000ffff927224 */ /* 0x000fe200078e00ff */
[----:B------:R-:W-:Y:S01]  /*4c490*/  ISETP.GE.U32.AND.EX P6, PT, R197, R172, PT, P6 ;  /* 0x000000acc500720c */ /* 0x000fe20003fc6160 */
[----:B------:R-:W-:Y:S01]  /*4c4a0*/  VIADD R192, R155, UR4 ;  /* 0x000000049bc07c36 */ /* 0x000fe20008000000 */
[----:B------:R-:W-:Y:S01]  /*4c4b0*/  SEL R191, RZ, 0x1, P2 ;  /* 0x00000001ffbf7807 */ /* 0x000fe20001000000 */
[----:B------:R-:W-:Y:S01]  /*4c4c0*/  IMAD.WIDE.U32 R152, R78, R78, R146 ;  /* 0x0000004e4e987225 */ /* 0x000fe200078e0092 */
[----:B------:R-:W-:-:S03]  /*4c4d0*/  ISETP.NE.AND.EX P6, PT, R158, RZ, !P6, P5 ;  /* 0x000000ff9e00720c */ /* 0x000fc600077c5350 */
[----:B------:R-:W-:Y:S01]  /*4c4e0*/  VIADD R193, R153, UR7 ;  /* 0x0000000799c17c36 */ /* 0x000fe20008000000 */
[----:B------:R-:W-:Y:S01]  /*4c4f0*/  SEL R153, RZ, 0x1, !P6 ;  /* 0x00000001ff997807 */ /* 0x000fe20007000000 */
[----:B------:R-:W-:Y:S01]  /*4c500*/  IMAD.WIDE.U32 R158, R82, R77, RZ ;  /* 0x0000004d529e7225 */ /* 0x000fe200078e00ff */
[----:B------:R-:W-:Y:S02]  /*4c510*/  ISETP.GE.U32.AND P5, PT, R152, RZ, PT ;  /* 0x000000ff9800720c */ /* 0x000fe40003fa6070 */
[----:B------:R-:W-:Y:S01]  /*4c520*/  IADD3 R191, P2, P6, R191, R154, RZ ;  /* 0x0000009abfbf7210 */ /* 0x000fe20007e5e0ff */
[----:B------:R-:W-:Y:S01]  /*4c530*/  VIADD R195, R151, UR6 ;  /* 0x0000000697c37c36 */ /* 0x000fe20008000000 */
[----:B------:R-:W-:Y:S01]  /*4c540*/  ISETP.GE.U32.AND.EX P5, PT, R193, R147, PT, P5 ;  /* 0x00000093c100720c */ /* 0x000fe20003fa6150 */
[----:B------:R-:W-:Y:S01]  /*4c550*/  IMAD.WIDE.U32 R146, R83, R76, RZ ;  /* 0x0000004c53927225 */ /* 0x000fe200078e00ff */
[-C--:B------:R-:W-:Y:S02]  /*4c560*/  IADD3.X R198, PT, PT, RZ, R192.reuse, R175, P2, P6 ;  /* 0x000000c0ffc67210 */ /* 0x080fe400017ec4af */
[----:B------:R-:W-:Y:S01]  /*4c570*/  IADD3.X R173, PT, PT, RZ, R192, R173, P2, P6 ;  /* 0x000000c0ffad7210 */ /* 0x000fe200017ec4ad */
[----:B------:R-:W-:Y:S01]  /*4c580*/  IMAD.MOV.U32 R151, RZ, RZ, RZ ;  /* 0x000000ffff977224 */ /* 0x000fe200078e00ff */
[----:B------:R-:W-:Y:S01]  /*4c590*/  IADD3 R153, P2, PT, R153, R156, RZ ;  /* 0x0000009c99997210 */ /* 0x000fe20007f5e0ff */
[----:B------:R-:W-:Y:S01]  /*4c5a0*/  VIADD R194, R147, UR7 ;  /* 0x0000000793c27c36 */ /* 0x000fe20008000000 */
[----:B------:R-:W-:Y:S01]  /*4c5b0*/  SEL R161, RZ, 0x1, P5 ;  /* 0x00000001ffa17807 */ /* 0x000fe20002800000 */
[----:B------:R-:W-:Y:S01]  /*4c5c0*/  VIADD R159, R159, UR8 ;  /* 0x000000089f9f7c36 */ /* 0x000fe20008000000 */
[----:B------:R-:W-:Y:S01]  /*4c5d0*/  IADD3 R175, P5, PT, R153, R152, RZ ;  /* 0x0000009899af7210 */ /* 0x000fe20007fbe0ff */
[----:B------:R-:W-:Y:S01]  /*4c5e0*/  IMAD.X R152, RZ, RZ, R197, P2 ;  /* 0x000000ffff987224 */ /* 0x000fe200010e06c5 */
[----:B------:R-:W-:Y:S01]  /*4c5f0*/  IADD3 R155, P6, PT, R146, R158, RZ ;  /* 0x0000009e929b7210 */ /* 0x000fe20007fde0ff */
[----:B------:R-:W-:Y:S01]  /*4c600*/  IMAD.MOV.U32 R154, RZ, RZ, RZ ;  /* 0x000000ffff9a7224 */ /* 0x000fe200078e00ff */
[----:B------:R-:W-:Y:S01]  /*4c610*/  SHF.R.U64 R150, R150, 0x1f, R195 ;  /* 0x0000001f96967819 */ /* 0x000fe200000012c3 */
[----:B------:R-:W-:Y:S01]  /*4c620*/  IMAD.X R192, R152, 0x1, R193, P5 ;  /* 0x0000000198c07824 */ /* 0x000fe200028e06c1 */
[----:B------:R-:W-:-:S02]  /*4c630*/  ISETP.GT.U32.AND P5, PT, R156, R153, PT ;  /* 0x000000999c00720c */ /* 0x000fc40003fa4070 */
[----:B------:R-:W-:Y:S01]  /*4c640*/  ISETP.GE.U32.AND P2, PT, R155, R146, PT ;  /* 0x000000929b00720c */ /* 0x000fe20003f46070 */
[----:B------:R-:W-:Y:S01]  /*4c650*/  IMAD.X R146, R157, 0x1, R148, P3 ;  /* 0x000000019d927824 */ /* 0x000fe200018e0694 */
[----:B------:R-:W-:Y:S01]  /*4c660*/  ISETP.GT.U32.AND.EX P5, PT, R197, R152, PT, P5 ;  /* 0x00000098c500720c */ /* 0x000fe20003fa4150 */
[----:B------:R-:W-:Y:S01]  /*4c670*/  IMAD.WIDE.U32 R150, R79, R79, R150 ;  /* 0x0000004f4f967225 */ /* 0x000fe200078e0096 */
[----:B------:R-:W-:Y:S02]  /*4c680*/  ISETP.GE.U32.AND P3, PT, R199, R196, PT ;  /* 0x000000c4c700720c */ /* 0x000fe40003f66070 */
[----:B------:R-:W-:Y:S01]  /*4c690*/  SEL R147, R156, R153, P5 ;  /* 0x000000999c937207 */ /* 0x000fe20002800000 */
[----:B------:R-:W-:Y:S01]  /*4c6a0*/  IMAD.MOV.U32 R153, RZ, RZ, RZ ;  /* 0x000000ffff997224 */ /* 0x000fe200078e00ff */
[----:B------:R-:W-:Y:S02]  /*4c6b0*/  ISETP.GE.U32.AND.EX P3, PT, R172, R200, PT, P3 ;  /* 0x000000c8ac00720c */ /* 0x000fe40003f66130 */
[----:B------:R-:W-:-:S02]  /*4c6c0*/  ISETP.GE.U32.AND.EX P1, PT, R146, R148, PT, P1 ;  /* 0x000000949200720c */ /* 0x000fc40003f26110 */
[----:B------:R-:W-:Y:S02]  /*4c6d0*/  SHF.R.U32.HI R172, RZ, 0x1f, R195 ;  /* 0x0000001fffac7819 */ /* 0x000fe400000116c3 */
[----:B------:R-:W-:Y:S01]  /*4c6e0*/  SEL R148, R197, R152, P5 ;  /* 0x00000098c5947207 */ /* 0x000fe20002800000 */
[----:B------:R-:W-:Y:S01]  /*4c6f0*/  IMAD.X R152, R159, 0x1, R194, P6 ;  /* 0x000000019f987824 */ /* 0x000fe200030e06c2 */
[----:B------:R-:W-:Y:S01]  /*4c700*/  ISETP.GT.U32.AND P5, PT, R147, R175, PT ;  /* 0x000000af9300720c */ /* 0x000fe20003fa4070 */
[----:B------:R-:W-:Y:S01]  /*4c710*/  VIADD R147, R151, UR6 ;  /* 0x0000000697937c36 */ /* 0x000fe20008000000 */
[----:B------:R-:W-:Y:S02]  /*4c720*/  SEL R196, RZ, 0x1, P3 ;  /* 0x00000001ffc47807 */ /* 0x000fe40001800000 */
[----:B------:R-:W-:Y:S02]  /*4c730*/  IADD3 R150, P3, P6, R161, R150, RZ ;  /* 0x00000096a1967210 */ /* 0x000fe40007e7e0ff */
[----:B------:R-:W-:-:S02]  /*4c740*/  LOP3.LUT R172, R172, 0x1, RZ, 0xc0, !PT ;  /* 0x00000001acac7812 */ /* 0x000fc400078ec0ff */
[----:B------:R-:W-:Y:S01]  /*4c750*/  ISETP.GE.U32.AND.EX P0, PT, R146, R157, PT, P0 ;  /* 0x0000009d9200720c */ /* 0x000fe20003f06100 */
[----:B------:R-:W-:Y:S01]  /*4c760*/  IMAD.WIDE.U32 R156, R76, R82, R154 ;  /* 0x000000524c9c7225 */ /* 0x000fe200078e009a */
[----:B------:R-:W-:Y:S02]  /*4c770*/  ISETP.GT.U32.AND.EX P5, PT, R148, R192, PT, P5 ;  /* 0x000000c09400720c */ /* 0x000fe40003fa4150 */
[----:B------:R-:W-:Y:S01]  /*4c780*/  IADD3.X R76, PT, PT, RZ, R147, R172, P3, P6 ;  /* 0x00000093ff4c7210 */ /* 0x000fe20001fec4ac */
[----:B------:R-:W-:Y:S01]  /*4c790*/  IMAD.MOV.U32 R148, RZ, RZ, RZ ;  /* 0x000000ffff947224 */ /* 0x000fe200078e00ff */
[----:B------:R-:W-:Y:S01]  /*4c7a0*/  IADD3 R196, P3, PT, R196, R191, RZ ;  /* 0x000000bfc4c47210 */ /* 0x000fe20007f7e0ff */
[----:B------:R-:W-:Y:S01]  /*4c7b0*/  VIADD R161, R157, UR8 ;  /* 0x000000089da17c36 */ /* 0x000fe20008000000 */
[----:B------:R-:W-:Y:S02]  /*4c7c0*/  SEL R147, RZ, 0x1, !P5 ;  /* 0x00000001ff937807 */ /* 0x000fe40006800000 */
[----:B------:R-:W-:Y:S01]  /*4c7d0*/  ISETP.GE.U32.AND.EX P2, PT, R152, R194, PT, P2 ;  /* 0x000000c29800720c */ /* 0x000fe20003f46120 */
[----:B------:R-:W-:Y:S01]  /*4c7e0*/  IMAD.X R198, RZ, RZ, R198, P3 ;  /* 0x000000ffffc67224 */ /* 0x000fe200018e06c6 */
[----:B------:R-:W-:-:S02]  /*4c7f0*/  IADD3 R195, P3, PT, R196, R156, RZ ;  /* 0x0000009cc4c37210 */ /* 0x000fc40007f7e0ff */
[----:B------:R-:W-:Y:S01]  /*4c800*/  IADD3 R147, P5, PT, R147, R150, RZ ;  /* 0x0000009693937210 */ /* 0x000fe20007fbe0ff */
[----:B------:R-:W-:-:S03]  /*4c810*/  IMAD.WIDE.U32 R150, R78, R80, R148 ;  /* 0x000000504e967225 */ /* 0x000fc600078e0094 */
[-C--:B------:R-:W-:Y:S01]  /*4c820*/  IADD3 R154, P6, PT, R147, R195.reuse, RZ ;  /* 0x000000c3939a7210 */ /* 0x080fe20007fde0ff */
[----:B------:R-:W-:Y:S01]  /*4c830*/  IMAD.X R197, R161, 0x1, R198, P3 ;  /* 0x00000001a1c57824 */ /* 0x000fe200018e06c6 */
[----:B------:R-:W-:Y:S01]  /*4c840*/  ISETP.GE.U32.AND P3, PT, R150, RZ, PT ;  /* 0x000000ff9600720c */ /* 0x000fe20003f66070 */
[----:B------:R-:W-:Y:S01]  /*4c850*/  IMAD.X R148, RZ, RZ, R76, P5 ;  /* 0x000000ffff947224 */ /* 0x000fe200028e064c */
[----:B------:R-:W-:Y:S01]  /*4c860*/  ISETP.GE.U32.AND P5, PT, R154, R195, PT ;  /* 0x000000c39a00720c */ /* 0x000fe20003fa6070 */
[----:B------:R-:W-:Y:S01]  /*4c870*/  IMAD.WIDE.U32 R76, R77, R83, R152 ;  /* 0x000000534d4c7225 */ /* 0x000fe200078e0098 */
[----:B------:R-:W-:Y:S02]  /*4c880*/  SEL R153, RZ, 0x1, P1 ;  /* 0x00000001ff997807 */ /* 0x000fe40000800000 */
[----:B------:R-:W-:Y:S01]  /*4c890*/  IADD3 R160, P1, PT, R175, R160, RZ ;  /* 0x000000a0afa07210 */ /* 0x000fe20007f3e0ff */
[----:B------:R-:W-:Y:S01]  /*4c8a0*/  IMAD.X R194, R148, 0x1, R197, P6 ;  /* 0x0000000194c27824 */ /* 0x000fe200030e06c5 */
[----:B------:R-:W-:Y:S01]  /*4c8b0*/  ISETP.NE.U32.AND P6, PT, R147, RZ, PT ;  /* 0x000000ff9300720c */ /* 0x000fe20003fc5070 */
[----:B------:R-:W-:-:S02]  /*4c8c0*/  VIADD R193, R151, UR5 ;  /* 0x0000000597c17c36 */ /* 0x000fc40008000000 */
[----:B------:R-:W-:Y:S01]  /*4c8d0*/  IMAD.MOV.U32 R147, RZ, RZ, RZ ;  /* 0x000000ffff937224 */ /* 0x000fe200078e00ff */
[----:B------:R-:W-:Y:S01]  /*4c8e0*/  ISETP.GE.U32.AND.EX P5, PT, R194, R197, PT, P5 ;  /* 0x000000c5c200720c */ /* 0x000fe20003fa6150 */
[----:B------:R-:W-:Y:S01]  /*4c8f0*/  IMAD.X R157, R192, 0x1, R171, P1 ;  /* 0x00000001c09d7824 */ /* 0x000fe200008e06ab */
[----:B------:R-:W-:Y:S01]  /*4c900*/  ISETP.GE.U32.AND.EX P3, PT, R193, R149, PT, P3 ;  /* 0x00000095c100720c */ /* 0x000fe20003f66130 */
[----:B------:R-:W-:Y:S01]  /*4c910*/  IMAD.WIDE.U32 R146, R79, R81, R146 ;  /* 0x000000514f927225 */ /* 0x000fe200078e0092 */
[----:B------:R-:W-:Y:S02]  /*4c920*/  ISETP.NE.AND.EX P6, PT, R148, RZ, !P5, P6 ;  /* 0x000000ff9400720c */ /* 0x000fe40006fc5360 */
[----:B------:R-:W-:Y:S01]  /*4c930*/  ISETP.GE.U32.AND P5, PT, R160, R175, PT ;  /* 0x000000afa000720c */ /* 0x000fe20003fa6070 */
[----:B------:R-:W-:Y:S01]  /*4c940*/  VIADD R148, R147, UR4 ;  /* 0x0000000493947c36 */ /* 0x000fe20008000000 */
[----:B------:R-:W-:Y:S02]  /*4c950*/  SEL R151, RZ, 0x1, !P6 ;  /* 0x00000001ff977807 */ /* 0x000fe40007000000 */
[----:B------:R-:W-:-:S02]  /*4c960*/  SEL R149, RZ, 0x1, P3 ;  /* 0x00000001ff957807 */ /* 0x000fc40001800000 */
[----:B------:R-:W-:Y:S02]  /*4c970*/  ISETP.GE.U32.AND.EX P5, PT, R157, R192, PT, P5 ;  /* 0x000000c09d00720c */ /* 0x000fe40003fa6150 */
[----:B------:R-:W-:Y:S02]  /*4c980*/  IADD3 R147, P1, PT, R151, R154, RZ ;  /* 0x0000009a97937210 */ /* 0x000fe40007f3e0ff */
[----:B------:R-:W-:Y:S02]  /*4c990*/  IADD3 R172, P3, P6, R149, R146, RZ ;  /* 0x0000009295ac7210 */ /* 0x000fe40007e7e0ff */
[----:B------:R-:W-:Y:S01]  /*4c9a0*/  SEL R146, RZ, 0x1, P5 ;  /* 0x00000001ff927807 */ /* 0x000fe20002800000 */
[----:B------:R-:W-:Y:S01]  /*4c9b0*/  IMAD.X R151, RZ, RZ, R194, P1 ;  /* 0x000000ffff977224 */ /* 0x000fe200008e06c2 */
[----:B------:R-:W-:Y:S02]  /*4c9c0*/  SEL R175, RZ, 0x1, P0 ;  /* 0x00000001ffaf7807 */ /* 0x000fe40000000000 */
[----:B------:R-:W-:-:S02]  /*4c9d0*/  IADD3 R191, P1, PT, R146, R191, RZ ;  /* 0x000000bf92bf7210 */ /* 0x000fc40007f3e0ff */
[----:B------:R-:W-:Y:S02]  /*4c9e0*/  ISETP.GT.U32.AND P0, PT, R154, R147, PT ;  /* 0x000000939a00720c */ /* 0x000fe40003f04070 */
[-C--:B------:R-:W-:Y:S01]  /*4c9f0*/  IADD3.X R153, PT, PT, RZ, R148.reuse, R153, P3, P6 ;  /* 0x00000094ff997210 */ /* 0x080fe20001fec499 */
[----:B------:R-:W-:Y:S01]  /*4ca00*/  IMAD.X R173, RZ, RZ, R173, P1 ;  /* 0x000000ffffad7224 */ /* 0x000fe200008e06ad */
[----:B------:R-:W-:Y:S02]  /*4ca10*/  IADD3.X R175, PT, PT, RZ, R148, R175, P3, P6 ;  /* 0x00000094ffaf7210 */ /* 0x000fe40001fec4af */
[----:B------:R-:W-:Y:S02]  /*4ca20*/  IADD3 R149, P3, PT, R147, R150, RZ ;  /* 0x0000009693957210 */ /* 0x000fe40007f7e0ff */
[----:B------:R-:W-:Y:S02]  /*4ca30*/  ISETP.GT.U32.AND.EX P0, PT, R194, R151, PT, P0 ;  /* 0x00000097c200720c */ /* 0x000fe40003f04100 */
[----:B------:R-:W-:Y:S01]  /*4ca40*/  IADD3 R192, P1, PT, R191, R149, RZ ;  /* 0x00000095bfc07210 */ /* 0x000fe20007f3e0ff */
[----:B------:R-:W-:Y:S01]  /*4ca50*/  IMAD.X R148, R151, 0x1, R193, P3 ;  /* 0x0000000197947824 */ /* 0x000fe200018e06c1 */
[----:B------:R-:W-:-:S02]  /*4ca60*/  SEL R146, R154, R147, P0 ;  /* 0x000000939a927207 */ /* 0x000fc40000000000 */
[----:B------:R-:W-:Y:S01]  /*4ca70*/  SEL R147, R194, R151, P0 ;  /* 0x00000097c2937207 */ /* 0x000fe20000000000 */
[----:B------:R-:W-:Y:S01]  /*4ca80*/  IMAD.X R151, R173, 0x1, R148, P1 ;  /* 0x00000001ad977824 */ /* 0x000fe200008e0694 */
[-C--:B------:R-:W-:Y:S02]  /*4ca90*/  ISETP.GE.U32.AND P5, PT, R192, R149.reuse, PT ;  /* 0x00000095c000720c */ /* 0x080fe40003fa6070 */
[----:B------:R-:W-:Y:S02]  /*4caa0*/  ISETP.GE.U32.AND P3, PT, R156, RZ, PT ;  /* 0x000000ff9c00720c */ /* 0x000fe40003f66070 */
[----:B------:R-:W-:Y:S02]  /*4cab0*/  ISETP.NE.U32.AND P1, PT, R191, RZ, PT ;  /* 0x000000ffbf00720c */ /* 0x000fe40003f25070 */
[----:B------:R-:W-:Y:S02]  /*4cac0*/  ISETP.GE.U32.AND.EX P5, PT, R151, R148, PT, P5 ;  /* 0x000000949700720c */ /* 0x000fe40003fa6150 */
[----:B------:R-:W-:-:S02]  /*4cad0*/  ISETP.GT.U32.AND P0, PT, R146, R149, PT ;  /* 0x000000959200720c */ /* 0x000fc40003f04070 */
[----:B------:R-:W-:Y:S01]  /*4cae0*/  ISETP.GE.U32.AND P6, PT, R195, R196, PT ;  /* 0x000000c4c300720c */ /* 0x000fe20003fc6070 */
[----:B------:R-:W-:Y:S01]  /*4caf0*/  VIADD R196, R77, UR7 ;  /* 0x000000074dc47c36 */ /* 0x000fe20008000000 */
[----:B------:R-:W-:Y:S02]  /*4cb00*/  ISETP.GE.U32.AND.EX P3, PT, R161, R155, PT, P3 ;  /* 0x0000009ba100720c */ /* 0x000fe40003f66130 */
[----:B------:R-:W-:Y:S02]  /*4cb10*/  ISETP.NE.AND.EX P1, PT, R173, RZ, !P5, P1 ;  /* 0x000000ffad00720c */ /* 0x000fe40006f25310 */
[----:B------:R-:W-:Y:S02]  /*4cb20*/  ISETP.GT.U32.AND.EX P0, PT, R147, R148, PT, P0 ;  /* 0x000000949300720c */ /* 0x000fe40003f04100 */
[----:B------:R-:W-:Y:S02]  /*4cb30*/  ISETP.GE.U32.AND.EX P6, PT, R197, R198, PT, P6 ;  /* 0x000000c6c500720c */ /* 0x000fe40003fc6160 */
[----:B------:R-:W-:-:S02]  /*4cb40*/  SEL R171, RZ, 0x1, P3 ;  /* 0x00000001ffab7807 */ /* 0x000fc40001800000 */
[----:B------:R-:W-:Y:S02]  /*4cb50*/  SEL R77, RZ, 0x1, !P1 ;  /* 0x00000001ff4d7807 */ /* 0x000fe40004800000 */
[----:B------:R-:W-:Y:S02]  /*4cb60*/  SEL R147, RZ, 0x1, !P0 ;  /* 0x00000001ff937807 */ /* 0x000fe40004000000 */
[----:B------:R-:W-:Y:S02]  /*4cb70*/  SEL R146, RZ, 0x1, P6 ;  /* 0x00000001ff927807 */ /* 0x000fe40003000000 */
[----:B------:R-:W-:Y:S02]  /*4cb80*/  IADD3 R171, P3, P5, R171, R76, RZ ;  /* 0x0000004cabab7210 */ /* 0x000fe40007d7e0ff */
[----:B------:R-:W-:Y:S02]  /*4cb90*/  SEL R149, RZ, 0x1, P2 ;  /* 0x00000001ff957807 */ /* 0x000fe40001000000 */
[----:B------:R-:W-:-:S02]  /*4cba0*/  IADD3 R77, P1, PT, R77, R192, RZ ;  /* 0x000000c04d4d7210 */ /* 0x000fc40007f3e0ff */
[----:B------:R-:W-:Y:S02]  /*4cbb0*/  IADD3 R76, P6, PT, R147, R172, RZ ;  /* 0x000000ac934c7210 */ /* 0x000fe40007fde0ff */
[----:B------:R-:W-:Y:S01]  /*4cbc0*/  IADD3 R146, P0, PT, R146, R171, RZ ;  /* 0x000000ab92927210 */ /* 0x000fe20007f1e0ff */
[----:B------:R-:W-:Y:S01]  /*4cbd0*/  IMAD.X R154, RZ, RZ, R151, P1 ;  /* 0x000000ffff9a7224 */ /* 0x000fe200008e0697 */
[----:B------:R-:W-:Y:S01]  /*4cbe0*/  IADD3.X R147, PT, PT, RZ, R196, R149, P3, P5 ;  /* 0x000000c4ff937210 */ /* 0x000fe20001fea495 */
[----:B------:R-:W-:Y:S01]  /*4cbf0*/  IMAD.X R153, RZ, RZ, R153, P6 ;  /* 0x000000ffff997224 */ /* 0x000fe200030e0699 */
[----:B------:R-:W-:Y:S01]  /*4cc00*/  IADD3 R173, P1, PT, R76, R146, RZ ;  /* 0x000000924cad7210 */ /* 0x000fe20007f3e0ff */
[----:B------:R-:W-:Y:S01]  /*4cc10*/  IMAD.WIDE.U32 R148, R82, R79, RZ ;  /* 0x0000004f52947225 */ /* 0x000fe200078e00ff */
[----:B------:R-:W-:Y:S02]  /*4cc20*/  ISETP.GT.U32.AND P6, PT, R192, R77, PT ;  /* 0x0000004dc000720c */ /* 0x000fe40003fc4070 */
[----:B------:R-:W-:Y:S01]  /*4cc30*/  IADD3 R195, P2, PT, R77, R150, RZ ;  /* 0x000000964dc37210 */ /* 0x000fe20007f5e0ff */
[----:B------:R-:W-:Y:S01]  /*4cc40*/  IMAD.X R147, RZ, RZ, R147, P0 ;  /* 0x000000ffff937224 */ /* 0x000fe200000e0693 */
[----:B------:R-:W-:Y:S01]  /*4cc50*/  ISETP.GE.U32.AND P0, PT, R173, R146, PT ;  /* 0x00000092ad00720c */ /* 0x000fe20003f06070 */
[----:B------:R-:W-:Y:S01]  /*4cc60*/  VIADD R149, R149, UR8 ;  /* 0x0000000895957c36 */ /* 0x000fe20008000000 */
[----:B------:R-:W-:Y:S01]  /*4cc70*/  ISETP.GT.U32.AND.EX P6, PT, R151, R154, PT, P6 ;  /* 0x0000009a9700720c */ /* 0x000fe20003fc4160 */
[----:B------:R-:W-:Y:S01]  /*4cc80*/  IMAD.X R202, R153, 0x1, R147, P1 ;  /* 0x0000000199ca7824 */ /* 0x000fe200008e0693 */
[----:B------:R-:W-:Y:S01]  /*4cc90*/  ISETP.GE.U32.AND P1, PT, R155, R158, PT ;  /* 0x0000009e9b00720c */ /* 0x000fe20003f26070 */
[----:B------:R-:W-:Y:S01]  /*4cca0*/  IMAD.X R194, R154, 0x1, R193, P2 ;  /* 0x000000019ac27824 */ /* 0x000fe200010e06c1 */
[----:B------:R-:W-:-:S02]  /*4ccb0*/  ISETP.NE.U32.AND P2, PT, R76, RZ, PT ;  /* 0x000000ff4c00720c */ /* 0x000fc40003f45070 */
[----:B------:R-:W-:Y:S01]  /*4ccc0*/  ISETP.GE.U32.AND.EX P0, PT, R202, R147, PT, P0 ;  /* 0x00000093ca00720c */ /* 0x000fe20003f06100 */
[----:B------:R-:W-:Y:S01]  /*4ccd0*/  IMAD.WIDE.U32 R146, R83, R78, RZ ;  /* 0x0000004e53927225 */ /* 0x000fe200078e00ff */
[----:B------:R-:W-:Y:S02]  /*4cce0*/  SEL R150, R192, R77, P6 ;  /* 0x0000004dc0967207 */ /* 0x000fe40003000000 */
[----:B------:R-:W-:Y:S01]  /*4ccf0*/  SEL R154, R151, R154, P6 ;  /* 0x0000009a979a7207 */ /* 0x000fe20003000000 */
[----:B------:R-:W-:Y:S01]  /*4cd00*/  VIADD R147, R147, UR7 ;  /* 0x0000000793937c36 */ /* 0x000fe20008000000 */
[----:B------:R-:W-:Y:S01]  /*4cd10*/  IADD3 R155, P6, PT, R146, R148, RZ ;  /* 0x00000094929b7210 */ /* 0x000fe20007fde0ff */
[----:B------:R-:W-:Y:S01]  /*4cd20*/  IMAD.WIDE.U32 R76, R81, R80, RZ ;  /* 0x00000050514c7225 */ /* 0x000fe200078e00ff */
[----:B------:R-:W-:Y:S02]  /*4cd30*/  ISETP.NE.AND.EX P2, PT, R153, RZ, !P0, P2 ;  /* 0x000000ff9900720c */ /* 0x000fe40004745320 */
[----:B------:R-:W-:Y:S01]  /*4cd40*/  ISETP.GE.U32.AND P0, PT, R155, R146, PT ;  /* 0x000000929b00720c */ /* 0x000fe20003f06070 */
[----:B------:R-:W-:Y:S01]  /*4cd50*/  IMAD.X R146, R149, 0x1, R147, P6 ;  /* 0x0000000195927824 */ /* 0x000fe200030e0693 */
[----:B------:R-:W-:Y:S01]  /*4cd60*/  ISETP.GT.U32.AND P6, PT, R150, R195, PT ;  /* 0x000000c39600720c */ /* 0x000fe20003fc4070 */
[----:B------:R-:W-:Y:S01]  /*4cd70*/  IMAD.SHL.U32 R151, R76, 0x2, RZ ;  /* 0x000000024c977824 */ /* 0x000fe200078e00ff */
[----:B------:R-:W-:Y:S01]  /*4cd80*/  ISETP.GE.U32.AND.EX P1, PT, R152, R159, PT, P1 ;  /* 0x0000009f9800720c */ /* 0x000fe20003f26110 */
[----:B------:R-:W-:Y:S01]  /*4cd90*/  IMAD.MOV.U32 R150, RZ, RZ, RZ ;  /* 0x000000ffff967224 */ /* 0x000fe200078e00ff */
[----:B------:R-:W-:Y:S01]  /*4cda0*/  SEL R198, RZ, 0x1, !P2 ;  /* 0x00000001ffc67807 */ /* 0x000fe20005000000 */
[----:B------:R-:W-:Y:S01]  /*4cdb0*/  VIADD R193, R77, UR4 ;  /* 0x000000044dc17c36 */ /* 0x000fe20008000000 */
[----:B------:R-:W-:Y:S01]  /*4cdc0*/  ISETP.GT.U32.AND.EX P6, PT, R154, R194, PT, P6 ;  /* 0x000000c29a00720c */ /* 0x000fe20003fc4160 */
[----:B------:R-:W-:Y:S01]  /*4cdd0*/  IMAD.WIDE.U32 R152, R80, R80, R150 ;  /* 0x0000005050987225 */ /* 0x000fe200078e0096 */
[----:B------:R-:W-:-:S02]  /*4cde0*/  ISETP.GE.U32.AND.EX P0, PT, R146, R147, PT, P0 ;  /* 0x000000939200720c */ /* 0x000fc40003f06100 */
[----:B------:R-:W-:Y:S01]  /*4cdf0*/  SEL R77, RZ, 0x1, P1 ;  /* 0x00000001ff4d7807 */ /* 0x000fe20000800000 */
[----:B------:R-:W-:Y:S01]  /*4ce00*/  VIADD R191, R153, UR5 ;  /* 0x0000000599bf7c36 */ /* 0x000fe20008000000 */
[----:B------:R-:W-:Y:S01]  /*4ce10*/  ISETP.GE.U32.AND P2, PT, R152, RZ, PT ;  /* 0x000000ff9800720c */ /* 0x000fe20003f46070 */
[----:B------:R-:W-:Y:S01]  /*4ce20*/  IMAD.MOV.U32 R154, RZ, RZ, RZ ;  /* 0x000000ffff9a7224 */ /* 0x000fe200078e00ff */
[----:B------:R-:W-:Y:S01]  /*4ce30*/  SHF.R.U64 R76, R76, 0x1f, R193 ;  /* 0x0000001f4c4c7819 */ /* 0x000fe200000012c1 */
[----:B------:R-:W-:Y:S01]  /*4ce40*/  IMAD.MOV.U32 R147, RZ, RZ, RZ ;  /* 0x000000ffff937224 */ /* 0x000fe200078e00ff */
[----:B------:R-:W-:Y:S01]  /*4ce50*/  ISETP.GE.U32.AND.EX P1, PT, R191, R151, PT, P2 ;  /* 0x00000097bf00720c */ /* 0x000fe20003f26120 */
[----:B------:R-:W-:Y:S01]  /*4ce60*/  IMAD.WIDE.U32 R158, R78, R82, R154 ;  /* 0x000000524e9e7225 */ /* 0x000fe200078e009a */
[----:B------:R-:W-:Y:S02]  /*4ce70*/  SEL R151, RZ, 0x1, !P6 ;  /* 0x00000001ff977807 */ /* 0x000fe40007000000 */
[----:B------:R-:W-:Y:S01]  /*4ce80*/  IADD3 R198, P2, PT, R198, R173, RZ ;  /* 0x000000adc6c67210 */ /* 0x000fe20007f5e0ff */
[----:B------:R-:W-:Y:S01]  /*4ce90*/  IMAD.WIDE.U32 R78, R79, R83, R146 ;  /* 0x000000534f4e7225 */ /* 0x000fe200078e0092 */
[----:B------:R-:W-:-:S02]  /*4cea0*/  IADD3.X R147, PT, PT, RZ, R196, R77, P3, P5 ;  /* 0x000000c4ff937210 */ /* 0x000fc40001fea44d */
[----:B------:R-:W-:Y:S01]  /*4ceb0*/  IADD3 R172, P3, PT, R151, R172, RZ ;  /* 0x000000ac97ac7210 */ /* 0x000fe20007f7e0ff */
[----:B------:R-:W-:Y:S01]  /*4cec0*/  VIADD R200, R159, UR8 ;  /* 0x000000089fc87c36 */ /* 0x000fe20008000000 */
[----:B------:R-:W-:Y:S01]  /*4ced0*/  IADD3 R197, P6, PT, R198, R158, RZ ;  /* 0x0000009ec6c57210 */ /* 0x000fe20007fde0ff */
[----:B------:R-:W-:Y:S01]  /*4cee0*/  IMAD.X R159, RZ, RZ, R202, P2 ;  /* 0x000000ffff9f7224 */ /* 0x000fe200010e06ca */
[----:B------:R-:W-:Y:S01]  /*4cef0*/  IADD3 R156, P5, PT, R195, R156, RZ ;  /* 0x0000009cc39c7210 */ /* 0x000fe20007fbe0ff */
[----:B------:R-:W-:Y:S01]  /*4cf00*/  IMAD.X R150, RZ, RZ, R175, P3 ;  /* 0x000000ffff967224 */ /* 0x000fe200018e06af */
[-C--:B------:R-:W-:Y:S01]  /*4cf10*/  IADD3 R192, P3, PT, R172, R197.reuse, RZ ;  /* 0x000000c5acc07210 */ /* 0x080fe20007f7e0ff */
[----:B------:R-:W-:Y:S01]  /*4cf20*/  IMAD.X R196, R159, 0x1, R200, P6 ;  /* 0x000000019fc47824 */ /* 0x000fe200030e06c8 */
[----:B------:R-:W-:Y:S01]  /*4cf30*/  SEL R151, RZ, 0x1, P1 ;  /* 0x00000001ff977807 */ /* 0x000fe20000800000 */
[----:B------:R-:W-:Y:S01]  /*4cf40*/  IMAD.MOV.U32 R77, RZ, RZ, RZ ;  /* 0x000000ffff4d7224 */ /* 0x000fe200078e00ff */
[----:B------:R-:W-:Y:S01]  /*4cf50*/  ISETP.GE.U32.AND P6, PT, R192, R197, PT ;  /* 0x000000c5c000720c */ /* 0x000fe20003fc6070 */
[----:B------:R-:W-:Y:S01]  /*4cf60*/  IMAD.X R175, R150, 0x1, R196, P3 ;  /* 0x0000000196af7824 */ /* 0x000fe200018e06c4 */
[----:B------:R-:W-:Y:S01]  /*4cf70*/  ISETP.GE.U32.AND P2, PT, R156, R195, PT ;  /* 0x000000c39c00720c */ /* 0x000fe20003f46070 */
[----:B------:R-:W-:Y:S01]  /*4cf80*/  IMAD.WIDE.U32 R76, R81, R81, R76 ;  /* 0x00000051514c7225 */ /* 0x000fe200078e004c */
[----:B------:R-:W-:-:S02]  /*4cf90*/  ISETP.NE.U32.AND P3, PT, R172, RZ, PT ;  /* 0x000000ffac00720c */ /* 0x000fc40003f65070 */
[----:B------:R-:W-:Y:S01]  /*4cfa0*/  ISETP.GE.U32.AND.EX P1, PT, R175, R196, PT, P6 ;  /* 0x000000c4af00720c */ /* 0x000fe20003f26160 */
[----:B------:R-:W-:Y:S01]  /*4cfb0*/  IMAD.X R153, R194, 0x1, R161, P5 ;  /* 0x00000001c2997824 */ /* 0x000fe200028e06a1 */
[----:B------:R-:W-:Y:S01]  /*4cfc0*/  IADD3 R154, P6, P5, R151, R76, RZ ;  /* 0x0000004c979a7210 */ /* 0x000fe20007dde0ff */
[----:B------:R-:W-:Y:S01]  /*4cfd0*/  VIADD R172, R77, UR4 ;  /* 0x000000044dac7c36 */ /* 0x000fe20008000000 */
[----:B------:R-:W-:Y:S02]  /*4cfe0*/  SHF.R.U32.HI R77, RZ, 0x1f, R193 ;  /* 0x0000001fff4d7819 */ /* 0x000fe400000116c1 */
[----:B------:R-:W-:Y:S02]  /*4cff0*/  ISETP.NE.AND.EX P1, PT, R150, RZ, !P1, P3 ;  /* 0x000000ff9600720c */ /* 0x000fe40004f25330 */
[----:B------:R-:W-:Y:S02]  /*4d000*/  ISETP.GE.U32.AND.EX P2, PT, R153, R194, PT, P2 ;  /* 0x000000c29900720c */ /* 0x000fe40003f46120 */
[----:B------:R-:W-:-:S02]  /*4d010*/  LOP3.LUT R77, R77, 0x1, RZ, 0xc0, !PT ;  /* 0x000000014d4d7812 */ /* 0x000fc400078ec0ff */
[----:B------:R-:W-:Y:S02]  /*4d020*/  SEL R161, RZ, 0x1, !P1 ;  /* 0x00000001ffa17807 */ /* 0x000fe40004800000 */
[----:B------:R-:W-:Y:S02]  /*4d030*/  SEL R76, RZ, 0x1, P2 ;  /* 0x00000001ff4c7807 */ /* 0x000fe40001000000 */
        /* <DEDUP_REMOVED lines=9> */
[----:B------:R-:W-:Y:S02]  /*4d0d0*/  ISETP.GT.U32.AND P5, PT, R192, R161, PT ;  /* 0x000000a1c000720c */ /* 0x000fe40003fa4070 */
[----:B------:R-:W-:Y:S02]  /*4d0e0*/  SEL R173, R173, R198, P1 ;  /* 0x000000c6adad7207 */ /* 0x000fe40000800000 */
[----:B------:R-:W-:Y:S01]  /*4d0f0*/  SEL R171, R202, R159, P1 ;  /* 0x0000009fcaab7207 */ /* 0x000fe20000800000 */
[----:B------:R-:W-:Y:S01]  /*4d100*/  IMAD.X R159, R150, 0x1, R191, P3 ;  /* 0x00000001969f7824 */ /* 0x000fe200018e06bf */
[----:B------:R-:W-:Y:S02]  /*4d110*/  IADD3 R76, P1, PT, R76, R151, RZ ;  /* 0x000000974c4c7210 */ /* 0x000fe40007f3e0ff */
[----:B------:R-:W-:-:S02]  /*4d120*/  ISETP.GT.U32.AND.EX P5, PT, R175, R150, PT, P5 ;  /* 0x00000096af00720c */ /* 0x000fc40003fa4150 */
[----:B------:R-:W-:Y:S01]  /*4d130*/  ISETP.GE.U32.AND P6, PT, R158, RZ, PT ;  /* 0x000000ff9e00720c */ /* 0x000fe20003fc6070 */
[----:B------:R-:W-:Y:S01]  /*4d140*/  IMAD.X R152, R77, 0x1, R159, P1 ;  /* 0x000000014d987824 */ /* 0x000fe200008e069f */
[----:B------:R-:W-:Y:S02]  /*4d150*/  SEL R147, R192, R161, P5 ;  /* 0x000000a1c0937207 */ /* 0x000fe40002800000 */
[-C--:B------:R-:W-:Y:S02]  /*4d160*/  ISETP.GE.U32.AND P3, PT, R76, R151.reuse, PT ;  /* 0x000000974c00720c */ /* 0x080fe40003f66070 */
[----:B------:R-:W-:Y:S02]  /*4d170*/  SEL R150, R175, R150, P5 ;  /* 0x00000096af967207 */ /* 0x000fe40002800000 */
[----:B------:R-:W-:Y:S02]  /*4d180*/  ISETP.GT.U32.AND P5, PT, R147, R151, PT ;  /* 0x000000979300720c */ /* 0x000fe40003fa4070 */
[----:B------:R-:W-:-:S02]  /*4d190*/  ISETP.GE.U32.AND.EX P6, PT, R200, R155, PT, P6 ;  /* 0x0000009bc800720c */ /* 0x000fc40003fc6160 */
[----:B------:R-:W-:Y:S01]  /*4d1a0*/  ISETP.GT.U32.AND P1, PT, R173, R197, PT ;  /* 0x000000c5ad00720c */ /* 0x000fe20003f24070 */
[----:B------:R-:W-:Y:S01]  /*4d1b0*/  VIADD R173, R79, UR7 ;  /* 0x000000074fad7c36 */ /* 0x000fe20008000000 */
[-C--:B------:R-:W-:Y:S02]  /*4d1c0*/  ISETP.GE.U32.AND.EX P3, PT, R152, R159.reuse, PT, P3 ;  /* 0x0000009f9800720c */ /* 0x080fe40003f66130 */
[----:B------:R-:W-:Y:S02]  /*4d1d0*/  ISETP.GT.U32.AND.EX P5, PT, R150, R159, PT, P5 ;  /* 0x0000009f9600720c */ /* 0x000fe40003fa4150 */
[----:B------:R-:W-:Y:S02]  /*4d1e0*/  SEL R161, RZ, 0x1, P6 ;  /* 0x00000001ffa17807 */ /* 0x000fe40003000000 */
[----:B------:R-:W-:Y:S02]  /*4d1f0*/  ISETP.NE.AND.EX P6, PT, R77, RZ, !P3, P2 ;  /* 0x000000ff4d00720c */ /* 0x000fe40005fc5320 */
[----:B------:R-:W-:-:S02]  /*4d200*/  ISETP.GT.U32.AND.EX P1, PT, R171, R196, PT, P1 ;  /* 0x000000c4ab00720c */ /* 0x000fc40003f24110 */
        /* <DEDUP_REMOVED lines=10> */
[-C--:B------:R-:W-:Y:S01]  /*4d2b0*/  IADD3 R172, P5, PT, R77, R78.reuse, RZ ;  /* 0x0000004e4dac7210 */ /* 0x080fe20007fbe0ff */
        /* <DEDUP_REMOVED lines=12> */
[----:B------:R-:W-:Y:S01]  /*4d380*/  ISETP.GE.U32.AND P0, PT, R155, R148, PT ;  /* 0x000000949b00720c */ /* 0x000fe20003f06070 */
[----:B------:R-:W-:Y:S01]  /*4d390*/  IMAD.WIDE.U32 R76, R82, R81, RZ ;  /* 0x00000051524c7225 */ /* 0x000fe200078e00ff */
[----:B------:R-:W-:-:S02]  /*4d3a0*/  SEL R151, R152, R151, P1 ;  /* 0x0000009798977207 */ /* 0x000fc40000800000 */
[----:B------:R-:W-:Y:S01]  /*4d3b0*/  ISETP.NE.AND.EX P1, PT, R154, RZ, !P6, P5 ;  /* 0x000000ff9a00720c */ /* 0x000fe20007725350 */
[----:B------:R-:W-:Y:S01]  /*4d3c0*/  VIADD R79, R79, UR7 ;  /* 0x000000074f4f7c36 */ /* 0x000fe20008000000 */
        /* <DEDUP_REMOVED lines=9> */
[----:B------:R-:W-:Y:S01]  /*4d460*/  VIADD R171, R149, UR8 ;  /* 0x0000000895ab7c36 */ /* 0x000fe20008000000 */
        /* <DEDUP_REMOVED lines=8> */
[C---:B------:R-:W-:Y:S01]  /*4d4f0*/  IADD3 R152, P2, PT, R80.reuse, R151, RZ ;  /* 0x0000009750987210 */ /* 0x040fe20007f5e0ff */
[----:B------:R-:W-:Y:S01]  /*4d500*/  IMAD.X R154, R161, 0x1, R171, P1 ;  /* 0x00000001a19a7824 */ /* 0x000fe200008e06ab */
[----:B------:R-:W-:-:S02]  /*4d510*/  ISETP.NE.U32.AND P1, PT, R80, RZ, PT ;  /* 0x000000ff5000720c */ /* 0x000fc40003f25070 */
[----:B------:R-:W-:Y:S01]  /*4d520*/  ISETP.GE.U32.AND P0, PT, R152, R151, PT ;  /* 0x000000979800720c */ /* 0x000fe20003f06070 */
[----:B------:R-:W-:Y:S01]  /*4d530*/  IMAD.X R155, R146, 0x1, R154, P2 ;  /* 0x00000001929b7824 */ /* 0x000fe200010e069a */
[----:B------:R-:W-:Y:S02]  /*4d540*/  ISETP.GT.U32.AND.EX P5, PT, R192, R161, PT, P5 ;  /* 0x000000a1c000720c */ /* 0x000fe40003fa4150 */
[----:B------:R-:W-:Y:S02]  /*4d550*/  ISETP.GE.U32.AND P2, PT, R148, RZ, PT ;  /* 0x000000ff9400720c */ /* 0x000fe40003f46070 */
        /* <DEDUP_REMOVED lines=12> */
[----:B------:R-:W-:Y:S01]  /*4d620*/  IADD3 R149, P6, PT, R77, R148, RZ ;  /* 0x000000944d957210 */ /* 0x000fe20007fde0ff */
[----:B------:R-:W-:Y:S01]  /*4d630*/  IMAD.WIDE.U32 R80, R81, R83, R78 ;  /* 0x0000005351507225 */ /* 0x000fe200078e004e */
[----:B------:R-:W-:-:S02]  /*4d640*/  SEL R79, R172, R159, P5 ;  /* 0x0000009fac4f7207 */ /* 0x000fc40002800000 */
[-C--:B------:R-:W-:Y:S02]  /*4d650*/  ISETP.GT.U32.AND.EX P3, PT, R155, R146.reuse, PT, P3 ;  /* 0x000000929b00720c */ /* 0x080fe40003f64130 */
        /* <DEDUP_REMOVED lines=8> */
[----:B------:R-:W-:Y:S01]  /*4d6e0*/  ISETP.GT.U32.AND.EX P5, PT, R147, R154, PT, P5 ;  /* 0x0000009a9300720c */ /* 0x000fe20003fa4150 */
[----:B------:R-:W-:Y:S01]  /*4d6f0*/  VIADD R147, R81, UR7 ;  /* 0x0000000751937c36 */ /* 0x000fe20008000000 */
        /* <DEDUP_REMOVED lines=33> */
[----:B------:R-:W-:Y:S02]  /*4d910*/  IMAD.X R78, RZ, RZ, R161, P2 ;  /* 0x000000ffff4e7224 */ /* 0x000fe400010e06a1 */
[----:B------:R-:W-:Y:S01]  /*4d920*/  IMAD.WIDE.U32 R76, R83, R83, R76 ;  /* 0x00000053534c7225 */ /* 0x000fe200078e004c */
[----:B------:R-:W-:Y:S02]  /*4d930*/  SEL R83, RZ, 0x1, P0 ;  /* 0x00000001ff537807 */ /* 0x000fe40000000000 */
[----:B------:R-:W-:Y:S01]  /*4d940*/  ISETP.GT.U32.AND.EX P0, PT, R161, R78, PT, P1 ;  /* 0x0000004ea100720c */ /* 0x000fe20003f04110 */
[----:B------:R-:W-:Y:S01]  /*4d950*/  VIADD R155, R77, UR7 ;  /* 0x000000074d9b7c36 */ /* 0x000fe20008000000 */
[----:B------:R-:W-:Y:S02]  /*4d960*/  IADD3 R173, P1, PT, R81, R80, RZ ;  /* 0x0000005051ad7210 */ /* 0x000fe40007f3e0ff */
[----:B------:R-:W-:-:S02]  /*4d970*/  IADD3 R83, P3, P2, R83, R76, RZ ;  /* 0x0000004c53537210 */ /* 0x000fc40007a7e0ff */
[----:B------:R-:W-:Y:S01]  /*4d980*/  SEL R76, R146, R81, P0 ;  /* 0x00000051924c7207 */ /* 0x000fe20000000000 */
[----:B------:R-:W-:Y:S01]  /*4d990*/  IMAD.X R168, R78, 0x1, R147, P1 ;  /* 0x000000014ea87824 */ /* 0x000fe200008e0693 */
[----:B------:R-:W-:Y:S02]  /*4d9a0*/  SEL R77, R161, R78, P0 ;  /* 0x0000004ea14d7207 */ /* 0x000fe40000000000 */
[----:B------:R-:W-:Y:S02]  /*4d9b0*/  ISETP.GT.U32.AND P0, PT, R76, R173, PT ;  /* 0x000000ad4c00720c */ /* 0x000fe40003f04070 */
[----:B------:R-:W-:Y:S02]  /*4d9c0*/  IADD3 R76, P5, PT, R168, R169, RZ ;  /* 0x000000a9a84c7210 */ /* 0x000fe40007fbe0ff */
[----:B------:R-:W-:Y:S02]  /*4d9d0*/  ISETP.GE.U32.AND P1, PT, R171, R151, PT ;  /* 0x00000097ab00720c */ /* 0x000fe40003f26070 */
[----:B------:R-:W-:Y:S01]  /*4d9e0*/  ISETP.GT.U32.AND.EX P0, PT, R77, R168, PT, P0 ;  /* 0x000000a84d00720c */ /* 0x000fe20003f04100 */
[----:B------:R-:W-:Y:S01]  /*4d9f0*/  IMAD.X R77, R149, 0x1, R170, P5 ;  /* 0x00000001954d7824 */ /* 0x000fe200028e06aa */
[----:B------:R-:W-:-:S02]  /*4da00*/  SHF.R.U32.HI R78, RZ, 0x1f, R159 ;  /* 0x0000001fff4e7819 */ /* 0x000fc4000001169f */
[----:B------:R-:W-:Y:S02]  /*4da10*/  ISETP.GE.U32.AND.EX P1, PT, R154, R158, PT, P1 ;  /* 0x0000009e9a00720c */ /* 0x000fe40003f26110 */
[----:B------:R-:W-:Y:S02]  /*4da20*/  ISETP.GT.U32.AND P6, PT, R169, R76, PT ;  /* 0x0000004ca900720c */ /* 0x000fe40003fc4070 */
[----:B------:R-:W-:Y:S02]  /*4da30*/  LOP3.LUT R78, R78, 0x1, RZ, 0xc0, !PT ;  /* 0x000000014e4e7812 */ /* 0x000fe400078ec0ff */
[----:B------:R-:W-:Y:S02]  /*4da40*/  SEL R148, RZ, 0x1, !P0 ;  /* 0x00000001ff947807 */ /* 0x000fe40004000000 */
[----:B------:R-:W-:Y:S02]  /*4da50*/  SEL R79, RZ, 0x1, P1 ;  /* 0x00000001ff4f7807 */ /* 0x000fe40000800000 */
[----:B------:R-:W-:-:S02]  /*4da60*/  ISETP.GT.U32.AND.EX P0, PT, R170, R77, PT, P6 ;  /* 0x0000004daa00720c */ /* 0x000fc40003f04160 */
[----:B------:R-:W-:Y:S02]  /*4da70*/  IADD3.X R155, PT, PT, RZ, R155, R78, P3, P2 ;  /* 0x0000009bff9b7210 */ /* 0x000fe40001fe444e */
[----:B------:R-:W-:Y:S02]  /*4da80*/  IADD3 R148, P1, PT, R148, R83, RZ ;  /* 0x0000005394947210 */ /* 0x000fe40007f3e0ff */
[----:B------:R-:W-:Y:S02]  /*4da90*/  IADD3 R167, P2, PT, R76, R79, RZ ;  /* 0x0000004f4ca77210 */ /* 0x000fe40007f5e0ff */
[----:B------:R-:W-:Y:S01]  /*4daa0*/  SEL R169, R169, R76, P0 ;  /* 0x0000004ca9a97207 */ /* 0x000fe20000000000 */
[----:B------:R-:W-:Y:S01]  /*4dab0*/  IMAD.X R155, RZ, RZ, R155, P1 ;  /* 0x000000ffff9b7224 */ /* 0x000fe200008e069b */
[----:B------:R-:W-:Y:S02]  /*4dac0*/  SEL R170, R170, R77, P0 ;  /* 0x0000004daaaa7207 */ /* 0x000fe40000000000 */
[----:B------:R-:W-:Y:S01]  /*4dad0*/  ISETP.GT.U32.AND P0, PT, R169, R167, PT ;  /* 0x000000a7a900720c */ /* 0x000fe20003f04070 */
[----:B------:R-:W-:Y:S01]  /*4dae0*/  IMAD.X R169, RZ, RZ, R77, P2 ;  /* 0x000000ffffa97224 */ /* 0x000fe200010e064d */
[----:B------:R-:W-:-:S04]  /*4daf0*/  IADD3 R77, P2, PT, R155, R160, RZ ;  /* 0x000000a09b4d7210 */ /* 0x000fc80007f5e0ff */
[----:B------:R-:W-:Y:S01]  /*4db00*/  ISETP.GT.U32.AND.EX P0, PT, R170, R169, PT, P0 ;  /* 0x000000a9aa00720c */ /* 0x000fe20003f04100 */
[----:B------:R-:W-:Y:S01]  /*4db10*/  IMAD.X R76, R173, 0x1, R157, P2 ;  /* 0x00000001ad4c7824 */ /* 0x000fe200010e069d */
[CC--:B------:R-:W-:Y:S02]  /*4db20*/  ISETP.GT.U32.AND P1, PT, R160.reuse, R77.reuse, PT ;  /* 0x0000004da000720c */ /* 0x0c0fe40003f24070 */
[----:B------:R-:W-:Y:S02]  /*4db30*/  SEL R78, RZ, 0x1, !P0 ;  /* 0x00000001ff4e7807 */ /* 0x000fe40004000000 */
[----:B------:R-:W-:Y:S02]  /*4db40*/  ISETP.GT.U32.AND.EX P0, PT, R157, R76, PT, P1 ;  /* 0x0000004c9d00720c */ /* 0x000fe40003f04110 */
[----:B------:R-:W-:Y:S02]  /*4db50*/  IADD3 R159, P1, PT, R77, R78, RZ ;  /* 0x0000004e4d9f7210 */ /* 0x000fe40007f3e0ff */
[----:B------:R-:W-:-:S02]  /*4db60*/  SEL R160, R160, R77, P0 ;  /* 0x0000004da0a07207 */ /* 0x000fc40000000000 */
        /* <DEDUP_REMOVED lines=30> */
.L_x_270:
[----:B------:R-:W-:Y:S05]  /*4dd50*/  BSYNC.RELIABLE B11 ;  /* 0x00000000000b7941 */ /* 0x000fea0003800100 */
.L_x_269:
        /* <DEDUP_REMOVED lines=38> */
.L_x_271:
[----:B------:R-:W-:Y:S05]  /*4dfc0*/  BSYNC.RECONVERGENT B9 ;  /* 0x0000000000097941 */ /* 0x000fea0003800200 */
.L_x_268:
        /* <DEDUP_REMOVED lines=16> */
[----:B------:R-:W-:Y:S02]  /*4e0d0*/  IMAD R77, R168, 0x3d1, RZ ;  /* 0x000003d1a84d7824 */ /* 0x000fe400078e02ff */
[----:B------:R-:W-:Y:S01]  /*4e0e0*/  IMAD.WIDE.U32 R82, R149, 0x3d1, R80 ;  /* 0x000003d195527825 */ /* 0x000fe200078e0050 */
[----:B------:R-:W-:Y:S02]  /*4e0f0*/  IADD3 R149, P1, PT, R150, R151, RZ ;  /* 0x0000009796957210 */ /* 0x000fe40007f3e0ff */
[----:B------:R-:W-:Y:S01]  /*4e100*/  IADD3 R151, P5, PT, R171, R146, RZ ;  /* 0x00000092ab977210 */ /* 0x000fe20007fbe0ff */
[----:B------:R-:W-:Y:S01]  /*4e110*/  VIADD R147, R79, UR4 ;  /* 0x000000044f937c36 */ /* 0x000fe20008000000 */
[----:B------:R-:W-:Y:S01]  /*4e120*/  ISETP.GE.U32.AND P0, PT, R82, RZ, PT ;  /* 0x000000ff5200720c */ /* 0x000fe20003f06070 */
[----:B------:R-:W-:Y:S01]  /*4e130*/  IMAD.WIDE.U32 R78, R173, 0x3d1, R76 ;  /* 0x000003d1ad4e7825 */ /* 0x000fe200078e004c */
[----:B------:R-:W-:-:S02]  /*4e140*/  IADD3 R76, P3, PT, R149, R82, RZ ;  /* 0x00000052954c7210 */ /* 0x000fc40007f7e0ff */
[----:B------:R-:W-:Y:S01]  /*4e150*/  ISETP.GE.U32.AND P2, PT, R151, R171, PT ;  /* 0x000000ab9700720c */ /* 0x000fe20003f46070 */
        /* <DEDUP_REMOVED lines=17> */
[----:B------:R-:W-:Y:S02]  /*4e270*/  IADD3 R147, P3, P5, R149, R147, R146 ;  /* 0x0000009395937210 */ /* 0x000fe40007d7e092 */
[----:B------:R-:W-:Y:S02]  /*4e280*/  IADD3 R171, P6, PT, R76, R83, RZ ;  /* 0x000000534cab7210 */ /* 0x000fe40007fde0ff */
[----:B------:R-:W-:Y:S01]  /*4e290*/  SEL R80, R167, R76, P1 ;  /* 0x0000004ca7507207 */ /* 0x000fe20000800000 */
[----:B------:R-:W-:Y:S01]  /*4e2a0*/  VIADD R76, R81, UR4 ;  /* 0x00000004514c7c36 */ /* 0x000fe20008000000 */
        /* <DEDUP_REMOVED lines=64> */
.L_x_274:
[----:B------:R-:W-:Y:S05]  /*4e6b0*/  BSYNC.RELIABLE B11 ;  /* 0x00000000000b7941 */ /* 0x000fea0003800100 */
.L_x_273:
        /* <DEDUP_REMOVED lines=38> */
.L_x_275:
[----:B------:R-:W-:Y:S05]  /*4e920*/  BSYNC.RECONVERGENT B9 ;  /* 0x0000000000097941 */ /* 0x000fea0003800200 */
.L_x_272:
        /* <DEDUP_REMOVED lines=45> */
.L_x_278:
[----:B------:R-:W-:Y:S05]  /*4ec00*/  BSYNC.RELIABLE B11 ;  /* 0x00000000000b7941 */ /* 0x000fea0003800100 */
.L_x_277:
        /* <DEDUP_REMOVED lines=38> */
.L_x_279:
[----:B------:R-:W-:Y:S05]  /*4ee70*/  BSYNC.RECONVERGENT B9 ;  /* 0x0000000000097941 */ /* 0x000fea0003800200 */
.L_x_276:
        /* <DEDUP_REMOVED lines=45> */
.L_x_282:
[----:B------:R-:W-:Y:S05]  /*4f150*/  BSYNC.RELIABLE B11 ;  /* 0x00000000000b7941 */ /* 0x000fea0003800100 */
.L_x_281:
        /* <DEDUP_REMOVED lines=38> */
.L_x_283:
[----:B------:R-:W-:Y:S05]  /*4f3c0*/  BSYNC.RECONVERGENT B9 ;  /* 0x0000000000097941 */ /* 0x000fea0003800200 */
.L_x_280:
        /* <DEDUP_REMOVED lines=17> */
[----:B------:R-:W-:Y:S02]  /*4f4e0*/  IMAD.MOV.U32 R83, RZ, RZ, RZ ;  /* 0x000000ffff537224 */ /* 0x000fe400078e00ff */
[----:B------:R-:W-:Y:S01]  /*4f4f0*/  IMAD.WIDE.U32 R78, R170, R173, RZ ;  /* 0x000000adaa4e7225 */ /* 0x000fe200078e00ff */
[----:B------:R-:W-:-:S03]  /*4f500*/  SEL R147, RZ, 0x1, P0 ;  /* 0x00000001ff937807 */ /* 0x000fc60000000000 */
[----:B------:R-:W-:Y:S01]  /*4f510*/  IMAD.WIDE.U32 R82, R173, R173, R82 ;  /* 0x000000adad527225 */ /* 0x000fe200078e0052 */
[----:B------:R-:W-:-:S03]  /*4f520*/  IADD3 R77, P2, PT, R80, R78, RZ ;  /* 0x0000004e504d7210 */ /* 0x000fc60007f5e0ff */
[----:B------:R-:W-:Y:S01]  /*4f530*/  VIADD R152, R83, UR4 ;  /* 0x0000000453987c36 */ /* 0x000fe20008000000 */
[----:B------:R-:W-:Y:S01]  /*4f540*/  LOP3.LUT R83, R76, 0x1, RZ, 0xc0, !PT ;  /* 0x000000014c537812 */ /* 0x000fe200078ec0ff */
[----:B------:R-:W-:Y:S01]  /*4f550*/  IMAD.MOV.U32 R76, RZ, RZ, RZ ;  /* 0x000000ffff4c7224 */ /* 0x000fe200078e00ff */
[----:B------:R-:W-:Y:S01]  /*4f560*/  ISETP.GE.U32.AND P5, PT, R77, R80, PT ;  /* 0x000000504d00720c */ /* 0x000fe20003fa6070 */
[----:B------:R-:W-:Y:S01]  /*4f570*/  VIADD R81, R81, UR6 ;  /* 0x0000000651517c36 */ /* 0x000fe20008000000 */
[----:B------:R-:W-:Y:S01]  /*4f580*/  IADD3 R150, P0, P3, R147, R82, RZ ;  /* 0x0000005293967210 */ /* 0x000fe20007b1e0ff */
[----:B------:R-:W-:Y:S01]  /*4f590*/  VIADD R79, R79, UR5 ;  /* 0x000000054f4f7c36 */ /* 0x000fe20008000000 */
[----:B------:R-:W-:Y:S01]  /*4f5a0*/  ISETP.GE.U32.AND P1, PT, R77, R78, PT ;  /* 0x0000004e4d00720c */ /* 0x000fe20003f26070 */
[----:B------:R-:W-:Y:S01]  /*4f5b0*/  IMAD.WIDE.U32 R156, R175, R170, R76 ;  /* 0x000000aaaf9c7225 */ /* 0x000fe200078e004c */
[----:B------:R-:W-:-:S03]  /*4f5c0*/  IADD3.X R152, PT, PT, RZ, R152, R83, P0, P3 ;  /* 0x00000098ff987210 */ /* 0x000fc600007e6453 */
[----:B------:R-:W-:Y:S01]  /*4f5d0*/  IMAD.X R76, R79, 0x1, R81, P2 ;  /* 0x000000014f4c7824 */ /* 0x000fe200010e0651 */
[----:B------:R-:W-:Y:S01]  /*4f5e0*/  ISETP.GE.U32.AND P2, PT, R156, RZ, PT ;  /* 0x000000ff9c00720c */ /* 0x000fe20003f46070 */
[----:B------:R-:W-:Y:S02]  /*4f5f0*/  VIADD R157, R157, UR5 ;  /* 0x000000059d9d7c36 */ /* 0x000fe40008000000 */
[----:B------:R-:W-:Y:S01]  /*4f600*/  IMAD.WIDE.U32 R148, R167, R175, RZ ;  /* 0x000000afa7947225 */ /* 0x000fe200078e00ff */
[----:B------:R-:W-:Y:S02]  /*4f610*/  ISETP.GE.U32.AND.EX P5, PT, R76, R81, PT, P5 ;  /* 0x000000514c00720c */ /* 0x000fe40003fa6150 */
[-C--:B------:R-:W-:Y:S01]  /*4f620*/  IADD3 R81, P6, PT, R150, R156.reuse, RZ ;  /* 0x0000009c96517210 */ /* 0x080fe20007fde0ff */
[----:B------:R-:W-:Y:S01]  /*4f630*/  IMAD.WIDE.U32 R146, R168, R173, RZ ;  /* 0x000000ada8927225 */ /* 0x000fe200078e00ff */
[----:B------:R-:W-:Y:S02]  /*4f640*/  ISETP.GE.U32.AND.EX P1, PT, R76, R79, PT, P1 ;  /* 0x0000004f4c00720c */ /* 0x000fe40003f26110 */
[----:B------:R-:W-:Y:S01]  /*4f650*/  SEL R192, RZ, 0x1, P5 ;  /* 0x00000001ffc07807 */ /* 0x000fe20002800000 */
[----:B------:R-:W-:Y:S01]  /*4f660*/  IMAD.X R82, R157, 0x1, R152, P6 ;  /* 0x000000019d527824 */ /* 0x000fe200030e0698 */
[----:B------:R-:W-:Y:S01]  /*4f670*/  IADD3 R156, P5, PT, R81, R156, RZ ;  /* 0x0000009c519c7210 */ /* 0x000fe20007fbe0ff */
[----:B------:R-:W-:Y:S01]  /*4f680*/  VIADD R158, R149, UR4 ;  /* 0x00000004959e7c36 */ /* 0x000fe20008000000 */
[----:B------:R-:W-:Y:S01]  /*4f690*/  ISETP.GE.U32.AND.EX P2, PT, R157, R77, PT, P2 ;  /* 0x0000004d9d00720c */ /* 0x000fe20003f46120 */
[----:B------:R-:W-:Y:S01]  /*4f6a0*/  IMAD.MOV.U32 R77, RZ, RZ, RZ ;  /* 0x000000ffff4d7224 */ /* 0x000fe200078e00ff */
[----:B------:R-:W-:Y:S01]  /*4f6b0*/  SEL R80, RZ, 0x1, P1 ;  /* 0x00000001ff507807 */ /* 0x000fe20000800000 */
[----:B------:R-:W-:Y:S01]  /*4f6c0*/  IMAD.X R157, R82, 0x1, R157, P5 ;  /* 0x00000001529d7824 */ /* 0x000fe200028e069d */
[----:B------:R-:W-:Y:S01]  /*4f6d0*/  ISETP.GE.U32.AND P1, PT, R81, R150, PT ;  /* 0x000000965100720c */ /* 0x000fe20003f26070 */
[----:B------:R-:W-:Y:S01]  /*4f6e0*/  IMAD.WIDE.U32 R76, R173, R169, R76 ;  /* 0x000000a9ad4c7225 */ /* 0x000fe200078e004c */
[----:B------:R-:W-:-:S02]  /*4f6f0*/  IADD3 R149, P3, PT, R148, R146, RZ ;  /* 0x0000009294957210 */ /* 0x000fc40007f7e0ff */
[----:B------:R-:W-:Y:S01]  /*4f700*/  ISETP.GE.U32.AND P5, PT, R156, R81, PT ;  /* 0x000000519c00720c */ /* 0x000fe20003fa6070 */
[----:B------:R-:W-:Y:S01]  /*4f710*/  IMAD.WIDE.U32 R78, R169, R170, RZ ;  /* 0x000000aaa94e7225 */ /* 0x000fe200078e00ff */
[----:B------:R-:W-:Y:S02]  /*4f720*/  SEL R83, RZ, 0x1, P2 ;  /* 0x00000001ff537807 */ /* 0x000fe40001000000 */
[----:B------:R-:W-:Y:S01]  /*4f730*/  ISETP.GE.U32.AND.EX P1, PT, R82, R152, PT, P1 ;  /* 0x000000985200720c */ /* 0x000fe20003f26110 */
[----:B------:R-:W-:Y:S01]  /*4f740*/  VIADD R153, R77, UR6 ;  /* 0x000000064d997c36 */ /* 0x000fe20008000000 */
[----:B------:R-:W-:Y:S01]  /*4f750*/  ISETP.GE.U32.AND P0, PT, R149, R148, PT ;  /* 0x000000949500720c */ /* 0x000fe20003f06070 */
[----:B------:R-:W-:Y:S01]  /*4f760*/  IMAD.MOV.U32 R148, RZ, RZ, RZ ;  /* 0x000000ffff947224 */ /* 0x000fe200078e00ff */
[----:B------:R-:W-:Y:S01]  /*4f770*/  ISETP.GE.U32.AND.EX P5, PT, R157, R82, PT, P5 ;  /* 0x000000529d00720c */ /* 0x000fe20003fa6150 */
[----:B------:R-:W-:Y:S01]  /*4f780*/  VIADD R151, R79, UR6 ;  /* 0x000000064f977c36 */ /* 0x000fe20008000000 */
[----:B------:R-:W-:Y:S01]  /*4f790*/  IADD3 R76, P6, P2, R83, R76, RZ ;  /* 0x0000004c534c7210 */ /* 0x000fe20007ade0ff */
[----:B------:R-:W-:Y:S01]  /*4f7a0*/  IMAD.WIDE.U32 R82, R175, R168, R148 ;  /* 0x000000a8af527225 */ /* 0x000fe200078e0094 */
[----:B------:R-:W-:-:S02]  /*4f7b0*/  SEL R191, RZ, 0x1, P1 ;  /* 0x00000001ffbf7807 */ /* 0x000fc40000800000 */
[----:B------:R-:W-:Y:S01]  /*4f7c0*/  SEL R79, RZ, 0x1, P5 ;  /* 0x00000001ff4f7807 */ /* 0x000fe20002800000 */
[----:B------:R-:W-:Y:S01]  /*4f7d0*/  VIADD R159, R83, UR7 ;  /* 0x00000007539f7c36 */ /* 0x000fe20008000000 */
[-C--:B------:R-:W-:Y:S01]  /*4f7e0*/  IADD3.X R192, PT, PT, RZ, R153.reuse, R192, P6, P2 ;  /* 0x00000099ffc07210 */ /* 0x080fe200037e44c0 */
[C---:B------:R-:W-:Y:S01]  /*4f7f0*/  IMAD.SHL.U32 R77, R78.reuse, 0x2, RZ ;  /* 0x000000024e4d7824 */ /* 0x040fe200078e00ff */
[-C--:B------:R-:W-:Y:S01]  /*4f800*/  IADD3 R191, P1, PT, R191, R76.reuse, RZ ;  /* 0x0000004cbfbf7210 */ /* 0x080fe20007f3e0ff */
[----:B------:R-:W-:Y:S01]  /*4f810*/  VIADD R161, R147, UR7 ;  /* 0x0000000793a17c36 */ /* 0x000fe20008000000 */
[----:B------:R-:W-:Y:S02]  /*4f820*/  IADD3.X R80, PT, PT, RZ, R153, R80, P6, P2 ;  /* 0x00000099ff507210 */ /* 0x000fe400037e4450 */
[----:B------:R-:W-:Y:S01]  /*4f830*/  IADD3 R79, P5, PT, R79, R76, RZ ;  /* 0x0000004c4f4f7210 */ /* 0x000fe20007fbe0ff */
[----:B------:R-:W-:Y:S01]  /*4f840*/  IMAD.X R192, RZ, RZ, R192, P1 ;  /* 0x000000ffffc07224 */ /* 0x000fe200008e06c0 */
[----:B------:R-:W-:Y:S01]  /*4f850*/  IADD3 R152, P2, PT, R191, R82, RZ ;  /* 0x00000052bf987210 */ /* 0x000fe20007f5e0ff */
[----:B------:R-:W-:Y:S01]  /*4f860*/  IMAD.MOV.U32 R76, RZ, RZ, RZ ;  /* 0x000000ffff4c7224 */ /* 0x000fe200078e00ff */
[----:B------:R-:W-:Y:S01]  /*4f870*/  SHF.R.U64 R78, R78, 0x1f, R151 ;  /* 0x0000001f4e4e7819 */ /* 0x000fe20000001297 */
[----:B------:R-:W-:Y:S01]  /*4f880*/  IMAD.X R148, RZ, RZ, R80, P5 ;  /* 0x000000ffff947224 */ /* 0x000fe200028e0650 */
[----:B------:R-:W-:Y:S01]  /*4f890*/  IADD3 R150, P5, PT, R79, R152, RZ ;  /* 0x000000984f967210 */ /* 0x000fe20007fbe0ff */
[----:B------:R-:W-:Y:S01]  /*4f8a0*/  IMAD.X R153, R159, 0x1, R192, P2 ;  /* 0x000000019f997824 */ /* 0x000fe200010e06c0 */
[----:B------:R-:W-:Y:S01]  /*4f8b0*/  ISETP.NE.U32.AND P2, PT, R79, RZ, PT ;  /* 0x000000ff4f00720c */ /* 0x000fe20003f45070 */
[----:B------:R-:W-:Y:S01]  /*4f8c0*/  IMAD.WIDE.U32 R80, R170, R170, R76 ;  /* 0x000000aaaa507225 */ /* 0x000fe200078e004c */
[----:B------:R-:W-:-:S03]  /*4f8d0*/  ISETP.GE.U32.AND P1, PT, R150, R152, PT ;  /* 0x000000989600720c */ /* 0x000fc60003f26070 */
[----:B------:R-:W-:Y:S01]  /*4f8e0*/  IMAD.X R147, R148, 0x1, R153, P5 ;  /* 0x0000000194937824 */ /* 0x000fe200028e0699 */
[----:B------:R-:W-:Y:S01]  /*4f8f0*/  ISETP.GE.U32.AND P6, PT, R80, RZ, PT ;  /* 0x000000ff5000720c */ /* 0x000fe20003fc6070 */
[----:B------:R-:W-:Y:S01]  /*4f900*/  IMAD.X R76, R161, 0x1, R158, P3 ;  /* 0x00000001a14c7824 */ /* 0x000fe200018e069e */
[----:B------:R-:W-:Y:S01]  /*4f910*/  ISETP.GE.U32.AND P5, PT, R149, R146, PT ;  /* 0x000000929500720c */ /* 0x000fe20003fa6070 */
[----:B------:R-:W-:Y:S01]  /*4f920*/  VIADD R83, R81, UR5 ;  /* 0x0000000551537c36 */ /* 0x000fe20008000000 */
[----:B------:R-:W-:Y:S01]  /*4f930*/  ISETP.GE.U32.AND.EX P3, PT, R147, R153, PT, P1 ;  /* 0x000000999300720c */ /* 0x000fe20003f66110 */
[----:B------:R-:W-:Y:S01]  /*4f940*/  IMAD.MOV.U32 R79, RZ, RZ, RZ ;  /* 0x000000ffff4f7224 */ /* 0x000fe200078e00ff */
[----:B------:R-:W-:Y:S02]  /*4f950*/  ISETP.GE.U32.AND.EX P1, PT, R76, R158, PT, P0 ;  /* 0x0000009e4c00720c */ /* 0x000fe40003f26100 */
[----:B------:R-:W-:Y:S01]  /*4f960*/  ISETP.NE.AND.EX P3, PT, R148, RZ, !P3, P2 ;  /* 0x000000ff9400720c */ /* 0x000fe20005f65320 */
[----:B------:R-:W-:Y:S01]  /*4f970*/  IMAD.WIDE.U32 R78, R169, R169, R78 ;  /* 0x000000a9a94e7225 */ /* 0x000fe200078e004e */
[----:B------:R-:W-:-:S02]  /*4f980*/  ISETP.GE.U32.AND.EX P0, PT, R83, R77, PT, P6 ;  /* 0x0000004d5300720c */ /* 0x000fc40003f06160 */
[----:B------:R-:W-:Y:S02]  /*4f990*/  SEL R77, RZ, 0x1, !P3 ;  /* 0x00000001ff4d7807 */ /* 0x000fe40005800000 */
[----:B------:R-:W-:Y:S02]  /*4f9a0*/  ISETP.GE.U32.AND.EX P2, PT, R76, R161, PT, P5 ;  /* 0x000000a14c00720c */ /* 0x000fe40003f46150 */
[----:B------:R-:W-:Y:S02]  /*4f9b0*/  SEL R81, RZ, 0x1, P0 ;  /* 0x00000001ff517807 */ /* 0x000fe40000000000 */
[----:B------:R-:W-:Y:S02]  /*4f9c0*/  IADD3 R77, P5, PT, R77, R150, RZ ;  /* 0x000000964d4d7210 */ /* 0x000fe40007fbe0ff */
[----:B------:R-:W-:Y:S01]  /*4f9d0*/  SHF.R.U32.HI R148, RZ, 0x1f, R151 ;  /* 0x0000001fff947819 */ /* 0x000fe20000011697 */
[----:B------:R-:W-:Y:S01]  /*4f9e0*/  VIADD R151, R79, UR6 ;  /* 0x000000064f977c36 */ /* 0x000fe20008000000 */
[----:B------:R-:W-:Y:S01]  /*4f9f0*/  IADD3 R146, P0, P6, R81, R78, RZ ;  /* 0x0000004e51927210 */ /* 0x000fe20007e1e0ff */
[----:B------:R-:W-:Y:S01]  /*4fa00*/  IMAD.X R78, RZ, RZ, R147, P5 ;  /* 0x000000ffff4e7224 */ /* 0x000fe200028e0693 */
[----:B------:R-:W-:-:S02]  /*4fa10*/  LOP3.LUT R148, R148, 0x1, RZ, 0xc0, !PT ;  /* 0x0000000194947812 */ /* 0x000fc400078ec0ff */
[C---:B------:R-:W-:Y:S02]  /*4fa20*/  ISETP.GT.U32.AND P5, PT, R150.reuse, R77, PT ;  /* 0x0000004d9600720c */ /* 0x040fe40003fa4070 */
        /* <DEDUP_REMOVED lines=67> */
[----:B------:R-:W-:Y:S01]  /*4fe60*/  VIADD R160, R149, UR7 ;  /* 0x0000000795a07c36 */ /* 0x000fe20008000000 */
[----:B------:R-:W-:Y:S01]  /*4fe70*/  IADD3 R149, P6, PT, R83, R148, RZ ;  /* 0x0000009453957210 */ /* 0x000fe20007fde0ff */
[----:B------:R-:W-:Y:S01]  /*4fe80*/  IMAD.X R79, RZ, RZ, R79, P5 ;  /* 0x000000ffff4f7224 */ /* 0x000fe200028e064f */
[----:B------:R-:W-:-:S02]  /*4fe90*/  ISETP.GT.U32.AND.EX P3, PT, R194, R151, PT, P3 ;  /* 0x00000097c200720c */ /* 0x000fc40003f64130 */
[----:B------:R-:W-:Y:S01]  /*4fea0*/  ISETP.GE.U32.AND.EX P1, PT, R76, R80, PT, P1 ;  /* 0x000000504c00720c */ /* 0x000fe20003f26110 */
[----:B------:R-:W-:Y:S01]  /*4feb0*/  IMAD.X R146, R151, 0x1, R160, P6 ;  /* 0x0000000197927824 */ /* 0x000fe200030e06a0 */
[----:B------:R-:W-:Y:S02]  /*4fec0*/  IADD3 R150, P6, PT, R77, R149, RZ ;  /* 0x000000954d967210 */ /* 0x000fe40007fde0ff */
[----:B------:R-:W-:Y:S02]  /*4fed0*/  SEL R80, R192, R83, P3 ;  /* 0x00000053c0507207 */ /* 0x000fe40001800000 */
[----:B------:R-:W-:Y:S01]  /*4fee0*/  SEL R83, R194, R151, P3 ;  /* 0x00000097c2537207 */ /* 0x000fe20001800000 */
[----:B------:R-:W-:Y:S01]  /*4fef0*/  IMAD.X R194, R79, 0x1, R146, P6 ;  /* 0x000000014fc27824 */ /* 0x000fe200030e0692 */
[----:B------:R-:W-:Y:S02]  /*4ff00*/  ISETP.GE.U32.AND P3, PT, R150, R149, PT ;  /* 0x000000959600720c */ /* 0x000fe40003f66070 */
[----:B------:R-:W-:Y:S01]  /*4ff10*/  ISETP.NE.U32.AND P6, PT, R77, RZ, PT ;  /* 0x000000ff4d00720c */ /* 0x000fe20003fc5070 */
[----:B------:R-:W-:Y:S01]  /*4ff20*/  IMAD.MOV.U32 R77, RZ, RZ, RZ ;  /* 0x000000ffff4d7224 */ /* 0x000fe200078e00ff */
[----:B------:R-:W-:-:S02]  /*4ff30*/  ISETP.GE.U32.AND.EX P3, PT, R194, R146, PT, P3 ;  /* 0x00000092c200720c */ /* 0x000fc40003f66130 */
[----:B------:R-:W-:Y:S01]  /*4ff40*/  SEL R196, RZ, 0x1, P1 ;  /* 0x00000001ffc47807 */ /* 0x000fe20000800000 */
[----:B------:R-:W-:Y:S01]  /*4ff50*/  IMAD.WIDE.U32 R76, R169, R167, R76 ;  /* 0x000000a7a94c7225 */ /* 0x000fe200078e004c */
[----:B------:R-:W-:Y:S02]  /*4ff60*/  ISETP.GE.U32.AND P1, PT, R148, RZ, PT ;  /* 0x000000ff9400720c */ /* 0x000fe40003f26070 */
[----:B------:R-:W-:Y:S01]  /*4ff70*/  ISETP.NE.AND.EX P3, PT, R79, RZ, !P3, P6 ;  /* 0x000000ff4f00720c */ /* 0x000fe20005f65360 */
[----:B------:R-:W-:Y:S01]  /*4ff80*/  IMAD.MOV.U32 R79, RZ, RZ, RZ ;  /* 0x000000ffff4f7224 */ /* 0x000fe200078e00ff */
[----:B------:R-:W-:Y:S02]  /*4ff90*/  SEL R192, RZ, 0x1, P2 ;  /* 0x00000001ffc07807 */ /* 0x000fe40001000000 */
[----:B------:R-:W-:Y:S02]  /*4ffa0*/  ISETP.GT.U32.AND P2, PT, R80, R149, PT ;  /* 0x000000955000720c */ /* 0x000fe40003f44070 */
[----:B------:R-:W-:-:S02]  /*4ffb0*/  ISETP.GE.U32.AND.EX P1, PT, R160, R147, PT, P1 ;  /* 0x00000093a000720c */ /* 0x000fc40003f26110 */
[----:B------:R-:W-:Y:S02]  /*4ffc0*/  SEL R80, RZ, 0x1, !P3 ;  /* 0x00000001ff507807 */ /* 0x000fe40005800000 */
[----:B------:R-:W-:Y:S01]  /*4ffd0*/  ISETP.GT.U32.AND.EX P2, PT, R83, R146, PT, P2 ;  /* 0x000000925300720c */ /* 0x000fe20003f44120 */
[----:B------:R-:W-:Y:S01]  /*4ffe0*/  IMAD.WIDE.U32 R146, R172, R173, R78 ;  /* 0x000000adac927225 */ /* 0x000fe200078e004e */
[----:B------:R-:W-:Y:S02]  /*4fff0*/  ISETP.GE.U32.AND P5, PT, R191, R195, PT ;  /* 0x000000c3bf00720c */ /* 0x000fe40003fa6070 */
[----:B------:R-:W-:Y:S01]  /*50000*/  SEL R149, RZ, 0x1, P1 ;  /* 0x00000001ff957807 */ /* 0x000fe20000800000 */
[----:B------:R-:W-:Y:S01]  /*50010*/  VIADD R191, R77, UR4 ;  /* 0x000000044dbf7c36 */ /* 0x000fe20008000000 */
        /* <DEDUP_REMOVED lines=15> */
[----:B------:R-:W-:Y:S01]  /*50110*/  SEL R76, R150, R79, P6 ;  /* 0x0000004f964c7207 */ /* 0x000fe20003000000 */
[----:B------:R-:W-:Y:S01]  /*50120*/  IMAD.WIDE.U32 R150, R171, R169, RZ ;  /* 0x000000a9ab967225 */ /* 0x000fe200078e00ff */
[----:B------:R-:W-:-:S02]  /*50130*/  SEL R147, RZ, 0x1, P0 ;  /* 0x00000001ff937807 */ /* 0x000fc40000000000 */
[----:B------:R-:W-:Y:S02]  /*50140*/  SEL R79, R194, R77, P6 ;  /* 0x0000004dc24f7207 */ /* 0x000fe40003000000 */
[----:B------:R-:W-:Y:S02]  /*50150*/  IADD3.X R146, PT, PT, RZ, R191, R196, P1, P2 ;  /* 0x000000bfff927210 */ /* 0x000fe40000fe44c4 */
[----:B------:R-:W-:Y:S02]  /*50160*/  IADD3 R80, P6, PT, R80, R149, RZ ;  /* 0x0000009550507210 */ /* 0x000fe40007fde0ff */
[----:B------:R-:W-:Y:S02]  /*50170*/  IADD3 R77, P0, PT, R198, R83, RZ ;  /* 0x00000053c64d7210 */ /* 0x000fe40007f1e0ff */
[----:B------:R-:W-:Y:S01]  /*50180*/  IADD3.X R147, PT, PT, RZ, R202, R147, P3, P5 ;  /* 0x000000caff937210 */ /* 0x000fe20001fea493 */
[----:B------:R-:W-:Y:S01]  /*50190*/  IMAD.X R146, RZ, RZ, R146, P6 ;  /* 0x000000ffff927224 */ /* 0x000fe200030e0692 */
[----:B------:R-:W-:-:S02]  /*501a0*/  IADD3 R200, P6, PT, R80, R77, RZ ;  /* 0x0000004d50c87210 */ /* 0x000fc40007fde0ff */
[----:B------:R-:W-:Y:S01]  /*501b0*/  IADD3.X R192, PT, PT, RZ, R191, R192, P1, P2 ;  /* 0x000000bfffc07210 */ /* 0x000fe20000fe44c0 */
[----:B------:R-:W-:Y:S01]  /*501c0*/  IMAD.X R147, RZ, RZ, R147, P0 ;  /* 0x000000ffff937224 */ /* 0x000fe200000e0693 */
[----:B------:R-:W-:Y:S02]  /*501d0*/  ISETP.GE.U32.AND P0, PT, R200, R77, PT ;  /* 0x0000004dc800720c */ /* 0x000fe40003f06070 */
[----:B------:R-:W-:Y:S01]  /*501e0*/  ISETP.NE.U32.AND P1, PT, R80, RZ, PT ;  /* 0x000000ff5000720c */ /* 0x000fe20003f25070 */
[----:B------:R-:W-:Y:S01]  /*501f0*/  IMAD.X R199, R146, 0x1, R147, P6 ;  /* 0x0000000192c77824 */ /* 0x000fe200030e0693 */
[----:B------:R-:W-:Y:S01]  /*50200*/  ISETP.GT.U32.AND P6, PT, R76, R195, PT ;  /* 0x000000c34c00720c */ /* 0x000fe20003fc4070 */
[----:B------:R-:W-:-:S03]  /*50210*/  IMAD.WIDE.U32 R76, R172, R170, RZ ;  /* 0x000000aaac4c7225 */ /* 0x000fc600078e00ff */
[----:B------:R-:W-:Y:S01]  /*50220*/  ISETP.GT.U32.AND.EX P2, PT, R79, R160, PT, P6 ;  /* 0x000000a04f00720c */ /* 0x000fe20003f44160 */
[----:B------:R-:W-:Y:S01]  /*50230*/  VIADD R194, R77, UR5 ;  /* 0x000000054dc27c36 */ /* 0x000fe20008000000 */
[----:B------:R-:W-:Y:S02]  /*50240*/  ISETP.GE.U32.AND.EX P0, PT, R199, R147, PT, P0 ;  /* 0x00000093c700720c */ /* 0x000fe40003f06100 */
[----:B------:R-:W-:Y:S02]  /*50250*/  SEL R193, RZ, 0x1, !P2 ;  /* 0x00000001ffc17807 */ /* 0x000fe40005000000 */
[----:B------:R-:W-:Y:S01]  /*50260*/  ISETP.GE.U32.AND P2, PT, R81, R82, PT ;  /* 0x000000525100720c */ /* 0x000fe20003f46070 */
[----:B------:R-:W-:Y:S01]  /*50270*/  IMAD.WIDE.U32 R80, R167, R168, RZ ;  /* 0x000000a8a7507225 */ /* 0x000fe200078e00ff */
[----:B------:R-:W-:Y:S02]  /*50280*/  ISETP.NE.AND.EX P1, PT, R146, RZ, !P0, P1 ;  /* 0x000000ff9200720c */ /* 0x000fe40004725310 */
[----:B------:R-:W-:Y:S01]  /*50290*/  ISETP.GE.U32.AND.EX P2, PT, R78, R161, PT, P2 ;  /* 0x000000a14e00720c */ /* 0x000fe20003f46120 */
[----:B------:R-:W-:Y:S01]  /*502a0*/  IMAD.MOV.U32 R146, RZ, RZ, RZ ;  /* 0x000000ffff927224 */ /* 0x000fe200078e00ff */
[----:B------:R-:W-:Y:S01]  /*502b0*/  IADD3 R147, P6, PT, R76, R150, RZ ;  /* 0x000000964c937210 */ /* 0x000fe20007fde0ff */
[----:B------:R-:W-:Y:S01]  /*502c0*/  VIADD R191, R81, UR4 ;  /* 0x0000000451bf7c36 */ /* 0x000fe20008000000 */
[----:B------:R-:W-:Y:S01]  /*502d0*/  SEL R197, RZ, 0x1, !P1 ;  /* 0x00000001ffc57807 */ /* 0x000fe20004800000 */
[----:B------:R-:W-:Y:S01]  /*502e0*/  IMAD.SHL.U32 R77, R80, 0x2, RZ ;  /* 0x00000002504d7824 */ /* 0x000fe200078e00ff */
[----:B------:R-:W-:Y:S01]  /*502f0*/  SEL R81, RZ, 0x1, P2 ;  /* 0x00000001ff517807 */ /* 0x000fe20001000000 */
[----:B------:R-:W-:Y:S01]  /*50300*/  VIADD R161, R151, UR6 ;  /* 0x0000000697a17c36 */ /* 0x000fe20008000000 */
[----:B------:R-:W-:Y:S01]  /*50310*/  IADD3 R193, P1, PT, R193, R149, RZ ;  /* 0x00000095c1c17210 */ /* 0x000fe20007f3e0ff */
[----:B------:R-:W-:Y:S01]  /*50320*/  IMAD.WIDE.U32 R148, R171, R170, R146 ;  /* 0x000000aaab947225 */ /* 0x000fe200078e0092 */
[----:B------:R-:W-:-:S02]  /*50330*/  IADD3 R197, P2, PT, R197, R200, RZ ;  /* 0x000000c8c5c57210 */ /* 0x000fc40007f5e0ff */
[----:B------:R-:W-:Y:S01]  /*50340*/  ISETP.GE.U32.AND P0, PT, R147, R76, PT ;  /* 0x0000004c9300720c */ /* 0x000fe20003f06070 */
[----:B------:R-:W-:Y:S01]  /*50350*/  IMAD.MOV.U32 R76, RZ, RZ, RZ ;  /* 0x000000ffff4c7224 */ /* 0x000fe200078e00ff */
[----:B------:R-:W-:Y:S01]  /*50360*/  SHF.R.U64 R80, R80, 0x1f, R191 ;  /* 0x0000001f50507819 */ /* 0x000fe200000012bf */
[----:B------:R-:W-:Y:S01]  /*50370*/  IMAD.X R198, RZ, RZ, R199, P2 ;  /* 0x000000ffffc67224 */ /* 0x000fe200010e06c7 */
[----:B------:R-:W-:Y:S01]  /*50380*/  IADD3 R196, P2, PT, R197, R148, RZ ;  /* 0x00000094c5c47210 */ /* 0x000fe20007f5e0ff */
[----:B------:R-:W-:Y:S02]  /*50390*/  VIADD R151, R149, UR6 ;  /* 0x0000000695977c36 */ /* 0x000fe40008000000 */
[----:B------:R-:W-:-:S04]  /*503a0*/  IMAD.WIDE.U32 R78, R168, R168, R76 ;  /* 0x000000a8a84e7225 */ /* 0x000fc800078e004c */
[----:B------:R-:W-:Y:S02]  /*503b0*/  IMAD.X R82, R161, 0x1, R194, P6 ;  /* 0x00000001a1527824 */ /* 0x000fe400030e06c2 */
[----:B------:R-:W-:Y:S01]  /*503c0*/  IMAD.X R76, RZ, RZ, R192, P1 ;  /* 0x000000ffff4c7224 */ /* 0x000fe200008e06c0 */
[----:B------:R-:W-:Y:S01]  /*503d0*/  IADD3 R192, P6, PT, R193, R196, RZ ;  /* 0x000000c4c1c07210 */ /* 0x000fe20007fde0ff */
[----:B------:R-:W-:Y:S01]  /*503e0*/  IMAD.X R149, R198, 0x1, R151, P2 ;  /* 0x00000001c6957824 */ /* 0x000fe200010e0697 */
[----:B------:R-:W-:Y:S01]  /*503f0*/  ISETP.GE.U32.AND.EX P0, PT, R82, R194, PT, P0 ;  /* 0x000000c25200720c */ /* 0x000fe20003f06100 */
[----:B------:R-:W-:Y:S01]  /*50400*/  VIADD R146, R79, UR7 ;  /* 0x000000074f927c36 */ /* 0x000fe20008000000 */
[----:B------:R-:W-:Y:S01]  /*50410*/  ISETP.GE.U32.AND P2, PT, R192, R196, PT ;  /* 0x000000c4c000720c */ /* 0x000fe20003f46070 */
[----:B------:R-:W-:Y:S01]  /*50420*/  IMAD.X R194, R76, 0x1, R149, P6 ;  /* 0x000000014cc27824 */ /* 0x000fe200030e0695 */
[----:B------:R-:W-:Y:S02]  /*50430*/  ISETP.GE.U32.AND P1, PT, R78, RZ, PT ;  /* 0x000000ff4e00720c */ /* 0x000fe40003f26070 */
[----:B------:R-:W-:-:S02]  /*50440*/  IADD3 R152, P6, PT, R195, R152, RZ ;  /* 0x00000098c3987210 */ /* 0x000fc40007fde0ff */
[----:B------:R-:W-:Y:S01]  /*50450*/  IADD3.X R79, PT, PT, RZ, R202, R81, P3, P5 ;  /* 0x000000caff4f7210 */ /* 0x000fe20001fea451 */
[----:B------:R-:W-:Y:S01]  /*50460*/  IMAD.MOV.U32 R81, RZ, RZ, RZ ;  /* 0x000000ffff517224 */ /* 0x000fe200078e00ff */
[----:B------:R-:W-:Y:S01]  /*50470*/  ISETP.NE.U32.AND P5, PT, R193, RZ, PT ;  /* 0x000000ffc100720c */ /* 0x000fe20003fa5070 */
[----:B------:R-:W-:Y:S01]  /*50480*/  IMAD.X R153, R160, 0x1, R153, P6 ;  /* 0x00000001a0997824 */ /* 0x000fe200030e0699 */
[----:B------:R-:W-:Y:S01]  /*50490*/  ISETP.GE.U32.AND.EX P2, PT, R194, R149, PT, P2 ;  /* 0x00000095c200720c */ /* 0x000fe20003f46120 */
[----:B------:R-:W-:Y:S01]  /*504a0*/  IMAD.WIDE.U32 R80, R167, R167, R80 ;  /* 0x000000a7a7507225 */ /* 0x000fe200078e0050 */
[----:B------:R-:W-:Y:S02]  /*504b0*/  ISETP.GE.U32.AND.EX P1, PT, R146, R77, PT, P1 ;  /* 0x0000004d9200720c */ /* 0x000fe40003f26110 */
[----:B------:R-:W-:Y:S01]  /*504c0*/  ISETP.GE.U32.AND P3, PT, R152, R195, PT ;  /* 0x000000c39800720c */ /* 0x000fe20003f66070 */
[----:B------:R-:W-:Y:S01]  /*504d0*/  VIADD R77, R81, UR4 ;  /* 0x00000004514d7c36 */ /* 0x000fe20008000000 */
[----:B------:R-:W-:-:S02]  /*504e0*/  ISETP.NE.AND.EX P2, PT, R76, RZ, !P2, P5 ;  /* 0x000000ff4c00720c */ /* 0x000fc40005745350 */
[----:B------:R-:W-:Y:S02]  /*504f0*/  SHF.R.U32.HI R76, RZ, 0x1f, R191 ;  /* 0x0000001fff4c7819 */ /* 0x000fe400000116bf */
[----:B------:R-:W-:Y:S02]  /*50500*/  SEL R193, RZ, 0x1, P1 ;  /* 0x00000001ffc17807 */ /* 0x000fe40000800000 */
[----:B------:R-:W-:Y:S02]  /*50510*/  ISETP.GT.U32.AND P1, PT, R200, R197, PT ;  /* 0x000000c5c800720c */ /* 0x000fe40003f24070 */
[----:B------:R-:W-:Y:S02]  /*50520*/  ISETP.GE.U32.AND.EX P3, PT, R153, R160, PT, P3 ;  /* 0x000000a09900720c */ /* 0x000fe40003f66130 */
[----:B------:R-:W-:Y:S02]  /*50530*/  IADD3 R193, P5, P6, R193, R80, RZ ;  /* 0x00000050c1c17210 */ /* 0x000fe40007ebe0ff */
[----:B------:R-:W-:-:S02]  /*50540*/  LOP3.LUT R160, R76, 0x1, RZ, 0xc0, !PT ;  /* 0x000000014ca07812 */ /* 0x000fc400078ec0ff */
[----:B------:R-:W-:Y:S02]  /*50550*/  ISETP.GT.U32.AND.EX P1, PT, R199, R198, PT, P1 ;  /* 0x000000c6c700720c */ /* 0x000fe40003f24110 */
[----:B------:R-:W-:Y:S02]  /*50560*/  SEL R80, RZ, 0x1, !P2 ;  /* 0x00000001ff507807 */ /* 0x000fe40005000000 */
[----:B------:R-:W-:Y:S02]  /*50570*/  SEL R76, RZ, 0x1, P3 ;  /* 0x00000001ff4c7807 */ /* 0x000fe40001800000 */
[----:B------:R-:W-:Y:S02]  /*50580*/  IADD3.X R160, PT, PT, RZ, R77, R160, P5, P6 ;  /* 0x0000004dffa07210 */ /* 0x000fe40002fec4a0 */
[----:B------:R-:W-:Y:S02]  /*50590*/  SEL R81, R200, R197, P1 ;  /* 0x000000c5c8517207 */ /* 0x000fe40000800000 */
[----:B------:R-:W-:-:S02]  /*505a0*/  IADD3 R77, P3, PT, R80, R192, RZ ;  /* 0x000000c0504d7210 */ /* 0x000fc40007f7e0ff */
[----:B------:R-:W-:Y:S02]  /*505b0*/  ISETP.GT.U32.AND P2, PT, R81, R196, PT ;  /* 0x000000c45100720c */ /* 0x000fe40003f44070 */
[----:B------:R-:W-:Y:S01]  /*505c0*/  IADD3 R83, P6, PT, R76, R83, RZ ;  /* 0x000000534c537210 */ /* 0x000fe20007fde0ff */
[----:B------:R-:W-:Y:S01]  /*505d0*/  IMAD.X R81, RZ, RZ, R194, P3 ;  /* 0x000000ffff517224 */ /* 0x000fe200018e06c2 */
[----:B------:R-:W-:Y:S02]  /*505e0*/  IADD3 R191, P3, PT, R77, R78, RZ ;  /* 0x0000004e4dbf7210 */ /* 0x000fe40007f7e0ff */
[----:B------:R-:W-:Y:S01]  /*505f0*/  SEL R76, R199, R198, P1 ;  /* 0x000000c6c74c7207 */ /* 0x000fe20000800000 */
[----:B------:R-:W-:Y:S01]  /*50600*/  IMAD.X R79, RZ, RZ, R79, P6 ;  /* 0x000000ffff4f7224 */ /* 0x000fe200030e064f */
[----:B------:R-:W-:Y:S01]  /*50610*/  ISETP.GT.U32.AND P5, PT, R192, R77, PT ;  /* 0x0000004dc000720c */ /* 0x000fe20003fa4070 */
[----:B------:R-:W-:Y:S01]  /*50620*/  IMAD.X R146, R81, 0x1, R146, P3 ;  /* 0x0000000151927824 */ /* 0x000fe200018e0692 */
[----:B------:R-:W-:-:S02]  /*50630*/  IADD3 R78, P3, PT, R83, R191, RZ ;  /* 0x000000bf534e7210 */ /* 0x000fc40007f7e0ff */
[----:B------:R-:W-:Y:S02]  /*50640*/  ISETP.GT.U32.AND.EX P5, PT, R194, R81, PT, P5 ;  /* 0x00000051c200720c */ /* 0x000fe40003fa4150 */
[----:B------:R-:W-:Y:S01]  /*50650*/  ISETP.GT.U32.AND.EX P2, PT, R76, R149, PT, P2 ;  /* 0x000000954c00720c */ /* 0x000fe20003f44120 */
[----:B------:R-:W-:Y:S01]  /*50660*/  IMAD.X R149, R79, 0x1, R146, P3 ;  /* 0x000000014f957824 */ /* 0x000fe200018e0692 */
[----:B------:R-:W-:Y:S02]  /*50670*/  ISETP.GE.U32.AND P6, PT, R148, RZ, PT ;  /* 0x000000ff9400720c */ /* 0x000fe40003fc6070 */
[----:B------:R-:W-:Y:S02]  /*50680*/  ISETP.GE.U32.AND P3, PT, R78, R191, PT ;  /* 0x000000bf4e00720c */ /* 0x000fe40003f66070 */
[----:B------:R-:W-:Y:S01]  /*50690*/  ISETP.NE.U32.AND P1, PT, R83, RZ, PT ;  /* 0x000000ff5300720c */ /* 0x000fe20003f25070 */
[----:B------:R-:W-:Y:S01]  /*506a0*/  IMAD.MOV.U32 R83, RZ, RZ, RZ ;  /* 0x000000ffff537224 */ /* 0x000fe200078e00ff */
[----:B------:R-:W-:-:S02]  /*506b0*/  SEL R80, R192, R77, P5 ;  /* 0x0000004dc0507207 */ /* 0x000fc40002800000 */
[----:B------:R-:W-:Y:S01]  /*506c0*/  ISETP.GE.U32.AND.EX P6, PT, R151, R147, PT, P6 ;  /* 0x000000939700720c */ /* 0x000fe20003fc6160 */
[----:B------:R-:W-:Y:S01]  /*506d0*/  IMAD.WIDE.U32 R76, R172, R169, R82 ;  /* 0x000000a9ac4c7225 */ /* 0x000fe200078e0052 */
[----:B------:R-:W-:Y:S02]  /*506e0*/  ISETP.GE.U32.AND.EX P3, PT, R149, R146, PT, P3 ;  /* 0x000000929500720c */ /* 0x000fe40003f66130 */
[----:B------:R-:W-:Y:S01]  /*506f0*/  SEL R81, R194, R81, P5 ;  /* 0x00000051c2517207 */ /* 0x000fe20002800000 */
[----:B------:R-:W-:Y:S01]  /*50700*/  VIADD R196, R77, UR5 ;  /* 0x000000054dc47c36 */ /* 0x000fe20008000000 */
[----:B------:R-:W-:Y:S02]  /*50710*/  ISETP.GT.U32.AND P5, PT, R80, R191, PT ;  /* 0x000000bf5000720c */ /* 0x000fe40003fa4070 */
[----:B------:R-:W-:Y:S02]  /*50720*/  SEL R83, RZ, 0x1, P6 ;  /* 0x00000001ff537807 */ /* 0x000fe40003000000 */
[----:B------:R-:W-:-:S02]  /*50730*/  ISETP.NE.AND.EX P6, PT, R79, RZ, !P3, P1 ;  /* 0x000000ff4f00720c */ /* 0x000fc40005fc5310 */
[----:B------:R-:W-:Y:S02]  /*50740*/  ISETP.GT.U32.AND.EX P5, PT, R81, R146, PT, P5 ;  /* 0x000000925100720c */ /* 0x000fe40003fa4150 */
[----:B------:R-:W-:Y:S02]  /*50750*/  SEL R81, RZ, 0x1, !P6 ;  /* 0x00000001ff517807 */ /* 0x000fe40007000000 */
[----:B------:R-:W-:Y:S02]  /*50760*/  IADD3 R191, P3, P1, R83, R76, RZ ;  /* 0x0000004c53bf7210 */ /* 0x000fe4000797e0ff */
[----:B------:R-:W-:Y:S02]  /*50770*/  SEL R79, RZ, 0x1, P0 ;  /* 0x00000001ff4f7807 */ /* 0x000fe40000000000 */
[----:B------:R-:W-:Y:S02]  /*50780*/  SEL R77, RZ, 0x1, !P2 ;  /* 0x00000001ff4d7807 */ /* 0x000fe40005000000 */
[----:B------:R-:W-:-:S02]  /*50790*/  SEL R76, RZ, 0x1, !P5 ;  /* 0x00000001ff4c7807 */ /* 0x000fc40006800000 */
        /* <DEDUP_REMOVED lines=13> */
[----:B------:R-:W-:Y:S01]  /*50870*/  SEL R81, R78, R81, P0 ;  /* 0x000000514e517207 */ /* 0x000fe20000000000 */
[----:B------:R-:W-:Y:S01]  /*50880*/  IMAD.WIDE.U32 R78, R172, R168, RZ ;  /* 0x000000a8ac4e7225 */ /* 0x000fe200078e00ff */
[----:B------:R-:W-:-:S02]  /*50890*/  ISETP.NE.U32.AND P5, PT, R76, RZ, PT ;  /* 0x000000ff4c00720c */ /* 0x000fc40003fa5070 */
[----:B------:R-:W-:Y:S01]  /*508a0*/  ISETP.GE.U32.AND.EX P6, PT, R195, R194, PT, P6 ;  /* 0x000000c2c300720c */ /* 0x000fe20003fc6160 */
[----:B------:R-:W-:Y:S01]  /*508b0*/  IMAD.X R151, R80, 0x1, R151, P2 ;  /* 0x0000000150977824 */ /* 0x000fe200010e0697 */
[----:B------:R-:W-:Y:S01]  /*508c0*/  SEL R80, R149, R80, P0 ;  /* 0x0000005095507207 */ /* 0x000fe20000000000 */
[----:B------:R-:W-:Y:S01]  /*508d0*/  IMAD.WIDE.U32 R76, R171, R167, RZ ;  /* 0x000000a7ab4c7225 */ /* 0x000fe200078e00ff */
[----:B------:R-:W-:Y:S02]  /*508e0*/  ISETP.GT.U32.AND P0, PT, R81, R146, PT ;  /* 0x000000925100720c */ /* 0x000fe40003f04070 */
[----:B------:R-:W-:Y:S01]  /*508f0*/  ISETP.GE.U32.AND P2, PT, R147, R150, PT ;  /* 0x000000969300720c */ /* 0x000fe20003f46070 */
[----:B------:R-:W-:Y:S01]  /*50900*/  VIADD R193, R77, UR6 ;  /* 0x000000064dc17c36 */ /* 0x000fe20008000000 */
[----:B------:R-:W-:Y:S02]  /*50910*/  ISETP.NE.AND.EX P6, PT, R83, RZ, !P6, P5 ;  /* 0x000000ff5300720c */ /* 0x000fe400077c5350 */
[----:B------:R-:W-:-:S02]  /*50920*/  IADD3 R81, P5, PT, R78, R76, RZ ;  /* 0x0000004c4e517210 */ /* 0x000fc40007fbe0ff */
[----:B------:R-:W-:Y:S01]  /*50930*/  ISETP.GT.U32.AND.EX P0, PT, R80, R151, PT, P0 ;  /* 0x000000975000720c */ /* 0x000fe20003f04100 */
[----:B------:R-:W-:Y:S01]  /*50940*/  IMAD.MOV.U32 R80, RZ, RZ, RZ ;  /* 0x000000ffff507224 */ /* 0x000fe200078e00ff */
[----:B------:R-:W-:Y:S02]  /*50950*/  ISETP.GE.U32.AND.EX P2, PT, R82, R161, PT, P2 ;  /* 0x000000a15200720c */ /* 0x000fe40003f46120 */
[----:B------:R-:W-:Y:S01]  /*50960*/  SEL R161, RZ, 0x1, !P6 ;  /* 0x00000001ffa17807 */ /* 0x000fe20007000000 */
[----:B------:R-:W-:Y:S01]  /*50970*/  IMAD.WIDE.U32 R82, R171, R168, R80 ;  /* 0x000000a8ab527225 */ /* 0x000fe200078e0050 */
[----:B------:R-:W-:Y:S02]  /*50980*/  SEL R147, RZ, 0x1, P2 ;  /* 0x00000001ff937807 */ /* 0x000fe40001000000 */
[----:B------:R-:W-:Y:S02]  /*50990*/  SEL R80, RZ, 0x1, !P0 ;  /* 0x00000001ff507807 */ /* 0x000fe40004000000 */
[----:B------:R-:W-:-:S02]  /*509a0*/  IADD3 R161, P0, PT, R161, R192, RZ ;  /* 0x000000c0a1a17210 */ /* 0x000fc40007f1e0ff */
[----:B------:R-:W-:Y:S02]  /*509b0*/  IADD3.X R147, PT, PT, RZ, R196, R147, P3, P1 ;  /* 0x000000c4ff937210 */ /* 0x000fe40001fe2493 */
[----:B------:R-:W-:Y:S01]  /*509c0*/  IADD3 R80, P2, PT, R80, R191, RZ ;  /* 0x000000bf50507210 */ /* 0x000fe20007f5e0ff */
[----:B------:R-:W-:Y:S01]  /*509d0*/  VIADD R191, R83, UR6 ;  /* 0x0000000653bf7c36 */ /* 0x000fe20008000000 */
[----:B------:R-:W-:Y:S01]  /*509e0*/  IADD3 R149, P1, PT, R161, R82, RZ ;  /* 0x00000052a1957210 */ /* 0x000fe20007f3e0ff */
[----:B------:R-:W-:Y:S02]  /*509f0*/  IMAD.X R160, RZ, RZ, R195, P0 ;  /* 0x000000ffffa07224 */ /* 0x000fe400000e06c3 */
[----:B------:R-:W-:Y:S01]  /*50a00*/  IMAD.X R83, RZ, RZ, R147, P2 ;  /* 0x000000ffff537224 */ /* 0x000fe200010e0693 */
[----:B------:R-:W-:Y:S01]  /*50a10*/  IADD3 R148, P2, PT, R80, R149, RZ ;  /* 0x0000009550947210 */ /* 0x000fe20007f5e0ff */
[----:B------:R-:W-:Y:S01]  /*50a20*/  IMAD.X R150, R160, 0x1, R191, P1 ;  /* 0x00000001a0967824 */ /* 0x000fe200008e06bf */
[----:B------:R-:W-:-:S02]  /*50a30*/  ISETP.NE.U32.AND P1, PT, R80, RZ, PT ;  /* 0x000000ff5000720c */ /* 0x000fc40003f25070 */
        /* <DEDUP_REMOVED lines=15> */
[----:B------:R-:W-:Y:S02]  /*50b30*/  IADD3 R82, P6, PT, R77, R82, RZ ;  /* 0x000000524d527210 */ /* 0x000fe40007fde0ff */
[----:B------:R-:W-:Y:S02]  /*50b40*/  ISETP.GT.U32.AND.EX P5, PT, R195, R160, PT, P5 ;  /* 0x000000a0c300720c */ /* 0x000fe40003fa4150 */
[----:B------:R-:W-:Y:S02]  /*50b50*/  ISETP.GT.U32.AND.EX P3, PT, R147, R80, PT, P3 ;  /* 0x000000509300720c */ /* 0x000fe40003f64130 */
[----:B------:R-:W-:Y:S01]  /*50b60*/  ISETP.GE.U32.AND.EX P1, PT, R76, R83, PT, P1 ;  /* 0x000000534c00720c */ /* 0x000fe20003f26110 */
[----:B------:R-:W-:Y:S01]  /*50b70*/  IMAD.X R83, R80, 0x1, R191, P6 ;  /* 0x0000000150537824 */ /* 0x000fe200030e06bf */
[----:B------:R-:W-:-:S02]  /*50b80*/  SEL R77, R148, R77, P3 ;  /* 0x0000004d944d7207 */ /* 0x000fc40001800000 */
[----:B------:R-:W-:Y:S02]  /*50b90*/  SEL R78, R192, R161, P5 ;  /* 0x000000a1c04e7207 */ /* 0x000fe40002800000 */
[----:B------:R-:W-:Y:S02]  /*50ba0*/  SEL R80, R147, R80, P3 ;  /* 0x0000005093507207 */ /* 0x000fe40001800000 */
[----:B------:R-:W-:Y:S01]  /*50bb0*/  ISETP.GT.U32.AND P3, PT, R77, R82, PT ;  /* 0x000000524d00720c */ /* 0x000fe20003f64070 */
[----:B------:R-:W-:Y:S01]  /*50bc0*/  IMAD.MOV.U32 R77, RZ, RZ, RZ ;  /* 0x000000ffff4d7224 */ /* 0x000fe200078e00ff */
        /* <DEDUP_REMOVED lines=46> */
[----:B------:R-:W-:Y:S02]  /*50eb0*/  SEL R77, R148, R81, P0 ;  /* 0x00000051944d7207 */ /* 0x000fe40000000000 */
[----:B------:R-:W-:Y:S01]  /*50ec0*/  IADD3 R79, P3, P2, R79, R76, RZ ;  /* 0x0000004c4f4f7210 */ /* 0x000fe20007a7e0ff */
        /* <DEDUP_REMOVED lines=61> */
.L_x_286:
[----:B------:R-:W-:Y:S05]  /*512a0*/  BSYNC.RELIABLE B11 ;  /* 0x00000000000b7941 */ /* 0x000fea0003800100 */
.L_x_285:
        /* <DEDUP_REMOVED lines=38> */
.L_x_287:
[----:B------:R-:W-:Y:S05]  /*51510*/  BSYNC.RECONVERGENT B9 ;  /* 0x0000000000097941 */ /* 0x000fea0003800200 */
.L_x_284:
        /* <DEDUP_REMOVED lines=108> */
.L_x_290:
[----:B------:R-:W-:Y:S05]  /*51be0*/  BSYNC.RELIABLE B11 ;  /* 0x00000000000b7941 */ /* 0x000fea0003800100 */
.L_x_289:
        /* <DEDUP_REMOVED lines=38> */
.L_x_291:
[----:B------:R-:W-:Y:S05]  /*51e50*/  BSYNC.RECONVERGENT B9 ;  /* 0x0000000000097941 */ /* 0x000fea0003800200 */
.L_x_288:
        /* <DEDUP_REMOVED lines=10> */
[----:B------:R-:W-:-:S04]  /*51f00*/  SEL R76, RZ, 0x1, P0 ;  /* 0x00000001ff4c7807 */ /* 0x000fc80000000000 */
        /* <DEDUP_REMOVED lines=8> */
[----:B------:R-:W-:Y:S02]  /*51f90*/  ISETP.GT.U32.AND P1, PT, R76, R41, PT ;  /* 0x000000294c00720c */ /* 0x000fe40003f24070 */
[----:B------:R-:W-:Y:S02]  /*51fa0*/  ISETP.EQ.U32.AND P0, PT, R77, R126, PT ;  /* 0x0000007e4d00720c */ /* 0x000fe40003f02070 */
[----:B------:R-:W-:Y:S02]  /*51fb0*/  ISETP.GT.U32.AND.EX P1, PT, R83, R40, PT, P1 ;  /* 0x000000285300720c */ /* 0x000fe40003f24110 */
[----:B------:R-:W-:-:S13]  /*51fc0*/  ISETP.EQ.AND.EX P2, PT, R154, R127, PT, P0 ;  /* 0x0000007f9a00720c */ /* 0x000fda0003f42300 */
[----:B------:R-:W-:Y:S05]  /*51fd0*/  @P1 BRA P2, `(.L_x_294) ;  /* 0x00000000006c1947 */ /* 0x000fea0001000000 */
[----:B------:R-:W-:Y:S02]  /*51fe0*/  ISETP.NE.U32.AND P1, PT, R76, R41, PT ;  /* 0x000000294c00720c */ /* 0x000fe40003f25070 */
[----:B------:R-:W-:Y:S02]  /*51ff0*/  ISETP.GT.U32.AND P2, PT, R148, R39, PT ;  /* 0x000000279400720c */ /* 0x000fe40003f44070 */
[----:B------:R-:W-:Y:S02]  /*52000*/  ISETP.NE.AND.EX P1, PT, R83, R40, PT, P1 ;  /* 0x000000285300720c */ /* 0x000fe40003f25310 */
[----:B------:R-:W-:Y:S02]  /*52010*/  ISETP.GT.U32.AND.EX P2, PT, R153, R38, PT, P2 ;  /* 0x000000269900720c */ /* 0x000fe40003f44120 */
[----:B------:R-:W-:-:S13]  /*52020*/  ISETP.EQ.AND.EX P0, PT, R154, R127, !P1, P0 ;  /* 0x0000007f9a00720c */ /* 0x000fda0004f02300 */
[----:B------:R-:W-:Y:S05]  /*52030*/  @P0 BRA P2, `(.L_x_294) ;  /* 0x0000000000540947 */ /* 0x000fea0001000000 */
[----:B------:R-:W-:Y:S01]  /*52040*/  ISETP.GE.U32.AND P0, PT, R148, R174, PT ;  /* 0x000000ae9400720c */ /* 0x000fe20003f06070 */
[----:B------:R-:W-:Y:S01]  /*52050*/  IMAD.SHL.U32 R191, R186, 0x2, RZ ;  /* 0x00000002babf7824 */ /* 0x000fe200078e00ff */
[----:B------:R-:W-:Y:S01]  /*52060*/  ISETP.NE.U32.AND P2, PT, R148, R39, PT ;  /* 0x000000279400720c */ /* 0x000fe20003f45070 */
[----:B------:R-:W-:Y:S01]  /*52070*/  IMAD.MOV.U32 R81, RZ, RZ, R148 ;  /* 0x000000ffff517224 */ /* 0x000fe200078e0094 */
[----:B------:R-:W-:Y:S02]  /*52080*/  ISETP.GE.U32.AND.EX P0, PT, R153, R183, PT, P0 ;  /* 0x000000b79900720c */ /* 0x000fe40003f06100 */
[----:B------:R-:W-:Y:S02]  /*52090*/  SHF.L.U64.HI R79, R186, 0x1, R189 ;  /* 0x00000001ba4f7819 */ /* 0x000fe400000102bd */
[----:B------:R-:W-:-:S04]  /*520a0*/  SEL R78, RZ, 0x1, P0 ;  /* 0x00000001ff4e7807 */ /* 0x000fc80000000000 */
[----:B------:R-:W-:-:S04]  /*520b0*/  LOP3.LUT R78, R157, R78, RZ, 0xfc, !PT ;  /* 0x0000004e9d4e7212 */ /* 0x000fc800078efcff */
[----:B------:R-:W-:-:S04]  /*520c0*/  ISETP.GE.U32.AND P0, PT, R78, R187, PT ;  /* 0x000000bb4e00720c */ /* 0x000fc80003f06070 */
[----:B------:R-:W-:-:S04]  /*520d0*/  ISETP.GE.U32.AND.EX P0, PT, R83, R184, PT, P0 ;  /* 0x000000b85300720c */ /* 0x000fc80003f06100 */
[----:B------:R-:W-:Y:S02]  /*520e0*/  SEL R147, RZ, 0x1, P0 ;  /* 0x00000001ff937807 */ /* 0x000fe40000000000 */
[----:B------:R-:W-:Y:S02]  /*520f0*/  ISETP.NE.U32.AND P0, PT, R78, R41, PT ;  /* 0x000000294e00720c */ /* 0x000fe40003f05070 */
[----:B------:R-:W-:Y:S02]  /*52100*/  LOP3.LUT R147, R160, R147, RZ, 0xfc, !PT ;  /* 0x00000093a0937212 */ /* 0x000fe400078efcff */
[----:B------:R-:W-:Y:S02]  /*52110*/  ISETP.NE.AND.EX P0, PT, R83, R40, PT, P0 ;  /* 0x000000285300720c */ /* 0x000fe40003f05300 */
[----:B------:R-:W-:-:S04]  /*52120*/  ISETP.NE.U32.AND P1, PT, R147, R126, PT ;  /* 0x0000007e9300720c */ /* 0x000fc80003f25070 */
[----:B------:R-:W-:Y:S02]  /*52130*/  ISETP.NE.OR.EX P0, PT, R154, R127, P0, P1 ;  /* 0x0000007f9a00720c */ /* 0x000fe40000705710 */
[----:B------:R-:W-:Y:S02]  /*52140*/  ISETP.LT.U32.AND P1, PT, R191, R138, PT ;  /* 0x0000008abf00720c */ /* 0x000fe40003f21070 */
[----:B------:R-:W-:-:S04]  /*52150*/  ISETP.NE.OR.EX P0, PT, R153, R38, P0, P2 ;  /* 0x000000269900720c */ /* 0x000fc80000705720 */
[----:B------:R-:W-:-:S13]  /*52160*/  ISETP.LT.U32.OR.EX P0, PT, R79, R136, P0, P1 ;  /* 0x000000884f00720c */ /* 0x000fda0000701510 */
[----:B------:R-:W-:Y:S05]  /*52170*/  @P0 BREAK.RELIABLE B11 ;  /* 0x00000000000b0942 */ /* 0x000fea0003800100 */
[----:B------:R-:W-:Y:S05]  /*52180*/  @P0 BRA `(.L_x_295) ;  /* 0x0000000000c40947 */ /* 0x000fea0003800000 */
.L_x_294:
[----:B------:R-:W-:Y:S05]  /*52190*/  BSYNC.RELIABLE B11 ;  /* 0x00000000000b7941 */ /* 0x000fea0003800100 */
.L_x_293:
[C---:B------:R-:W-:Y:S01]  /*521a0*/  IMAD.SHL.U32 R191, R186.reuse, 0x2, RZ ;  /* 0x00000002babf7824 */ /* 0x040fe200078e00ff */
[----:B------:R-:W-:Y:S02]  /*521b0*/  SHF.L.U64.HI R159, R186, 0x1, R189 ;  /* 0x00000001ba9f7819 */ /* 0x000fe400000102bd */
[----:B------:R-:W-:Y:S02]  /*521c0*/  ISETP.GE.U32.AND P5, PT, R148, R174, PT ;  /* 0x000000ae9400720c */ /* 0x000fe40003fa6070 */
        /* <DEDUP_REMOVED lines=12> */
[----:B------:R-:W-:Y:S02]  /*52290*/  SEL R77, RZ, 0xffffffff, P3 ;  /* 0xffffffffff4d7807 */ /* 0x000fe40001800000 */
[----:B------:R-:W-:Y:S02]  /*522a0*/  ISETP.GE.U32.AND.EX P1, PT, R153, R183, PT, P5 ;  /* 0x000000b79900720c */ /* 0x000fe40003f26150 */
[----:B------:R-:W-:Y:S02]  /*522b0*/  @!P0 SEL R76, R77, R76, P2 ;  /* 0x0000004c4d4c8207 */ /* 0x000fe40001000000 */
[----:B------:R-:W-:Y:S02]  /*522c0*/  SEL R78, RZ, 0x1, P1 ;  /* 0x00000001ff4e7807 */ /* 0x000fe40000800000 */
[----:B------:R-:W-:-:S02]  /*522d0*/  LOP3.LUT R76, R76, 0x1, RZ, 0xc0, !PT ;  /* 0x000000014c4c7812 */ /* 0x000fc400078ec0ff */
[----:B------:R-:W-:Y:S02]  /*522e0*/  LOP3.LUT R78, R157, R78, RZ, 0xfc, !PT ;  /* 0x0000004e9d4e7212 */ /* 0x000fe400078efcff */
[C---:B------:R-:W-:Y:S02]  /*522f0*/  IADD3 R79, P0, PT, R76.reuse, R41, RZ ;  /* 0x000000294c4f7210 */ /* 0x040fe40007f1e0ff */
[----:B------:R-:W-:Y:S02]  /*52300*/  ISETP.NE.U32.AND P3, PT, R76, 0x1, PT ;  /* 0x000000014c00780c */ /* 0x000fe40003f65070 */
[CC--:B------:R-:W-:Y:S01]  /*52310*/  ISETP.GE.U32.AND P1, PT, R78.reuse, R79.reuse, PT ;  /* 0x0000004f4e00720c */ /* 0x0c0fe20003f26070 */
[----:B------:R-:W-:Y:S01]  /*52320*/  IMAD.X R80, RZ, RZ, R40, P0 ;  /* 0x000000ffff507224 */ /* 0x000fe200000e0628 */
[----:B------:R-:W-:Y:S02]  /*52330*/  ISETP.NE.U32.AND P2, PT, R79, RZ, PT ;  /* 0x000000ff4f00720c */ /* 0x000fe40003f45070 */
[----:B------:R-:W-:-:S02]  /*52340*/  ISETP.GE.U32.AND P0, PT, R78, R79, PT ;  /* 0x0000004f4e00720c */ /* 0x000fc40003f06070 */
[CC--:B------:R-:W-:Y:S02]  /*52350*/  ISETP.GE.U32.AND.EX P1, PT, R83.reuse, R80.reuse, PT, P1 ;  /* 0x000000505300720c */ /* 0x0c0fe40003f26110 */
[----:B------:R-:W-:Y:S02]  /*52360*/  ISETP.NE.AND.EX P2, PT, R80, RZ, PT, P2 ;  /* 0x000000ff5000720c */ /* 0x000fe40003f45320 */
[----:B------:R-:W-:Y:S02]  /*52370*/  ISETP.GE.U32.AND.EX P0, PT, R83, R80, PT, P0 ;  /* 0x000000505300720c */ /* 0x000fe40003f06100 */
[----:B------:R-:W-:Y:S02]  /*52380*/  SEL R76, RZ, 0xffffffff, P1 ;  /* 0xffffffffff4c7807 */ /* 0x000fe40000800000 */
[----:B------:R-:W-:Y:S02]  /*52390*/  SEL R77, RZ, 0xffffffff, P2 ;  /* 0xffffffffff4d7807 */ /* 0x000fe40001000000 */
[----:B------:R-:W-:-:S02]  /*523a0*/  ISETP.GE.U32.AND P1, PT, R78, R187, PT ;  /* 0x000000bb4e00720c */ /* 0x000fc40003f26070 */
[----:B------:R-:W-:Y:S02]  /*523b0*/  @!P3 SEL R76, R77, R76, P0 ;  /* 0x0000004c4d4cb207 */ /* 0x000fe40000000000 */
[----:B------:R-:W-:Y:S02]  /*523c0*/  ISETP.GE.U32.AND.EX P0, PT, R83, R184, PT, P1 ;  /* 0x000000b85300720c */ /* 0x000fe40003f06110 */
[----:B------:R-:W-:Y:S02]  /*523d0*/  LOP3.LUT R76, R76, 0x1, RZ, 0xc0, !PT ;  /* 0x000000014c4c7812 */ /* 0x000fe400078ec0ff */
[----:B------:R-:W-:Y:S02]  /*523e0*/  SEL R77, RZ, 0x1, P0 ;  /* 0x00000001ff4d7807 */ /* 0x000fe40000000000 */
[----:B------:R-:W-:Y:S02]  /*523f0*/  ISETP.NE.U32.AND P0, PT, R76, 0x1, PT ;  /* 0x000000014c00780c */ /* 0x000fe40003f05070 */
[----:B------:R-:W-:-:S02]  /*52400*/  LOP3.LUT R77, R160, R77, RZ, 0xfc, !PT ;  /* 0x0000004da04d7212 */ /* 0x000fc400078efcff */
[----:B------:R-:W-:Y:S02]  /*52410*/  SEL R76, RZ, 0xffffffff, P0 ;  /* 0xffffffffff4c7807 */ /* 0x000fe40000000000 */
[----:B------:R-:W-:Y:S02]  /*52420*/  IADD3 R81, P1, PT, -R81, R148, RZ ;  /* 0x0000009451517210 */ /* 0x000fe40007f3e1ff */
[----:B------:R-:W-:Y:S02]  /*52430*/  IADD3 R78, P2, PT, R78, -R79, RZ ;  /* 0x8000004f4e4e7210 */ /* 0x000fe40007f5e0ff */
[----:B------:R-:W-:Y:S01]  /*52440*/  IADD3 R191, P0, PT, R191, -R138, RZ ;  /* 0x8000008abfbf7210 */ /* 0x000fe20007f1e0ff */
[----:B------:R-:W-:Y:S01]  /*52450*/  IMAD.X R153, R153, 0x1, ~R82, P1 ;  /* 0x0000000199997824 */ /* 0x000fe200008e0e52 */
[C---:B------:R-:W-:Y:S01]  /*52460*/  IADD3 R147, P3, P5, R76.reuse, -R126, R77 ;  /* 0x8000007e4c937210 */ /* 0x040fe20007d7e04d */
[----:B------:R-:W-:Y:S02]  /*52470*/  IMAD.X R83, R83, 0x1, ~R80, P2 ;  /* 0x0000000153537824 */ /* 0x000fe400010e0e50 */
[----:B------:R-:W-:Y:S01]  /*52480*/  IMAD.X R79, R159, 0x1, ~R136, P0 ;  /* 0x000000019f4f7824 */ /* 0x000fe200000e0e88 */
[----:B------:R-:W-:-:S09]  /*52490*/  IADD3.X R154, PT, PT, R76, ~R127, R154, P3, P5 ;  /* 0x8000007f4c9a7210 */ /* 0x000fd20001fea49a */
.L_x_295:
[----:B------:R-:W-:Y:S05]  /*524a0*/  BSYNC.RECONVERGENT B9 ;  /* 0x0000000000097941 */ /* 0x000fea0003800200 */
.L_x_292:
        /* <DEDUP_REMOVED lines=51> */
[----:B------:R-:W-:Y:S02]  /*527e0*/  ISETP.GT.U32.AND P1, PT, R80, R81, PT ;  /* 0x000000515000720c */ /* 0x000fe40003f24070 */
[----:B------:R-:W-:-:S02]  /*527f0*/  ISETP.GE.U32.AND.EX P0, PT, R156, R136, PT, P0 ;  /* 0x000000889c00720c */ /* 0x000fc40003f06100 */
[----:B------:R-:W-:Y:S02]  /*52800*/  ISETP.GT.U32.AND.EX P1, PT, R153, R82, PT, P1 ;  /* 0x000000529900720c */ /* 0x000fe40003f24110 */
[----:B------:R-:W-:Y:S02]  /*52810*/  SEL R78, RZ, 0x1, P0 ;  /* 0x00000001ff4e7807 */ /* 0x000fe40000000000 */
[----:B------:R-:W-:Y:S02]  /*52820*/  SEL R76, R80, R81, P1 ;  /* 0x00000051504c7207 */ /* 0x000fe40000800000 */
[----:B------:R-:W-:Y:S01]  /*52830*/  IADD3 R81, P2, PT, R81, R78, RZ ;  /* 0x0000004e51517210 */ /* 0x000fe20007f5e0ff */
[----:B------:R-:W-:Y:S01]  /*52840*/  IMAD.X R78, R40, 0x1, R83, P3 ;  /* 0x00000001284e7824 */ /* 0x000fe200018e0653 */
[----:B------:R-:W-:Y:S02]  /*52850*/  SEL R77, R153, R82, P1 ;  /* 0x00000052994d7207 */ /* 0x000fe40000800000 */
[----:B------:R-:W-:Y:S01]  /*52860*/  ISETP.GT.U32.AND P0, PT, R76, R81, PT ;  /* 0x000000514c00720c */ /* 0x000fe20003f04070 */
[----:B------:R-:W-:Y:S01]  /*52870*/  IMAD.X R82, RZ, RZ, R82, P2 ;  /* 0x000000ffff527224 */ /* 0x000fe200010e0652 */
[----:B------:R-:W-:-:S03]  /*52880*/  ISETP.GT.U32.AND P1, PT, R148, R79, PT ;  /* 0x0000004f9400720c */ /* 0x000fc60003f24070 */
[----:B------:R-:W-:Y:S01]  /*52890*/  IMAD.MOV.U32 R153, RZ, RZ, R82 ;  /* 0x000000ffff997224 */ /* 0x000fe200078e0052 */
[----:B------:R-:W-:Y:S02]  /*528a0*/  ISETP.GT.U32.AND.EX P0, PT, R77, R82, PT, P0 ;  /* 0x000000524d00720c */ /* 0x000fe40003f04100 */
[----:B------:R-:W-:Y:S02]  /*528b0*/  ISETP.GT.U32.AND.EX P1, PT, R83, R78, PT, P1 ;  /* 0x0000004e5300720c */ /* 0x000fe40003f24110 */
[----:B------:R-:W-:Y:S02]  /*528c0*/  SEL R80, RZ, 0x1, !P0 ;  /* 0x00000001ff507807 */ /* 0x000fe40004000000 */
[----:B------:R-:W-:Y:S02]  /*528d0*/  SEL R76, R148, R79, P1 ;  /* 0x0000004f944c7207 */ /* 0x000fe40000800000 */
[----:B------:R-:W-:Y:S01]  /*528e0*/  IADD3 R79, P2, PT, R79, R80, RZ ;  /* 0x000000504f4f7210 */ /* 0x000fe20007f5e0ff */
[----:B------:R-:W-:Y:S01]  /*528f0*/  IMAD.MOV.U32 R80, RZ, RZ, R81 ;  /* 0x000000ffff507224 */ /* 0x000fe200078e0051 */
[----:B------:R-:W-:-:S02]  /*52900*/  SEL R77, R83, R78, P1 ;  /* 0x0000004e534d7207 */ /* 0x000fc40000800000 */
[----:B------:R-:W-:Y:S01]  /*52910*/  ISETP.GT.U32.AND P0, PT, R76, R79, PT ;  /* 0x0000004f4c00720c */ /* 0x000fe20003f04070 */
[----:B------:R-:W-:Y:S02]  /*52920*/  IMAD.X R76, RZ, RZ, R78, P2 ;  /* 0x000000ffff4c7224 */ /* 0x000fe400010e064e */
[----:B------:R-:W-:Y:S02]  /*52930*/  IMAD.MOV.U32 R148, RZ, RZ, R79 ;  /* 0x000000ffff947224 */ /* 0x000fe400078e004f */
[----:B------:R-:W-:Y:S01]  /*52940*/  IMAD.MOV.U32 R83, RZ, RZ, R76 ;  /* 0x000000ffff537224 */ /* 0x000fe200078e004c */
[----:B------:R-:W-:-:S04]  /*52950*/  ISETP.GT.U32.AND.EX P0, PT, R77, R76, PT, P0 ;  /* 0x0000004c4d00720c */ /* 0x000fc80003f04100 */
[----:B------:R-:W-:-:S04]  /*52960*/  SEL R77, RZ, 0x1, !P0 ;  /* 0x00000001ff4d7807 */ /* 0x000fc80004000000 */
[----:B------:R-:W-:-:S04]  /*52970*/  IADD3 R147, P0, P1, R77, R126, R147 ;  /* 0x0000007e4d937210 */ /* 0x000fc8000791e093 */
[----:B------:R-:W-:-:S09]  /*52980*/  IADD3.X R154, PT, PT, RZ, R127, R154, P0, P1 ;  /* 0x0000007fff9a7210 */ /* 0x000fd200007e249a */
.L_x_297:
[----:B------:R-:W-:Y:S05]  /*52990*/  BSYNC.RECONVERGENT B9 ;  /* 0x0000000000097941 */ /* 0x000fea0003800200 */
.L_x_296:
[----:B------:R-:W-:Y:S01]  /*529a0*/  ISETP.GE.U32.AND P0, PT, R186, R191, PT ;  /* 0x000000bfba00720c */ /* 0x000fe20003f06070 */
[----:B------:R-:W-:Y:S01]  /*529b0*/  IMAD.MOV.U32 R82, RZ, RZ, R80 ;  /* 0x000000ffff527224 */ /* 0x000fe200078e0050 */
[----:B------:R-:W-:Y:S01]  /*529c0*/  BSSY.RECONVERGENT B9, `(.L_x_298) ;  /* 0x000005b000097945 */ /* 0x000fe20003800200 */
[----:B------:R-:W-:Y:S01]  /*529d0*/  IMAD.MOV.U32 R78, RZ, RZ, R147 ;  /* 0x000000ffff4e7224 */ /* 0x000fe200078e0093 */
[----:B------:R-:W-:Y:S01]  /*529e0*/  ISETP.GE.U32.AND.EX P0, PT, R189, R156, PT, P0 ;  /* 0x0000009cbd00720c */ /* 0x000fe20003f06100 */
[----:B------:R-:W-:Y:S02]  /*529f0*/  IMAD.MOV.U32 R81, RZ, RZ, R156 ;  /* 0x000000ffff517224 */ /* 0x000fe400078e009c */
[----:B------:R-:W-:Y:S01]  /*52a00*/  IMAD.MOV.U32 R79, RZ, RZ, R154 ;  /* 0x000000ffff4f7224 */ /* 0x000fe200078e009a */
[----:B------:R-:W-:-:S04]  /*52a10*/  SEL R151, RZ, 0x1, P0 ;  /* 0x00000001ff977807 */ /* 0x000fc80000000000 */
[----:B------:R-:W-:Y:S01]  /*52a20*/  IADD3 R151, P1, PT, R80, R151, RZ ;  /* 0x0000009750977210 */ /* 0x000fe20007f3e0ff */
[----:B------:R-:W-:-:S03]  /*52a30*/  IMAD.MOV.U32 R80, RZ, RZ, R191 ;  /* 0x000000ffff507224 */ /* 0x000fc600078e00bf */
        /* <DEDUP_REMOVED lines=23> */
[----:B------:R-:W-:Y:S01]  /*52bb0*/  @!P3 SEL R76, R77, R76, P0 ;  /* 0x0000004c4d4cb207 */ /* 0x000fe20000000000 */
[----:B------:R-:W-:-:S02]  /*52bc0*/  IMAD.MOV.U32 R77, RZ, RZ, R83 ;  /* 0x000000ffff4d7224 */ /* 0x000fc400078e0053 */
[----:B------:R-:W-:Y:S01]  /*52bd0*/  IMAD.MOV.U32 R83, RZ, RZ, R153 ;  /* 0x000000ffff537224 */ /* 0x000fe200078e0099 */
[----:B------:R-:W-:Y:S01]  /*52be0*/  LOP3.LUT R146, R76, 0x1, RZ, 0xc0, !PT ;  /* 0x000000014c927812 */ /* 0x000fe200078ec0ff */
[----:B------:R-:W-:Y:S02]  /*52bf0*/  IMAD.MOV.U32 R76, RZ, RZ, R148 ;  /* 0x000000ffff4c7224 */ /* 0x000fe400078e0094 */
[----:B------:R-:W-:Y:S01]  /*52c00*/  IMAD.X R189, R189, 0x1, ~R156, P2 ;  /* 0x00000001bdbd7824 */ /* 0x000fe200010e0e9c */
[----:B------:R-:W-:Y:S01]  /*52c10*/  IADD3 R148, P0, PT, R146, R147, RZ ;  /* 0x0000009392947210 */ /* 0x000fe20007f1e0ff */
[----:B------:R-:W-:Y:S03]  /*52c20*/  STL.128 [R143], R80 ;  /* 0x000000508f007387 */ /* 0x000fe60000100c00 */
[----:B------:R-:W-:Y:S01]  /*52c30*/  ISETP.NE.U32.AND P1, PT, R148, RZ, PT ;  /* 0x000000ff9400720c */ /* 0x000fe20003f25070 */
[----:B------:R-:W-:Y:S01]  /*52c40*/  IMAD.X R147, RZ, RZ, R154, P0 ;  /* 0x000000ffff937224 */ /* 0x000fe200000e069a */
[----:B------:R-:W-:Y:S01]  /*52c50*/  ISETP.GE.U32.AND P0, PT, R185, R148, PT ;  /* 0x00000094b900720c */ /* 0x000fe20003f06070 */
[----:B------:R0:W-:Y:S01]  /*52c60*/  STL.128 [R143+0x10], R76 ;  /* 0x0000104c8f007387 */ /* 0x0001e20000100c00 */
[----:B------:R-:W-:-:S02]  /*52c70*/  IADD3 R154, P3, PT, R174, -R151, RZ ;  /* 0x80000097ae9a7210 */ /* 0x000fc40007f7e0ff */
[----:B------:R-:W-:Y:S02]  /*52c80*/  ISETP.NE.AND.EX P1, PT, R147, RZ, PT, P1 ;  /* 0x000000ff9300720c */ /* 0x000fe40003f25310 */
[----:B------:R-:W-:Y:S02]  /*52c90*/  ISETP.GE.U32.AND.EX P0, PT, R182, R147, PT, P0 ;  /* 0x00000093b600720c */ /* 0x000fe40003f06100 */
[----:B------:R-:W-:Y:S02]  /*52ca0*/  ISETP.NE.U32.OR P1, PT, R146, 0x1, P1 ;  /* 0x000000019200780c */ /* 0x000fe40000f25470 */
[----:B------:R-:W-:Y:S02]  /*52cb0*/  IADD3 R151, P5, PT, R187, -R150, RZ ;  /* 0x80000096bb977210 */ /* 0x000fe40007fbe0ff */
[----:B------:R-:W-:-:S03]  /*52cc0*/  IADD3 R174, P6, PT, R185, -R148, RZ ;  /* 0x80000094b9ae7210 */ /* 0x000fc60007fde0ff */
[----:B------:R-:W-:Y:S02]  /*52cd0*/  IMAD.X R149, R184, 0x1, ~R149, P5 ;  /* 0x00000001b8957824 */ /* 0x000fe400028e0e95 */
[----:B0-----:R-:W-:Y:S02]  /*52ce0*/  IMAD.X R79, R183, 0x1, ~R152, P3 ;  /* 0x00000001b74f7824 */ /* 0x001fe400018e0e98 */
[----:B------:R-:W-:Y:S02]  /*52cf0*/  IMAD.X R183, R182, 0x1, ~R147, P6 ;  /* 0x00000001b6b77824 */ /* 0x000fe400030e0e93 */
[----:B------:R-:W-:Y:S05]  /*52d00*/  @P1 BRA P0, `(.L_x_299) ;  /* 0x00000000007c1947 */ /* 0x000fea0000000000 */
[----:B------:R-:W-:Y:S02]  /*52d10*/  IADD3 R191, P0, PT, R191, R138, RZ ;  /* 0x0000008abfbf7210 */ /* 0x000fe40007f1e0ff */
[----:B------:R-:W-:-:S03]  /*52d20*/  IADD3 R187, P2, PT, R39, R154, RZ ;  /* 0x0000009a27bb7210 */ /* 0x000fc60007f5e0ff */
[----:B------:R-:W-:Y:S01]  /*52d30*/  IMAD.X R189, R189, 0x1, R136, P0 ;  /* 0x00000001bdbd7824 */ /* 0x000fe200000e0688 */
[----:B------:R-:W-:Y:S01]  /*52d40*/  ISETP.GE.U32.AND P0, PT, R191, R138, PT ;  /* 0x0000008abf00720c */ /* 0x000fe20003f06070 */
[----:B------:R-:W-:Y:S01]  /*52d50*/  IMAD.X R184, R38, 0x1, R79, P2 ;  /* 0x0000000126b87824 */ /* 0x000fe200010e064f */
[CC--:B------:R-:W-:Y:S02]  /*52d60*/  ISETP.GT.U32.AND P1, PT, R154.reuse, R187.reuse, PT ;  /* 0x000000bb9a00720c */ /* 0x0c0fe40003f24070 */
[----:B------:R-:W-:Y:S02]  /*52d70*/  ISETP.GE.U32.AND.EX P0, PT, R189, R136, PT, P0 ;  /* 0x00000088bd00720c */ /* 0x000fe40003f06100 */
[----:B------:R-:W-:Y:S02]  /*52d80*/  ISETP.GT.U32.AND.EX P1, PT, R79, R184, PT, P1 ;  /* 0x000000b84f00720c */ /* 0x000fe40003f24110 */
[----:B------:R-:W-:Y:S02]  /*52d90*/  SEL R78, RZ, 0x1, P0 ;  /* 0x00000001ff4e7807 */ /* 0x000fe40000000000 */
[----:B------:R-:W-:-:S02]  /*52da0*/  SEL R76, R154, R187, P1 ;  /* 0x000000bb9a4c7207 */ /* 0x000fc40000800000 */
[----:B------:R-:W-:Y:S02]  /*52db0*/  IADD3 R187, P2, PT, R187, R78, RZ ;  /* 0x0000004ebbbb7210 */ /* 0x000fe40007f5e0ff */
[----:B------:R-:W-:Y:S02]  /*52dc0*/  SEL R77, R79, R184, P1 ;  /* 0x000000b84f4d7207 */ /* 0x000fe40000800000 */
[----:B------:R-:W-:Y:S01]  /*52dd0*/  ISETP.GT.U32.AND P0, PT, R76, R187, PT ;  /* 0x000000bb4c00720c */ /* 0x000fe20003f04070 */
[----:B------:R-:W-:-:S05]  /*52de0*/  IMAD.X R184, RZ, RZ, R184, P2 ;  /* 0x000000ffffb87224 */ /* 0x000fca00010e06b8 */
[----:B------:R-:W-:-:S04]  /*52df0*/  ISETP.GT.U32.AND.EX P0, PT, R77, R184, PT, P0 ;  /* 0x000000b84d00720c */ /* 0x000fc80003f04100 */
[----:B------:R-:W-:-:S04]  /*52e00*/  SEL R76, RZ, 0x1, !P0 ;  /* 0x00000001ff4c7807 */ /* 0x000fc80004000000 */
[-C--:B------:R-:W-:Y:S02]  /*52e10*/  ISETP.GT.U32.AND P0, PT, R151, R76.reuse, PT ;  /* 0x0000004c9700720c */ /* 0x080fe40003f04070 */
[----:B------:R-:W-:Y:S02]  /*52e20*/  IADD3 R185, P1, P2, R41, R151, R76 ;  /* 0x0000009729b97210 */ /* 0x000fe40007a3e04c */
[----:B------:R-:W-:Y:S02]  /*52e30*/  ISETP.GT.U32.AND.EX P0, PT, R149, RZ, PT, P0 ;  /* 0x000000ff9500720c */ /* 0x000fe40003f04100 */
[----:B------:R-:W-:Y:S02]  /*52e40*/  IADD3.X R182, PT, PT, R40, R149, RZ, P1, P2 ;  /* 0x0000009528b67210 */ /* 0x000fe40000fe44ff */
[----:B------:R-:W-:Y:S02]  /*52e50*/  SEL R76, R151, R76, P0 ;  /* 0x0000004c974c7207 */ /* 0x000fe40000000000 */
[----:B------:R-:W-:-:S02]  /*52e60*/  SEL R77, R149, RZ, P0 ;  /* 0x000000ff954d7207 */ /* 0x000fc40000000000 */
[----:B------:R-:W-:-:S04]  /*52e70*/  ISETP.GT.U32.AND P0, PT, R76, R185, PT ;  /* 0x000000b94c00720c */ /* 0x000fc80003f04070 */
[----:B------:R-:W-:-:S04]  /*52e80*/  ISETP.GT.U32.AND.EX P0, PT, R77, R182, PT, P0 ;  /* 0x000000b64d00720c */ /* 0x000fc80003f04100 */
[----:B------:R-:W-:-:S04]  /*52e90*/  SEL R77, RZ, 0x1, !P0 ;  /* 0x00000001ff4d7807 */ /* 0x000fc80004000000 */
[----:B------:R-:W-:-:S04]  /*52ea0*/  IADD3 R174, P0, P1, R174, R126, R77 ;  /* 0x0000007eaeae7210 */ /* 0x000fc8000791e04d */
[----:B------:R-:W-:Y:S01]  /*52eb0*/  IADD3.X R183, PT, PT, R183, R127, RZ, P0, P1 ;  /* 0x0000007fb7b77210 */ /* 0x000fe200007e24ff */
[----:B------:R-:W-:-:S04]  /*52ec0*/  IMAD.MOV.U32 R76, RZ, RZ, R174 ;  /* 0x000000ffff4c7224 */ /* 0x000fc800078e00ae */
[----:B------:R-:W-:-:S05]  /*52ed0*/  IMAD.MOV.U32 R77, RZ, RZ, R183 ;  /* 0x000000ffff4d7224 */ /* 0x000fca00078e00b7 */
[----:B------:R1:W-:Y:S01]  /*52ee0*/  STL.64 [R143+0x38], R76 ;  /* 0x0000384c8f007387 */ /* 0x0003e20000100a00 */
[----:B------:R-:W-:Y:S05]  /*52ef0*/  BRA `(.L_x_300) ;  /* 0x00000000001c7947 */ /* 0x000fea0003800000 */
.L_x_299:
[----:B------:R-:W-:Y:S02]  /*52f00*/  IMAD.MOV.U32 R76, RZ, RZ, R174 ;  /* 0x000000ffff4c7224 */ /* 0x000fe400078e00ae */
[----:B------:R-:W-:Y:S02]  /*52f10*/  IMAD.MOV.U32 R77, RZ, RZ, R183 ;  /* 0x000000ffff4d7224 */ /* 0x000fe400078e00b7 */
[----:B------:R-:W-:Y:S02]  /*52f20*/  IMAD.MOV.U32 R185, RZ, RZ, R151 ;  /* 0x000000ffffb97224 */ /* 0x000fe400078e0097 */
[----:B------:R-:W-:Y:S01]  /*52f30*/  IMAD.MOV.U32 R182, RZ, RZ, R149 ;  /* 0x000000ffffb67224 */ /* 0x000fe200078e0095 */
[----:B------:R0:W-:Y:S01]  /*52f40*/  STL.64 [R143+0x38], R76 ;  /* 0x0000384c8f007387 */ /* 0x0001e20000100a00 */
[----:B------:R-:W-:Y:S02]  /*52f50*/  IMAD.MOV.U32 R187, RZ, RZ, R154 ;  /* 0x000000ffffbb7224 */ /* 0x000fe400078e009a */
[----:B------:R-:W-:-:S07]  /*52f60*/  IMAD.MOV.U32 R184, RZ, RZ, R79 ;  /* 0x000000ffffb87224 */ /* 0x000fce00078e004f */
.L_x_300:
[----:B------:R-:W-:Y:S05]  /*52f70*/  BSYNC.RECONVERGENT B9 ;  /* 0x0000000000097941 */ /* 0x000fea0003800200 */
.L_x_298:
[-C--:B------:R-:W-:Y:S01]  /*52f80*/  IMAD.WIDE.U32 R148, R189, R175.reuse, RZ ;  /* 0x000000afbd947225 */ /* 0x080fe200078e00ff */
[----:B------:R-:W-:Y:S01]  /*52f90*/  UMOV UR4, URZ ;  /* 0x000000ff00047c82 */ /* 0x000fe20008000000 */
[----:B------:R-:W-:Y:S01]  /*52fa0*/  UMOV UR6, URZ ;  /* 0x000000ff00067c82 */ /* 0x000fe20008000000 */
[----:B------:R-:W-:Y:S01]  /*52fb0*/  UMOV UR5, URZ ;  /* 0x000000ff00057c82 */ /* 0x000fe20008000000 */
[----:B------:R-:W-:Y:S01]  /*52fc0*/  IMAD.WIDE.U32 R160, R184, R175, RZ ;  /* 0x000000afb8a07225 */ /* 0x000fe200078e00ff */
[----:B------:R-:W-:Y:S01]  /*52fd0*/  UMOV UR7, URZ ;  /* 0x000000ff00077c82 */ /* 0x000fe20008000000 */
[----:B------:R-:W-:Y:S01]  /*52fe0*/  UMOV UR8, URZ ;  /* 0x000000ff00087c82 */ /* 0x000fe20008000000 */
[----:B------:R-:W-:Y:S01]  /*52ff0*/  UMOV UR9, URZ ;  /* 0x000000ff00097c82 */ /* 0x000fe20008000000 */
[----:B------:R-:W-:Y:S01]  /*53000*/  VIADD R149, R149, UR4 ;  /* 0x0000000495957c36 */ /* 0x000fe20008000000 */
[----:B------:R-:W-:Y:S01]  /*53010*/  UMOV UR10, URZ ;  /* 0x000000ff000a7c82 */ /* 0x000fe20008000000 */
[----:B------:R-:W-:Y:S01]  /*53020*/  VIADD R161, R161, UR6 ;  /* 0x00000006a1a17c36 */ /* 0x000fe20008000000 */
[----:B------:R-:W-:Y:S01]  /*53030*/  UMOV UR11, URZ ;  /* 0x000000ff000b7c82 */ /* 0x000fe20008000000 */
[C---:B------:R-:W-:Y:S01]  /*53040*/  IMAD.WIDE.U32 R78, R173.reuse, R191, R148 ;  /* 0x000000bfad4e7225 */ /* 0x040fe200078e0094 */
[----:B------:R-:W-:Y:S04]  /*53050*/  BSSY.RECONVERGENT B9, `(.L_x_301) ;  /* 0x0000267000097945 */ /* 0x000fe80003800200 */
[----:B------:R-:W-:Y:S01]  /*53060*/  BSSY.RELIABLE B11, `(.L_x_302) ;  /* 0x000023f0000b7945 */ /* 0x000fe20003800100 */
[----:B------:R-:W-:Y:S01]  /*53070*/  IMAD.WIDE.U32 R154, R173, R187, R160 ;  /* 0x000000bbad9a7225 */ /* 0x000fe200078e00a0 */
[----:B------:R-:W-:-:S03]  /*53080*/  ISETP.GE.U32.AND P1, PT, R78, R148, PT ;  /* 0x000000944e00720c */ /* 0x000fc60003f26070 */
[----:B------:R-:W-:Y:S01]  /*53090*/  IMAD.MOV.U32 R158, RZ, RZ, RZ ;  /* 0x000000ffff9e7224 */ /* 0x000fe200078e00ff */
[----:B------:R-:W-:Y:S01]  /*530a0*/  ISETP.GE.U32.AND P3, PT, R154, R160, PT ;  /* 0x000000a09a00720c */ /* 0x000fe20003f66070 */
[----:B------:R-:W-:Y:S02]  /*530b0*/  IMAD.MOV.U32 R159, RZ, RZ, R78 ;  /* 0x000000ffff9f7224 */ /* 0x000fe400078e004e */
[----:B------:R-:W-:Y:S02]  /*530c0*/  IMAD.MOV.U32 R156, RZ, RZ, RZ ;  /* 0x000000ffff9c7224 */ /* 0x000fe400078e00ff */
[----:B------:R-:W-:Y:S02]  /*530d0*/  IMAD.MOV.U32 R157, RZ, RZ, R154 ;  /* 0x000000ffff9d7224 */ /* 0x000fe400078e009a */
[----:B------:R-:W-:-:S04]  /*530e0*/  IMAD.WIDE.U32 R158, R175, R191, R158 ;  /* 0x000000bfaf9e7225 */ /* 0x000fc800078e009e */
[----:B------:R-:W-:Y:S01]  /*530f0*/  VIADD R148, R79, UR5 ;  /* 0x000000054f947c36 */ /* 0x000fe20008000000 */
[----:B------:R-:W-:Y:S01]  /*53100*/  ISETP.GE.U32.AND P5, PT, R158, RZ, PT ;  /* 0x000000ff9e00720c */ /* 0x000fe20003fa6070 */
[----:B------:R-:W-:-:S03]  /*53110*/  IMAD.WIDE.U32 R156, R175, R187, R156 ;  /* 0x000000bbaf9c7225 */ /* 0x000fc600078e009c */
[----:B------:R-:W-:Y:S01]  /*53120*/  ISETP.GE.U32.AND.EX P1, PT, R148, R149, PT, P1 ;  /* 0x000000959400720c */ /* 0x000fe20003f26110 */
[----:B------:R-:W-:Y:S01]  /*53130*/  VIADD R159, R159, UR5 ;  /* 0x000000059f9f7c36 */ /* 0x000fe20008000000 */
[----:B------:R-:W-:Y:S01]  /*53140*/  ISETP.GE.U32.AND P6, PT, R156, RZ, PT ;  /* 0x000000ff9c00720c */ /* 0x000fe20003fc6070 */
[----:B------:R-:W-:Y:S01]  /*53150*/  IMAD.WIDE.U32 R152, R182, R175, RZ ;  /* 0x000000afb6987225 */ /* 0x000fe200078e00ff */
[----:B------:R-:W-:Y:S02]  /*53160*/  SEL R195, RZ, 0x1, P1 ;  /* 0x00000001ffc37807 */ /* 0x000fe40000800000 */
[----:B------:R-:W-:Y:S01]  /*53170*/  ISETP.GE.U32.AND.EX P5, PT, R159, R78, PT, P5 ;  /* 0x0000004e9f00720c */ /* 0x000fe20003fa6150 */
[----:B------:R-:W-:Y:S02]  /*53180*/  VIADD R193, R157, UR7 ;  /* 0x000000079dc17c36 */ /* 0x000fe40008000000 */
[----:B------:R-:W-:Y:S01]  /*53190*/  IMAD.MOV.U32 R149, RZ, RZ, RZ ;  /* 0x000000ffff957224 */ /* 0x000fe200078e00ff */
[----:B------:R-:W-:Y:S01]  /*531a0*/  SEL R151, RZ, 0x1, P5 ;  /* 0x00000001ff977807 */ /* 0x000fe20002800000 */
[----:B------:R-:W-:Y:S01]  /*531b0*/  VIADD R153, R153, UR8 ;  /* 0x0000000899997c36 */ /* 0x000fe20008000000 */
[----:B------:R-:W-:Y:S01]  /*531c0*/  ISETP.GE.U32.AND.EX P6, PT, R193, R154, PT, P6 ;  /* 0x0000009ac100720c */ /* 0x000fe20003fc6160 */
[----:B------:R-:W-:-:S03]  /*531d0*/  IMAD.WIDE.U32 R148, R173, R189, R148 ;  /* 0x000000bdad947225 */ /* 0x000fc600078e0094 */
[----:B------:R-:W-:Y:S01]  /*531e0*/  SEL R157, RZ, 0x1, P6 ;  /* 0x00000001ff9d7807 */ /* 0x000fe20003000000 */
[----:B01----:R-:W-:Y:S01]  /*531f0*/  IMAD.WIDE.U32 R76, R184, R170, RZ ;  /* 0x000000aab84c7225 */ /* 0x003fe200078e00ff */
[----:B------:R-:W-:-:S03]  /*53200*/  IADD3 R186, P5, P6, R151, R148, RZ ;  /* 0x0000009497ba7210 */ /* 0x000fc60007ebe0ff */
[----:B------:R-:W-:Y:S02]  /*53210*/  VIADD R154, R155, UR7 ;  /* 0x000000079b9a7c36 */ /* 0x000fe40008000000 */
[----:B------:R-:W-:Y:S02]  /*53220*/  IMAD.MOV.U32 R155, RZ, RZ, RZ ;  /* 0x000000ffff9b7224 */ /* 0x000fe400078e00ff */
[----:B------:R-:W-:Y:S01]  /*53230*/  IMAD.WIDE.U32 R82, R173, R185, R152 ;  /* 0x000000b9ad527225 */ /* 0x000fe200078e0098 */
[----:B------:R-:W-:-:S03]  /*53240*/  ISETP.GE.U32.AND.EX P3, PT, R154, R161, PT, P3 ;  /* 0x000000a19a00720c */ /* 0x000fc60003f66130 */
[----:B------:R-:W-:Y:S01]  /*53250*/  VIADD R77, R77, UR6 ;  /* 0x000000064d4d7c36 */ /* 0x000fe20008000000 */
[----:B------:R-:W-:Y:S01]  /*53260*/  ISETP.GE.U32.AND P2, PT, R82, R152, PT ;  /* 0x000000985200720c */ /* 0x000fe20003f46070 */
[----:B------:R-:W-:-:S04]  /*53270*/  IMAD.WIDE.U32 R150, R173, R184, R154 ;  /* 0x000000b8ad967225 */ /* 0x000fc800078e009a */
[----:B------:R-:W-:Y:S02]  /*53280*/  IMAD.MOV.U32 R154, RZ, RZ, RZ ;  /* 0x000000ffff9a7224 */ /* 0x000fe400078e00ff */
[----:B------:R-:W-:Y:S02]  /*53290*/  IMAD.MOV.U32 R155, RZ, RZ, R82 ;  /* 0x000000ffff9b7224 */ /* 0x000fe400078e0052 */
[----:B------:R-:W-:-:S04]  /*532a0*/  IMAD.WIDE.U32 R80, R189, R170, RZ ;  /* 0x000000aabd507225 */ /* 0x000fc800078e00ff */
[----:B------:R-:W-:-:S04]  /*532b0*/  IMAD.WIDE.U32 R78, R169, R187, R76 ;  /* 0x000000bba94e7225 */ /* 0x000fc800078e004c */
[----:B------:R-:W-:Y:S01]  /*532c0*/  IMAD.WIDE.U32 R154, R175, R185, R154 ;  /* 0x000000b9af9a7225 */ /* 0x000fe200078e009a */
[----:B------:R-:W-:Y:S02]  /*532d0*/  ISETP.GE.U32.AND P1, PT, R78, R76, PT ;  /* 0x0000004c4e00720c */ /* 0x000fe40003f26070 */
[----:B------:R-:W-:Y:S01]  /*532e0*/  SEL R76, RZ, 0x1, P3 ;  /* 0x00000001ff4c7807 */ /* 0x000fe20001800000 */
[----:B------:R-:W-:Y:S01]  /*532f0*/  VIADD R81, R81, UR4 ;  /* 0x0000000451517c36 */ /* 0x000fe20008000000 */
[----:B------:R-:W-:Y:S01]  /*53300*/  ISETP.GE.U32.AND P3, PT, R154, RZ, PT ;  /* 0x000000ff9a00720c */ /* 0x000fe20003f66070 */
[----:B------:R-:W-:Y:S02]  /*53310*/  VIADD R192, R149, UR4 ;  /* 0x0000000495c07c36 */ /* 0x000fe40008000000 */
[----:B------:R-:W-:Y:S02]  /*53320*/  VIADD R161, R155, UR9 ;  /* 0x000000099ba17c36 */ /* 0x000fe40008000000 */
[----:B------:R-:W-:Y:S01]  /*53330*/  IMAD.WIDE.U32 R146, R169, R191, R80 ;  /* 0x000000bfa9927225 */ /* 0x000fe200078e0050 */
[----:B------:R-:W-:-:S02]  /*53340*/  IADD3.X R192, PT, PT, RZ, R192, R195, P5, P6 ;  /* 0x000000c0ffc07210 */ /* 0x000fc40002fec4c3 */
[----:B------:R-:W-:Y:S01]  /*53350*/  IADD3 R194, P5, P6, R157, R150, RZ ;  /* 0x000000969dc27210 */ /* 0x000fe20007ebe0ff */
[----:B------:R-:W-:Y:S01]  /*53360*/  VIADD R195, R151, UR6 ;  /* 0x0000000697c37c36 */ /* 0x000fe20008000000 */
[----:B------:R-:W-:Y:S01]  /*53370*/  ISETP.GE.U32.AND.EX P3, PT, R161, R82, PT, P3 ;  /* 0x00000052a100720c */ /* 0x000fe20003f66130 */
[----:B------:R-:W-:Y:S01]  /*53380*/  VIADD R152, R83, UR9 ;  /* 0x0000000953987c36 */ /* 0x000fe20008000000 */
[----:B------:R-:W-:Y:S01]  /*53390*/  ISETP.GE.U32.AND P0, PT, R146, R80, PT ;  /* 0x000000509200720c */ /* 0x000fe20003f06070 */
[----:B------:R-:W-:Y:S01]  /*533a0*/  IMAD.MOV.U32 R82, RZ, RZ, RZ ;  /* 0x000000ffff527224 */ /* 0x000fe200078e00ff */
[----:B------:R-:W-:Y:S01]  /*533b0*/  IADD3.X R195, PT, PT, RZ, R195, R76, P5, P6 ;  /* 0x000000c3ffc37210 */ /* 0x000fe20002fec44c */
[----:B------:R-:W-:Y:S01]  /*533c0*/  IMAD.MOV.U32 R83, RZ, RZ, R146 ;  /* 0x000000ffff537224 */ /* 0x000fe200078e0092 */
[----:B------:R-:W-:Y:S01]  /*533d0*/  ISETP.GE.U32.AND.EX P5, PT, R152, R153, PT, P2 ;  /* 0x000000999800720c */ /* 0x000fe20003fa6120 */
[----:B------:R-:W-:Y:S01]  /*533e0*/  IMAD.MOV.U32 R153, RZ, RZ, RZ ;  /* 0x000000ffff997224 */ /* 0x000fe200078e00ff */
[----:B------:R-:W-:Y:S01]  /*533f0*/  SEL R157, RZ, 0x1, P3 ;  /* 0x00000001ff9d7807 */ /* 0x000fe20001800000 */
[----:B------:R-:W-:-:S04]  /*53400*/  IMAD.WIDE.U32 R82, R170, R191, R82 ;  /* 0x000000bfaa527225 */ /* 0x000fc800078e0052 */
[----:B------:R-:W-:Y:S01]  /*53410*/  VIADD R80, R147, UR5 ;  /* 0x0000000593507c36 */ /* 0x000fe20008000000 */
[----:B------:R-:W-:Y:S01]  /*53420*/  ISETP.GE.U32.AND P2, PT, R82, RZ, PT ;  /* 0x000000ff5200720c */ /* 0x000fe20003f46070 */
[----:B------:R-:W-:Y:S02]  /*53430*/  VIADD R197, R83, UR5 ;  /* 0x0000000553c57c36 */ /* 0x000fe40008000000 */
        /* <DEDUP_REMOVED lines=11> */
[----:B------:R-:W-:Y:S01]  /*534f0*/  IADD3.X R160, PT, PT, RZ, R160, R79, P3, P5 ;  /* 0x000000a0ffa07210 */ /* 0x000fe20001fea44f */
[----:B------:R-:W-:Y:S01]  /*53500*/  IMAD.MOV.U32 R80, RZ, RZ, RZ ;  /* 0x000000ffff507224 */ /* 0x000fe200078e00ff */
[----:B------:R-:W-:Y:S01]  /*53510*/  IADD3 R79, P5, PT, R186, R156, RZ ;  /* 0x0000009cba4f7210 */ /* 0x000fe20007fbe0ff */
[----:B------:R-:W-:Y:S01]  /*53520*/  IMAD.MOV.U32 R81, RZ, RZ, R78 ;  /* 0x000000ffff517224 */ /* 0x000fe200078e004e */
[----:B------:R-:W-:Y:S01]  /*53530*/  IADD3 R153, P2, P3, R153, R146, RZ ;  /* 0x0000009299997210 */ /* 0x000fe20007b5e0ff */
[----:B------:R-:W-:Y:S01]  /*53540*/  VIADD R156, R147, UR4 ;  /* 0x00000004939c7c36 */ /* 0x000fe20008000000 */
[----:B------:R-:W-:Y:S01]  /*53550*/  SEL R77, RZ, 0x1, P0 ;  /* 0x00000001ff4d7807 */ /* 0x000fe20000000000 */
[----:B------:R-:W-:-:S03]  /*53560*/  IMAD.WIDE.U32 R80, R170, R187, R80 ;  /* 0x000000bbaa507225 */ /* 0x000fc600078e0050 */
[----:B------:R-:W-:Y:S01]  /*53570*/  IADD3.X R156, PT, PT, RZ, R156, R77, P2, P3 ;  /* 0x0000009cff9c7210 */ /* 0x000fe200017e644d */
[----:B------:R-:W-:Y:S01]  /*53580*/  IMAD.X R146, R193, 0x1, R192, P5 ;  /* 0x00000001c1927824 */ /* 0x000fe200028e06c0 */
[----:B------:R-:W-:Y:S01]  /*53590*/  ISETP.GE.U32.AND P5, PT, R79, R186, PT ;  /* 0x000000ba4f00720c */ /* 0x000fe20003fa6070 */
[----:B------:R-:W-:Y:S01]  /*535a0*/  VIADD R155, R81, UR7 ;  /* 0x00000007519b7c36 */ /* 0x000fe20008000000 */
[----:B------:R-:W-:Y:S01]  /*535b0*/  ISETP.GE.U32.AND P0, PT, R80, RZ, PT ;  /* 0x000000ff5000720c */ /* 0x000fe20003f06070 */
[----:B------:R-:W-:Y:S01]  /*535c0*/  IMAD.WIDE.U32 R148, R183, R175, RZ ;  /* 0x000000afb7947225 */ /* 0x000fe200078e00ff */
[----:B------:R-:W-:Y:S02]  /*535d0*/  IADD3 R186, P3, PT, R79, R82, RZ ;  /* 0x000000524fba7210 */ /* 0x000fe40007f7e0ff */
[----:B------:R-:W-:Y:S01]  /*535e0*/  ISETP.GE.U32.AND.EX P5, PT, R146, R192, PT, P5 ;  /* 0x000000c09200720c */ /* 0x000fe20003fa6150 */
[----:B------:R-:W-:Y:S01]  /*535f0*/  IMAD.MOV.U32 R77, RZ, RZ, RZ ;  /* 0x000000ffff4d7224 */ /* 0x000fe200078e00ff */
[----:B------:R-:W-:Y:S01]  /*53600*/  ISETP.GE.U32.AND.EX P0, PT, R155, R78, PT, P0 ;  /* 0x0000004e9b00720c */ /* 0x000fe20003f06100 */
[----:B------:R-:W-:Y:S01]  /*53610*/  VIADD R149, R149, UR10 ;  /* 0x0000000a95957c36 */ /* 0x000fe20008000000 */
[----:B------:R-:W-:Y:S01]  /*53620*/  ISETP.GE.U32.AND P2, PT, R186, R79, PT ;  /* 0x0000004fba00720c */ /* 0x000fe20003f46070 */
[----:B------:R-:W-:Y:S01]  /*53630*/  IMAD.WIDE.U32 R78, R183, R170, RZ ;  /* 0x000000aab74e7225 */ /* 0x000fe200078e00ff */
[----:B------:R-:W-:-:S03]  /*53640*/  SEL R193, RZ, 0x1, P0 ;  /* 0x00000001ffc17807 */ /* 0x000fc60000000000 */
[----:B------:R-:W-:Y:S01]  /*53650*/  IMAD.X R192, R197, 0x1, R146, P3 ;  /* 0x00000001c5c07824 */ /* 0x000fe200018e0692 */
[----:B------:R-:W-:Y:S01]  /*53660*/  SEL R197, RZ, 0x1, P5 ;  /* 0x00000001ffc57807 */ /* 0x000fe20002800000 */
[----:B------:R-:W-:-:S03]  /*53670*/  IMAD.WIDE.U32 R76, R169, R184, R76 ;  /* 0x000000b8a94c7225 */ /* 0x000fc600078e004c */
[----:B------:R-:W-:Y:S01]  /*53680*/  ISETP.GE.U32.AND.EX P2, PT, R192, R146, PT, P2 ;  /* 0x00000092c000720c */ /* 0x000fe20003f46120 */
[----:B------:R-:W-:Y:S01]  /*53690*/  IMAD.WIDE.U32 R150, R173, R174, R148 ;  /* 0x000000aead967225 */ /* 0x000fe200078e0094 */
[----:B------:R-:W-:Y:S02]  /*536a0*/  IADD3 R196, P5, PT, R197, R194, RZ ;  /* 0x000000c2c5c47210 */ /* 0x000fe40007fbe0ff */
[----:B------:R-:W-:Y:S01]  /*536b0*/  IADD3 R193, P0, P3, R193, R76, RZ ;  /* 0x0000004cc1c17210 */ /* 0x000fe20007b1e0ff */
[----:B------:R-:W-:Y:S01]  /*536c0*/  VIADD R79, R79, UR10 ;  /* 0x0000000a4f4f7c36 */ /* 0x000fe20008000000 */
[----:B------:R-:W-:Y:S01]  /*536d0*/  SEL R194, RZ, 0x1, P1 ;  /* 0x00000001ffc27807 */ /* 0x000fe20000800000 */
[----:B------:R-:W-:Y:S01]  /*536e0*/  VIADD R81, R77, UR6 ;  /* 0x000000064d517c36 */ /* 0x000fe20008000000 */
[----:B------:R-:W-:Y:S01]  /*536f0*/  ISETP.GE.U32.AND P6, PT, R150, R148, PT ;  /* 0x000000949600720c */ /* 0x000fe20003fc6070 */
[----:B------:R-:W-:Y:S01]  /*53700*/  IMAD.WIDE.U32 R76, R169, R174, R78 ;  /* 0x000000aea94c7225 */ /* 0x000fe200078e004e */
[----:B------:R-:W-:-:S02]  /*53710*/  SEL R148, RZ, 0x1, P2 ;  /* 0x00000001ff947807 */ /* 0x000fc40001000000 */
[----:B------:R-:W-:Y:S01]  /*53720*/  IADD3.X R194, PT, PT, RZ, R81, R194, P0, P3 ;  /* 0x00000051ffc27210 */ /* 0x000fe200007e64c2 */
[----:B------:R-:W-:Y:S01]  /*53730*/  IMAD.X R200, RZ, RZ, R195, P5 ;  /* 0x000000ffffc87224 */ /* 0x000fe200028e06c3 */
[----:B------:R-:W-:Y:S01]  /*53740*/  IADD3 R199, P0, PT, R196, R154, RZ ;  /* 0x0000009ac4c77210 */ /* 0x000fe20007f1e0ff */
[----:B------:R-:W-:Y:S01]  /*53750*/  IMAD.MOV.U32 R152, RZ, RZ, RZ ;  /* 0x000000ffff987224 */ /* 0x000fe200078e00ff */
[----:B------:R-:W-:Y:S01]  /*53760*/  ISETP.GE.U32.AND P1, PT, R76, R78, PT ;  /* 0x0000004e4c00720c */ /* 0x000fe20003f26070 */
[----:B------:R-:W-:Y:S01]  /*53770*/  IMAD.WIDE.U32 R82, R182, R170, RZ ;  /* 0x000000aab6527225 */ /* 0x000fe200078e00ff */
[----:B------:R-:W-:-:S03]  /*53780*/  IADD3 R78, P3, PT, R148, R153, RZ ;  /* 0x00000099944e7210 */ /* 0x000fc60007f7e0ff */
[----:B------:R-:W-:Y:S02]  /*53790*/  IMAD.MOV.U32 R153, RZ, RZ, R150 ;  /* 0x000000ffff997224 */ /* 0x000fe400078e0096 */
[----:B------:R-:W-:Y:S01]  /*537a0*/  IMAD.X R198, R161, 0x1, R200, P0 ;  /* 0x00000001a1c67824 */ /* 0x000fe200000e06c8 */
[-C--:B------:R-:W-:Y:S01]  /*537b0*/  IADD3 R154, P0, PT, R78, R199.reuse, RZ ;  /* 0x000000c74e9a7210 */ /* 0x080fe20007f1e0ff */
[----:B------:R-:W-:Y:S02]  /*537c0*/  IMAD.X R81, RZ, RZ, R156, P3 ;  /* 0x000000ffff517224 */ /* 0x000fe400018e069c */
[----:B------:R-:W-:Y:S01]  /*537d0*/  IMAD.WIDE.U32 R152, R175, R174, R152 ;  /* 0x000000aeaf987225 */ /* 0x000fe200078e0098 */
[----:B------:R-:W-:-:S03]  /*537e0*/  ISETP.GE.U32.AND P5, PT, R154, R199, PT ;  /* 0x000000c79a00720c */ /* 0x000fc60003fa6070 */
[----:B------:R-:W-:Y:S01]  /*537f0*/  VIADD R148, R151, UR11 ;  /* 0x0000000b97947c36 */ /* 0x000fe20008000000 */
[----:B------:R-:W-:Y:S01]  /*53800*/  ISETP.GE.U32.AND P3, PT, R152, RZ, PT ;  /* 0x000000ff9800720c */ /* 0x000fe20003f66070 */
[----:B------:R-:W-:Y:S02]  /*53810*/  VIADD R83, R83, UR8 ;  /* 0x0000000853537c36 */ /* 0x000fe40008000000 */
[----:B------:R-:W-:Y:S01]  /*53820*/  IMAD.X R197, R81, 0x1, R198, P0 ;  /* 0x0000000151c57824 */ /* 0x000fe200000e06c6 */
[----:B------:R-:W-:Y:S01]  /*53830*/  ISETP.GE.U32.AND.EX P6, PT, R148, R149, PT, P6 ;  /* 0x000000959400720c */ /* 0x000fe20003fc6160 */
[----:B------:R-:W-:Y:S01]  /*53840*/  VIADD R175, R153, UR11 ;  /* 0x0000000b99af7c36 */ /* 0x000fe20008000000 */
[----:B------:R-:W-:Y:S01]  /*53850*/  ISETP.NE.U32.AND P0, PT, R78, RZ, PT ;  /* 0x000000ff4e00720c */ /* 0x000fe20003f05070 */
[----:B------:R-:W-:Y:S01]  /*53860*/  IMAD.MOV.U32 R149, RZ, RZ, RZ ;  /* 0x000000ffff957224 */ /* 0x000fe200078e00ff */
[----:B------:R-:W-:Y:S01]  /*53870*/  ISETP.GE.U32.AND.EX P5, PT, R197, R198, PT, P5 ;  /* 0x000000c6c500720c */ /* 0x000fe20003fa6150 */
[----:B------:R-:W-:Y:S01]  /*53880*/  IMAD.WIDE.U32 R146, R169, R185, R82 ;  /* 0x000000b9a9927225 */ /* 0x000fe200078e0052 */
[----:B------:R-:W-:-:S02]  /*53890*/  ISETP.GE.U32.AND.EX P3, PT, R175, R150, PT, P3 ;  /* 0x00000096af00720c */ /* 0x000fc40003f66130 */
[----:B------:R-:W-:Y:S01]  /*538a0*/  ISETP.NE.AND.EX P0, PT, R81, RZ, !P5, P0 ;  /* 0x000000ff5100720c */ /* 0x000fe20006f05300 */
[----:B------:R-:W-:Y:S01]  /*538b0*/  IMAD.WIDE.U32 R150, R173, R183, R148 ;  /* 0x000000b7ad967225 */ /* 0x000fe200078e0094 */
[----:B------:R-:W-:Y:S02]  /*538c0*/  SEL R81, RZ, 0x1, P3 ;  /* 0x00000001ff517807 */ /* 0x000fe40001800000 */
[----:B------:R-:W-:Y:S01]  /*538d0*/  SEL R173, RZ, 0x1, !P0 ;  /* 0x00000001ffad7807 */ /* 0x000fe20004000000 */
[----:B------:R-:W-:Y:S01]  /*538e0*/  IMAD.MOV.U32 R148, RZ, RZ, RZ ;  /* 0x000000ffff947224 */ /* 0x000fe200078e00ff */
[----:B------:R-:W-:Y:S01]  /*538f0*/  ISETP.GE.U32.AND P2, PT, R146, R82, PT ;  /* 0x000000529200720c */ /* 0x000fe20003f46070 */
[----:B------:R-:W-:Y:S01]  /*53900*/  IMAD.MOV.U32 R149, RZ, RZ, R146 ;  /* 0x000000ffff957224 */ /* 0x000fe200078e0092 */
[----:B------:R-:W-:Y:S01]  /*53910*/  IADD3 R78, P3, P5, R81, R150, RZ ;  /* 0x00000096514e7210 */ /* 0x000fe20007d7e0ff */
[----:B------:R-:W-:Y:S01]  /*53920*/  VIADD R82, R147, UR9 ;  /* 0x0000000993527c36 */ /* 0x000fe20008000000 */
[----:B------:R-:W-:Y:S01]  /*53930*/  SEL R150, RZ, 0x1, P6 ;  /* 0x00000001ff967807 */ /* 0x000fe20003000000 */
[----:B------:R-:W-:Y:S01]  /*53940*/  IMAD.WIDE.U32 R148, R170, R185, R148 ;  /* 0x000000b9aa947225 */ /* 0x000fe200078e0094 */
[----:B------:R-:W-:-:S02]  /*53950*/  IADD3 R173, P6, PT, R173, R154, RZ ;  /* 0x0000009aadad7210 */ /* 0x000fc40007fde0ff */
[----:B------:R-:W-:Y:S01]  /*53960*/  ISETP.GE.U32.AND.EX P2, PT, R82, R83, PT, P2 ;  /* 0x000000535200720c */ /* 0x000fe20003f46120 */
[----:B------:R-:W-:Y:S01]  /*53970*/  VIADD R153, R149, UR9 ;  /* 0x0000000995997c36 */ /* 0x000fe20008000000 */
[----:B------:R-:W-:Y:S01]  /*53980*/  ISETP.GE.U32.AND P0, PT, R148, RZ, PT ;  /* 0x000000ff9400720c */ /* 0x000fe20003f06070 */
[----:B------:R-:W-:Y:S02]  /*53990*/  VIADD R151, R151, UR10 ;  /* 0x0000000a97977c36 */ /* 0x000fe40008000000 */
[----:B------:R-:W-:Y:S01]  /*539a0*/  IMAD.MOV.U32 R83, RZ, RZ, RZ ;  /* 0x000000ffff537224 */ /* 0x000fe200078e00ff */
[----:B------:R-:W-:Y:S01]  /*539b0*/  ISETP.GE.U32.AND.EX P0, PT, R153, R146, PT, P0 ;  /* 0x000000929900720c */ /* 0x000fe20003f06100 */
[----:B------:R-:W-:Y:S01]  /*539c0*/  IMAD.X R146, RZ, RZ, R197, P6 ;  /* 0x000000ffff927224 */ /* 0x000fe200030e06c5 */
[----:B------:R-:W-:Y:S01]  /*539d0*/  IADD3.X R149, PT, PT, RZ, R151, R150, P3, P5 ;  /* 0x00000097ff957210 */ /* 0x000fe20001fea496 */
[----:B------:R-:W-:Y:S01]  /*539e0*/  IMAD.WIDE.U32 R150, R189, R168, RZ ;  /* 0x000000a8bd967225 */ /* 0x000fe200078e00ff */
[----:B------:R-:W-:-:S02]  /*539f0*/  ISETP.GT.U32.AND P6, PT, R154, R173, PT ;  /* 0x000000ad9a00720c */ /* 0x000fc40003fc4070 */
[----:B------:R-:W-:Y:S01]  /*53a00*/  IADD3 R195, P5, PT, R173, R80, RZ ;  /* 0x00000050adc37210 */ /* 0x000fe20007fbe0ff */
[----:B------:R-:W-:Y:S01]  /*53a10*/  IMAD.WIDE.U32 R80, R169, R182, R82 ;  /* 0x000000b6a9507225 */ /* 0x000fe200078e0052 */
[----:B------:R-:W-:Y:S02]  /*53a20*/  SEL R147, RZ, 0x1, P0 ;  /* 0x00000001ff937807 */ /* 0x000fe40000000000 */
[----:B------:R-:W-:Y:S01]  /*53a30*/  ISETP.GT.U32.AND.EX P0, PT, R197, R146, PT, P6 ;  /* 0x00000092c500720c */ /* 0x000fe20003f04160 */
[----:B------:R-:W-:Y:S01]  /*53a40*/  IMAD.WIDE.U32 R82, R184, R168, RZ ;  /* 0x000000a8b8527225 */ /* 0x000fe200078e00ff */
[----:B------:R-:W-:-:S03]  /*53a50*/  ISETP.GE.U32.AND P3, PT, R199, R196, PT ;  /* 0x000000c4c700720c */ /* 0x000fc60003f66070 */
[----:B------:R-:W-:Y:S01]  /*53a60*/  IMAD.X R196, R146, 0x1, R155, P5 ;  /* 0x0000000192c47824 */ /* 0x000fe200028e069b */
[----:B------:R-:W-:Y:S01]  /*53a70*/  IADD3 R156, P5, P6, R147, R80, RZ ;  /* 0x00000050939c7210 */ /* 0x000fe20007ebe0ff */
[----:B------:R-:W-:Y:S01]  /*53a80*/  VIADD R83, R83, UR6 ;  /* 0x0000000653537c36 */ /* 0x000fe20008000000 */
[----:B------:R-:W-:Y:S01]  /*53a90*/  SEL R80, R154, R173, P0 ;  /* 0x000000ad9a507207 */ /* 0x000fe20000000000 */
[----:B------:R-:W-:Y:S01]  /*53aa0*/  VIADD R161, R81, UR8 ;  /* 0x0000000851a17c36 */ /* 0x000fe20008000000 */
[----:B------:R-:W-:Y:S01]  /*53ab0*/  SEL R147, R197, R146, P0 ;  /* 0x00000092c5937207 */ /* 0x000fe20000000000 */
[----:B------:R-:W-:Y:S01]  /*53ac0*/  VIADD R151, R151, UR4 ;  /* 0x0000000497977c36 */ /* 0x000fe20008000000 */
[----:B------:R-:W-:Y:S01]  /*53ad0*/  ISETP.GT.U32.AND P0, PT, R80, R195, PT ;  /* 0x000000c35000720c */ /* 0x000fe20003f04070 */
[----:B------:R-:W-:Y:S01]  /*53ae0*/  IMAD.WIDE.U32 R80, R167, R187, R82 ;  /* 0x000000bba7507225 */ /* 0x000fe200078e0052 */
[----:B------:R-:W-:Y:S02]  /*53af0*/  ISETP.GE.U32.AND.EX P3, PT, R198, R200, PT, P3 ;  /* 0x000000c8c600720c */ /* 0x000fe40003f66130 */
[----:B------:R-:W-:Y:S01]  /*53b00*/  ISETP.GT.U32.AND.EX P0, PT, R147, R196, PT, P0 ;  /* 0x000000c49300720c */ /* 0x000fe20003f04100 */
[----:B------:R-:W-:Y:S01]  /*53b10*/  IMAD.WIDE.U32 R154, R167, R191, R150 ;  /* 0x000000bfa79a7225 */ /* 0x000fe200078e0096 */
[----:B------:R-:W-:-:S02]  /*53b20*/  SEL R146, RZ, 0x1, P2 ;  /* 0x00000001ff927807 */ /* 0x000fc40001000000 */
[----:B------:R-:W-:Y:S01]  /*53b30*/  SEL R198, RZ, 0x1, P3 ;  /* 0x00000001ffc67807 */ /* 0x000fe20001800000 */
[----:B------:R-:W-:Y:S01]  /*53b40*/  IMAD.MOV.U32 R147, RZ, RZ, R154 ;  /* 0x000000ffff937224 */ /* 0x000fe200078e009a */
[----:B------:R-:W-:Y:S02]  /*53b50*/  ISETP.GE.U32.AND P3, PT, R80, R82, PT ;  /* 0x000000525000720c */ /* 0x000fe40003f66070 */
[----:B------:R-:W-:Y:S02]  /*53b60*/  SEL R82, RZ, 0x1, !P0 ;  /* 0x00000001ff527807 */ /* 0x000fe40004000000 */
[----:B------:R-:W-:Y:S01]  /*53b70*/  IADD3.X R161, PT, PT, RZ, R161, R146, P5, P6 ;  /* 0x000000a1ffa17210 */ /* 0x000fe20002fec492 */
[----:B------:R-:W-:Y:S01]  /*53b80*/  IMAD.MOV.U32 R146, RZ, RZ, RZ ;  /* 0x000000ffff927224 */ /* 0x000fe200078e00ff */
[----:B------:R-:W-:Y:S02]  /*53b90*/  IADD3 R199, P5, PT, R198, R157, RZ ;  /* 0x0000009dc6c77210 */ /* 0x000fe40007fbe0ff */
[----:B------:R-:W-:Y:S01]  /*53ba0*/  IADD3 R193, P6, PT, R82, R193, RZ ;  /* 0x000000c152c17210 */ /* 0x000fe20007fde0ff */
[----:B------:R-:W-:Y:S01]  /*53bb0*/  IMAD.WIDE.U32 R146, R168, R191, R146 ;  /* 0x000000bfa8927225 */ /* 0x000fe200078e0092 */
[----:B------:R-:W-:-:S02]  /*53bc0*/  IADD3 R197, P0, PT, R199, R152, RZ ;  /* 0x00000098c7c57210 */ /* 0x000fc40007f1e0ff */
[----:B------:R-:W-:Y:S01]  /*53bd0*/  ISETP.GE.U32.AND P2, PT, R154, R150, PT ;  /* 0x000000969a00720c */ /* 0x000fe20003f46070 */
[----:B------:R-:W-:Y:S01]  /*53be0*/  IMAD.X R200, RZ, RZ, R160, P5 ;  /* 0x000000ffffc87224 */ /* 0x000fe200028e06a0 */
[----:B------:R-:W-:Y:S01]  /*53bf0*/  ISETP.GE.U32.AND P5, PT, R146, RZ, PT ;  /* 0x000000ff9200720c */ /* 0x000fe20003fa6070 */
[----:B------:R-:W-:Y:S01]  /*53c00*/  IMAD.X R194, RZ, RZ, R194, P6 ;  /* 0x000000ffffc27224 */ /* 0x000fe200030e06c2 */
[-C--:B------:R-:W-:Y:S01]  /*53c10*/  IADD3 R160, P6, PT, R193, R197.reuse, RZ ;  /* 0x000000c5c1a07210 */ /* 0x080fe20007fde0ff */
[----:B------:R-:W-:Y:S02]  /*53c20*/  IMAD.X R198, R175, 0x1, R200, P0 ;  /* 0x00000001afc67824 */ /* 0x000fe400000e06c8 */
[----:B------:R-:W-:Y:S01]  /*53c30*/  VIADD R175, R147, UR5 ;  /* 0x0000000593af7c36 */ /* 0x000fe20008000000 */
[----:B------:R-:W-:Y:S01]  /*53c40*/  ISETP.GE.U32.AND P0, PT, R160, R197, PT ;  /* 0x000000c5a000720c */ /* 0x000fe20003f06070 */
[----:B------:R-:W-:Y:S02]  /*53c50*/  IMAD.X R147, R194, 0x1, R198, P6 ;  /* 0x00000001c2937824 */ /* 0x000fe400030e06c6 */
[----:B------:R-:W-:Y:S01]  /*53c60*/  VIADD R150, R155, UR5 ;  /* 0x000000059b967c36 */ /* 0x000fe20008000000 */
[----:B------:R-:W-:Y:S01]  /*53c70*/  ISETP.GE.U32.AND.EX P6, PT, R175, R154, PT, P5 ;  /* 0x0000009aaf00720c */ /* 0x000fe20003fc6150 */
[----:B------:R-:W-:Y:S01]  /*53c80*/  VIADD R82, R81, UR7 ;  /* 0x0000000751527c36 */ /* 0x000fe20008000000 */
[----:B------:R-:W-:Y:S01]  /*53c90*/  ISETP.NE.U32.AND P5, PT, R193, RZ, PT ;  /* 0x000000ffc100720c */ /* 0x000fe20003fa5070 */
[----:B------:R-:W-:Y:S01]  /*53ca0*/  IMAD.MOV.U32 R154, RZ, RZ, RZ ;  /* 0x000000ffff9a7224 */ /* 0x000fe200078e00ff */
[----:B------:R-:W-:Y:S01]  /*53cb0*/  ISETP.GE.U32.AND.EX P0, PT, R147, R198, PT, P0 ;  /* 0x000000c69300720c */ /* 0x000fe20003f06100 */
[----:B------:R-:W-:Y:S01]  /*53cc0*/  IMAD.MOV.U32 R155, RZ, RZ, R80 ;  /* 0x000000ffff9b7224 */ /* 0x000fe200078e0050 */
[----:B------:R-:W-:Y:S01]  /*53cd0*/  ISETP.GE.U32.AND.EX P2, PT, R150, R151, PT, P2 ;  /* 0x000000979600720c */ /* 0x000fe20003f46120 */
[----:B------:R-:W-:Y:S01]  /*53ce0*/  IMAD.MOV.U32 R151, RZ, RZ, RZ ;  /* 0x000000ffff977224 */ /* 0x000fe200078e00ff */
[----:B------:R-:W-:Y:S01]  /*53cf0*/  ISETP.NE.AND.EX P0, PT, R194, RZ, !P0, P5 ;  /* 0x000000ffc200720c */ /* 0x000fe20004705350 */
[----:B------:R-:W-:Y:S01]  /*53d00*/  IMAD.WIDE.U32 R154, R168, R187, R154 ;  /* 0x000000bba89a7225 */ /* 0x000fe200078e009a */
[----:B------:R-:W-:-:S02]  /*53d10*/  SEL R81, RZ, 0x1, P6 ;  /* 0x00000001ff517807 */ /* 0x000fc40003000000 */
[----:B------:R-:W-:Y:S01]  /*53d20*/  IADD3 R173, P6, PT, R195, R146, RZ ;  /* 0x00000092c3ad7210 */ /* 0x000fe20007fde0ff */
[----:B------:R-:W-:Y:S01]  /*53d30*/  IMAD.WIDE.U32 R150, R167, R189, R150 ;  /* 0x000000bda7967225 */ /* 0x000fe200078e0096 */
[----:B------:R-:W-:Y:S02]  /*53d40*/  ISETP.GE.U32.AND.EX P3, PT, R82, R83, PT, P3 ;  /* 0x000000535200720c */ /* 0x000fe40003f66130 */
[----:B------:R-:W-:Y:S01]  /*53d50*/  SEL R83, RZ, 0x1, !P0 ;  /* 0x00000001ff537807 */ /* 0x000fe20004000000 */
[----:B------:R-:W-:Y:S01]  /*53d60*/  IMAD.X R175, R175, 0x1, R196, P6 ;  /* 0x00000001afaf7824 */ /* 0x000fe200030e06c4 */
[----:B------:R-:W-:Y:S01]  /*53d70*/  IADD3 R150, P5, P0, R81, R150, RZ ;  /* 0x0000009651967210 */ /* 0x000fe200078be0ff */
[----:B------:R-:W-:Y:S01]  /*53d80*/  VIADD R146, R151, UR4 ;  /* 0x0000000497927c36 */ /* 0x000fe20008000000 */
[----:B------:R-:W-:Y:S01]  /*53d90*/  SEL R81, RZ, 0x1, P2 ;  /* 0x00000001ff517807 */ /* 0x000fe20001000000 */
[----:B------:R-:W-:Y:S01]  /*53da0*/  VIADD R155, R155, UR7 ;  /* 0x000000079b9b7c36 */ /* 0x000fe20008000000 */
[----:B------:R-:W-:-:S02]  /*53db0*/  IADD3 R83, P6, PT, R83, R160, RZ ;  /* 0x000000a053537210 */ /* 0x000fc40007fde0ff */
[----:B------:R-:W-:Y:S02]  /*53dc0*/  ISETP.GE.U32.AND P2, PT, R173, R195, PT ;  /* 0x000000c3ad00720c */ /* 0x000fe40003f46070 */
[----:B------:R-:W-:Y:S01]  /*53dd0*/  IADD3.X R146, PT, PT, RZ, R146, R81, P5, P0 ;  /* 0x00000092ff927210 */ /* 0x000fe20002fe0451 */
[----:B------:R-:W-:Y:S01]  /*53de0*/  IMAD.X R152, RZ, RZ, R147, P6 ;  /* 0x000000ffff987224 */ /* 0x000fe200030e0693 */
[----:B------:R-:W-:Y:S02]  /*53df0*/  ISETP.GE.U32.AND.EX P2, PT, R175, R196, PT, P2 ;  /* 0x000000c4af00720c */ /* 0x000fe40003f46120 */
[----:B------:R-:W-:Y:S02]  /*53e00*/  ISETP.GT.U32.AND P6, PT, R160, R83, PT ;  /* 0x00000053a000720c */ /* 0x000fe40003fc4070 */
[----:B------:R-:W-:Y:S02]  /*53e10*/  ISETP.GE.U32.AND P0, PT, R154, RZ, PT ;  /* 0x000000ff9a00720c */ /* 0x000fe40003f06070 */
[----:B------:R-:W-:-:S02]  /*53e20*/  IADD3 R157, P5, PT, R83, R148, RZ ;  /* 0x00000094539d7210 */ /* 0x000fc40007fbe0ff */
[----:B------:R-:W-:Y:S02]  /*53e30*/  SEL R81, RZ, 0x1, P2 ;  /* 0x00000001ff517807 */ /* 0x000fe40001000000 */
[----:B------:R-:W-:Y:S01]  /*53e40*/  ISETP.GT.U32.AND.EX P6, PT, R147, R152, PT, P6 ;  /* 0x000000989300720c */ /* 0x000fe20003fc4160 */
[----:B------:R-:W-:Y:S01]  /*53e50*/  IMAD.X R148, R152, 0x1, R153, P5 ;  /* 0x0000000198947824 */ /* 0x000fe200028e0699 */
[----:B------:R-:W-:Y:S02]  /*53e60*/  ISETP.GE.U32.AND.EX P0, PT, R155, R80, PT, P0 ;  /* 0x000000509b00720c */ /* 0x000fe40003f06100 */
[----:B------:R-:W-:Y:S01]  /*53e70*/  IADD3 R80, P2, PT, R81, R150, RZ ;  /* 0x0000009651507210 */ /* 0x000fe20007f5e0ff */
[----:B------:R-:W-:Y:S01]  /*53e80*/  IMAD.WIDE.U32 R150, R182, R168, RZ ;  /* 0x000000a8b6967225 */ /* 0x000fe200078e00ff */
[----:B------:R-:W-:Y:S02]  /*53e90*/  SEL R81, R160, R83, P6 ;  /* 0x00000053a0517207 */ /* 0x000fe40003000000 */
[----:B------:R-:W-:Y:S01]  /*53ea0*/  ISETP.GE.U32.AND P5, PT, R197, R199, PT ;  /* 0x000000c7c500720c */ /* 0x000fe20003fa6070 */
[----:B------:R-:W-:Y:S01]  /*53eb0*/  IMAD.MOV.U32 R83, RZ, RZ, RZ ;  /* 0x000000ffff537224 */ /* 0x000fe200078e00ff */
[----:B------:R-:W-:Y:S01]  /*53ec0*/  SEL R195, RZ, 0x1, P0 ;  /* 0x00000001ffc37807 */ /* 0x000fe20000000000 */
[----:B------:R-:W-:Y:S01]  /*53ed0*/  VIADD R151, R151, UR8 ;  /* 0x0000000897977c36 */ /* 0x000fe20008000000 */
[----:B------:R-:W-:Y:S01]  /*53ee0*/  ISETP.GE.U32.AND.EX P5, PT, R198, R200, PT, P5 ;  /* 0x000000c8c600720c */ /* 0x000fe20003fa6150 */
[----:B------:R-:W-:Y:S01]  /*53ef0*/  IMAD.WIDE.U32 R82, R167, R184, R82 ;  /* 0x000000b8a7527225 */ /* 0x000fe200078e0052 */
[----:B------:R-:W-:-:S02]  /*53f00*/  SEL R147, R147, R152, P6 ;  /* 0x0000009893937207 */ /* 0x000fc40003000000 */
[----:B------:R-:W-:Y:S01]  /*53f10*/  ISETP.GT.U32.AND P6, PT, R81, R157, PT ;  /* 0x0000009d5100720c */ /* 0x000fe20003fc4070 */
[----:B------:R-:W-:Y:S01]  /*53f20*/  VIADD R198, R83, UR6 ;  /* 0x0000000653c67c36 */ /* 0x000fe20008000000 */
[----:B------:R-:W-:Y:S01]  /*53f30*/  SEL R193, RZ, 0x1, P5 ;  /* 0x00000001ffc17807 */ /* 0x000fe20002800000 */
[----:B------:R-:W-:Y:S01]  /*53f40*/  IMAD.WIDE.U32 R152, R167, R185, R150 ;  /* 0x000000b9a7987225 */ /* 0x000fe200078e0096 */
[----:B------:R-:W-:Y:S02]  /*53f50*/  IADD3 R195, P5, P0, R195, R82, RZ ;  /* 0x00000052c3c37210 */ /* 0x000fe400078be0ff */
[----:B------:R-:W-:Y:S01]  /*53f60*/  ISETP.GT.U32.AND.EX P6, PT, R147, R148, PT, P6 ;  /* 0x000000949300720c */ /* 0x000fe20003fc4160 */
[----:B------:R-:W-:Y:S01]  /*53f70*/  IMAD.X R82, RZ, RZ, R146, P2 ;  /* 0x000000ffff527224 */ /* 0x000fe200010e0692 */
[----:B------:R-:W-:Y:S01]  /*53f80*/  IADD3 R160, P2, PT, R80, R157, RZ ;  /* 0x0000009d50a07210 */ /* 0x000fe20007f5e0ff */
[----:B------:R-:W-:Y:S01]  /*53f90*/  IMAD.WIDE.U32 R146, R189, R171, RZ ;  /* 0x000000abbd927225 */ /* 0x000fe200078e00ff */
[----:B------:R-:W-:-:S02]  /*53fa0*/  SEL R81, RZ, 0x1, P3 ;  /* 0x00000001ff517807 */ /* 0x000fc40001800000 */
[----:B------:R-:W-:Y:S01]  /*53fb0*/  SEL R83, RZ, 0x1, !P6 ;  /* 0x00000001ff537807 */ /* 0x000fe20007000000 */
[----:B------:R-:W-:Y:S01]  /*53fc0*/  IMAD.X R199, R82, 0x1, R148, P2 ;  /* 0x0000000152c77824 */ /* 0x000fe200010e0694 */
[----:B------:R-:W-:Y:S01]  /*53fd0*/  ISETP.GE.U32.AND P2, PT, R160, R157, PT ;  /* 0x0000009da000720c */ /* 0x000fe20003f46070 */
[----:B------:R-:W-:Y:S01]  /*53fe0*/  VIADD R147, R147, UR4 ;  /* 0x0000000493937c36 */ /* 0x000fe20008000000 */
[----:B------:R-:W-:Y:S02]  /*53ff0*/  IADD3.X R198, PT, PT, RZ, R198, R81, P5, P0 ;  /* 0x000000c6ffc67210 */ /* 0x000fe40002fe0451 */
[----:B------:R-:W-:Y:S02]  /*54000*/  IADD3 R156, P0, PT, R83, R156, RZ ;  /* 0x0000009c539c7210 */ /* 0x000fe40007f1e0ff */
[----:B------:R-:W-:Y:S02]  /*54010*/  ISETP.GE.U32.AND.EX P2, PT, R199, R148, PT, P2 ;  /* 0x00000094c700720c */ /* 0x000fe40003f46120 */
[----:B------:R-:W-:Y:S01]  /*54020*/  IADD3 R148, P5, PT, R193, R78, RZ ;  /* 0x0000004ec1947210 */ /* 0x000fe20007fbe0ff */
[----:B------:R-:W-:Y:S01]  /*54030*/  IMAD.X R78, RZ, RZ, R161, P0 ;  /* 0x000000ffff4e7224 */ /* 0x000fe200000e06a1 */
[----:B------:R-:W-:Y:S01]  /*54040*/  ISETP.NE.U32.AND P6, PT, R80, RZ, PT ;  /* 0x000000ff5000720c */ /* 0x000fe20003fc5070 */
[----:B------:R-:W-:Y:S01]  /*54050*/  IMAD.WIDE.U32 R80, R184, R171, RZ ;  /* 0x000000abb8507225 */ /* 0x000fe200078e00ff */
[----:B------:R-:W-:-:S02]  /*54060*/  IADD3 R193, P0, PT, R156, R148, RZ ;  /* 0x000000949cc17210 */ /* 0x000fc40007f1e0ff */
[----:B------:R-:W-:Y:S01]  /*54070*/  ISETP.NE.AND.EX P2, PT, R82, RZ, !P2, P6 ;  /* 0x000000ff5200720c */ /* 0x000fe20005745360 */
[----:B------:R-:W-:Y:S01]  /*54080*/  IMAD.X R83, RZ, RZ, R149, P5 ;  /* 0x000000ffff537224 */ /* 0x000fe200028e0695 */
[----:B------:R-:W-:Y:S01]  /*54090*/  ISETP.NE.U32.AND P5, PT, R156, RZ, PT ;  /* 0x000000ff9c00720c */ /* 0x000fe20003fa5070 */
[----:B------:R-:W-:Y:S01]  /*540a0*/  VIADD R81, R81, UR6 ;  /* 0x0000000651517c36 */ /* 0x000fe20008000000 */
[----:B------:R-:W-:Y:S01]  /*540b0*/  SEL R161, RZ, 0x1, !P2 ;  /* 0x00000001ffa17807 */ /* 0x000fe20005000000 */
[----:B------:R-:W-:Y:S01]  /*540c0*/  IMAD.X R194, R78, 0x1, R83, P0 ;  /* 0x000000014ec27824 */ /* 0x000fe200000e0653 */
[----:B------:R-:W-:Y:S01]  /*540d0*/  ISETP.GE.U32.AND P0, PT, R193, R148, PT ;  /* 0x00000094c100720c */ /* 0x000fe20003f06070 */
[----:B------:R-:W-:Y:S01]  /*540e0*/  IMAD.WIDE.U32 R148, R172, R191, R146 ;  /* 0x000000bfac947225 */ /* 0x000fe200078e0092 */
[----:B------:R-:W-:Y:S02]  /*540f0*/  IADD3 R161, P6, PT, R161, R160, RZ ;  /* 0x000000a0a1a17210 */ /* 0x000fe40007fde0ff */
[----:B------:R-:W-:Y:S01]  /*54100*/  ISETP.GE.U32.AND.EX P0, PT, R194, R83, PT, P0 ;  /* 0x00000053c200720c */ /* 0x000fe20003f06100 */
[----:B------:R-:W-:Y:S01]  /*54110*/  IMAD.WIDE.U32 R82, R172, R187, R80 ;  /* 0x000000bbac527225 */ /* 0x000fe200078e0050 */
[----:B------:R-:W-:-:S02]  /*54120*/  ISETP.GE.U32.AND P3, PT, R152, R150, PT ;  /* 0x000000969800720c */ /* 0x000fc40003f66070 */
[----:B------:R-:W-:Y:S01]  /*54130*/  ISETP.NE.AND.EX P5, PT, R78, RZ, !P0, P5 ;  /* 0x000000ff4e00720c */ /* 0x000fe200047a5350 */
[----:B------:R-:W-:Y:S01]  /*54140*/  VIADD R78, R77, UR11 ;  /* 0x0000000b4d4e7c36 */ /* 0x000fe20008000000 */
[----:B------:R-:W-:Y:S01]  /*54150*/  ISETP.GE.U32.AND P0, PT, R82, R80, PT ;  /* 0x000000505200720c */ /* 0x000fe20003f06070 */
[----:B------:R-:W-:Y:S01]  /*54160*/  IMAD.X R80, RZ, RZ, R199, P6 ;  /* 0x000000ffff507224 */ /* 0x000fe200030e06c7 */
[----:B------:R-:W-:Y:S01]  /*54170*/  IADD3 R197, P6, PT, R161, R154, RZ ;  /* 0x0000009aa1c57210 */ /* 0x000fe20007fde0ff */
[----:B------:R-:W-:Y:S01]  /*54180*/  IMAD.MOV.U32 R154, RZ, RZ, RZ ;  /* 0x000000ffff9a7224 */ /* 0x000fe200078e00ff */
[----:B------:R-:W-:Y:S01]  /*54190*/  ISETP.GE.U32.AND.EX P1, PT, R78, R79, PT, P1 ;  /* 0x0000004f4e00720c */ /* 0x000fe20003f26110 */
[----:B------:R-:W-:Y:S01]  /*541a0*/  VIADD R150, R153, UR9 ;  /* 0x0000000999967c36 */ /* 0x000fe20008000000 */
[----:B------:R-:W-:Y:S01]  /*541b0*/  SEL R200, RZ, 0x1, !P5 ;  /* 0x00000001ffc87807 */ /* 0x000fe20006800000 */
[----:B------:R-:W-:Y:S01]  /*541c0*/  IMAD.X R196, R80, 0x1, R155, P6 ;  /* 0x0000000150c47824 */ /* 0x000fe200030e069b */
[----:B------:R-:W-:Y:S01]  /*541d0*/  ISETP.GT.U32.AND P6, PT, R160, R161, PT ;  /* 0x000000a1a000720c */ /* 0x000fe20003fc4070 */
[----:B------:R-:W-:Y:S01]  /*541e0*/  IMAD.MOV.U32 R155, RZ, RZ, R76 ;  /* 0x000000ffff9b7224 */ /* 0x000fe200078e004c */
[----:B------:R-:W-:Y:S01]  /*541f0*/  SEL R202, RZ, 0x1, P1 ;  /* 0x00000001ffca7807 */ /* 0x000fe20000800000 */
[----:B------:R-:W-:Y:S01]  /*54200*/  IMAD.MOV.U32 R156, RZ, RZ, RZ ;  /* 0x000000ffff9c7224 */ /* 0x000fe200078e00ff */
[----:B------:R-:W-:Y:S01]  /*54210*/  ISETP.GT.U32.AND.EX P6, PT, R199, R80, PT, P6 ;  /* 0x00000050c700720c */ /* 0x000fe20003fc4160 */
[----:B------:R-:W-:Y:S01]  /*54220*/  IMAD.WIDE.U32 R154, R170, R174, R154 ;  /* 0x000000aeaa9a7225 */ /* 0x000fe200078e009a */
[----:B------:R-:W-:-:S02]  /*54230*/  ISETP.GE.U32.AND.EX P3, PT, R150, R151, PT, P3 ;  /* 0x000000979600720c */ /* 0x000fc40003f66130 */
[----:B------:R-:W-:Y:S01]  /*54240*/  SEL R77, R160, R161, P6 ;  /* 0x000000a1a04d7207 */ /* 0x000fe20003000000 */
[----:B------:R-:W-:Y:S01]  /*54250*/  VIADD R155, R155, UR11 ;  /* 0x0000000b9b9b7c36 */ /* 0x000fe20008000000 */
[----:B------:R-:W-:Y:S01]  /*54260*/  SEL R79, R199, R80, P6 ;  /* 0x00000050c74f7207 */ /* 0x000fe20003000000 */
[----:B------:R-:W-:Y:S01]  /*54270*/  IMAD.MOV.U32 R160, RZ, RZ, RZ ;  /* 0x000000ffffa07224 */ /* 0x000fe200078e00ff */
[----:B------:R-:W-:Y:S01]  /*54280*/  ISETP.GE.U32.AND P6, PT, R154, RZ, PT ;  /* 0x000000ff9a00720c */ /* 0x000fe20003fc6070 */
[----:B------:R-:W-:Y:S01]  /*54290*/  IMAD.MOV.U32 R161, RZ, RZ, R152 ;  /* 0x000000ffffa17224 */ /* 0x000fe200078e0098 */
[----:B------:R-:W-:Y:S01]  /*542a0*/  ISETP.GT.U32.AND P5, PT, R77, R197, PT ;  /* 0x000000c54d00720c */ /* 0x000fe20003fa4070 */
[----:B------:R-:W-:Y:S01]  /*542b0*/  IMAD.MOV.U32 R151, RZ, RZ, RZ ;  /* 0x000000ffff977224 */ /* 0x000fe200078e00ff */
[----:B------:R-:W-:Y:S01]  /*542c0*/  ISETP.GE.U32.AND.EX P6, PT, R155, R76, PT, P6 ;  /* 0x0000004c9b00720c */ /* 0x000fe20003fc6160 */
[----:B------:R-:W-:Y:S01]  /*542d0*/  IMAD.WIDE.U32 R160, R168, R185, R160 ;  /* 0x000000b9a8a07225 */ /* 0x000fe200078e00a0 */
[----:B------:R-:W-:-:S02]  /*542e0*/  ISETP.GT.U32.AND.EX P5, PT, R79, R196, PT, P5 ;  /* 0x000000c44f00720c */ /* 0x000fc40003fa4150 */
[----:B------:R-:W-:Y:S01]  /*542f0*/  SEL R77, RZ, 0x1, P6 ;  /* 0x00000001ff4d7807 */ /* 0x000fe20003000000 */
[----:B------:R-:W-:Y:S01]  /*54300*/  IMAD.MOV.U32 R79, RZ, RZ, RZ ;  /* 0x000000ffff4f7224 */ /* 0x000fe200078e00ff */
[----:B------:R-:W-:Y:S01]  /*54310*/  IADD3 R200, P6, PT, R200, R193, RZ ;  /* 0x000000c1c8c87210 */ /* 0x000fe20007fde0ff */
[----:B------:R-:W-:Y:S01]  /*54320*/  VIADD R153, R161, UR9 ;  /* 0x00000009a1997c36 */ /* 0x000fe20008000000 */
[----:B------:R-:W-:Y:S01]  /*54330*/  SEL R76, RZ, 0x1, !P5 ;  /* 0x00000001ff4c7807 */ /* 0x000fe20006800000 */
[----:B------:R-:W-:Y:S01]  /*54340*/  IMAD.WIDE.U32 R78, R169, R183, R78 ;  /* 0x000000b7a94e7225 */ /* 0x000fe200078e004e */
[----:B------:R-:W-:Y:S02]  /*54350*/  ISETP.GE.U32.AND P1, PT, R160, RZ, PT ;  /* 0x000000ffa000720c */ /* 0x000fe40003f26070 */
[----:B------:R-:W-:Y:S01]  /*54360*/  IADD3 R170, P5, PT, R200, R154, RZ ;  /* 0x0000009ac8aa7210 */ /* 0x000fe20007fbe0ff */
[----:B------:R-:W-:Y:S01]  /*54370*/  IMAD.X R161, RZ, RZ, R194, P6 ;  /* 0x000000ffffa17224 */ /* 0x000fe200030e06c2 */
[----:B------:R-:W-:Y:S01]  /*54380*/  IADD3 R195, P6, PT, R76, R195, RZ ;  /* 0x000000c34cc37210 */ /* 0x000fe20007fde0ff */
[----:B------:R-:W-:Y:S01]  /*54390*/  VIADD R80, R83, UR7 ;  /* 0x0000000753507c36 */ /* 0x000fe20008000000 */
[----:B------:R-:W-:Y:S01]  /*543a0*/  ISETP.GE.U32.AND.EX P1, PT, R153, R152, PT, P1 ;  /* 0x000000989900720c */ /* 0x000fe20003f26110 */
[----:B------:R-:W-:Y:S01]  /*543b0*/  IMAD.MOV.U32 R157, RZ, RZ, R148 ;  /* 0x000000ffff9d7224 */ /* 0x000fe200078e0094 */
[----:B------:R-:W-:Y:S01]  /*543c0*/  ISETP.GE.U32.AND P2, PT, R148, R146, PT ;  /* 0x000000929400720c */ /* 0x000fe20003f46070 */
[----:B------:R-:W-:Y:S01]  /*543d0*/  IMAD.X R155, R161, 0x1, R155, P5 ;  /* 0x00000001a19b7824 */ /* 0x000fe200028e069b */
[----:B------:R-:W-:Y:S01]  /*543e0*/  SEL R76, RZ, 0x1, P3 ;  /* 0x00000001ff4c7807 */ /* 0x000fe20001800000 */
[----:B------:R-:W-:Y:S01]  /*543f0*/  IMAD.X R83, RZ, RZ, R198, P6 ;  /* 0x000000ffff537224 */ /* 0x000fe200030e06c6 */
[----:B------:R-:W-:Y:S01]  /*54400*/  IADD3 R198, P6, P5, R77, R78, RZ ;  /* 0x0000004e4dc67210 */ /* 0x000fe20007dde0ff */
[----:B------:R-:W-:Y:S01]  /*54410*/  VIADD R169, R79, UR10 ;  /* 0x0000000a4fa97c36 */ /* 0x000fe20008000000 */
[----:B------:R-:W-:Y:S01]  /*54420*/  SEL R77, RZ, 0x1, P1 ;  /* 0x00000001ff4d7807 */ /* 0x000fe20000800000 */
[----:B------:R-:W-:Y:S01]  /*54430*/  IMAD.WIDE.U32 R150, R167, R182, R150 ;  /* 0x000000b6a7967225 */ /* 0x000fe200078e0096 */
[----:B------:R-:W-:-:S02]  /*54440*/  IADD3 R152, P1, PT, R195, R170, RZ ;  /* 0x000000aac3987210 */ /* 0x000fc40007f3e0ff */
[----:B------:R-:W-:Y:S01]  /*54450*/  IADD3.X R169, PT, PT, RZ, R169, R202, P6, P5 ;  /* 0x000000a9ffa97210 */ /* 0x000fe200037ea4ca */
[----:B------:R-:W-:Y:S01]  /*54460*/  IMAD.WIDE.U32 R156, R171, R191, R156 ;  /* 0x000000bfab9c7225 */ /* 0x000fe200078e009c */
[----:B------:R-:W-:Y:S02]  /*54470*/  ISETP.GE.U32.AND P3, PT, R152, R170, PT ;  /* 0x000000aa9800720c */ /* 0x000fe40003f66070 */
[----:B------:R-:W-:Y:S01]  /*54480*/  ISETP.GE.U32.AND.EX P0, PT, R80, R81, PT, P0 ;  /* 0x000000515000720c */ /* 0x000fe20003f06100 */
[----:B------:R-:W-:Y:S02]  /*54490*/  VIADD R146, R149, UR5 ;  /* 0x0000000595927c36 */ /* 0x000fe40008000000 */
[----:B------:R-:W-:Y:S01]  /*544a0*/  VIADD R149, R151, UR8 ;  /* 0x0000000897957c36 */ /* 0x000fe20008000000 */
[----:B------:R-:W-:Y:S01]  /*544b0*/  IADD3 R151, P6, P5, R77, R150, RZ ;  /* 0x000000964d977210 */ /* 0x000fe20007dde0ff */
[----:B------:R-:W-:Y:S01]  /*544c0*/  IMAD.X R154, R83, 0x1, R155, P1 ;  /* 0x00000001539a7824 */ /* 0x000fe200008e069b */
[----:B------:R-:W-:Y:S01]  /*544d0*/  ISETP.GE.U32.AND P1, PT, R156, RZ, PT ;  /* 0x000000ff9c00720c */ /* 0x000fe20003f26070 */
[----:B------:R-:W-:Y:S01]  /*544e0*/  VIADD R79, R157, UR5 ;  /* 0x000000059d4f7c36 */ /* 0x000fe20008000000 */
[----:B------:R-:W-:Y:S01]  /*544f0*/  ISETP.GE.U32.AND.EX P2, PT, R146, R147, PT, P2 ;  /* 0x000000939200720c */ /* 0x000fe20003f46120 */
[----:B------:R-:W-:Y:S01]  /*54500*/  IMAD.MOV.U32 R147, RZ, RZ, RZ ;  /* 0x000000ffff937224 */ /* 0x000fe200078e00ff */
[----:B------:R-:W-:Y:S01]  /*54510*/  IADD3.X R149, PT, PT, RZ, R149, R76, P6, P5 ;  /* 0x00000095ff957210 */ /* 0x000fe200037ea44c */
[----:B------:R-:W-:Y:S01]  /*54520*/  IMAD.MOV.U32 R76, RZ, RZ, RZ ;  /* 0x000000ffff4c7224 */ /* 0x000fe200078e00ff */
[----:B------:R-:W-:Y:S01]  /*54530*/  IADD3 R156, P6, PT, R197, R156, RZ ;  /* 0x0000009cc59c7210 */ /* 0x000fe20007fde0ff */
[----:B------:R-:W-:Y:S01]  /*54540*/  IMAD.WIDE.U32 R146, R172, R189, R146 ;  /* 0x000000bdac927225 */ /* 0x000fe200078e0092 */
[----:B------:R-:W-:-:S02]  /*54550*/  ISETP.GE.U32.AND.EX P1, PT, R79, R148, PT, P1 ;  /* 0x000000944f00720c */ /* 0x000fc40003f26110 */
[----:B------:R-:W-:Y:S01]  /*54560*/  ISETP.NE.U32.AND P5, PT, R195, RZ, PT ;  /* 0x000000ffc300720c */ /* 0x000fe20003fa5070 */
[----:B------:R-:W-:Y:S01]  /*54570*/  IMAD.X R150, R79, 0x1, R196, P6 ;  /* 0x000000014f967824 */ /* 0x000fe200030e06c4 */
[----:B------:R-:W-:Y:S01]  /*54580*/  ISETP.GE.U32.AND.EX P3, PT, R154, R155, PT, P3 ;  /* 0x0000009b9a00720c */ /* 0x000fe20003f66130 */
[----:B------:R-:W-:Y:S01]  /*54590*/  VIADD R78, R147, UR4 ;  /* 0x00000004934e7c36 */ /* 0x000fe20008000000 */
[----:B------:R-:W-:Y:S02]  /*545a0*/  SEL R77, RZ, 0x1, P1 ;  /* 0x00000001ff4d7807 */ /* 0x000fe40000800000 */
[----:B------:R-:W-:Y:S02]  /*545b0*/  ISETP.GE.U32.AND P1, PT, R156, R197, PT ;  /* 0x000000c59c00720c */ /* 0x000fe40003f26070 */
[----:B------:R-:W-:Y:S02]  /*545c0*/  ISETP.NE.AND.EX P3, PT, R83, RZ, !P3, P5 ;  /* 0x000000ff5300720c */ /* 0x000fe40005f65350 */
[----:B------:R-:W-:Y:S01]  /*545d0*/  IADD3 R147, P6, P5, R77, R146, RZ ;  /* 0x000000924d937210 */ /* 0x000fe20007dde0ff */
[----:B------:R-:W-:Y:S01]  /*545e0*/  IMAD.MOV.U32 R77, RZ, RZ, R82 ;  /* 0x000000ffff4d7224 */ /* 0x000fe200078e0052 */
[----:B------:R-:W-:-:S02]  /*545f0*/  SEL R79, RZ, 0x1, P2 ;  /* 0x00000001ff4f7807 */ /* 0x000fc40001000000 */
[----:B------:R-:W-:Y:S01]  /*54600*/  ISETP.GE.U32.AND.EX P1, PT, R150, R196, PT, P1 ;  /* 0x000000c49600720c */ /* 0x000fe20003f26110 */
[----:B------:R-:W-:Y:S01]  /*54610*/  IMAD.WIDE.U32 R76, R171, R187, R76 ;  /* 0x000000bbab4c7225 */ /* 0x000fe200078e004c */
[----:B------:R-:W-:Y:S02]  /*54620*/  SEL R81, RZ, 0x1, !P3 ;  /* 0x00000001ff517807 */ /* 0x000fe40005800000 */
[----:B------:R-:W-:Y:S01]  /*54630*/  ISETP.GT.U32.AND P3, PT, R193, R200, PT ;  /* 0x000000c8c100720c */ /* 0x000fe20003f64070 */
[----:B------:R-:W-:Y:S01]  /*54640*/  VIADD R148, R77, UR7 ;  /* 0x000000074d947c36 */ /* 0x000fe20008000000 */
[----:B------:R-:W-:Y:S02]  /*54650*/  IADD3.X R78, PT, PT, RZ, R78, R79, P6, P5 ;  /* 0x0000004eff4e7210 */ /* 0x000fe400037ea44f */
[----:B------:R-:W-:Y:S02]  /*54660*/  SEL R146, RZ, 0x1, P1 ;  /* 0x00000001ff927807 */ /* 0x000fe40000800000 */
[----:B------:R-:W-:Y:S01]  /*54670*/  IADD3 R79, P2, PT, R81, R152, RZ ;  /* 0x00000098514f7210 */ /* 0x000fe20007f5e0ff */
[----:B------:R-:W-:Y:S01]  /*54680*/  IMAD.MOV.U32 R81, RZ, RZ, RZ ;  /* 0x000000ffff517224 */ /* 0x000fe200078e00ff */
[----:B------:R-:W-:-:S02]  /*54690*/  ISETP.GT.U32.AND.EX P1, PT, R194, R161, PT, P3 ;  /* 0x000000a1c200720c */ /* 0x000fc40003f24130 */
[----:B------:R-:W-:Y:S01]  /*546a0*/  IADD3 R146, P5, PT, R146, R147, RZ ;  /* 0x0000009392927210 */ /* 0x000fe20007fbe0ff */
[----:B------:R-:W-:Y:S01]  /*546b0*/  IMAD.X R83, RZ, RZ, R154, P2 ;  /* 0x000000ffff537224 */ /* 0x000fe200010e069a */
[----:B------:R-:W-:Y:S01]  /*546c0*/  SEL R193, R193, R200, P1 ;  /* 0x000000c8c1c17207 */ /* 0x000fe20000800000 */
[----:B------:R-:W-:Y:S01]  /*546d0*/  IMAD.WIDE.U32 R80, R172, R184, R80 ;  /* 0x000000b8ac507225 */ /* 0x000fe200078e0050 */
[----:B------:R-:W-:Y:S02]  /*546e0*/  SEL R194, R194, R161, P1 ;  /* 0x000000a1c2c27207 */ /* 0x000fe40000800000 */
[----:B------:R-:W-:Y:S01]  /*546f0*/  ISETP.GT.U32.AND P3, PT, R152, R79, PT ;  /* 0x0000004f9800720c */ /* 0x000fe20003f64070 */
[----:B------:R-:W-:Y:S01]  /*54700*/  IMAD.X R78, RZ, RZ, R78, P5 ;  /* 0x000000ffff4e7224 */ /* 0x000fe200028e064e */
[----:B------:R-:W-:Y:S02]  /*54710*/  IADD3 R161, P1, PT, R79, R160, RZ ;  /* 0x000000a04fa17210 */ /* 0x000fe40007f3e0ff */
[----:B------:R-:W-:-:S02]  /*54720*/  ISETP.NE.U32.AND P2, PT, R146, RZ, PT ;  /* 0x000000ff9200720c */ /* 0x000fc40003f45070 */
[----:B------:R-:W-:Y:S01]  /*54730*/  ISETP.GT.U32.AND.EX P3, PT, R154, R83, PT, P3 ;  /* 0x000000539a00720c */ /* 0x000fe20003f64130 */
[----:B------:R-:W-:Y:S01]  /*54740*/  IMAD.X R147, R83, 0x1, R153, P1 ;  /* 0x0000000153937824 */ /* 0x000fe200008e0699 */
[----:B------:R-:W-:Y:S02]  /*54750*/  IADD3 R146, P6, PT, R146, R161, RZ ;  /* 0x000000a192927210 */ /* 0x000fe40007fde0ff */
[----:B------:R-:W-:Y:S02]  /*54760*/  SEL R79, R152, R79, P3 ;  /* 0x0000004f984f7207 */ /* 0x000fe40001800000 */
[----:B------:R-:W-:Y:S01]  /*54770*/  ISETP.GT.U32.AND P5, PT, R193, R170, PT ;  /* 0x000000aac100720c */ /* 0x000fe20003fa4070 */
[----:B------:R-:W-:Y:S01]  /*54780*/  IMAD.X R152, R78, 0x1, R147, P6 ;  /* 0x000000014e987824 */ /* 0x000fe200030e0693 */
[----:B------:R-:W-:Y:S02]  /*54790*/  ISETP.GE.U32.AND P1, PT, R146, R161, PT ;  /* 0x000000a19200720c */ /* 0x000fe40003f26070 */
[----:B------:R-:W-:-:S02]  /*547a0*/  SEL R83, R154, R83, P3 ;  /* 0x000000539a537207 */ /* 0x000fc40001800000 */
[----:B------:R-:W-:Y:S02]  /*547b0*/  ISETP.GT.U32.AND P3, PT, R79, R161, PT ;  /* 0x000000a14f00720c */ /* 0x000fe40003f64070 */
[----:B------:R-:W-:Y:S02]  /*547c0*/  ISETP.GE.U32.AND.EX P1, PT, R152, R147, PT, P1 ;  /* 0x000000939800720c */ /* 0x000fe40003f26110 */
[----:B------:R-:W-:Y:S02]  /*547d0*/  ISETP.GT.U32.AND.EX P5, PT, R194, R155, PT, P5 ;  /* 0x0000009bc200720c */ /* 0x000fe40003fa4150 */
[----:B------:R-:W-:Y:S02]  /*547e0*/  ISETP.GT.U32.AND.EX P3, PT, R83, R147, PT, P3 ;  /* 0x000000935300720c */ /* 0x000fe40003f64130 */
[----:B------:R-:W-:Y:S02]  /*547f0*/  ISETP.NE.AND.EX P2, PT, R78, RZ, !P1, P2 ;  /* 0x000000ff4e00720c */ /* 0x000fe40004f45320 */
[----:B------:R-:W-:-:S02]  /*54800*/  SEL R79, RZ, 0x1, !P5 ;  /* 0x00000001ff4f7807 */ /* 0x000fc40006800000 */
[----:B------:R-:W-:Y:S02]  /*54810*/  SEL R78, RZ, 0x1, !P3 ;  /* 0x00000001ff4e7807 */ /* 0x000fe40005800000 */
[----:B------:R-:W-:Y:S02]  /*54820*/  SEL R77, RZ, 0x1, !P2 ;  /* 0x00000001ff4d7807 */ /* 0x000fe40005000000 */
[----:B------:R-:W-:Y:S02]  /*54830*/  IADD3 R79, P3, PT, R79, R198, RZ ;  /* 0x000000c64f4f7210 */ /* 0x000fe40007f7e0ff */
[----:B------:R-:W-:Y:S02]  /*54840*/  ISETP.GE.U32.AND P1, PT, R76, RZ, PT ;  /* 0x000000ff4c00720c */ /* 0x000fe40003f26070 */
[----:B------:R-:W-:Y:S01]  /*54850*/  IADD3 R78, P5, PT, R78, R151, RZ ;  /* 0x000000974e4e7210 */ /* 0x000fe20007fbe0ff */
[----:B------:R-:W-:Y:S01]  /*54860*/  IMAD.X R83, RZ, RZ, R169, P3 ;  /* 0x000000ffff537224 */ /* 0x000fe200018e06a9 */
[----:B------:R-:W-:-:S02]  /*54870*/  IADD3 R77, P2, PT, R77, R146, RZ ;  /* 0x000000924d4d7210 */ /* 0x000fc40007f5e0ff */
[----:B------:R-:W-:Y:S01]  /*54880*/  ISETP.GE.U32.AND.EX P1, PT, R148, R82, PT, P1 ;  /* 0x000000529400720c */ /* 0x000fe20003f26110 */
[----:B------:R-:W-:Y:S01]  /*54890*/  IMAD.X R82, RZ, RZ, R149, P5 ;  /* 0x000000ffff527224 */ /* 0x000fe200028e0695 */
[----:B------:R-:W-:Y:S01]  /*548a0*/  IADD3 R184, P3, PT, R78, R79, RZ ;  /* 0x0000004f4eb87210 */ /* 0x000fe20007f7e0ff */
[----:B------:R-:W-:Y:S01]  /*548b0*/  IMAD.X R147, RZ, RZ, R152, P2 ;  /* 0x000000ffff937224 */ /* 0x000fe200010e0698 */
[----:B------:R-:W-:Y:S02]  /*548c0*/  ISETP.GT.U32.AND P5, PT, R146, R77, PT ;  /* 0x0000004d9200720c */ /* 0x000fe40003fa4070 */
[----:B------:R-:W-:Y:S01]  /*548d0*/  ISETP.NE.U32.AND P2, PT, R78, RZ, PT ;  /* 0x000000ff4e00720c */ /* 0x000fe20003f45070 */
[----:B------:R-:W-:Y:S01]  /*548e0*/  IMAD.X R194, R82, 0x1, R83, P3 ;  /* 0x0000000152c27824 */ /* 0x000fe200018e0653 */
[----:B------:R-:W-:Y:S01]  /*548f0*/  ISETP.GE.U32.AND P3, PT, R184, R79, PT ;  /* 0x0000004fb800720c */ /* 0x000fe20003f66070 */
[----:B------:R-:W-:Y:S01]  /*54900*/  IMAD.WIDE.U32 R78, R183, R168, RZ ;  /* 0x000000a8b74e7225 */ /* 0x000fe200078e00ff */
[----:B------:R-:W-:-:S02]  /*54910*/  ISETP.GT.U32.AND.EX P5, PT, R152, R147, PT, P5 ;  /* 0x000000939800720c */ /* 0x000fc40003fa4150 */
[----:B------:R-:W-:Y:S01]  /*54920*/  IADD3 R149, P6, PT, R77, R76, RZ ;  /* 0x0000004c4d957210 */ /* 0x000fe20007fde0ff */
[----:B------:R-:W-:Y:S01]  /*54930*/  VIADD R79, R79, UR10 ;  /* 0x0000000a4f4f7c36 */ /* 0x000fe20008000000 */
[----:B------:R-:W-:Y:S02]  /*54940*/  ISETP.GE.U32.AND.EX P3, PT, R194, R83, PT, P3 ;  /* 0x00000053c200720c */ /* 0x000fe40003f66130 */
[----:B------:R-:W-:Y:S01]  /*54950*/  SEL R76, R146, R77, P5 ;  /* 0x0000004d924c7207 */ /* 0x000fe20002800000 */
[----:B------:R-:W-:Y:S01]  /*54960*/  IMAD.X R148, R147, 0x1, R148, P6 ;  /* 0x0000000193947824 */ /* 0x000fe200030e0694 */
[----:B------:R-:W-:Y:S01]  /*54970*/  ISETP.NE.AND.EX P2, PT, R82, RZ, !P3, P2 ;  /* 0x000000ff5200720c */ /* 0x000fe20005f45320 */
[----:B------:R-:W-:Y:S01]  /*54980*/  IMAD.WIDE.U32 R82, R167, R174, R78 ;  /* 0x000000aea7527225 */ /* 0x000fe200078e004e */
[----:B------:R-:W-:Y:S02]  /*54990*/  SEL R151, RZ, 0x1, P1 ;  /* 0x00000001ff977807 */ /* 0x000fe40000800000 */
[----:B------:R-:W-:Y:S01]  /*549a0*/  SEL R147, R152, R147, P5 ;  /* 0x0000009398937207 */ /* 0x000fe20002800000 */
[----:B------:R-:W-:Y:S01]  /*549b0*/  VIADD R152, R81, UR6 ;  /* 0x0000000651987c36 */ /* 0x000fe20008000000 */
[----:B------:R-:W-:Y:S01]  /*549c0*/  ISETP.GT.U32.AND P3, PT, R76, R149, PT ;  /* 0x000000954c00720c */ /* 0x000fe20003f64070 */
[----:B------:R-:W-:Y:S01]  /*549d0*/  IMAD.MOV.U32 R81, RZ, RZ, R82 ;  /* 0x000000ffff517224 */ /* 0x000fe200078e0052 */
[----:B------:R-:W-:Y:S01]  /*549e0*/  IADD3 R151, P5, P6, R151, R80, RZ ;  /* 0x0000005097977210 */ /* 0x000fe20007ebe0ff */
[----:B------:R-:W-:Y:S01]  /*549f0*/  IMAD.MOV.U32 R80, RZ, RZ, RZ ;  /* 0x000000ffff507224 */ /* 0x000fe200078e00ff */
[----:B------:R-:W-:Y:S01]  /*54a00*/  ISETP.GT.U32.AND.EX P1, PT, R147, R148, PT, P3 ;  /* 0x000000949300720c */ /* 0x000fe20003f24130 */
[----:B------:R-:W-:Y:S01]  /*54a10*/  IMAD.WIDE.U32 R76, R182, R171, RZ ;  /* 0x000000abb64c7225 */ /* 0x000fe200078e00ff */
[----:B------:R-:W-:-:S02]  /*54a20*/  SEL R153, RZ, 0x1, !P2 ;  /* 0x00000001ff997807 */ /* 0x000fc40005000000 */
[----:B------:R-:W-:Y:S01]  /*54a30*/  SEL R147, RZ, 0x1, P0 ;  /* 0x00000001ff937807 */ /* 0x000fe20000000000 */
[----:B------:R-:W-:Y:S01]  /*54a40*/  IMAD.WIDE.U32 R168, R168, R174, R80 ;  /* 0x000000aea8a87225 */ /* 0x000fe200078e0050 */
[----:B------:R-:W-:Y:S02]  /*54a50*/  SEL R146, RZ, 0x1, !P1 ;  /* 0x00000001ff927807 */ /* 0x000fe40004800000 */
[----:B------:R-:W-:Y:S01]  /*54a60*/  IADD3 R153, P0, PT, R153, R184, RZ ;  /* 0x000000b899997210 */ /* 0x000fe20007f1e0ff */
[----:B------:R-:W-:Y:S01]  /*54a70*/  VIADD R161, R169, UR11 ;  /* 0x0000000ba9a17c36 */ /* 0x000fe20008000000 */
[----:B------:R-:W-:Y:S01]  /*54a80*/  IADD3.X R147, PT, PT, RZ, R152, R147, P5, P6 ;  /* 0x00000098ff937210 */ /* 0x000fe20002fec493 */
[----:B------:R-:W-:Y:S01]  /*54a90*/  VIADD R77, R77, UR8 ;  /* 0x000000084d4d7c36 */ /* 0x000fe20008000000 */
[----:B------:R-:W-:Y:S01]  /*54aa0*/  IADD3 R146, P2, PT, R146, R151, RZ ;  /* 0x0000009792927210 */ /* 0x000fe20007f5e0ff */
[----:B------:R-:W-:Y:S01]  /*54ab0*/  IMAD.X R155, RZ, RZ, R194, P0 ;  /* 0x000000ffff9b7224 */ /* 0x000fe200000e06c2 */
[----:B------:R-:W-:Y:S01]  /*54ac0*/  IADD3 R157, P1, PT, R153, R168, RZ ;  /* 0x000000a8999d7210 */ /* 0x000fe20007f3e0ff */
[----:B------:R-:W-:Y:S01]  /*54ad0*/  IMAD.WIDE.U32 R80, R172, R185, R76 ;  /* 0x000000b9ac507225 */ /* 0x000fe200078e004c */
[----:B------:R-:W-:-:S02]  /*54ae0*/  ISETP.GT.U32.AND P6, PT, R184, R153, PT ;  /* 0x00000099b800720c */ /* 0x000fc40003fc4070 */
[-C--:B------:R-:W-:Y:S01]  /*54af0*/  IADD3 R154, P5, PT, R146, R157.reuse, RZ ;  /* 0x0000009d929a7210 */ /* 0x080fe20007fbe0ff */
[----:B------:R-:W-:Y:S01]  /*54b00*/  IMAD.X R147, RZ, RZ, R147, P2 ;  /* 0x000000ffff937224 */ /* 0x000fe200010e0693 */
[----:B------:R-:W-:Y:S01]  /*54b10*/  ISETP.GE.U32.AND P2, PT, R82, R78, PT ;  /* 0x0000004e5200720c */ /* 0x000fe20003f46070 */
[----:B------:R-:W-:Y:S01]  /*54b20*/  IMAD.X R170, R155, 0x1, R161, P1 ;  /* 0x000000019baa7824 */ /* 0x000fe200008e06a1 */
[----:B------:R-:W-:Y:S01]  /*54b30*/  ISETP.GE.U32.AND P3, PT, R154, R157, PT ;  /* 0x0000009d9a00720c */ /* 0x000fe20003f66070 */
[----:B------:R-:W-:Y:S01]  /*54b40*/  IMAD.MOV.U32 R78, RZ, RZ, RZ ;  /* 0x000000ffff4e7224 */ /* 0x000fe200078e00ff */
[----:B------:R-:W-:Y:S01]  /*54b50*/  ISETP.NE.U32.AND P1, PT, R146, RZ, PT ;  /* 0x000000ff9200720c */ /* 0x000fe20003f25070 */
[----:B------:R-:W-:Y:S01]  /*54b60*/  IMAD.X R160, R147, 0x1, R170, P5 ;  /* 0x0000000193a07824 */ /* 0x000fe200028e06aa */
[----:B------:R-:W-:Y:S01]  /*54b70*/  ISETP.GE.U32.AND P0, PT, R80, R76, PT ;  /* 0x0000004c5000720c */ /* 0x000fe20003f06070 */
[----:B------:R-:W-:Y:S01]  /*54b80*/  VIADD R146, R83, UR11 ;  /* 0x0000000b53927c36 */ /* 0x000fe20008000000 */
[----:B------:R-:W-:Y:S01]  /*54b90*/  ISETP.GT.U32.AND.EX P6, PT, R194, R155, PT, P6 ;  /* 0x0000009bc200720c */ /* 0x000fe20003fc4160 */
[----:B------:R-:W-:Y:S01]  /*54ba0*/  VIADD R76, R81, UR9 ;  /* 0x00000009514c7c36 */ /* 0x000fe20008000000 */
[----:B------:R-:W-:-:S02]  /*54bb0*/  ISETP.GE.U32.AND.EX P3, PT, R160, R170, PT, P3 ;  /* 0x000000aaa000720c */ /* 0x000fc40003f66130 */
[----:B------:R-:W-:Y:S01]  /*54bc0*/  ISETP.GE.U32.AND.EX P2, PT, R146, R79, PT, P2 ;  /* 0x0000004f9200720c */ /* 0x000fe20003f46120 */
[----:B------:R-:W-:Y:S01]  /*54bd0*/  IMAD.MOV.U32 R79, RZ, RZ, R80 ;  /* 0x000000ffff4f7224 */ /* 0x000fe200078e0050 */
[----:B------:R-:W-:Y:S01]  /*54be0*/  ISETP.NE.AND.EX P1, PT, R147, RZ, !P3, P1 ;  /* 0x000000ff9300720c */ /* 0x000fe20005f25310 */
[----:B------:R-:W-:Y:S01]  /*54bf0*/  IMAD.MOV.U32 R147, RZ, RZ, RZ ;  /* 0x000000ffff937224 */ /* 0x000fe200078e00ff */
[----:B------:R-:W-:Y:S01]  /*54c00*/  ISETP.GE.U32.AND P3, PT, R168, RZ, PT ;  /* 0x000000ffa800720c */ /* 0x000fe20003f66070 */
[----:B------:R-:W-:Y:S01]  /*54c10*/  IMAD.WIDE.U32 R78, R171, R185, R78 ;  /* 0x000000b9ab4e7225 */ /* 0x000fe200078e004e */
[----:B------:R-:W-:Y:S02]  /*54c20*/  SEL R81, RZ, 0x1, !P1 ;  /* 0x00000001ff517807 */ /* 0x000fe40004800000 */
[----:B------:R-:W-:Y:S01]  /*54c30*/  SEL R153, R184, R153, P6 ;  /* 0x00000099b8997207 */ /* 0x000fe20003000000 */
[----:B------:R-:W-:Y:S01]  /*54c40*/  VIADD R152, R79, UR9 ;  /* 0x000000094f987c36 */ /* 0x000fe20008000000 */
[----:B------:R-:W-:Y:S01]  /*54c50*/  IADD3 R81, P5, PT, R81, R154, RZ ;  /* 0x0000009a51517210 */ /* 0x000fe20007fbe0ff */
[----:B------:R-:W-:Y:S01]  /*54c60*/  IMAD.WIDE.U32 R146, R167, R183, R146 ;  /* 0x000000b7a7927225 */ /* 0x000fe200078e0092 */
[----:B------:R-:W-:-:S02]  /*54c70*/  SEL R155, R194, R155, P6 ;  /* 0x0000009bc29b7207 */ /* 0x000fc40003000000 */
[----:B------:R-:W-:Y:S01]  /*54c80*/  ISETP.GT.U32.AND P1, PT, R154, R81, PT ;  /* 0x000000519a00720c */ /* 0x000fe20003f24070 */
[----:B------:R-:W-:Y:S01]  /*54c90*/  IMAD.X R79, RZ, RZ, R160, P5 ;  /* 0x000000ffff4f7224 */ /* 0x000fe200028e06a0 */
[----:B------:R-:W-:Y:S02]  /*54ca0*/  IADD3 R83, P5, PT, R81, R78, RZ ;  /* 0x0000004e51537210 */ /* 0x000fe40007fbe0ff */
[----:B------:R-:W-:Y:S02]  /*54cb0*/  ISETP.GE.U32.AND P6, PT, R78, RZ, PT ;  /* 0x000000ff4e00720c */ /* 0x000fe40003fc6070 */
[----:B------:R-:W-:Y:S01]  /*54cc0*/  ISETP.GT.U32.AND.EX P1, PT, R160, R79, PT, P1 ;  /* 0x0000004fa000720c */ /* 0x000fe20003f24110 */
[----:B------:R-:W-:Y:S01]  /*54cd0*/  IMAD.X R151, R79, 0x1, R152, P5 ;  /* 0x000000014f977824 */ /* 0x000fe200028e0698 */
[----:B------:R-:W-:Y:S01]  /*54ce0*/  ISETP.GE.U32.AND.EX P0, PT, R76, R77, PT, P0 ;  /* 0x0000004d4c00720c */ /* 0x000fe20003f06100 */
[----:B------:R-:W-:Y:S01]  /*54cf0*/  IMAD.MOV.U32 R77, RZ, RZ, RZ ;  /* 0x000000ffff4d7224 */ /* 0x000fe200078e00ff */
[----:B------:R-:W-:-:S02]  /*54d00*/  SEL R78, R154, R81, P1 ;  /* 0x000000519a4e7207 */ /* 0x000fc40000800000 */
[----:B------:R-:W-:Y:S01]  /*54d10*/  ISETP.GE.U32.AND.EX P3, PT, R161, R82, PT, P3 ;  /* 0x00000052a100720c */ /* 0x000fe20003f66130 */
[----:B------:R-:W-:Y:S01]  /*54d20*/  IMAD.WIDE.U32 R76, R172, R182, R76 ;  /* 0x000000b6ac4c7225 */ /* 0x000fe200078e004c */
[----:B------:R-:W-:Y:S02]  /*54d30*/  ISETP.GT.U32.AND P5, PT, R153, R157, PT ;  /* 0x0000009d9900720c */ /* 0x000fe40003fa4070 */
[----:B------:R-:W-:Y:S01]  /*54d40*/  ISETP.GE.U32.AND.EX P6, PT, R152, R80, PT, P6 ;  /* 0x000000509800720c */ /* 0x000fe20003fc6160 */
[----:B------:R-:W-:Y:S01]  /*54d50*/  VIADD R82, R147, UR10 ;  /* 0x0000000a93527c36 */ /* 0x000fe20008000000 */
[----:B------:R-:W-:Y:S02]  /*54d60*/  SEL R80, R160, R79, P1 ;  /* 0x0000004fa0507207 */ /* 0x000fe40000800000 */
[----:B------:R-:W-:Y:S01]  /*54d70*/  ISETP.GT.U32.AND P1, PT, R78, R83, PT ;  /* 0x000000534e00720c */ /* 0x000fe20003f24070 */
[----:B------:R-:W-:Y:S01]  /*54d80*/  VIADD R78, R77, UR8 ;  /* 0x000000084d4e7c36 */ /* 0x000fe20008000000 */
[----:B------:R-:W-:-:S02]  /*54d90*/  SEL R81, RZ, 0x1, P3 ;  /* 0x00000001ff517807 */ /* 0x000fc40001800000 */
[----:B------:R-:W-:Y:S02]  /*54da0*/  ISETP.GT.U32.AND.EX P5, PT, R155, R170, PT, P5 ;  /* 0x000000aa9b00720c */ /* 0x000fe40003fa4150 */
[----:B------:R-:W-:Y:S02]  /*54db0*/  SEL R79, RZ, 0x1, P6 ;  /* 0x00000001ff4f7807 */ /* 0x000fe40003000000 */
[----:B------:R-:W-:Y:S02]  /*54dc0*/  SEL R153, RZ, 0x1, P2 ;  /* 0x00000001ff997807 */ /* 0x000fe40001000000 */
[----:B------:R-:W-:Y:S02]  /*54dd0*/  ISETP.GT.U32.AND.EX P1, PT, R80, R151, PT, P1 ;  /* 0x000000975000720c */ /* 0x000fe40003f24110 */
[----:B------:R-:W-:Y:S02]  /*54de0*/  IADD3 R146, P2, P3, R81, R146, RZ ;  /* 0x0000009251927210 */ /* 0x000fe40007b5e0ff */
[----:B------:R-:W-:-:S02]  /*54df0*/  SEL R81, RZ, 0x1, !P5 ;  /* 0x00000001ff517807 */ /* 0x000fc40006800000 */
[----:B------:R-:W-:Y:S02]  /*54e00*/  IADD3 R77, P6, P5, R79, R76, RZ ;  /* 0x0000004c4f4d7210 */ /* 0x000fe40007dde0ff */
[----:B------:R-:W-:Y:S02]  /*54e10*/  SEL R76, RZ, 0x1, !P1 ;  /* 0x00000001ff4c7807 */ /* 0x000fe40004800000 */
[----:B------:R-:W-:Y:S02]  /*54e20*/  SEL R79, RZ, 0x1, P0 ;  /* 0x00000001ff4f7807 */ /* 0x000fe40000000000 */
[----:B------:R-:W-:Y:S02]  /*54e30*/  IADD3 R76, P1, PT, R76, R77, RZ ;  /* 0x0000004d4c4c7210 */ /* 0x000fe40007f3e0ff */
[----:B------:R-:W-:Y:S02]  /*54e40*/  IADD3.X R80, PT, PT, RZ, R82, R153, P2, P3 ;  /* 0x00000052ff507210 */ /* 0x000fe400017e6499 */
[----:B------:R-:W-:-:S02]  /*54e50*/  IADD3 R81, P0, PT, R81, R146, RZ ;  /* 0x0000009251517210 */ /* 0x000fc40007f1e0ff */
[----:B------:R-:W-:Y:S02]  /*54e60*/  IADD3.X R77, PT, PT, RZ, R78, R79, P6, P5 ;  /* 0x0000004eff4d7210 */ /* 0x000fe400037ea44f */
        /* <DEDUP_REMOVED lines=27> */
[----:B------:R-:W-:Y:S01]  /*55020*/  IMAD.X R185, R82, 0x1, R77, P5 ;  /* 0x0000000152b97824 */ /* 0x000fe200028e064d */
[----:B------:R-:W-:Y:S01]  /*55030*/  SEL R76, R153, R82, P3 ;  /* 0x00000052994c7207 */ /* 0x000fe20001800000 */
[----:B------:R-:W-:Y:S01]  /*55040*/  IMAD.WIDE.U32 R78, R172, R183, R78 ;  /* 0x000000b7ac4e7225 */ /* 0x000fe200078e004e */
[----:B------:R-:W-:Y:S02]  /*55050*/  IADD3 R157, P3, PT, R151, R158, RZ ;  /* 0x0000009e979d7210 */ /* 0x000fe40007f7e0ff */
[----:B------:R-:W-:Y:S01]  /*55060*/  ISETP.GE.U32.AND.EX P2, PT, R77, R80, PT, P2 ;  /* 0x000000504d00720c */ /* 0x000fe20003f46120 */
[----:B------:R-:W-:Y:S01]  /*55070*/  VIADD R153, R79, UR10 ;  /* 0x0000000a4f997c36 */ /* 0x000fe20008000000 */
[----:B------:R-:W-:Y:S01]  /*55080*/  ISETP.GT.U32.AND P0, PT, R81, R154, PT ;  /* 0x0000009a5100720c */ /* 0x000fe20003f04070 */
[----:B------:R-:W-:Y:S01]  /*55090*/  IMAD.X R147, R149, 0x1, R159, P3 ;  /* 0x0000000195937824 */ /* 0x000fe200018e069f */
[----:B------:R-:W-:-:S02]  /*550a0*/  IADD3 R77, P3, PT, R185, R186, RZ ;  /* 0x000000bab94d7210 */ /* 0x000fc40007f7e0ff */
[----:B------:R-:W-:Y:S02]  /*550b0*/  SEL R80, RZ, 0x1, P1 ;  /* 0x00000001ff507807 */ /* 0x000fe40000800000 */
[----:B------:R-:W-:Y:S01]  /*550c0*/  ISETP.GE.U32.AND P1, PT, R157, R151, PT ;  /* 0x000000979d00720c */ /* 0x000fe20003f26070 */
[----:B------:R-:W-:Y:S01]  /*550d0*/  IMAD.X R79, R83, 0x1, R192, P3 ;  /* 0x00000001534f7824 */ /* 0x000fe200018e06c0 */
[----:B------:R-:W-:Y:S02]  /*550e0*/  SEL R81, RZ, 0x1, P2 ;  /* 0x00000001ff517807 */ /* 0x000fe40001000000 */
[----:B------:R-:W-:Y:S02]  /*550f0*/  ISETP.GT.U32.AND.EX P0, PT, R76, R185, PT, P0 ;  /* 0x000000b94c00720c */ /* 0x000fe40003f04100 */
        /* <DEDUP_REMOVED lines=53> */
.L_x_303:
[----:B------:R-:W-:Y:S05]  /*55450*/  BSYNC.RELIABLE B11 ;  /* 0x00000000000b7941 */ /* 0x000fea0003800100 */
.L_x_302:
        /* <DEDUP_REMOVED lines=38> */
.L_x_304:
[----:B------:R-:W-:Y:S05]  /*556c0*/  BSYNC.RECONVERGENT B9 ;  /* 0x0000000000097941 */ /* 0x000fea0003800200 */
.L_x_301:
        /* <DEDUP_REMOVED lines=66> */
[----:B------:R-:W-:Y:S01]  /*55af0*/  IMAD.X R148, RZ, RZ, R82, P5 ;  /* 0x000000ffff947224 */ /* 0x000fe200028e0652 */
[----:B------:R-:W-:Y:S01]  /*55b00*/  ISETP.GE.U32.AND.EX P3, PT, R146, R149, PT, P3 ;  /* 0x000000959200720c */ /* 0x000fe20003f66130 */
[----:B------:R-:W-:Y:S01]  /*55b10*/  IMAD R153, R153, 0x3d1, R79 ;  /* 0x000003d199997824 */ /* 0x000fe200078e024f */
        /* <DEDUP_REMOVED lines=41> */
.L_x_307:
[----:B------:R-:W-:Y:S05]  /*55db0*/  BSYNC.RELIABLE B11 ;  /* 0x00000000000b7941 */ /* 0x000fea0003800100 */
.L_x_306:
        /* <DEDUP_REMOVED lines=38> */
.L_x_308:
[----:B------:R-:W-:Y:S05]  /*56020*/  BSYNC.RECONVERGENT B9 ;  /* 0x0000000000097941 */ /* 0x000fea0003800200 */
.L_x_305:
        /* <DEDUP_REMOVED lines=46> */
[----:B------:R-:W-:-:S03]  /*56310*/  IADD3 R78, P2, PT, R39, R147, RZ ;  /* 0x00000093274e7210 */ /* 0x000fc60007f5e0ff */
[----:B------:R-:W-:Y:S01]  /*56320*/  IMAD.X R142, R77, 0x1, R136, P0 ;  /* 0x000000014d8e7824 */ /* 0x000fe200000e0688 */
[----:B------:R-:W-:Y:S01]  /*56330*/  ISETP.GE.U32.AND P0, PT, R83, R138, PT ;  /* 0x0000008a5300720c */ /* 0x000fe20003f06070 */
[----:B------:R-:W-:Y:S01]  /*56340*/  IMAD.X R79, R38, 0x1, R144, P2 ;  /* 0x00000001264f7824 */ /* 0x000fe200010e0690 */
[C---:B------:R-:W-:Y:S02]  /*56350*/  ISETP.GT.U32.AND P1, PT, R147.reuse, R78, PT ;  /* 0x0000004e9300720c */ /* 0x040fe40003f24070 */
[----:B------:R-:W-:Y:S02]  /*56360*/  ISETP.GE.U32.AND.EX P0, PT, R142, R136, PT, P0 ;  /* 0x000000888e00720c */ /* 0x000fe40003f06100 */
[----:B------:R-:W-:Y:S02]  /*56370*/  ISETP.GT.U32.AND.EX P1, PT, R144, R79, PT, P1 ;  /* 0x0000004f9000720c */ /* 0x000fe40003f24110 */
[----:B------:R-:W-:Y:S02]  /*56380*/  SEL R77, RZ, 0x1, P0 ;  /* 0x00000001ff4d7807 */ /* 0x000fe40000000000 */
[----:B------:R-:W-:-:S02]  /*56390*/  SEL R76, R147, R78, P1 ;  /* 0x0000004e934c7207 */ /* 0x000fc40000800000 */
[----:B------:R-:W-:Y:S02]  /*563a0*/  IADD3 R78, P2, PT, R78, R77, RZ ;  /* 0x0000004d4e4e7210 */ /* 0x000fe40007f5e0ff */
[----:B------:R-:W-:Y:S02]  /*563b0*/  SEL R77, R144, R79, P1 ;  /* 0x0000004f904d7207 */ /* 0x000fe40000800000 */
[----:B------:R-:W-:Y:S01]  /*563c0*/  ISETP.GT.U32.AND P0, PT, R76, R78, PT ;  /* 0x0000004e4c00720c */ /* 0x000fe20003f04070 */
[----:B------:R-:W-:Y:S02]  /*563d0*/  IMAD.X R79, RZ, RZ, R79, P2 ;  /* 0x000000ffff4f7224 */ /* 0x000fe400010e064f */
[----:B------:R-:W-:-:S03]  /*563e0*/  IMAD.MOV.U32 R76, RZ, RZ, R83 ;  /* 0x000000ffff4c7224 */ /* 0x000fc600078e0053 */
[----:B------:R-:W-:Y:S01]  /*563f0*/  ISETP.GT.U32.AND.EX P0, PT, R77, R79, PT, P0 ;  /* 0x0000004f4d00720c */ /* 0x000fe20003f04100 */
[----:B------:R-:W-:-:S03]  /*56400*/  IMAD.MOV.U32 R77, RZ, RZ, R142 ;  /* 0x000000ffff4d7224 */ /* 0x000fc600078e008e */
[----:B------:R-:W-:Y:S02]  /*56410*/  SEL R147, RZ, 0x1, !P0 ;  /* 0x00000001ff937807 */ /* 0x000fe40004000000 */
[----:B------:R1:W-:Y:S02]  /*56420*/  STL.128 [R143+0x20], R76 ;  /* 0x0000204c8f007387 */ /* 0x0003e40000100c00 */
[----:B------:R-:W-:Y:S02]  /*56430*/  IADD3 R82, P1, P2, R41, R80, R147 ;  /* 0x0000005029527210 */ /* 0x000fe40007a3e093 */
[----:B------:R-:W-:Y:S02]  /*56440*/  ISETP.GT.U32.AND P0, PT, R80, R147, PT ;  /* 0x000000935000720c */ /* 0x000fe40003f04070 */
[----:B------:R-:W-:Y:S02]  /*56450*/  IADD3.X R83, PT, PT, R40, R81, RZ, P1, P2 ;  /* 0x0000005128537210 */ /* 0x000fe40000fe44ff */
[----:B------:R-:W-:-:S03]  /*56460*/  ISETP.GT.U32.AND.EX P0, PT, R81, RZ, PT, P0 ;  /* 0x000000ff5100720c */ /* 0x000fc60003f04100 */
[----:B------:R1:W-:Y:S01]  /*56470*/  STL.64 [R143+0x30], R82 ;  /* 0x000030528f007387 */ /* 0x0003e20000100a00 */
[----:B------:R-:W-:Y:S02]  /*56480*/  SEL R147, R80, R147, P0 ;  /* 0x0000009350937207 */ /* 0x000fe40000000000 */
[----:B------:R-:W-:Y:S02]  /*56490*/  SEL R81, R81, RZ, P0 ;  /* 0x000000ff51517207 */ /* 0x000fe40000000000 */
[----:B------:R-:W-:-:S04]  /*564a0*/  ISETP.GT.U32.AND P1, PT, R147, R82, PT ;  /* 0x000000529300720c */ /* 0x000fc80003f24070 */
[----:B------:R-:W-:-:S04]  /*564b0*/  ISETP.GT.U32.AND.EX P0, PT, R81, R83, PT, P1 ;  /* 0x000000535100720c */ /* 0x000fc80003f04110 */
[----:B------:R-:W-:-:S04]  /*564c0*/  SEL R81, RZ, 0x1, !P0 ;  /* 0x00000001ff517807 */ /* 0x000fc80004000000 */
[----:B------:R-:W-:-:S04]  /*564d0*/  IADD3 R140, P0, P1, R140, R126, R81 ;  /* 0x0000007e8c8c7210 */ /* 0x000fc8000791e051 */
[----:B------:R-:W-:Y:S01]  /*564e0*/  IADD3.X R163, PT, PT, R163, R127, RZ, P0, P1 ;  /* 0x0000007fa3a37210 */ /* 0x000fe200007e24ff */
[----:B-1----:R-:W-:Y:S08]  /*564f0*/  BRA `(.L_x_311) ;  /* 0x0000000000147947 */ /* 0x002ff00003800000 */
.L_x_310:
[----:B------:R-:W-:Y:S01]  /*56500*/  IMAD.MOV.U32 R76, RZ, RZ, R83 ;  /* 0x000000ffff4c7224 */ /* 0x000fe200078e0053 */
[----:B------:R0:W-:Y:S01]  /*56510*/  STL.64 [R143+0x30], R80 ;  /* 0x000030508f007387 */ /* 0x0001e20000100a00 */
[----:B------:R-:W-:Y:S02]  /*56520*/  IMAD.MOV.U32 R78, RZ, RZ, R147 ;  /* 0x000000ffff4e7224 */ /* 0x000fe400078e0093 */
[----:B------:R-:W-:-:S05]  /*56530*/  IMAD.MOV.U32 R79, RZ, RZ, R144 ;  /* 0x000000ffff4f7224 */ /* 0x000fca00078e0090 */
[----:B------:R0:W-:Y:S02]  /*56540*/  STL.128 [R143+0x20], R76 ;  /* 0x0000204c8f007387 */ /* 0x0001e40000100c00 */
.L_x_311:
[----:B------:R-:W-:Y:S05]  /*56550*/  BSYNC.RECONVERGENT B9 ;  /* 0x0000000000097941 */ /* 0x000fea0003800200 */
.L_x_309:
[-C--:B------:R-:W-:Y:S01]  /*56560*/  IMAD.WIDE.U32 R148, R9, R16.reuse, RZ ;  /* 0x0000001009947225 */ /* 0x080fe200078e00ff */
[----:B------:R-:W-:Y:S04]  /*56570*/  BSSY.RECONVERGENT B9, `(.L_x_312) ;  /* 0x000026c000097945 */ /* 0x000fe80003800200 */
[----:B------:R-:W-:Y:S01]  /*56580*/  BSSY.RELIABLE B11, `(.L_x_313) ;  /* 0x00002440000b7945 */ /* 0x000fe20003800100 */
[----:B------:R-:W-:Y:S02]  /*56590*/  IMAD.IADD R149, R181, 0x1, R149 ;  /* 0x00000001b5957824 */ /* 0x000fe400078e0295 */
[----:B0-----:R-:W-:-:S04]  /*565a0*/  IMAD.WIDE.U32 R78, R11, R16, RZ ;  /* 0x000000100b4e7225 */ /* 0x001fc800078e00ff */
[----:B------:R-:W-:-:S04]  /*565b0*/  IMAD.WIDE.U32 R76, R8, R17, R148 ;  /* 0x00000011084c7225 */ /* 0x000fc800078e0094 */
[----:B------:R-:W-:Y:S01]  /*565c0*/  IMAD.MOV.U32 R160, RZ, RZ, RZ ;  /* 0x000000ffffa07224 */ /* 0x000fe200078e00ff */
[----:B------:R-:W-:Y:S01]  /*565d0*/  ISETP.GE.U32.AND P0, PT, R76, R148, PT ;  /* 0x000000944c00720c */ /* 0x000fe20003f06070 */
[----:B------:R-:W-:Y:S02]  /*565e0*/  IMAD.MOV.U32 R161, RZ, RZ, R76 ;  /* 0x000000ffffa17224 */ /* 0x000fe400078e004c */
[----:B------:R-:W-:Y:S02]  /*565f0*/  IMAD.IADD R79, R190, 0x1, R79 ;  /* 0x00000001be4f7824 */ /* 0x000fe400078e024f */
        /* <DEDUP_REMOVED lines=10> */
[----:B------:R-:W-:Y:S01]  /*566a0*/  IMAD.IADD R78, R188, 0x1, R81 ;  /* 0x00000001bc4e7824 */ /* 0x000fe200078e0251 */
[----:B------:R-:W-:Y:S01]  /*566b0*/  SEL R155, RZ, 0x1, P0 ;  /* 0x00000001ff9b7807 */ /* 0x000fe20000000000 */
[----:B------:R-:W-:-:S02]  /*566c0*/  IMAD.MOV.U32 R149, RZ, RZ, RZ ;  /* 0x000000ffff957224 */ /* 0x000fc400078e00ff */
[-C--:B------:R-:W-:Y:S01]  /*566d0*/  IMAD.WIDE.U32 R158, R10, R16.reuse, R158 ;  /* 0x000000100a9e7225 */ /* 0x080fe200078e009e */
[----:B------:R-:W-:Y:S02]  /*566e0*/  ISETP.GE.U32.AND.EX P3, PT, R78, R79, PT, P3 ;  /* 0x0000004f4e00720c */ /* 0x000fe40003f66130 */
[----:B------:R-:W-:Y:S01]  /*566f0*/  SEL R79, RZ, 0x1, P6 ;  /* 0x00000001ff4f7807 */ /* 0x000fe20003000000 */
[----:B------:R-:W-:Y:S01]  /*56700*/  IMAD.WIDE.U32 R152, R13, R16, RZ ;  /* 0x000000100d987225 */ /* 0x000fe200078e00ff */
[----:B------:R-:W-:Y:S02]  /*56710*/  ISETP.GE.U32.AND P5, PT, R158, RZ, PT ;  /* 0x000000ff9e00720c */ /* 0x000fe40003fa6070 */
[----:B------:R-:W-:Y:S01]  /*56720*/  SEL R151, RZ, 0x1, P3 ;  /* 0x00000001ff977807 */ /* 0x000fe20001800000 */
[----:B------:R-:W-:-:S04]  /*56730*/  IMAD.WIDE.U32 R148, R9, R17, R148 ;  /* 0x0000001109947225 */ /* 0x000fc800078e0094 */
[----:B------:R-:W-:Y:S01]  /*56740*/  IMAD.IADD R171, R188, 0x1, R159 ;  /* 0x00000001bcab7824 */ /* 0x000fe200078e029f */
[----:B------:R-:W-:Y:S01]  /*56750*/  IADD3 R142, P0, P6, R79, R148, RZ ;  /* 0x000000944f8e7210 */ /* 0x000fe20007e1e0ff */
[----:B------:R-:W-:Y:S02]  /*56760*/  IMAD.IADD R153, R178, 0x1, R153 ;  /* 0x00000001b2997824 */ /* 0x000fe400078e0299 */
[----:B------:R-:W-:Y:S01]  /*56770*/  IMAD.IADD R144, R181, 0x1, R149 ;  /* 0x00000001b5907824 */ /* 0x000fe200078e0295 */
[----:B------:R-:W-:Y:S01]  /*56780*/  ISETP.GE.U32.AND.EX P5, PT, R171, R80, PT, P5 ;  /* 0x00000050ab00720c */ /* 0x000fe20003fa6150 */
[----:B------:R-:W-:Y:S02]  /*56790*/  IMAD.MOV.U32 R79, RZ, RZ, RZ ;  /* 0x000000ffff4f7224 */ /* 0x000fe400078e00ff */
[----:B------:R-:W-:Y:S01]  /*567a0*/  IMAD.WIDE.U32 R156, R12, R17, R152 ;  /* 0x000000110c9c7225 */ /* 0x000fe200078e0098 */
[----:B------:R-:W-:Y:S02]  /*567b0*/  IADD3.X R144, PT, PT, RZ, R144, R155, P0, P6 ;  /* 0x00000090ff907210 */ /* 0x000fe400007ec49b */
[----:B------:R-:W-:Y:S01]  /*567c0*/  SEL R167, RZ, 0x1, P5 ;  /* 0x00000001ffa77807 */ /* 0x000fe20002800000 */
[----:B------:R-:W-:Y:S01]  /*567d0*/  IMAD.WIDE.U32 R82, R9, R18, RZ ;  /* 0x0000001209527225 */ /* 0x000fe200078e00ff */
[----:B------:R-:W-:-:S03]  /*567e0*/  ISETP.GE.U32.AND P1, PT, R156, R152, PT ;  /* 0x000000989c00720c */ /* 0x000fc60003f26070 */
[----:B------:R-:W-:-:S04]  /*567f0*/  IMAD.WIDE.U32 R80, R11, R17, R78 ;  /* 0x000000110b507225 */ /* 0x000fc800078e004e */
[----:B------:R-:W-:Y:S01]  /*56800*/  IMAD.MOV.U32 R154, RZ, RZ, RZ ;  /* 0x000000ffff9a7224 */ /* 0x000fe200078e00ff */
[----:B------:R-:W-:Y:S01]  /*56810*/  IADD3 R167, P3, P5, R167, R80, RZ ;  /* 0x00000050a7a77210 */ /* 0x000fe20007d7e0ff */
[----:B------:R-:W-:Y:S02]  /*56820*/  IMAD.MOV.U32 R155, RZ, RZ, R156 ;  /* 0x000000ffff9b7224 */ /* 0x000fe400078e009c */
[----:B------:R-:W-:Y:S02]  /*56830*/  IMAD.IADD R83, R181, 0x1, R83 ;  /* 0x00000001b5537824 */ /* 0x000fe400078e0253 */
[----:B------:R-:W-:Y:S02]  /*56840*/  IMAD.IADD R172, R190, 0x1, R81 ;  /* 0x00000001beac7824 */ /* 0x000fe400078e0251 */
[----:B------:R-:W-:-:S03]  /*56850*/  IMAD.WIDE.U32 R154, R12, R16, R154 ;  /* 0x000000100c9a7225 */ /* 0x000fc600078e009a */
[----:B------:R-:W-:Y:S01]  /*56860*/  IADD3.X R172, PT, PT, RZ, R172, R151, P3, P5 ;  /* 0x000000acffac7210 */ /* 0x000fe20001fea497 */
[----:B------:R-:W-:Y:S01]  /*56870*/  IMAD.IADD R152, R179, 0x1, R157 ;  /* 0x00000001b3987824 */ /* 0x000fe200078e029d */
[----:B------:R-:W-:Y:S01]  /*56880*/  ISETP.GE.U32.AND P6, PT, R154, RZ, PT ;  /* 0x000000ff9a00720c */ /* 0x000fe20003fc6070 */
[----:B------:R-:W-:-:S03]  /*56890*/  IMAD.WIDE.U32 R146, R8, R19, R82 ;  /* 0x0000001308927225 */ /* 0x000fc600078e0052 */
[----:B------:R-:W-:Y:S01]  /*568a0*/  ISETP.GE.U32.AND.EX P5, PT, R152, R153, PT, P1 ;  /* 0x000000999800720c */ /* 0x000fe20003fa6110 */
[----:B------:R-:W-:Y:S01]  /*568b0*/  IMAD.IADD R169, R179, 0x1, R155 ;  /* 0x00000001b3a97824 */ /* 0x000fe200078e029b */
[----:B------:R-:W-:Y:S01]  /*568c0*/  ISETP.GE.U32.AND P2, PT, R146, R82, PT ;  /* 0x000000529200720c */ /* 0x000fe20003f46070 */
[----:B------:R-:W-:Y:S01]  /*568d0*/  IMAD.WIDE.U32 R76, R11, R18, RZ ;  /* 0x000000120b4c7225 */ /* 0x000fe200078e00ff */
[----:B------:R-:W-:Y:S02]  /*568e0*/  SEL R159, RZ, 0x1, P5 ;  /* 0x00000001ff9f7807 */ /* 0x000fe40002800000 */
[----:B------:R-:W-:Y:S01]  /*568f0*/  ISETP.GE.U32.AND.EX P1, PT, R169, R156, PT, P6 ;  /* 0x0000009ca900720c */ /* 0x000fe20003f26160 */
[----:B------:R-:W-:Y:S02]  /*56900*/  IMAD.MOV.U32 R80, RZ, RZ, RZ ;  /* 0x000000ffff507224 */ /* 0x000fe400078e00ff */
[----:B------:R-:W-:Y:S02]  /*56910*/  IMAD.MOV.U32 R81, RZ, RZ, R146 ;  /* 0x000000ffff517224 */ /* 0x000fe400078e0092 */
[----:B------:R-:W-:-:S02]  /*56920*/  IMAD.MOV.U32 R153, RZ, RZ, RZ ;  /* 0x000000ffff997224 */ /* 0x000fc400078e00ff */
[----:B------:R-:W-:Y:S02]  /*56930*/  IMAD.IADD R77, R190, 0x1, R77 ;  /* 0x00000001be4d7824 */ /* 0x000fe400078e024d */
[----:B------:R-:W-:-:S04]  /*56940*/  IMAD.WIDE.U32 R80, R8, R18, R80 ;  /* 0x0000001208507225 */ /* 0x000fc800078e0050 */
[----:B------:R-:W-:Y:S01]  /*56950*/  IMAD.WIDE.U32 R156, R13, R17, R152 ;  /* 0x000000110d9c7225 */ /* 0x000fe200078e0098 */
[----:B------:R-:W-:-:S03]  /*56960*/  ISETP.GE.U32.AND P6, PT, R80, RZ, PT ;  /* 0x000000ff5000720c */ /* 0x000fc60003fc6070 */
[----:B------:R-:W-:Y:S01]  /*56970*/  IMAD.IADD R152, R180, 0x1, R147 ;  /* 0x00000001b4987824 */ /* 0x000fe200078e0293 */
[----:B------:R-:W-:Y:S01]  /*56980*/  SEL R147, RZ, 0x1, P1 ;  /* 0x00000001ff937807 */ /* 0x000fe20000800000 */
[----:B------:R-:W-:-:S03]  /*56990*/  IMAD.WIDE.U32 R78, R10, R19, R76 ;  /* 0x000000130a4e7225 */ /* 0x000fc600078e004c */
[----:B------:R-:W-:Y:S01]  /*569a0*/  ISETP.GE.U32.AND.EX P2, PT, R152, R83, PT, P2 ;  /* 0x000000539800720c */ /* 0x000fe20003f46120 */
[----:B------:R-:W-:Y:S01]  /*569b0*/  IMAD.IADD R81, R180, 0x1, R81 ;  /* 0x00000001b4517824 */ /* 0x000fe200078e0251 */
[----:B------:R-:W-:Y:S01]  /*569c0*/  ISETP.GE.U32.AND P0, PT, R78, R76, PT ;  /* 0x0000004c4e00720c */ /* 0x000fe20003f06070 */
[----:B------:R-:W-:Y:S02]  /*569d0*/  IMAD.MOV.U32 R82, RZ, RZ, RZ ;  /* 0x000000ffff527224 */ /* 0x000fe400078e00ff */
[----:B------:R-:W-:Y:S01]  /*569e0*/  IMAD.MOV.U32 R83, RZ, RZ, R78 ;  /* 0x000000ffff537224 */ /* 0x000fe200078e004e */
[----:B------:R-:W-:Y:S01]  /*569f0*/  ISETP.GE.U32.AND.EX P1, PT, R81, R146, PT, P6 ;  /* 0x000000925100720c */ /* 0x000fe20003f26160 */
[----:B------:R-:W-:Y:S01]  /*56a00*/  IMAD.IADD R162, R178, 0x1, R157 ;  /* 0x00000001b2a27824 */ /* 0x000fe200078e029d */
[----:B------:R-:W-:Y:S01]  /*56a10*/  IADD3 R164, P5, P6, R147, R156, RZ ;  /* 0x0000009c93a47210 */ /* 0x000fe20007ebe0ff */
[----:B------:R-:W-:Y:S01]  /*56a20*/  IMAD.WIDE.U32 R156, R9, R19, R152 ;  /* 0x00000013099c7225 */ /* 0x000fe200078e0098 */
[----:B------:R-:W-:-:S02]  /*56a30*/  SEL R155, RZ, 0x1, P1 ;  /* 0x00000001ff9b7807 */ /* 0x000fc40000800000 */
[----:B------:R-:W-:Y:S01]  /*56a40*/  IADD3.X R162, PT, PT, RZ, R162, R159, P5, P6 ;  /* 0x000000a2ffa27210 */ /* 0x000fe20002fec49f */
[----:B------:R-:W-:Y:S01]  /*56a50*/  IMAD.WIDE.U32 R82, R10, R18, R82 ;  /* 0x000000120a527225 */ /* 0x000fe200078e0052 */
[----:B------:R-:W-:Y:S02]  /*56a60*/  IADD3 R165, P6, PT, R142, R158, RZ ;  /* 0x0000009e8ea57210 */ /* 0x000fe40007fde0ff */
[----:B------:R-:W-:Y:S01]  /*56a70*/  IADD3 R155, P1, P5, R155, R156, RZ ;  /* 0x0000009c9b9b7210 */ /* 0x000fe20007d3e0ff */
[----:B------:R-:W-:Y:S01]  /*56a80*/  IMAD.IADD R76, R181, 0x1, R157 ;  /* 0x00000001b54c7824 */ /* 0x000fe200078e029d */
[----:B------:R-:W-:Y:S01]  /*56a90*/  SEL R157, RZ, 0x1, P2 ;  /* 0x00000001ff9d7807 */ /* 0x000fe20001000000 */
[----:B------:R-:W-:Y:S01]  /*56aa0*/  IMAD.WIDE.U32 R146, R13, R18, RZ ;  /* 0x000000120d927225 */ /* 0x000fe200078e00ff */
[----:B------:R-:W-:-:S03]  /*56ab0*/  ISETP.GE.U32.AND P2, PT, R82, RZ, PT ;  /* 0x000000ff5200720c */ /* 0x000fc60003f46070 */
[C---:B------:R-:W-:Y:S01]  /*56ac0*/  IMAD.IADD R168, R188.reuse, 0x1, R83 ;  /* 0x00000001bca87824 */ /* 0x040fe200078e0253 */
[----:B------:R-:W-:Y:S01]  /*56ad0*/  IADD3.X R83, PT, PT, RZ, R76, R157, P1, P5 ;  /* 0x0000004cff537210 */ /* 0x000fe20000fea49d */
[----:B------:R-:W-:Y:S01]  /*56ae0*/  IMAD.IADD R156, R188, 0x1, R79 ;  /* 0x00000001bc9c7824 */ /* 0x000fe200078e024f */
[----:B------:R-:W-:Y:S01]  /*56af0*/  ISETP.GE.U32.AND P5, PT, R165, R142, PT ;  /* 0x0000008ea500720c */ /* 0x000fe20003fa6070 */
[----:B------:R-:W-:Y:S01]  /*56b00*/  IMAD.IADD R147, R178, 0x1, R147 ;  /* 0x00000001b2937824 */ /* 0x000fe200078e0293 */
[----:B------:R-:W-:Y:S01]  /*56b10*/  ISETP.GE.U32.AND.EX P2, PT, R168, R78, PT, P2 ;  /* 0x0000004ea800720c */ /* 0x000fe20003f46120 */
[----:B------:R-:W-:Y:S01]  /*56b20*/  IMAD.X R166, R171, 0x1, R144, P6 ;  /* 0x00000001aba67824 */ /* 0x000fe200030e0690 */
[----:B------:R-:W-:Y:S01]  /*56b30*/  ISETP.GE.U32.AND.EX P0, PT, R156, R77, PT, P0 ;  /* 0x0000004d9c00720c */ /* 0x000fe20003f06100 */
[----:B------:R-:W-:Y:S01]  /*56b40*/  IMAD.WIDE.U32 R152, R12, R19, R146 ;  /* 0x000000130c987225 */ /* 0x000fe200078e0092 */
[----:B------:R-:W-:Y:S02]  /*56b50*/  SEL R77, RZ, 0x1, P2 ;  /* 0x00000001ff4d7807 */ /* 0x000fe40001000000 */
[----:B------:R-:W-:Y:S01]  /*56b60*/  ISETP.GE.U32.AND.EX P2, PT, R166, R144, PT, P5 ;  /* 0x00000090a600720c */ /* 0x000fe20003f46150 */
[----:B------:R-:W-:Y:S01]  /*56b70*/  IMAD.MOV.U32 R157, RZ, RZ, RZ ;  /* 0x000000ffff9d7224 */ /* 0x000fe200078e00ff */
[----:B------:R-:W-:Y:S01]  /*56b80*/  ISETP.GE.U32.AND P1, PT, R152, R146, PT ;  /* 0x000000929800720c */ /* 0x000fe20003f26070 */
[----:B------:R-:W-:Y:S01]  /*56b90*/  IMAD.WIDE.U32 R78, R15, R18, RZ ;  /* 0x000000120f4e7225 */ /* 0x000fe200078e00ff */
[----:B------:R-:W-:-:S02]  /*56ba0*/  SEL R146, RZ, 0x1, P2 ;  /* 0x00000001ff927807 */ /* 0x000fc40001000000 */
[----:B------:R-:W-:Y:S01]  /*56bb0*/  IADD3 R144, P2, PT, R165, R80, RZ ;  /* 0x00000050a5907210 */ /* 0x000fe20007f5e0ff */
[----:B------:R-:W-:Y:S01]  /*56bc0*/  IMAD.WIDE.U32 R148, R15, R16, RZ ;  /* 0x000000100f947225 */ /* 0x000fe200078e00ff */
[----:B------:R-:W-:-:S03]  /*56bd0*/  SEL R80, RZ, 0x1, P0 ;  /* 0x00000001ff507807 */ /* 0x000fc60000000000 */
[----:B------:R-:W-:-:S04]  /*56be0*/  IMAD.WIDE.U32 R158, R11, R19, R156 ;  /* 0x000000130b9e7225 */ /* 0x000fc800078e009c */
[C---:B------:R-:W-:Y:S01]  /*56bf0*/  IMAD.IADD R79, R176.reuse, 0x1, R79 ;  /* 0x00000001b04f7824 */ /* 0x040fe200078e024f */
[----:B------:R-:W-:Y:S01]  /*56c00*/  IADD3 R158, P5, P6, R77, R158, RZ ;  /* 0x0000009e4d9e7210 */ /* 0x000fe20007ebe0ff */
[----:B------:R-:W-:Y:S02]  /*56c10*/  IMAD.IADD R149, R176, 0x1, R149 ;  /* 0x00000001b0957824 */ /* 0x000fe400078e0295 */
[----:B------:R-:W-:Y:S01]  /*56c20*/  IMAD.X R142, R81, 0x1, R166, P2 ;  /* 0x00000001518e7824 */ /* 0x000fe200010e06a6 */
[----:B------:R-:W-:Y:S01]  /*56c30*/  ISETP.GE.U32.AND P2, PT, R144, R165, PT ;  /* 0x000000a59000720c */ /* 0x000fe20003f46070 */
[----:B------:R-:W-:Y:S02]  /*56c40*/  IMAD.IADD R157, R190, 0x1, R159 ;  /* 0x00000001be9d7824 */ /* 0x000fe400078e029f */
[----:B------:R-:W-:Y:S01]  /*56c50*/  IMAD.WIDE.U32 R76, R14, R19, R78 ;  /* 0x000000130e4c7225 */ /* 0x000fe200078e004e */
[----:B------:R-:W-:Y:S02]  /*56c60*/  ISETP.GE.U32.AND.EX P2, PT, R142, R166, PT, P2 ;  /* 0x000000a68e00720c */ /* 0x000fe40003f46120 */
[----:B------:R-:W-:Y:S01]  /*56c70*/  IADD3.X R157, PT, PT, RZ, R157, R80, P5, P6 ;  /* 0x0000009dff9d7210 */ /* 0x000fe20002fec450 */
[----:B------:R-:W-:Y:S01]  /*56c80*/  IMAD.WIDE.U32 R150, R14, R17, R148 ;  /* 0x000000110e967225 */ /* 0x000fe200078e0094 */
[----:B------:R-:W-:-:S02]  /*56c90*/  IADD3 R146, P6, PT, R146, R167, RZ ;  /* 0x000000a792927210 */ /* 0x000fc40007fde0ff */
[----:B------:R-:W-:Y:S01]  /*56ca0*/  ISETP.GE.U32.AND P0, PT, R76, R78, PT ;  /* 0x0000004e4c00720c */ /* 0x000fe20003f06070 */
[----:B------:R-:W-:Y:S01]  /*56cb0*/  IMAD.MOV.U32 R80, RZ, RZ, RZ ;  /* 0x000000ffff507224 */ /* 0x000fe200078e00ff */
[----:B------:R-:W-:Y:S01]  /*56cc0*/  SEL R78, RZ, 0x1, P2 ;  /* 0x00000001ff4e7807 */ /* 0x000fe20001000000 */
[----:B------:R-:W-:Y:S01]  /*56cd0*/  IMAD.MOV.U32 R81, RZ, RZ, R150 ;  /* 0x000000ffff517224 */ /* 0x000fe200078e0096 */
[----:B------:R-:W-:Y:S01]  /*56ce0*/  IADD3 R167, P5, PT, R146, R154, RZ ;  /* 0x0000009a92a77210 */ /* 0x000fe20007fbe0ff */
[----:B------:R-:W-:Y:S01]  /*56cf0*/  IMAD.X R172, RZ, RZ, R172, P6 ;  /* 0x000000ffffac7224 */ /* 0x000fe200030e06ac */
[----:B------:R-:W-:Y:S01]  /*56d00*/  ISETP.GE.U32.AND P3, PT, R150, R148, PT ;  /* 0x000000949600720c */ /* 0x000fe20003f66070 */
[----:B------:R-:W-:Y:S01]  /*56d10*/  IMAD.WIDE.U32 R80, R14, R16, R80 ;  /* 0x000000100e507225 */ /* 0x000fe200078e0050 */
[----:B------:R-:W-:-:S03]  /*56d20*/  IADD3 R16, P2, PT, R78, R155, RZ ;  /* 0x0000009b4e107210 */ /* 0x000fc60007f5e0ff */
[----:B------:R-:W-:Y:S01]  /*56d30*/  IMAD.X R169, R169, 0x1, R172, P5 ;  /* 0x00000001a9a97824 */ /* 0x000fe200028e06ac */
[-C--:B------:R-:W-:Y:S01]  /*56d40*/  IADD3 R166, P5, PT, R16, R167.reuse, RZ ;  /* 0x000000a710a67210 */ /* 0x080fe20007fbe0ff */
[C---:B------:R-:W-:Y:S01]  /*56d50*/  IMAD.IADD R148, R177.reuse, 0x1, R151 ;  /* 0x00000001b1947824 */ /* 0x040fe200078e0297 */
[----:B------:R-:W-:Y:S01]  /*56d60*/  ISETP.GE.U32.AND P6, PT, R80, RZ, PT ;  /* 0x000000ff5000720c */ /* 0x000fe20003fc6070 */
[----:B------:R-:W-:Y:S01]  /*56d70*/  IMAD.X R78, RZ, RZ, R83, P2 ;  /* 0x000000ffff4e7224 */ /* 0x000fe200010e0653 */
[----:B------:R-:W-:Y:S01]  /*56d80*/  ISETP.GE.U32.AND P2, PT, R166, R167, PT ;  /* 0x000000a7a600720c */ /* 0x000fe20003f46070 */
[----:B------:R-:W-:Y:S01]  /*56d90*/  IMAD.IADD R165, R177, 0x1, R81 ;  /* 0x00000001b1a57824 */ /* 0x000fe200078e0251 */
[----:B------:R-:W-:Y:S01]  /*56da0*/  ISETP.GE.U32.AND.EX P3, PT, R148, R149, PT, P3 ;  /* 0x000000959400720c */ /* 0x000fe20003f66130 */
[----:B------:R-:W-:Y:S01]  /*56db0*/  IMAD.X R170, R78, 0x1, R169, P5 ;  /* 0x000000014eaa7824 */ /* 0x000fe200028e06a9 */
[----:B------:R-:W-:Y:S01]  /*56dc0*/  ISETP.NE.U32.AND P5, PT, R16, RZ, PT ;  /* 0x000000ff1000720c */ /* 0x000fe20003fa5070 */
[----:B------:R-:W-:Y:S01]  /*56dd0*/  IMAD.MOV.U32 R149, RZ, RZ, RZ ;  /* 0x000000ffff957224 */ /* 0x000fe200078e00ff */
[----:B------:R-:W-:Y:S01]  /*56de0*/  ISETP.GE.U32.AND.EX P6, PT, R165, R150, PT, P6 ;  /* 0x00000096a500720c */ /* 0x000fe20003fc6160 */
[----:B------:R-:W-:Y:S01]  /*56df0*/  IMAD.MOV.U32 R83, RZ, RZ, R152 ;  /* 0x000000ffff537224 */ /* 0x000fe200078e0098 */
[----:B------:R-:W-:Y:S01]  /*56e00*/  ISETP.GE.U32.AND.EX P2, PT, R170, R169, PT, P2 ;  /* 0x000000a9aa00720c */ /* 0x000fe20003f46120 */
[----:B------:R-:W-:Y:S01]  /*56e10*/  IMAD.WIDE.U32 R148, R15, R17, R148 ;  /* 0x000000110f947225 */ /* 0x000fe200078e0094 */
[----:B------:R-:W-:-:S02]  /*56e20*/  SEL R81, RZ, 0x1, P6 ;  /* 0x00000001ff517807 */ /* 0x000fc40003000000 */
[----:B------:R-:W-:Y:S01]  /*56e30*/  ISETP.NE.AND.EX P2, PT, R78, RZ, !P2, P5 ;  /* 0x000000ff4e00720c */ /* 0x000fe20005745350 */
[----:B------:R-:W-:Y:S01]  /*56e40*/  IMAD.IADD R78, R176, 0x1, R149 ;  /* 0x00000001b04e7824 */ /* 0x000fe200078e0295 */
[----:B------:R-:W-:Y:S01]  /*56e50*/  IADD3 R156, P5, P6, R81, R148, RZ ;  /* 0x00000094519c7210 */ /* 0x000fe20007ebe0ff */
[----:B------:R-:W-:Y:S01]  /*56e60*/  IMAD.WIDE.U32 R16, R11, R72, RZ ;  /* 0x000000480b107225 */ /* 0x000fe200078e00ff */
[----:B------:R-:W-:Y:S02]  /*56e70*/  SEL R81, RZ, 0x1, P3 ;  /* 0x00000001ff517807 */ /* 0x000fe40001800000 */
[----:B------:R-:W-:Y:S01]  /*56e80*/  SEL R159, RZ, 0x1, !P2 ;  /* 0x00000001ff9f7807 */ /* 0x000fe20005000000 */
[----:B------:R-:W-:Y:S01]  /*56e90*/  IMAD.IADD R17, R190, 0x1, R17 ;  /* 0x00000001be117824 */ /* 0x000fe200078e0211 */
[----:B------:R-:W-:Y:S01]  /*56ea0*/  ISETP.GE.U32.AND P2, PT, R167, R146, PT ;  /* 0x00000092a700720c */ /* 0x000fe20003f46070 */
[----:B------:R-:W-:Y:S01]  /*56eb0*/  IMAD.IADD R146, R179, 0x1, R153 ;  /* 0x00000001b3927824 */ /* 0x000fe200078e0299 */
[----:B------:R-:W-:Y:S01]  /*56ec0*/  IADD3.X R81, PT, PT, RZ, R78, R81, P5, P6 ;  /* 0x0000004eff517210 */ /* 0x000fe20002fec451 */
[----:B------:R-:W-:Y:S01]  /*56ed0*/  IMAD.WIDE.U32 R148, R10, R73, R16 ;  /* 0x000000490a947225 */ /* 0x000fe200078e0010 */
[----:B------:R-:W-:-:S02]  /*56ee0*/  IADD3 R159, P6, PT, R159, R166, RZ ;  /* 0x000000a69f9f7210 */ /* 0x000fc40007fde0ff */
[----:B------:R-:W-:Y:S01]  /*56ef0*/  ISETP.GE.U32.AND.EX P5, PT, R169, R172, PT, P2 ;  /* 0x000000aca900720c */ /* 0x000fe20003fa6120 */
[----:B------:R-:W-:Y:S01]  /*56f00*/  IMAD.IADD R78, R177, 0x1, R77 ;  /* 0x00000001b14e7824 */ /* 0x000fe200078e024d */
[----:B------:R-:W-:Y:S01]  /*56f10*/  ISETP.GE.U32.AND P2, PT, R148, R16, PT ;  /* 0x000000109400720c */ /* 0x000fe20003f46070 */
[----:B------:R-:W-:Y:S01]  /*56f20*/  IMAD.X R153, RZ, RZ, R170, P6 ;  /* 0x000000ffff997224 */ /* 0x000fe200030e06aa */
[----:B------:R-:W-:Y:S01]  /*56f30*/  SEL R169, RZ, 0x1, P5 ;  /* 0x00000001ffa97807 */ /* 0x000fe20002800000 */
[----:B------:R-:W-:Y:S01]  /*56f40*/  IMAD.WIDE.U32 R150, R9, R72, RZ ;  /* 0x0000004809967225 */ /* 0x000fe200078e00ff */
[----:B------:R-:W-:Y:S02]  /*56f50*/  IADD3 R167, P6, PT, R159, R82, RZ ;  /* 0x000000529fa77210 */ /* 0x000fe40007fde0ff */
[----:B------:R-:W-:Y:S01]  /*56f60*/  ISETP.GT.U32.AND P5, PT, R166, R159, PT ;  /* 0x0000009fa600720c */ /* 0x000fe20003fa4070 */
[----:B------:R-:W-:Y:S01]  /*56f70*/  IMAD.MOV.U32 R82, RZ, RZ, RZ ;  /* 0x000000ffff527224 */ /* 0x000fe200078e00ff */
[----:B------:R-:W-:Y:S01]  /*56f80*/  ISETP.GE.U32.AND.EX P1, PT, R146, R147, PT, P1 ;  /* 0x000000939200720c */ /* 0x000fe20003f26110 */
[----:B------:R-:W-:Y:S01]  /*56f90*/  IMAD.X R168, R153, 0x1, R168, P6 ;  /* 0x0000000199a87824 */ /* 0x000fe200030e06a8 */
[----:B------:R-:W-:Y:S01]  /*56fa0*/  ISETP.GT.U32.AND.EX P5, PT, R170, R153, PT, P5 ;  /* 0x00000099aa00720c */ /* 0x000fe20003fa4150 */
[----:B------:R-:W-:Y:S01]  /*56fb0*/  IMAD.WIDE.U32 R82, R12, R18, R82 ;  /* 0x000000120c527225 */ /* 0x000fe200078e0052 */
[----:B------:R-:W-:-:S02]  /*56fc0*/  ISETP.GE.U32.AND.EX P0, PT, R78, R79, PT, P0 ;  /* 0x0000004f4e00720c */ /* 0x000fc40003f06100 */
[----:B------:R-:W-:Y:S01]  /*56fd0*/  SEL R16, R166, R159, P5 ;  /* 0x0000009fa6107207 */ /* 0x000fe20002800000 */
[----:B------:R-:W-:Y:S01]  /*56fe0*/  IMAD.IADD R83, R179, 0x1, R83 ;  /* 0x00000001b3537824 */ /* 0x000fe200078e0253 */
[----:B------:R-:W-:Y:S01]  /*56ff0*/  ISETP.GE.U32.AND P6, PT, R82, RZ, PT ;  /* 0x000000ff5200720c */ /* 0x000fe20003fc6070 */
[----:B------:R-:W-:Y:S01]  /*57000*/  IMAD.MOV.U32 R147, RZ, RZ, RZ ;  /* 0x000000ffff937224 */ /* 0x000fe200078e00ff */
[----:B------:R-:W-:Y:S01]  /*57010*/  SEL R77, R170, R153, P5 ;  /* 0x00000099aa4d7207 */ /* 0x000fe20002800000 */
[----:B------:R-:W-:Y:S01]  /*57020*/  IMAD.IADD R151, R181, 0x1, R151 ;  /* 0x00000001b5977824 */ /* 0x000fe200078e0297 */
[----:B------:R-:W-:Y:S01]  /*57030*/  ISETP.GT.U32.AND P5, PT, R16, R167, PT ;  /* 0x000000a71000720c */ /* 0x000fe20003fa4070 */
[----:B------:R-:W-:Y:S01]  /*57040*/  IMAD.WIDE.U32 R146, R13, R19, R146 ;  /* 0x000000130d927225 */ /* 0x000fe200078e0092 */
[----:B------:R-:W-:Y:S02]  /*57050*/  ISETP.GE.U32.AND.EX P6, PT, R83, R152, PT, P6 ;  /* 0x000000985300720c */ /* 0x000fe40003fc6160 */
[----:B------:R-:W-:Y:S01]  /*57060*/  ISETP.GT.U32.AND.EX P5, PT, R77, R168, PT, P5 ;  /* 0x000000a84d00720c */ /* 0x000fe20003fa4150 */
[----:B------:R-:W-:Y:S01]  /*57070*/  IMAD.IADD R159, R178, 0x1, R147 ;  /* 0x00000001b29f7824 */ /* 0x000fe200078e0293 */
[----:B------:R-:W-:Y:S01]  /*57080*/  SEL R77, RZ, 0x1, P6 ;  /* 0x00000001ff4d7807 */ /* 0x000fe20003000000 */
[----:B------:R-:W-:Y:S01]  /*57090*/  IMAD.MOV.U32 R152, RZ, RZ, RZ ;  /* 0x000000ffff987224 */ /* 0x000fe200078e00ff */
[----:B------:R-:W-:Y:S01]  /*570a0*/  SEL R147, RZ, 0x1, !P5 ;  /* 0x00000001ff937807 */ /* 0x000fe20006800000 */
[----:B------:R-:W-:Y:S01]  /*570b0*/  IMAD.MOV.U32 R153, RZ, RZ, R76 ;  /* 0x000000ffff997224 */ /* 0x000fe200078e004c */
[----:B------:R-:W-:Y:S01]  /*570c0*/  SEL R16, RZ, 0x1, P1 ;  /* 0x00000001ff107807 */ /* 0x000fe20000800000 */
[----:B------:R-:W-:Y:S01]  /*570d0*/  IMAD.WIDE.U32 R154, R8, R73, R150 ;  /* 0x00000049089a7225 */ /* 0x000fe200078e0096 */
[----:B------:R-:W-:-:S03]  /*570e0*/  IADD3 R166, P5, P6, R77, R146, RZ ;  /* 0x000000924da67210 */ /* 0x000fc60007ebe0ff */
[----:B------:R-:W-:Y:S01]  /*570f0*/  IMAD.WIDE.U32 R152, R14, R18, R152 ;  /* 0x000000120e987225 */ /* 0x000fe200078e0098 */
[----:B------:R-:W-:Y:S02]  /*57100*/  IADD3.X R159, PT, PT, RZ, R159, R16, P5, P6 ;  /* 0x0000009fff9f7210 */ /* 0x000fe40002fec410 */
[----:B------:R-:W-:Y:S01]  /*57110*/  ISETP.GE.U32.AND P3, PT, R154, R150, PT ;  /* 0x000000969a00720c */ /* 0x000fe20003f66070 */
[----:B------:R-:W-:Y:S01]  /*57120*/  IMAD.IADD R150, R180, 0x1, R155 ;  /* 0x00000001b4967824 */ /* 0x000fe200078e029b */
[----:B------:R-:W-:Y:S01]  /*57130*/  IADD3 R164, P6, PT, R169, R164, RZ ;  /* 0x000000a4a9a47210 */ /* 0x000fe20007fde0ff */
[----:B------:R-:W-:Y:S01]  /*57140*/  IMAD.IADD R155, R177, 0x1, R153 ;  /* 0x00000001b19b7824 */ /* 0x000fe200078e0299 */
[----:B------:R-:W-:Y:S01]  /*57150*/  ISETP.GE.U32.AND P1, PT, R152, RZ, PT ;  /* 0x000000ff9800720c */ /* 0x000fe20003f26070 */
[----:B------:R-:W-:Y:S01]  /*57160*/  IMAD.MOV.U32 R77, RZ, RZ, R154 ;  /* 0x000000ffff4d7224 */ /* 0x000fe200078e009a */
[----:B------:R-:W-:Y:S01]  /*57170*/  IADD3 R158, P5, PT, R147, R158, RZ ;  /* 0x0000009e939e7210 */ /* 0x000fe20007fbe0ff */
[----:B------:R-:W-:Y:S01]  /*57180*/  IMAD.X R170, RZ, RZ, R162, P6 ;  /* 0x000000ffffaa7224 */ /* 0x000fe200030e06a2 */
[----:B------:R-:W-:Y:S01]  /*57190*/  IADD3 R169, P6, PT, R164, R80, RZ ;  /* 0x00000050a4a97210 */ /* 0x000fe20007fde0ff */
[----:B------:R-:W-:Y:S01]  /*571a0*/  IMAD.MOV.U32 R79, RZ, RZ, RZ ;  /* 0x000000ffff4f7224 */ /* 0x000fe200078e00ff */
[----:B------:R-:W-:Y:S01]  /*571b0*/  ISETP.GE.U32.AND.EX P1, PT, R155, R76, PT, P1 ;  /* 0x0000004c9b00720c */ /* 0x000fe20003f26110 */
[----:B------:R-:W-:Y:S01]  /*571c0*/  IMAD.MOV.U32 R76, RZ, RZ, RZ ;  /* 0x000000ffff4c7224 */ /* 0x000fe200078e00ff */
[----:B------:R-:W-:Y:S01]  /*571d0*/  ISETP.GE.U32.AND.EX P3, PT, R150, R151, PT, P3 ;  /* 0x000000979600720c */ /* 0x000fe20003f66130 */
[----:B------:R-:W-:Y:S01]  /*571e0*/  IMAD.X R146, R165, 0x1, R170, P6 ;  /* 0x00000001a5927824 */ /* 0x000fe200030e06aa */
[----:B------:R-:W-:Y:S01]  /*571f0*/  IADD3 R80, P6, PT, R158, R169, RZ ;  /* 0x000000a99e507210 */ /* 0x000fe20007fde0ff */
[----:B------:R-:W-:Y:S01]  /*57200*/  IMAD.WIDE.U32 R76, R8, R72, R76 ;  /* 0x00000048084c7225 */ /* 0x000fe200078e004c */
[----:B------:R-:W-:-:S03]  /*57210*/  SEL R153, RZ, 0x1, P1 ;  /* 0x00000001ff997807 */ /* 0x000fc60000800000 */
[----:B------:R-:W-:-:S04]  /*57220*/  IMAD.WIDE.U32 R18, R15, R19, R78 ;  /* 0x000000130f127225 */ /* 0x000fc800078e004e */
[----:B------:R-:W-:Y:S01]  /*57230*/  IMAD.X R157, RZ, RZ, R157, P5 ;  /* 0x000000ffff9d7224 */ /* 0x000fe200028e069d */
[----:B------:R-:W-:Y:S01]  /*57240*/  ISETP.GE.U32.AND P5, PT, R76, RZ, PT ;  /* 0x000000ff4c00720c */ /* 0x000fe20003fa6070 */
[----:B------:R-:W-:Y:S02]  /*57250*/  IMAD.IADD R78, R188, 0x1, R149 ;  /* 0x00000001bc4e7824 */ /* 0x000fe400078e0295 */
[----:B------:R-:W-:Y:S02]  /*57260*/  IMAD.IADD R149, R180, 0x1, R77 ;  /* 0x00000001b4957824 */ /* 0x000fe400078e024d */
[----:B------:R-:W-:Y:S01]  /*57270*/  IMAD.IADD R16, R176, 0x1, R19 ;  /* 0x00000001b0107824 */ /* 0x000fe200078e0213 */
[----:B------:R-:W-:Y:S01]  /*57280*/  SEL R19, RZ, 0x1, P0 ;  /* 0x00000001ff137807 */ /* 0x000fe20000000000 */
[----:B------:R-:W-:Y:S01]  /*57290*/  IMAD.X R147, R157, 0x1, R146, P6 ;  /* 0x000000019d937824 */ /* 0x000fe200030e0692 */
[----:B------:R-:W-:Y:S01]  /*572a0*/  IADD3 R153, P1, P6, R153, R18, RZ ;  /* 0x0000001299997210 */ /* 0x000fe20007e3e0ff */
[----:B------:R-:W-:Y:S01]  /*572b0*/  IMAD.MOV.U32 R151, RZ, RZ, RZ ;  /* 0x000000ffff977224 */ /* 0x000fe200078e00ff */
[----:B------:R-:W-:-:S02]  /*572c0*/  ISETP.GE.U32.AND.EX P5, PT, R149, R154, PT, P5 ;  /* 0x0000009a9500720c */ /* 0x000fc40003fa6150 */
[----:B------:R-:W-:Y:S01]  /*572d0*/  ISETP.GE.U32.AND.EX P2, PT, R78, R17, PT, P2 ;  /* 0x000000114e00720c */ /* 0x000fe20003f46120 */
[----:B------:R-:W-:Y:S01]  /*572e0*/  IMAD.MOV.U32 R17, RZ, RZ, R148 ;  /* 0x000000ffff117224 */ /* 0x000fe200078e0094 */
[----:B------:R-:W-:Y:S01]  /*572f0*/  IADD3.X R154, PT, PT, RZ, R16, R19, P1, P6 ;  /* 0x00000010ff9a7210 */ /* 0x000fe20000fec413 */
[----:B------:R-:W-:Y:S01]  /*57300*/  IMAD.MOV.U32 R16, RZ, RZ, RZ ;  /* 0x000000ffff107224 */ /* 0x000fe200078e00ff */
[----:B------:R-:W-:Y:S01]  /*57310*/  ISETP.GE.U32.AND P0, PT, R80, R169, PT ;  /* 0x000000a95000720c */ /* 0x000fe20003f06070 */
[----:B------:R-:W-:Y:S01]  /*57320*/  IMAD.WIDE.U32 R150, R9, R73, R150 ;  /* 0x0000004909967225 */ /* 0x000fe200078e0096 */
[----:B------:R-:W-:Y:S02]  /*57330*/  ISETP.NE.U32.AND P1, PT, R158, RZ, PT ;  /* 0x000000ff9e00720c */ /* 0x000fe40003f25070 */
[----:B------:R-:W-:Y:S01]  /*57340*/  ISETP.GE.U32.AND.EX P0, PT, R147, R146, PT, P0 ;  /* 0x000000929300720c */ /* 0x000fe20003f06100 */
[----:B------:R-:W-:Y:S01]  /*57350*/  IMAD.WIDE.U32 R16, R10, R72, R16 ;  /* 0x000000480a107225 */ /* 0x000fe200078e0010 */
[----:B------:R-:W-:-:S02]  /*57360*/  SEL R19, RZ, 0x1, P5 ;  /* 0x00000001ff137807 */ /* 0x000fc40002800000 */
[----:B------:R-:W-:Y:S01]  /*57370*/  ISETP.NE.AND.EX P0, PT, R157, RZ, !P0, P1 ;  /* 0x000000ff9d00720c */ /* 0x000fe20004705310 */
[----:B------:R-:W-:Y:S01]  /*57380*/  IMAD.IADD R165, R188, 0x1, R17 ;  /* 0x00000001bca57824 */ /* 0x000fe200078e0211 */
[----:B------:R-:W-:Y:S01]  /*57390*/  ISETP.GE.U32.AND P1, PT, R16, RZ, PT ;  /* 0x000000ff1000720c */ /* 0x000fe20003f26070 */
[----:B------:R-:W-:Y:S01]  /*573a0*/  IMAD.IADD R18, R181, 0x1, R151 ;  /* 0x00000001b5127824 */ /* 0x000fe200078e0297 */
[----:B------:R-:W-:Y:S01]  /*573b0*/  IADD3 R150, P5, P6, R19, R150, RZ ;  /* 0x0000009613967210 */ /* 0x000fe20007ebe0ff */
[----:B------:R-:W-:Y:S01]  /*573c0*/  IMAD.WIDE.U32 R78, R11, R73, R78 ;  /* 0x000000490b4e7225 */ /* 0x000fe200078e004e */
[----:B------:R-:W-:Y:S02]  /*573d0*/  SEL R17, RZ, 0x1, P3 ;  /* 0x00000001ff117807 */ /* 0x000fe40001800000 */
[----:B------:R-:W-:Y:S01]  /*573e0*/  ISETP.GE.U32.AND.EX P1, PT, R165, R148, PT, P1 ;  /* 0x00000094a500720c */ /* 0x000fe20003f26110 */
[----:B------:R-:W-:Y:S01]  /*573f0*/  IMAD.IADD R162, R190, 0x1, R79 ;  /* 0x00000001bea27824 */ /* 0x000fe200078e024f */
[----:B------:R-:W-:-:S02]  /*57400*/  SEL R19, RZ, 0x1, !P0 ;  /* 0x00000001ff137807 */ /* 0x000fc40004000000 */
[----:B------:R-:W-:Y:S02]  /*57410*/  IADD3.X R18, PT, PT, RZ, R18, R17, P5, P6 ;  /* 0x00000012ff127210 */ /* 0x000fe40002fec411 */
[----:B------:R-:W-:Y:S02]  /*57420*/  SEL R17, RZ, 0x1, P1 ;  /* 0x00000001ff117807 */ /* 0x000fe40000800000 */
[----:B------:R-:W-:Y:S02]  /*57430*/  IADD3 R19, P3, PT, R19, R80, RZ ;  /* 0x0000005013137210 */ /* 0x000fe40007f7e0ff */
[----:B------:R-:W-:Y:S02]  /*57440*/  IADD3 R148, P1, PT, R167, R76, RZ ;  /* 0x0000004ca7947210 */ /* 0x000fe40007f3e0ff */
[----:B------:R-:W-:Y:S01]  /*57450*/  IADD3 R158, P5, P6, R17, R78, RZ ;  /* 0x0000004e119e7210 */ /* 0x000fe20007ebe0ff */
[----:B------:R-:W-:Y:S01]  /*57460*/  IMAD.X R76, RZ, RZ, R147, P3 ;  /* 0x000000ffff4c7224 */ /* 0x000fe200018e0693 */
[----:B------:R-:W-:Y:S01]  /*57470*/  ISETP.GT.U32.AND P3, PT, R80, R19, PT ;  /* 0x000000135000720c */ /* 0x000fe20003f64070 */
[----:B------:R-:W-:Y:S01]  /*57480*/  IMAD.X R149, R149, 0x1, R168, P1 ;  /* 0x0000000195957824 */ /* 0x000fe200008e06a8 */
[----:B------:R-:W-:-:S02]  /*57490*/  ISETP.GE.U32.AND P0, PT, R148, R167, PT ;  /* 0x000000a79400720c */ /* 0x000fc40003f06070 */
[----:B------:R-:W-:Y:S02]  /*574a0*/  SEL R17, RZ, 0x1, P2 ;  /* 0x00000001ff117807 */ /* 0x000fe40001000000 */
[----:B------:R-:W-:Y:S02]  /*574b0*/  ISETP.GE.U32.AND P2, PT, R169, R164, PT ;  /* 0x000000a4a900720c */ /* 0x000fe40003f46070 */
[----:B------:R-:W-:Y:S02]  /*574c0*/  ISETP.GT.U32.AND.EX P3, PT, R147, R76, PT, P3 ;  /* 0x0000004c9300720c */ /* 0x000fe40003f64130 */
[----:B------:R-:W-:Y:S02]  /*574d0*/  IADD3.X R162, PT, PT, RZ, R162, R17, P5, P6 ;  /* 0x000000a2ffa27210 */ /* 0x000fe40002fec411 */
[----:B------:R-:W-:Y:S02]  /*574e0*/  ISETP.GE.U32.AND.EX P1, PT, R149, R168, PT, P0 ;  /* 0x000000a89500720c */ /* 0x000fe40003f26100 */
[----:B------:R-:W-:-:S02]  /*574f0*/  IADD3 R78, P5, PT, R19, R82, RZ ;  /* 0x00000052134e7210 */ /* 0x000fc40007fbe0ff */
[----:B------:R-:W-:Y:S02]  /*57500*/  ISETP.GE.U32.AND.EX P0, PT, R146, R170, PT, P2 ;  /* 0x000000aa9200720c */ /* 0x000fe40003f06120 */
[----:B------:R-:W-:Y:S01]  /*57510*/  SEL R19, R80, R19, P3 ;  /* 0x0000001350137207 */ /* 0x000fe20001800000 */
[----:B------:R-:W-:Y:S01]  /*57520*/  IMAD.X R77, R76, 0x1, R83, P5 ;  /* 0x000000014c4d7824 */ /* 0x000fe200028e0653 */
[----:B------:R-:W-:Y:S01]  /*57530*/  SEL R17, RZ, 0x1, P1 ;  /* 0x00000001ff117807 */ /* 0x000fe20000800000 */
[----:B------:R-:W-:Y:S01]  /*57540*/  IMAD.WIDE.U32 R82, R13, R72, RZ ;  /* 0x000000480d527225 */ /* 0x000fe200078e00ff */
[----:B------:R-:W-:Y:S02]  /*57550*/  SEL R76, R147, R76, P3 ;  /* 0x0000004c934c7207 */ /* 0x000fe40001800000 */
[----:B------:R-:W-:Y:S01]  /*57560*/  SEL R79, RZ, 0x1, P0 ;  /* 0x00000001ff4f7807 */ /* 0x000fe20000000000 */
[----:B------:R-:W-:Y:S01]  /*57570*/  IMAD.IADD R83, R178, 0x1, R83 ;  /* 0x00000001b2537824 */ /* 0x000fe200078e0253 */
[----:B------:R-:W-:-:S02]  /*57580*/  ISETP.GT.U32.AND P1, PT, R19, R78, PT ;  /* 0x0000004e1300720c */ /* 0x000fc40003f24070 */
[----:B------:R-:W-:Y:S01]  /*57590*/  IADD3 R17, P0, PT, R17, R150, RZ ;  /* 0x0000009611117210 */ /* 0x000fe20007f1e0ff */
[----:B------:R-:W-:Y:S01]  /*575a0*/  IMAD.WIDE.U32 R146, R12, R73, R82 ;  /* 0x000000490c927225 */ /* 0x000fe200078e0052 */
[-C--:B------:R-:W-:Y:S02]  /*575b0*/  ISETP.GT.U32.AND.EX P1, PT, R76, R77.reuse, PT, P1 ;  /* 0x0000004d4c00720c */ /* 0x080fe40003f24110 */
[C---:B------:R-:W-:Y:S01]  /*575c0*/  IADD3 R150, P5, PT, R17.reuse, R78, RZ ;  /* 0x0000004e11967210 */ /* 0x040fe20007fbe0ff */
[----:B------:R-:W-:Y:S01]  /*575d0*/  IMAD.X R76, RZ, RZ, R18, P0 ;  /* 0x000000ffff4c7224 */ /* 0x000fe200000e0612 */
[----:B------:R-:W-:Y:S01]  /*575e0*/  ISETP.NE.U32.AND P0, PT, R17, RZ, PT ;  /* 0x000000ff1100720c */ /* 0x000fe20003f05070 */
[----:B------:R-:W-:Y:S01]  /*575f0*/  IMAD.WIDE.U32 R18, R11, R74, RZ ;  /* 0x0000004a0b127225 */ /* 0x000fe200078e00ff */
[----:B------:R-:W-:Y:S02]  /*57600*/  SEL R17, RZ, 0x1, !P1 ;  /* 0x00000001ff117807 */ /* 0x000fe40004800000 */
[----:B------:R-:W-:Y:S01]  /*57610*/  ISETP.GE.U32.AND P2, PT, R150, R78, PT ;  /* 0x0000004e9600720c */ /* 0x000fe20003f46070 */
[----:B------:R-:W-:Y:S01]  /*57620*/  IMAD.X R167, R76, 0x1, R77, P5 ;  /* 0x000000014ca77824 */ /* 0x000fe200028e064d */
[----:B------:R-:W-:Y:S01]  /*57630*/  IADD3 R156, P3, PT, R79, R156, RZ ;  /* 0x0000009c4f9c7210 */ /* 0x000fe20007f7e0ff */
[----:B------:R-:W-:Y:S01]  /*57640*/  IMAD.IADD R19, R190, 0x1, R19 ;  /* 0x00000001be137824 */ /* 0x000fe200078e0213 */
[----:B------:R-:W-:Y:S01]  /*57650*/  IADD3 R17, P5, PT, R17, R166, RZ ;  /* 0x000000a611117210 */ /* 0x000fe20007fbe0ff */
[----:B------:R-:W-:Y:S01]  /*57660*/  IMAD.WIDE.U32 R78, R9, R74, RZ ;  /* 0x0000004a094e7225 */ /* 0x000fe200078e00ff */
[----:B------:R-:W-:-:S02]  /*57670*/  ISETP.GE.U32.AND.EX P2, PT, R167, R77, PT, P2 ;  /* 0x0000004da700720c */ /* 0x000fc40003f46120 */
[----:B------:R-:W-:Y:S01]  /*57680*/  ISETP.GE.U32.AND P1, PT, R146, R82, PT ;  /* 0x000000529200720c */ /* 0x000fe20003f26070 */
[----:B------:R-:W-:Y:S01]  /*57690*/  IMAD.X R151, RZ, RZ, R81, P3 ;  /* 0x000000ffff977224 */ /* 0x000fe200018e0651 */
[CC--:B------:R-:W-:Y:S01]  /*576a0*/  IADD3 R168, P6, PT, R17.reuse, R156.reuse, RZ ;  /* 0x0000009c11a87210 */ /* 0x0c0fe20007fde0ff */
[----:B------:R-:W-:Y:S01]  /*576b0*/  IMAD.X R82, RZ, RZ, R159, P5 ;  /* 0x000000ffff527224 */ /* 0x000fe200028e069f */
[----:B------:R-:W-:Y:S01]  /*576c0*/  ISETP.NE.AND.EX P0, PT, R76, RZ, !P2, P0 ;  /* 0x000000ff4c00720c */ /* 0x000fe20005705300 */
[----:B------:R-:W-:Y:S01]  /*576d0*/  IMAD.WIDE.U32 R76, R10, R75, R18 ;  /* 0x0000004b0a4c7225 */ /* 0x000fe200078e0012 */
[----:B------:R-:W-:Y:S02]  /*576e0*/  ISETP.GE.U32.AND P2, PT, R168, R156, PT ;  /* 0x0000009ca800720c */ /* 0x000fe40003f46070 */
[----:B------:R-:W-:Y:S01]  /*576f0*/  SEL R159, RZ, 0x1, !P0 ;  /* 0x00000001ff9f7807 */ /* 0x000fe20004000000 */
[----:B------:R-:W-:Y:S01]  /*57700*/  IMAD.X R169, R82, 0x1, R151, P6 ;  /* 0x0000000152a97824 */ /* 0x000fe200030e0697 */
[----:B------:R-:W-:Y:S01]  /*57710*/  ISETP.NE.U32.AND P3, PT, R17, RZ, PT ;  /* 0x000000ff1100720c */ /* 0x000fe20003f65070 */
[----:B------:R-:W-:Y:S01]  /*57720*/  IMAD.IADD R79, R181, 0x1, R79 ;  /* 0x00000001b54f7824 */ /* 0x000fe200078e024f */
[----:B------:R-:W-:Y:S01]  /*57730*/  IADD3 R159, P6, PT, R159, R150, RZ ;  /* 0x000000969f9f7210 */ /* 0x000fe20007fde0ff */
[----:B------:R-:W-:Y:S01]  /*57740*/  IMAD.MOV.U32 R17, RZ, RZ, R146 ;  /* 0x000000ffff117224 */ /* 0x000fe200078e0092 */
[----:B------:R-:W-:Y:S01]  /*57750*/  ISETP.GE.U32.AND.EX P5, PT, R169, R151, PT, P2 ;  /* 0x00000097a900720c */ /* 0x000fe20003fa6120 */
[----:B------:R-:W-:Y:S01]  /*57760*/  IMAD.WIDE.U32 R80, R8, R75, R78 ;  /* 0x0000004b08507225 */ /* 0x000fe200078e004e */
[----:B------:R-:W-:-:S02]  /*57770*/  ISETP.GE.U32.AND P2, PT, R76, R18, PT ;  /* 0x000000124c00720c */ /* 0x000fc40003f46070 */
[----:B------:R-:W-:Y:S01]  /*57780*/  ISETP.NE.AND.EX P3, PT, R82, RZ, !P5, P3 ;  /* 0x000000ff5200720c */ /* 0x000fe20006f65330 */
[----:B------:R-:W-:Y:S01]  /*57790*/  IMAD.X R18, RZ, RZ, R167, P6 ;  /* 0x000000ffff127224 */ /* 0x000fe200030e06a7 */
[----:B------:R-:W-:Y:S01]  /*577a0*/  IADD3 R157, P5, PT, R159, R16, RZ ;  /* 0x000000109f9d7210 */ /* 0x000fe20007fbe0ff */
[----:B------:R-:W-:Y:S01]  /*577b0*/  IMAD.MOV.U32 R16, RZ, RZ, RZ ;  /* 0x000000ffff107224 */ /* 0x000fe200078e00ff */
[----:B------:R-:W-:Y:S01]  /*577c0*/  ISETP.GT.U32.AND P6, PT, R150, R159, PT ;  /* 0x0000009f9600720c */ /* 0x000fe20003fc4070 */
[----:B------:R-:W-:Y:S01]  /*577d0*/  IMAD.IADD R82, R179, 0x1, R147 ;  /* 0x00000001b3527824 */ /* 0x000fe200078e0293 */
[----:B------:R-:W-:Y:S01]  /*577e0*/  ISETP.GE.U32.AND P0, PT, R80, R78, PT ;  /* 0x0000004e5000720c */ /* 0x000fe20003f06070 */
[----:B------:R-:W-:Y:S01]  /*577f0*/  IMAD.WIDE.U32 R16, R12, R72, R16 ;  /* 0x000000480c107225 */ /* 0x000fe200078e0010 */
[-C--:B------:R-:W-:Y:S02]  /*57800*/  ISETP.GT.U32.AND.EX P6, PT, R167, R18.reuse, PT, P6 ;  /* 0x00000012a700720c */ /* 0x080fe40003fc4160 */
[----:B------:R-:W-:Y:S01]  /*57810*/  ISETP.GE.U32.AND.EX P1, PT, R82, R83, PT, P1 ;  /* 0x000000535200720c */ /* 0x000fe20003f26110 */
[----:B------:R-:W-:Y:S01]  /*57820*/  IMAD.IADD R151, R179, 0x1, R17 ;  /* 0x00000001b3977824 */ /* 0x000fe200078e0211 */
[----:B------:R-:W-:Y:S01]  /*57830*/  SEL R17, R150, R159, P6 ;  /* 0x0000009f96117207 */ /* 0x000fe20003000000 */
[----:B------:R-:W-:Y:S01]  /*57840*/  IMAD.X R156, R18, 0x1, R165, P5 ;  /* 0x00000001129c7824 */ /* 0x000fe200028e06a5 */
[----:B------:R-:W-:Y:S01]  /*57850*/  ISETP.GE.U32.AND P5, PT, R16, RZ, PT ;  /* 0x000000ff1000720c */ /* 0x000fe20003fa6070 */
[----:B------:R-:W-:Y:S01]  /*57860*/  IMAD.IADD R78, R180, 0x1, R81 ;  /* 0x00000001b44e7824 */ /* 0x000fe200078e0251 */
[----:B------:R-:W-:Y:S01]  /*57870*/  SEL R18, R167, R18, P6 ;  /* 0x00000012a7127207 */ /* 0x000fe20003000000 */
[----:B------:R-:W-:Y:S01]  /*57880*/  IMAD.MOV.U32 R83, RZ, RZ, RZ ;  /* 0x000000ffff537224 */ /* 0x000fe200078e00ff */
[----:B------:R-:W-:Y:S01]  /*57890*/  ISETP.GT.U32.AND P6, PT, R17, R157, PT ;  /* 0x0000009d1100720c */ /* 0x000fe20003fc4070 */
[----:B------:R-:W-:Y:S01]  /*578a0*/  IMAD.MOV.U32 R147, RZ, RZ, R80 ;  /* 0x000000ffff937224 */ /* 0x000fe200078e0050 */
[----:B------:R-:W-:Y:S01]  /*578b0*/  ISETP.GE.U32.AND.EX P5, PT, R151, R146, PT, P5 ;  /* 0x000000929700720c */ /* 0x000fe20003fa6150 */
[----:B------:R-:W-:Y:S01]  /*578c0*/  IMAD.MOV.U32 R146, RZ, RZ, RZ ;  /* 0x000000ffff927224 */ /* 0x000fe200078e00ff */
[----:B------:R-:W-:Y:S01]  /*578d0*/  ISETP.GE.U32.AND.EX P0, PT, R78, R79, PT, P0 ;  /* 0x0000004f4e00720c */ /* 0x000fe20003f06100 */
[----:B------:R-:W-:Y:S01]  /*578e0*/  IMAD.MOV.U32 R79, RZ, RZ, RZ ;  /* 0x000000ffff4f7224 */ /* 0x000fe200078e00ff */
[----:B------:R-:W-:Y:S01]  /*578f0*/  SEL R159, RZ, 0x1, !P3 ;  /* 0x00000001ff9f7807 */ /* 0x000fe20005800000 */
[----:B------:R-:W-:Y:S01]  /*57900*/  IMAD.WIDE.U32 R82, R13, R73, R82 ;  /* 0x000000490d527225 */ /* 0x000fe200078e0052 */
[----:B------:R-:W-:-:S02]  /*57910*/  ISETP.GT.U32.AND.EX P6, PT, R18, R156, PT, P6 ;  /* 0x0000009c1200720c */ /* 0x000fc40003fc4160 */
[----:B------:R-:W-:Y:S01]  /*57920*/  SEL R17, RZ, 0x1, P5 ;  /* 0x00000001ff117807 */ /* 0x000fe20002800000 */
[----:B------:R-:W-:Y:S01]  /*57930*/  IMAD.WIDE.U32 R146, R8, R74, R146 ;  /* 0x0000004a08927225 */ /* 0x000fe200078e0092 */
[----:B------:R-:W-:-:S03]  /*57940*/  IADD3 R159, P3, PT, R159, R168, RZ ;  /* 0x000000a89f9f7210 */ /* 0x000fc60007f7e0ff */
[----:B------:R-:W-:Y:S01]  /*57950*/  IMAD.WIDE.U32 R8, R9, R75, R78 ;  /* 0x0000004b09087225 */ /* 0x000fe200078e004e */
[----:B------:R-:W-:-:S03]  /*57960*/  SEL R79, RZ, 0x1, !P6 ;  /* 0x00000001ff4f7807 */ /* 0x000fc60007000000 */
[----:B------:R-:W-:Y:S01]  /*57970*/  IMAD.IADD R150, R178, 0x1, R83 ;  /* 0x00000001b2967824 */ /* 0x000fe200078e0253 */
[----:B------:R-:W-:Y:S01]  /*57980*/  IADD3 R83, P5, P6, R17, R82, RZ ;  /* 0x0000005211537210 */ /* 0x000fe20007ebe0ff */
[----:B------:R-:W-:Y:S01]  /*57990*/  IMAD.X R166, RZ, RZ, R169, P3 ;  /* 0x000000ffffa67224 */ /* 0x000fe200018e06a9 */
[----:B------:R-:W-:Y:S01]  /*579a0*/  SEL R17, RZ, 0x1, P1 ;  /* 0x00000001ff117807 */ /* 0x000fe20000800000 */
[----:B------:R-:W-:Y:S01]  /*579b0*/  IMAD.IADD R18, R188, 0x1, R77 ;  /* 0x00000001bc127824 */ /* 0x000fe200078e024d */
[----:B------:R-:W-:Y:S01]  /*579c0*/  IADD3 R164, P1, PT, R159, R152, RZ ;  /* 0x000000989fa47210 */ /* 0x000fe20007f3e0ff */
[----:B------:R-:W-:Y:S01]  /*579d0*/  IMAD.IADD R181, R181, 0x1, R9 ;  /* 0x00000001b5b57824 */ /* 0x000fe200078e0209 */
[----:B------:R-:W-:Y:S02]  /*579e0*/  IADD3 R79, P3, PT, R79, R158, RZ ;  /* 0x0000009e4f4f7210 */ /* 0x000fe40007f7e0ff */
[----:B------:R-:W-:Y:S01]  /*579f0*/  IADD3.X R150, PT, PT, RZ, R150, R17, P5, P6 ;  /* 0x00000096ff967210 */ /* 0x000fe20002fec411 */
[----:B------:R-:W-:Y:S01]  /*57a00*/  IMAD.X R155, R166, 0x1, R155, P1 ;  /* 0x00000001a69b7824 */ /* 0x000fe200008e069b */
[----:B------:R-:W-:Y:S01]  /*57a10*/  IADD3 R152, P6, PT, R79, R164, RZ ;  /* 0x000000a44f987210 */ /* 0x000fe20007fde0ff */
[----:B------:R-:W-:Y:S01]  /*57a20*/  IMAD.X R82, RZ, RZ, R162, P3 ;  /* 0x000000ffff527224 */ /* 0x000fe200018e06a2 */
[----:B------:R-:W-:Y:S01]  /*57a30*/  IADD3 R78, P5, PT, R157, R146, RZ ;  /* 0x000000929d4e7210 */ /* 0x000fe20007fbe0ff */
[----:B------:R-:W-:Y:S01]  /*57a40*/  IMAD.IADD R17, R180, 0x1, R147 ;  /* 0x00000001b4117824 */ /* 0x000fe200078e0293 */
[----:B------:R-:W-:Y:S01]  /*57a50*/  ISETP.GE.U32.AND P3, PT, R146, RZ, PT ;  /* 0x000000ff9200720c */ /* 0x000fe20003f66070 */
[----:B------:R-:W-:Y:S01]  /*57a60*/  IMAD.X R146, R82, 0x1, R155, P6 ;  /* 0x0000000152927824 */ /* 0x000fe200030e069b */
[----:B------:R-:W-:Y:S01]  /*57a70*/  ISETP.GE.U32.AND P6, PT, R152, R164, PT ;  /* 0x000000a49800720c */ /* 0x000fe20003fc6070 */
[----:B------:R-:W-:Y:S01]  /*57a80*/  IMAD.X R81, R17, 0x1, R156, P5 ;  /* 0x0000000111517824 */ /* 0x000fe200028e069c */
[----:B------:R-:W-:Y:S01]  /*57a90*/  ISETP.NE.U32.AND P5, PT, R79, RZ, PT ;  /* 0x000000ff4f00720c */ /* 0x000fe20003fa5070 */
[----:B------:R-:W-:Y:S01]  /*57aa0*/  IMAD.MOV.U32 R162, RZ, RZ, R140 ;  /* 0x000000ffffa27224 */ /* 0x000fe200078e008c */
[----:B------:R-:W-:-:S02]  /*57ab0*/  ISETP.GE.U32.AND.EX P6, PT, R146, R155, PT, P6 ;  /* 0x0000009b9200720c */ /* 0x000fc40003fc6160 */
[----:B------:R-:W-:Y:S02]  /*57ac0*/  ISETP.GE.U32.AND.EX P3, PT, R17, R80, PT, P3 ;  /* 0x000000501100720c */ /* 0x000fe40003f66130 */
[----:B------:R-:W-:Y:S01]  /*57ad0*/  ISETP.NE.AND.EX P5, PT, R82, RZ, !P6, P5 ;  /* 0x000000ff5200720c */ /* 0x000fe200077a5350 */
[----:B------:R0:W-:Y:S01]  /*57ae0*/  STL.64 [R143+0x38], R162 ;  /* 0x000038a28f007387 */ /* 0x0001e20000100a00 */
[----:B------:R-:W-:Y:S02]  /*57af0*/  SEL R17, RZ, 0x1, P3 ;  /* 0x00000001ff117807 */ /* 0x000fe40001800000 */
[----:B------:R-:W-:Y:S02]  /*57b00*/  ISETP.GE.U32.AND P1, PT, R78, R157, PT ;  /* 0x0000009d4e00720c */ /* 0x000fe40003f26070 */
[----:B------:R-:W-:Y:S02]  /*57b10*/  ISETP.GE.U32.AND.EX P2, PT, R18, R19, PT, P2 ;  /* 0x000000131200720c */ /* 0x000fe40003f46120 */
[----:B------:R-:W-:-:S02]  /*57b20*/  ISETP.GT.U32.AND P6, PT, R168, R159, PT ;  /* 0x0000009fa800720c */ /* 0x000fc40003fc4070 */
[----:B------:R-:W-:Y:S02]  /*57b30*/  SEL R19, RZ, 0x1, !P5 ;  /* 0x00000001ff137807 */ /* 0x000fe40006800000 */
[----:B------:R-:W-:Y:S02]  /*57b40*/  IADD3 R9, P3, P5, R17, R8, RZ ;  /* 0x0000000811097210 */ /* 0x000fe40007d7e0ff */
[----:B------:R-:W-:Y:S02]  /*57b50*/  SEL R8, RZ, 0x1, P0 ;  /* 0x00000001ff087807 */ /* 0x000fe40000000000 */
[----:B------:R-:W-:Y:S02]  /*57b60*/  ISETP.GE.U32.AND.EX P1, PT, R81, R156, PT, P1 ;  /* 0x0000009c5100720c */ /* 0x000fe40003f26110 */
[----:B------:R-:W-:Y:S02]  /*57b70*/  ISETP.GT.U32.AND.EX P0, PT, R169, R166, PT, P6 ;  /* 0x000000a6a900720c */ /* 0x000fe40003f04160 */
[----:B------:R-:W-:-:S02]  /*57b80*/  IADD3 R17, P6, PT, R19, R152, RZ ;  /* 0x0000009813117210 */ /* 0x000fc40007fde0ff */
[----:B------:R-:W-:Y:S02]  /*57b90*/  SEL R82, RZ, 0x1, P1 ;  /* 0x00000001ff527807 */ /* 0x000fe40000800000 */
[----:B------:R-:W-:Y:S01]  /*57ba0*/  IADD3.X R8, PT, PT, RZ, R181, R8, P3, P5 ;  /* 0x000000b5ff087210 */ /* 0x000fe20001fea408 */
[----:B------:R-:W-:Y:S01]  /*57bb0*/  IMAD.X R77, RZ, RZ, R146, P6 ;  /* 0x000000ffff4d7224 */ /* 0x000fe200030e0692 */
[----:B------:R-:W-:Y:S02]  /*57bc0*/  ISETP.GT.U32.AND P1, PT, R152, R17, PT ;  /* 0x000000119800720c */ /* 0x000fe40003f24070 */
[----:B------:R-:W-:Y:S02]  /*57bd0*/  IADD3 R19, P5, PT, R17, R16, RZ ;  /* 0x0000001011137210 */ /* 0x000fe40007fbe0ff */
[----:B------:R-:W-:Y:S02]  /*57be0*/  IADD3 R82, P3, PT, R82, R9, RZ ;  /* 0x0000000952527210 */ /* 0x000fe40007f7e0ff */
[----:B------:R-:W-:Y:S01]  /*57bf0*/  SEL R9, R168, R159, P0 ;  /* 0x0000009fa8097207 */ /* 0x000fe20000000000 */
[----:B------:R-:W-:Y:S01]  /*57c00*/  IMAD.X R80, R77, 0x1, R151, P5 ;  /* 0x000000014d507824 */ /* 0x000fe200028e0697 */
[----:B------:R-:W-:Y:S01]  /*57c10*/  ISETP.GT.U32.AND.EX P6, PT, R146, R77, PT, P1 ;  /* 0x0000004d9200720c */ /* 0x000fe20003fc4110 */
[----:B------:R-:W-:Y:S01]  /*57c20*/  IMAD.X R16, RZ, RZ, R8, P3 ;  /* 0x000000ffff107224 */ /* 0x000fe200018e0608 */
[C---:B------:R-:W-:Y:S01]  /*57c30*/  ISETP.NE.U32.AND P1, PT, R82.reuse, RZ, PT ;  /* 0x000000ff5200720c */ /* 0x040fe20003f25070 */
[----:B------:R-:W-:Y:S01]  /*57c40*/  IMAD.MOV.U32 R8, RZ, RZ, RZ ;  /* 0x000000ffff087224 */ /* 0x000fe200078e00ff */
[----:B------:R-:W-:-:S02]  /*57c50*/  IADD3 R82, P5, PT, R82, R19, RZ ;  /* 0x0000001352527210 */ /* 0x000fc40007fbe0ff */
[----:B------:R-:W-:Y:S02]  /*57c60*/  SEL R79, R169, R166, P0 ;  /* 0x000000a6a94f7207 */ /* 0x000fe40000000000 */
[----:B------:R-:W-:Y:S02]  /*57c70*/  ISETP.GT.U32.AND P0, PT, R9, R164, PT ;  /* 0x000000a40900720c */ /* 0x000fe40003f04070 */
[----:B------:R-:W-:Y:S02]  /*57c80*/  SEL R9, R152, R17, P6 ;  /* 0x0000001198097207 */ /* 0x000fe40003000000 */
[----:B------:R-:W-:Y:S01]  /*57c90*/  SEL R17, R146, R77, P6 ;  /* 0x0000004d92117207 */ /* 0x000fe20003000000 */
[----:B------:R-:W-:Y:S01]  /*57ca0*/  IMAD.X R77, R16, 0x1, R80, P5 ;  /* 0x00000001104d7824 */ /* 0x000fe200028e0650 */
[-C--:B------:R-:W-:Y:S02]  /*57cb0*/  ISETP.GE.U32.AND P6, PT, R82, R19.reuse, PT ;  /* 0x000000135200720c */ /* 0x080fe40003fc6070 */
[----:B------:R-:W-:Y:S01]  /*57cc0*/  ISETP.GT.U32.AND P3, PT, R9, R19, PT ;  /* 0x000000130900720c */ /* 0x000fe20003f64070 */
[----:B------:R-:W-:Y:S01]  /*57cd0*/  IMAD.MOV.U32 R9, RZ, RZ, R76 ;  /* 0x000000ffff097224 */ /* 0x000fe200078e004c */
[----:B------:R-:W-:Y:S01]  /*57ce0*/  ISETP.GE.U32.AND.EX P5, PT, R77, R80, PT, P6 ;  /* 0x000000504d00720c */ /* 0x000fe20003fa6160 */
[----:B------:R-:W-:Y:S01]  /*57cf0*/  IMAD.MOV.U32 R19, RZ, RZ, RZ ;  /* 0x000000ffff137224 */ /* 0x000fe200078e00ff */
[----:B------:R-:W-:Y:S01]  /*57d00*/  ISETP.GT.U32.AND.EX P0, PT, R79, R155, PT, P0 ;  /* 0x0000009b4f00720c */ /* 0x000fe20003f04100 */
[----:B------:R-:W-:Y:S01]  /*57d10*/  IMAD.WIDE.U32 R8, R10, R74, R8 ;  /* 0x0000004a0a087225 */ /* 0x000fe200078e0008 */
[----:B------:R-:W-:-:S02]  /*57d20*/  ISETP.GT.U32.AND.EX P3, PT, R17, R80, PT, P3 ;  /* 0x000000501100720c */ /* 0x000fc40003f64130 */
[----:B------:R-:W-:Y:S01]  /*57d30*/  ISETP.NE.AND.EX P1, PT, R16, RZ, !P5, P1 ;  /* 0x000000ff1000720c */ /* 0x000fe20006f25310 */
[----:B------:R-:W-:Y:S01]  /*57d40*/  IMAD.WIDE.U32 R10, R11, R75, R18 ;  /* 0x0000004b0b0a7225 */ /* 0x000fe200078e0012 */
[----:B------:R-:W-:Y:S02]  /*57d50*/  SEL R18, RZ, 0x1, !P0 ;  /* 0x00000001ff127807 */ /* 0x000fe40004000000 */
[----:B------:R-:W-:Y:S01]  /*57d60*/  SEL R16, RZ, 0x1, !P3 ;  /* 0x00000001ff107807 */ /* 0x000fe20005800000 */
[----:B------:R-:W-:Y:S01]  /*57d70*/  IMAD.IADD R79, R188, 0x1, R9 ;  /* 0x00000001bc4f7824 */ /* 0x000fe200078e0209 */
[----:B------:R-:W-:Y:S02]  /*57d80*/  SEL R9, RZ, 0x1, !P1 ;  /* 0x00000001ff097807 */ /* 0x000fe40004800000 */
[----:B------:R-:W-:Y:S02]  /*57d90*/  IADD3 R153, P3, PT, R18, R153, RZ ;  /* 0x0000009912997210 */ /* 0x000fe40007f7e0ff */
[----:B------:R-:W-:Y:S01]  /*57da0*/  IADD3 R16, P5, PT, R16, R83, RZ ;  /* 0x0000005310107210 */ /* 0x000fe20007fbe0ff */
[----:B------:R-:W-:Y:S01]  /*57db0*/  IMAD.IADD R83, R190, 0x1, R11 ;  /* 0x00000001be537824 */ /* 0x000fe200078e020b */
[----:B------:R-:W-:Y:S01]  /*57dc0*/  ISETP.GE.U32.AND P0, PT, R8, RZ, PT ;  /* 0x000000ff0800720c */ /* 0x000fe20003f06070 */
[----:B------:R-:W-:Y:S01]  /*57dd0*/  IMAD.X R154, RZ, RZ, R154, P3 ;  /* 0x000000ffff9a7224 */ /* 0x000fe200018e069a */
[----:B------:R-:W-:Y:S01]  /*57de0*/  IADD3 R9, P1, PT, R9, R82, RZ ;  /* 0x0000005209097210 */ /* 0x000fe20007f3e0ff */
[----:B------:R-:W-:Y:S01]  /*57df0*/  IMAD.X R18, RZ, RZ, R150, P5 ;  /* 0x000000ffff127224 */ /* 0x000fe200028e0696 */
[----:B------:R-:W-:-:S02]  /*57e00*/  IADD3 R152, P3, PT, R16, R153, RZ ;  /* 0x0000009910987210 */ /* 0x000fc40007f7e0ff */
[----:B------:R-:W-:Y:S01]  /*57e10*/  ISETP.GE.U32.AND.EX P0, PT, R79, R76, PT, P0 ;  /* 0x0000004c4f00720c */ /* 0x000fe20003f06100 */
[----:B------:R-:W-:Y:S01]  /*57e20*/  IMAD.X R76, RZ, RZ, R77, P1 ;  /* 0x000000ffff4c7224 */ /* 0x000fe200008e064d */
[----:B------:R-:W-:Y:S01]  /*57e30*/  ISETP.GT.U32.AND P5, PT, R82, R9, PT ;  /* 0x000000095200720c */ /* 0x000fe20003fa4070 */
[----:B------:R-:W-:Y:S01]  /*57e40*/  IMAD.X R155, R18, 0x1, R154, P3 ;  /* 0x00000001129b7824 */ /* 0x000fe200018e069a */
[----:B------:R-:W-:Y:S02]  /*57e50*/  ISETP.GE.U32.AND P3, PT, R152, R153, PT ;  /* 0x000000999800720c */ /* 0x000fe40003f66070 */
[----:B------:R-:W-:Y:S01]  /*57e60*/  ISETP.NE.U32.AND P1, PT, R16, RZ, PT ;  /* 0x000000ff1000720c */ /* 0x000fe20003f25070 */
[----:B------:R-:W-:Y:S01]  /*57e70*/  IMAD.WIDE.U32 R16, R15, R72, RZ ;  /* 0x000000480f107225 */ /* 0x000fe200078e00ff */
[----:B------:R-:W-:Y:S02]  /*57e80*/  ISETP.GT.U32.AND.EX P5, PT, R77, R76, PT, P5 ;  /* 0x0000004c4d00720c */ /* 0x000fe40003fa4150 */
[----:B------:R-:W-:Y:S01]  /*57e90*/  IADD3 R80, P6, PT, R9, R8, RZ ;  /* 0x0000000809507210 */ /* 0x000fe20007fde0ff */
[----:B------:R-:W-:Y:S01]  /*57ea0*/  IMAD.IADD R17, R176, 0x1, R17 ;  /* 0x00000001b0117824 */ /* 0x000fe200078e0211 */
[----:B------:R-:W-:-:S02]  /*57eb0*/  ISETP.GE.U32.AND.EX P3, PT, R155, R154, PT, P3 ;  /* 0x0000009a9b00720c */ /* 0x000fc40003f66130 */
[----:B------:R-:W-:Y:S01]  /*57ec0*/  SEL R9, R82, R9, P5 ;  /* 0x0000000952097207 */ /* 0x000fe20002800000 */
[----:B------:R-:W-:Y:S01]  /*57ed0*/  IMAD.X R79, R76, 0x1, R79, P6 ;  /* 0x000000014c4f7824 */ /* 0x000fe200030e064f */
[----:B------:R-:W-:Y:S02]  /*57ee0*/  SEL R76, R77, R76, P5 ;  /* 0x0000004c4d4c7207 */ /* 0x000fe40002800000 */
[----:B------:R-:W-:Y:S01]  /*57ef0*/  ISETP.NE.AND.EX P1, PT, R18, RZ, !P3, P1 ;  /* 0x000000ff1200720c */ /* 0x000fe20005f25310 */
[----:B------:R-:W-:Y:S01]  /*57f00*/  IMAD.WIDE.U32 R18, R14, R73, R16 ;  /* 0x000000490e127225 */ /* 0x000fe200078e0010 */
[----:B------:R-:W-:Y:S02]  /*57f10*/  ISETP.GT.U32.AND P3, PT, R9, R80, PT ;  /* 0x000000500900720c */ /* 0x000fe40003f64070 */
[----:B------:R-:W-:Y:S01]  /*57f20*/  SEL R77, RZ, 0x1, P0 ;  /* 0x00000001ff4d7807 */ /* 0x000fe20000000000 */
[----:B------:R-:W-:Y:S01]  /*57f30*/  IMAD.WIDE.U32 R8, R13, R74, RZ ;  /* 0x0000004a0d087225 */ /* 0x000fe200078e00ff */
[----:B------:R-:W-:-:S02]  /*57f40*/  ISETP.GT.U32.AND.EX P0, PT, R76, R79, PT, P3 ;  /* 0x0000004f4c00720c */ /* 0x000fc40003f04130 */
[----:B------:R-:W-:Y:S01]  /*57f50*/  IADD3 R11, P5, P6, R77, R10, RZ ;  /* 0x0000000a4d0b7210 */ /* 0x000fe20007ebe0ff */
[----:B------:R-:W-:Y:S01]  /*57f60*/  IMAD.MOV.U32 R76, RZ, RZ, RZ ;  /* 0x000000ffff4c7224 */ /* 0x000fe200078e00ff */
[----:B------:R-:W-:Y:S01]  /*57f70*/  SEL R151, RZ, 0x1, !P1 ;  /* 0x00000001ff977807 */ /* 0x000fe20004800000 */
[----:B------:R-:W-:Y:S01]  /*57f80*/  IMAD.MOV.U32 R77, RZ, RZ, R18 ;  /* 0x000000ffff4d7224 */ /* 0x000fe200078e0012 */
[----:B------:R-:W-:Y:S01]  /*57f90*/  SEL R82, RZ, 0x1, P2 ;  /* 0x00000001ff527807 */ /* 0x000fe20001000000 */
[----:B------:R-:W-:Y:S01]  /*57fa0*/  IMAD.IADD R9, R178, 0x1, R9 ;  /* 0x00000001b2097824 */ /* 0x000fe200078e0209 */
[----:B------:R-:W-:Y:S01]  /*57fb0*/  SEL R10, RZ, 0x1, !P0 ;  /* 0x00000001ff0a7807 */ /* 0x000fe20004000000 */
[----:B------:R-:W-:Y:S01]  /*57fc0*/  IMAD.WIDE.U32 R76, R14, R72, R76 ;  /* 0x000000480e4c7225 */ /* 0x000fe200078e004c */
[----:B------:R-:W-:Y:S02]  /*57fd0*/  IADD3 R151, P0, PT, R151, R152, RZ ;  /* 0x0000009897977210 */ /* 0x000fe40007f1e0ff */
[----:B------:R-:W-:Y:S01]  /*57fe0*/  IADD3.X R83, PT, PT, RZ, R83, R82, P5, P6 ;  /* 0x00000053ff537210 */ /* 0x000fe20002fec452 */
[----:B------:R-:W-:Y:S01]  /*57ff0*/  IMAD.IADD R153, R177, 0x1, R77 ;  /* 0x00000001b1997824 */ /* 0x000fe200078e024d */
[----:B------:R-:W-:Y:S01]  /*58000*/  IADD3 R72, P2, PT, R10, R11, RZ ;  /* 0x0000000b0a487210 */ /* 0x000fe20007f5e0ff */
[----:B------:R-:W-:Y:S01]  /*58010*/  IMAD.X R150, RZ, RZ, R155, P0 ;  /* 0x000000ffff967224 */ /* 0x000fe200000e069b */
[----:B------:R-:W-:Y:S01]  /*58020*/  IADD3 R147, P1, PT, R151, R76, RZ ;  /* 0x0000004c97937210 */ /* 0x000fe20007f3e0ff */
[----:B------:R-:W-:Y:S01]  /*58030*/  IMAD.WIDE.U32 R10, R12, R75, R8 ;  /* 0x0000004b0c0a7225 */ /* 0x000fe200078e0008 */
[----:B------:R-:W-:-:S03]  /*58040*/  ISETP.GE.U32.AND P5, PT, R76, RZ, PT ;  /* 0x000000ff4c00720c */ /* 0x000fc60003fa6070 */
        /* <DEDUP_REMOVED lines=8> */
[----:B------:R-:W-:Y:S01]  /*580d0*/  IMAD.MOV.U32 R72, RZ, RZ, RZ ;  /* 0x000000ffff487224 */ /* 0x000fe200078e00ff */
[----:B------:R-:W-:Y:S01]  /*580e0*/  ISETP.GE.U32.AND P0, PT, R10, R8, PT ;  /* 0x000000080a00720c */ /* 0x000fe20003f06070 */
[----:B------:R-:W-:Y:S01]  /*580f0*/  IMAD.IADD R8, R179, 0x1, R11 ;  /* 0x00000001b3087824 */ /* 0x000fe200078e020b */
[----:B------:R-:W-:-:S02]  /*58100*/  ISETP.GE.U32.AND.EX P3, PT, R77, R146, PT, P3 ;  /* 0x000000924d00720c */ /* 0x000fc40003f66130 */
[----:B------:R-:W-:Y:S01]  /*58110*/  ISETP.GE.U32.AND.EX P1, PT, R16, R17, PT, P1 ;  /* 0x000000111000720c */ /* 0x000fe20003f26110 */
[----:B------:R-:W-:Y:S01]  /*58120*/  IMAD.MOV.U32 R17, RZ, RZ, RZ ;  /* 0x000000ffff117224 */ /* 0x000fe200078e00ff */
[----:B------:R-:W-:Y:S02]  /*58130*/  ISETP.NE.AND.EX P2, PT, R83, RZ, !P3, P2 ;  /* 0x000000ff5300720c */ /* 0x000fe40005f45320 */
[----:B------:R-:W-:Y:S01]  /*58140*/  ISETP.GT.U32.AND P3, PT, R152, R151, PT ;  /* 0x000000979800720c */ /* 0x000fe20003f64070 */
[----:B------:R-:W-:Y:S01]  /*58150*/  IMAD.WIDE.U32 R16, R15, R73, R16 ;  /* 0x000000490f107225 */ /* 0x000fe200078e0010 */
[----:B------:R-:W-:Y:S02]  /*58160*/  SEL R11, RZ, 0x1, !P2 ;  /* 0x00000001ff0b7807 */ /* 0x000fe40005000000 */
[----:B------:R-:W-:Y:S01]  /*58170*/  ISETP.GT.U32.AND.EX P3, PT, R155, R150, PT, P3 ;  /* 0x000000969b00720c */ /* 0x000fe20003f64130 */
[----:B------:R-:W-:Y:S01]  /*58180*/  IMAD.MOV.U32 R73, RZ, RZ, R10 ;  /* 0x000000ffff497224 */ /* 0x000fe200078e000a */
[----:B------:R-:W-:-:S02]  /*58190*/  IADD3 R11, P6, PT, R11, R82, RZ ;  /* 0x000000520b0b7210 */ /* 0x000fc40007fde0ff */
[----:B------:R-:W-:Y:S01]  /*581a0*/  SEL R76, R152, R151, P3 ;  /* 0x00000097984c7207 */ /* 0x000fe20001800000 */
[----:B------:R-:W-:Y:S01]  /*581b0*/  IMAD.WIDE.U32 R72, R12, R74, R72 ;  /* 0x0000004a0c487225 */ /* 0x000fe200078e0048 */
[----:B------:R-:W-:Y:S02]  /*581c0*/  ISETP.GT.U32.AND P2, PT, R82, R11, PT ;  /* 0x0000000b5200720c */ /* 0x000fe40003f44070 */
[----:B------:R-:W-:Y:S01]  /*581d0*/  SEL R83, R155, R150, P3 ;  /* 0x000000969b537207 */ /* 0x000fe20001800000 */
[----:B------:R-:W-:Y:S01]  /*581e0*/  IMAD.X R12, RZ, RZ, R77, P6 ;  /* 0x000000ffff0c7224 */ /* 0x000fe200030e064d */
[----:B------:R-:W-:Y:S01]  /*581f0*/  ISETP.GE.U32.AND P6, PT, R72, RZ, PT ;  /* 0x000000ff4800720c */ /* 0x000fe20003fc6070 */
[----:B------:R-:W-:Y:S01]  /*58200*/  IMAD.IADD R179, R179, 0x1, R73 ;  /* 0x00000001b3b37824 */ /* 0x000fe200078e0249 */
[----:B------:R-:W-:Y:S02]  /*58210*/  IADD3 R19, P3, PT, R11, R72, RZ ;  /* 0x000000480b137210 */ /* 0x000fe40007f7e0ff */
[----:B------:R-:W-:-:S02]  /*58220*/  ISETP.GT.U32.AND.EX P2, PT, R77, R12, PT, P2 ;  /* 0x0000000c4d00720c */ /* 0x000fc40003f44120 */
[----:B------:R-:W-:Y:S01]  /*58230*/  ISETP.GE.U32.AND.EX P0, PT, R8, R9, PT, P0 ;  /* 0x000000090800720c */ /* 0x000fe20003f06100 */
[----:B------:R-:W-:Y:S01]  /*58240*/  IMAD.MOV.U32 R9, RZ, RZ, RZ ;  /* 0x000000ffff097224 */ /* 0x000fe200078e00ff */
[----:B------:R-:W-:Y:S01]  /*58250*/  ISETP.GE.U32.AND.EX P6, PT, R179, R10, PT, P6 ;  /* 0x0000000ab300720c */ /* 0x000fe20003fc6160 */
[----:B------:R-:W-:Y:S01]  /*58260*/  IMAD.X R73, R12, 0x1, R179, P3 ;  /* 0x000000010c497824 */ /* 0x000fe200018e06b3 */
[----:B------:R-:W-:Y:S01]  /*58270*/  SEL R10, R82, R11, P2 ;  /* 0x0000000b520a7207 */ /* 0x000fe20001000000 */
[----:B------:R-:W-:Y:S01]  /*58280*/  IMAD.WIDE.U32 R8, R13, R75, R8 ;  /* 0x0000004b0d087225 */ /* 0x000fe200078e0008 */
[----:B------:R-:W-:Y:S02]  /*58290*/  ISETP.GE.U32.AND.EX P5, PT, R153, R18, PT, P5 ;  /* 0x000000129900720c */ /* 0x000fe40003fa6150 */
        /* <DEDUP_REMOVED lines=8> */
[----:B------:R-:W-:Y:S02]  /*58320*/  SEL R77, RZ, 0x1, P1 ;  /* 0x00000001ff4d7807 */ /* 0x000fe40000800000 */
[----:B------:R-:W-:-:S02]  /*58330*/  ISETP.GT.U32.AND.EX P2, PT, R12, R73, PT, P2 ;  /* 0x000000490c00720c */ /* 0x000fc40003f44120 */
        /* <DEDUP_REMOVED lines=41> */
[----:B------:R-:W-:Y:S01]  /*585d0*/  IMAD.IADD R12, R176, 0x1, R11 ;  /* 0x00000001b00c7824 */ /* 0x000fe200078e020b */
        /* <DEDUP_REMOVED lines=39> */
[----:B0-----:R-:W-:Y:S05]  /*58850*/  @P0 BRA `(.L_x_314) ;  /* 0x0000000000580947 */ /* 0x001fea0003800000 */
        /* <DEDUP_REMOVED lines=22> */
.L_x_314:
[----:B------:R-:W-:Y:S05]  /*589c0*/  BSYNC.RELIABLE B11 ;  /* 0x00000000000b7941 */ /* 0x000fea0003800100 */
.L_x_313:
        /* <DEDUP_REMOVED lines=38> */
.L_x_315:
[----:B------:R-:W-:Y:S05]  /*58c30*/  BSYNC.RECONVERGENT B9 ;  /* 0x0000000000097941 */ /* 0x000fea0003800200 */
.L_x_312:
        /* <DEDUP_REMOVED lines=15> */
[----:B------:R-:W-:Y:S02]  /*58d30*/  SEL R72, RZ, 0x1, P0 ;  /* 0x00000001ff487807 */ /* 0x000fe40000000000 */
[----:B------:R-:W-:Y:S01]  /*58d40*/  IADD3 R73, P5, PT, R77, R8, RZ ;  /* 0x000000084d497210 */ /* 0x000fe20007fbe0ff */
[----:B------:R-:W-:Y:S01]  /*58d50*/  IMAD R11, R151, 0x3d1, RZ ;  /* 0x000003d1970b7824 */ /* 0x000fe200078e02ff */
[----:B------:R-:W-:Y:S01]  /*58d60*/  IADD3 R9, P1, PT, R9, R72, RZ ;  /* 0x0000004809097210 */ /* 0x000fe20007f3e0ff */
[----:B------:R-:W-:Y:S01]  /*58d70*/  IMAD.WIDE.U32 R16, R19, 0x3d1, R14 ;  /* 0x000003d113107825 */ /* 0x000fe200078e000e */
[----:B------:R-:W-:-:S03]  /*58d80*/  ISETP.GE.U32.AND P2, PT, R73, R77, PT ;  /* 0x0000004d4900720c */ /* 0x000fc60003f46070 */
        /* <DEDUP_REMOVED lines=15> */
[----:B------:R-:W-:-:S02]  /*58e80*/  ISETP.GT.U32.AND P1, PT, R81, R10, PT ;  /* 0x0000000a5100720c */ /* 0x000fc40003f24070 */
[----:B------:R-:W-:Y:S02]  /*58e90*/  SEL R17, RZ, 0x1, P0 ;  /* 0x00000001ff117807 */ /* 0x000fe40000000000 */
[----:B------:R-:W-:Y:S02]  /*58ea0*/  SEL R16, RZ, 0x1, P2 ;  /* 0x00000001ff107807 */ /* 0x000fe40001000000 */
[----:B------:R-:W-:Y:S02]  /*58eb0*/  SEL R15, RZ, 0x1, P5 ;  /* 0x00000001ff0f7807 */ /* 0x000fe40002800000 */
[----:B------:R-:W-:Y:S02]  /*58ec0*/  ISETP.GT.U32.AND.EX P1, PT, R83, R14, PT, P1 ;  /* 0x0000000e5300720c */ /* 0x000fe40003f24110 */
[----:B------:R-:W-:Y:S01]  /*58ed0*/  IADD3 R17, P3, P5, R16, R18, R17 ;  /* 0x0000001210117210 */ /* 0x000fe20007d7e011 */
[----:B------:R-:W-:Y:S01]  /*58ee0*/  VIADD R18, R13, UR4 ;  /* 0x000000040d127c36 */ /* 0x000fe20008000000 */
[----:B------:R-:W-:-:S02]  /*58ef0*/  IADD3 R77, P6, PT, R10, R15, RZ ;  /* 0x0000000f0a4d7210 */ /* 0x000fc40007fde0ff */
[----:B------:R-:W-:Y:S01]  /*58f00*/  SEL R8, R81, R10, P1 ;  /* 0x0000000a51087207 */ /* 0x000fe20000800000 */
[----:B------:R-:W-:Y:S01]  /*58f10*/  VIADD R10, R9, UR4 ;  /* 0x00000004090a7c36 */ /* 0x000fe20008000000 */
[----:B------:R-:W-:Y:S01]  /*58f20*/  IADD3 R15, P2, PT, R17, R12, RZ ;  /* 0x0000000c110f7210 */ /* 0x000fe20007f5e0ff */
[----:B------:R-:W-:Y:S01]  /*58f30*/  IMAD.X R72, RZ, RZ, R14, P6 ;  /* 0x000000ffff487224 */ /* 0x000fe200030e060e */
[----:B------:R-:W-:Y:S02]  /*58f40*/  IADD3.X R19, PT, PT, RZ, RZ, RZ, P3, P5 ;  /* 0x000000ffff137210 */ /* 0x000fe40001fea4ff */
[----:B------:R-:W-:Y:S02]  /*58f50*/  ISETP.GT.U32.AND P0, PT, R8, R77, PT ;  /* 0x0000004d0800720c */ /* 0x000fe40003f04070 */
[----:B------:R-:W-:Y:S01]  /*58f60*/  IADD3 R13, P3, PT, R76, R15, RZ ;  /* 0x0000000f4c0d7210 */ /* 0x000fe20007f7e0ff */
[----:B------:R-:W-:Y:S01]  /*58f70*/  IMAD.X R16, R19, 0x1, R18, P2 ;  /* 0x0000000113107824 */ /* 0x000fe200010e0612 */
[----:B------:R-:W-:-:S02]  /*58f80*/  SEL R8, R83, R14, P1 ;  /* 0x0000000e53087207 */ /* 0x000fc40000800000 */
[----:B------:R-:W-:Y:S01]  /*58f90*/  ISETP.GT.U32.AND P2, PT, R76, R13, PT ;  /* 0x0000000d4c00720c */ /* 0x000fe20003f44070 */
[----:B------:R-:W-:Y:S01]  /*58fa0*/  IMAD.X R14, R147, 0x1, R16, P3 ;  /* 0x00000001930e7824 */ /* 0x000fe200018e0610 */
[----:B------:R-:W-:Y:S01]  /*58fb0*/  ISETP.GT.U32.AND.EX P0, PT, R8, R72, PT, P0 ;  /* 0x000000480800720c */ /* 0x000fe20003f04100 */
[----:B------:R-:W-:Y:S01]  /*58fc0*/  IMAD.WIDE.U32 R8, R146, 0x3d1, RZ ;  /* 0x000003d192087825 */ /* 0x000fe200078e00ff */
[----:B------:R-:W-:Y:S02]  /*58fd0*/  ISETP.GE.U32.AND P1, PT, R12, RZ, PT ;  /* 0x000000ff0c00720c */ /* 0x000fe40003f26070 */
[----:B------:R-:W-:Y:S01]  /*58fe0*/  SEL R12, RZ, 0x1, !P0 ;  /* 0x00000001ff0c7807 */ /* 0x000fe20004000000 */
[----:B------:R-:W-:Y:S01]  /*58ff0*/  VIADD R9, R9, UR4 ;  /* 0x0000000409097c36 */ /* 0x000fe20008000000 */
[----:B------:R-:W-:Y:S02]  /*59000*/  ISETP.GT.U32.AND.EX P0, PT, R147, R14, PT, P2 ;  /* 0x0000000e9300720c */ /* 0x000fe40003f04120 */
[----:B------:R-:W-:Y:S01]  /*59010*/  ISETP.GE.U32.AND P3, PT, R15, R17, PT ;  /* 0x000000110f00720c */ /* 0x000fe20003f66070 */
[----:B------:R-:W-:Y:S01]  /*59020*/  IMAD.WIDE.U32 R8, RZ, R153, R8 ;  /* 0x00000099ff087225 */ /* 0x000fe200078e0008 */
[----:B------:R-:W-:-:S02]  /*59030*/  IADD3 R79, P5, PT, R13, R12, RZ ;  /* 0x0000000c0d4f7210 */ /* 0x000fc40007fbe0ff */
[----:B------:R-:W-:Y:S01]  /*59040*/  SEL R12, R76, R13, P0 ;  /* 0x0000000d4c0c7207 */ /* 0x000fe20000000000 */
[----:B------:R-:W-:Y:S01]  /*59050*/  IMAD R9, R153, 0x3d1, R9 ;  /* 0x000003d199097824 */ /* 0x000fe200078e0209 */
[----:B------:R-:W-:Y:S01]  /*59060*/  ISETP.GE.U32.AND.EX P2, PT, R18, R11, PT, P1 ;  /* 0x0000000b1200720c */ /* 0x000fe20003f46110 */
[----:B------:R-:W-:Y:S01]  /*59070*/  IMAD.X R15, RZ, RZ, R14, P5 ;  /* 0x000000ffff0f7224 */ /* 0x000fe200028e060e */
[----:B------:R-:W-:Y:S02]  /*59080*/  ISETP.GE.U32.AND.EX P3, PT, R16, R19, PT, P3 ;  /* 0x000000131000720c */ /* 0x000fe40003f66130 */
[----:B------:R-:W-:Y:S02]  /*59090*/  ISETP.GT.U32.AND P1, PT, R12, R79, PT ;  /* 0x0000004f0c00720c */ /* 0x000fe40003f24070 */
        /* <DEDUP_REMOVED lines=40> */
.L_x_318:
[----:B------:R-:W-:Y:S05]  /*59320*/  BSYNC.RELIABLE B11 ;  /* 0x00000000000b7941 */ /* 0x000fea0003800100 */
.L_x_317:
        /* <DEDUP_REMOVED lines=38> */
.L_x_319:
[----:B------:R-:W-:Y:S05]  /*59590*/  BSYNC.RECONVERGENT B9 ;  /* 0x0000000000097941 */ /* 0x000fea0003800200 */
.L_x_316:
[----:B------:R-:W-:Y:S01]  /*595a0*/  SHF.L.W.U32.HI R19, R11, 0x1, R12 ;  /* 0x000000010b137819 */ /* 0x000fe20000010e0c */
[----:B------:R-:W-:Y:S01]  /*595b0*/  IMAD.SHL.U32 R8, R14, 0x2, RZ ;  /* 0x000000020e087824 */ /* 0x000fe200078e00ff */
[----:B------:R-:W-:Y:S01]  /*595c0*/  SHF.L.W.U32.HI R18, R12, 0x1, R13 ;  /* 0x000000010c127819 */ /* 0x000fe20000010e0d */
[----:B------:R-:W-:Y:S01]  /*595d0*/  BSSY.RELIABLE B9, `(.L_x_320) ;  /* 0x0000026000097945 */ /* 0x000fe20003800100 */
[----:B------:R-:W-:Y:S02]  /*595e0*/  ISETP.GE.U32.AND P0, PT, R19, R12, PT ;  /* 0x0000000c1300720c */ /* 0x000fe40003f06070 */
[----:B------:R-:W-:Y:S02]  /*595f0*/  SHF.L.U64.HI R72, R14, 0x1, R15 ;  /* 0x000000010e487819 */ /* 0x000fe4000001020f */
[----:B------:R-:W-:Y:S02]  /*59600*/  ISETP.GE.U32.AND.EX P0, PT, R18, R13, PT, P0 ;  /* 0x0000000d1200720c */ /* 0x000fe40003f06100 */
[----:B------:R-:W-:-:S02]  /*59610*/  SHF.L.U64.HI R16, R17, 0x1, R16 ;  /* 0x0000000111107819 */ /* 0x000fc40000010210 */
[----:B------:R-:W-:-:S04]  /*59620*/  SEL R9, RZ, 0x1, P0 ;  /* 0x00000001ff097807 */ /* 0x000fc80000000000 */
[----:B------:R-:W-:Y:S01]  /*59630*/  LOP3.LUT R73, R8, R9, RZ, 0xfc, !PT ;  /* 0x0000000908497212 */ /* 0x000fe200078efcff */
[----:B------:R-:W-:-:S03]  /*59640*/  IMAD.SHL.U32 R8, R17, 0x2, RZ ;  /* 0x0000000211087824 */ /* 0x000fc600078e00ff */
[----:B------:R-:W-:Y:S01]  /*59650*/  ISETP.GE.U32.AND P0, PT, R73, R14, PT ;  /* 0x0000000e4900720c */ /* 0x000fe20003f06070 */
[----:B------:R-:W-:-:S03]  /*59660*/  IMAD.SHL.U32 R14, R10, 0x2, RZ ;  /* 0x000000020a0e7824 */ /* 0x000fc600078e00ff */
        /* <DEDUP_REMOVED lines=28> */
.L_x_321:
[----:B------:R-:W-:Y:S05]  /*59830*/  BSYNC.RELIABLE B9 ;  /* 0x0000000000097941 */ /* 0x000fea0003800100 */
.L_x_320:
        /* <DEDUP_REMOVED lines=27> */
[----:B------:R-:W-:-:S03]  /*599f0*/  @!P3 SEL R8, R9, R8, P0 ;  /* 0x000000080908b207 */ /* 0x000fc60000000000 */
[----:B------:R-:W-:Y:S01]  /*59a00*/  IMAD.X R9, R15, 0x1, ~R136, P1 ;  /* 0x000000010f097824 */ /* 0x000fe200008e0e88 */
[----:B------:R-:W-:Y:S02]  /*59a10*/  LOP3.LUT R8, R8, 0x1, RZ, 0xc0, !PT ;  /* 0x0000000108087812 */ /* 0x000fe400078ec0ff */
[----:B------:R-:W-:Y:S02]  /*59a20*/  IADD3 R12, P1, PT, -R12, R73, RZ ;  /* 0x000000490c0c7210 */ /* 0x000fe40007f3e1ff */
[----:B------:R-:W-:-:S03]  /*59a30*/  ISETP.NE.U32.AND P0, PT, R8, 0x1, PT ;  /* 0x000000010800780c */ /* 0x000fc60003f05070 */
[----:B------:R-:W-:Y:S01]  /*59a40*/  IMAD.X R13, R72, 0x1, ~R13, P1 ;  /* 0x00000001480d7824 */ /* 0x000fe200008e0e0d */
[----:B------:R-:W-:Y:S02]  /*59a50*/  SEL R8, RZ, 0xffffffff, P0 ;  /* 0xffffffffff087807 */ /* 0x000fe40000000000 */
[----:B------:R-:W-:Y:S02]  /*59a60*/  IADD3 R10, P0, PT, R19, -R10, RZ ;  /* 0x8000000a130a7210 */ /* 0x000fe40007f1e0ff */
[----:B------:R-:W-:-:S03]  /*59a70*/  IADD3 R126, P2, P3, R8, -R126, R75 ;  /* 0x8000007e087e7210 */ /* 0x000fc60007b5e04b */
[----:B------:R-:W-:Y:S01]  /*59a80*/  IMAD.X R11, R18, 0x1, ~R11, P0 ;  /* 0x00000001120b7824 */ /* 0x000fe200000e0e0b */
[----:B------:R-:W-:Y:S01]  /*59a90*/  IADD3.X R127, PT, PT, R8, ~R127, R16, P2, P3 ;  /* 0x8000007f087f7210 */ /* 0x000fe200017e6410 */
        /* <DEDUP_REMOVED lines=8> */
.L_x_322:
        /* <DEDUP_REMOVED lines=9> */
[----:B------:R3:W-:Y:S01]  /*59bb0*/  STL.128 [R143+0x50], R12 ;  /* 0x0000500c8f007387 */ /* 0x0007e20000100c00 */
[----:B------:R-:W-:Y:S05]  /*59bc0*/  BRA `(.L_x_156) ;  /* 0x000001a800987947 */ /* 0x000fea0003800000 */
.L_x_223:
[----:B------:R0:W-:Y:S04]  /*59bd0*/  STL.128 [R143+0x10], RZ ;  /* 0x000010ff8f007387 */ /* 0x0001e80000100c00 */
[----:B------:R0:W-:Y:S04]  /*59be0*/  STL.128 [R143], RZ ;  /* 0x000000ff8f007387 */ /* 0x0001e80000100c00 */
[----:B------:R0:W-:Y:S04]  /*59bf0*/  STL.128 [R143+0x30], RZ ;  /* 0x000030ff8f007387 */ /* 0x0001e80000100c00 */
[----:B------:R0:W-:Y:S04]  /*59c00*/  STL.128 [R143+0x20], RZ ;  /* 0x000020ff8f007387 */ /* 0x0001e80000100c00 */
[----:B------:R0:W-:Y:S04]  /*59c10*/  STL.128 [R143+0x50], RZ ;  /* 0x000050ff8f007387 */ /* 0x0001e80000100c00 */
[----:B------:R0:W-:Y:S01]  /*59c20*/  STL.128 [R143+0x40], RZ ;  /* 0x000040ff8f007387 */ /* 0x0001e20000100c00 */
[----:B------:R-:W-:Y:S05]  /*59c30*/  BRA `(.L_x_156) ;  /* 0x000001a8007c7947 */ /* 0x000fea0003800000 */
.L_x_222:
[----:B------:R-:W-:Y:S01]  /*59c40*/  ISETP.GE.U32.AND P1, PT, R198, R191, PT ;  /* 0x000000bfc600720c */ /* 0x000fe20003f26070 */
[----:B------:R-:W-:Y:S01]  /*59c50*/  BSSY.RECONVERGENT B9, `(.L_x_323) ;  /* 0x0000078000097945 */ /* 0x000fe20003800200 */
[----:B------:R-:W-:Y:S02]  /*59c60*/  ISETP.GE.U32.AND P0, PT, R155, R159, PT ;  /* 0x0000009f9b00720c */ /* 0x000fe40003f06070 */
[----:B------:R-:W-:Y:S02]  /*59c70*/  ISETP.GE.U32.AND.EX P1, PT, R196, R183, PT, P1 ;  /* 0x000000b7c400720c */ /* 0x000fe40003f26110 */
[----:B------:R-:W-:Y:S02]  /*59c80*/  ISETP.GE.U32.AND.EX P0, PT, R153, R158, PT, P0 ;  /* 0x0000009e9900720c */ /* 0x000fe40003f06100 */
[----:B------:R-:W-:-:S04]  /*59c90*/  SEL R16, RZ, 0x1, P1 ;  /* 0x00000001ff107807 */ /* 0x000fc80000800000 */
[----:B------:R-:W-:Y:S02]  /*59ca0*/  IADD3 R75, P3, PT, R187, R16, RZ ;  /* 0x00000010bb4b7210 */ /* 0x000fe40007f7e0ff */
[----:B------:R-:W-:Y:S02]  /*59cb0*/  SEL R16, RZ, 0x1, P0 ;  /* 0x00000001ff107807 */ /* 0x000fe40000000000 */
[----:B------:R-:W-:Y:S01]  /*59cc0*/  ISETP.GE.U32.AND P2, PT, R194, R75, PT ;  /* 0x0000004bc200720c */ /* 0x000fe20003f46070 */
[----:B------:R-:W-:Y:S01]  /*59cd0*/  IMAD.X R181, RZ, RZ, R185, P3 ;  /* 0x000000ffffb57224 */ /* 0x000fe200018e06b9 */
[----:B------:R-:W-:Y:S02]  /*59ce0*/  ISETP.NE.U32.AND P3, PT, R75, RZ, PT ;  /* 0x000000ff4b00720c */ /* 0x000fe40003f65070 */
[----:B------:R-:W-:Y:S02]  /*59cf0*/  IADD3 R73, P5, PT, R161, R16, RZ ;  /* 0x00000010a1497210 */ /* 0x000fe40007fbe0ff */
[----:B------:R-:W-:-:S02]  /*59d00*/  ISETP.GE.U32.AND.EX P2, PT, R192, R181, PT, P2 ;  /* 0x000000b5c000720c */ /* 0x000fc40003f46120 */
[----:B------:R-:W-:Y:S01]  /*59d10*/  ISETP.NE.AND.EX P3, PT, R181, RZ, PT, P3 ;  /* 0x000000ffb500720c */ /* 0x000fe20003f65330 */
[----:B------:R-:W-:Y:S01]  /*59d20*/  IMAD.X R199, RZ, RZ, R160, P5 ;  /* 0x000000ffffc77224 */ /* 0x000fe200028e06a0 */
[----:B------:R-:W-:Y:S02]  /*59d30*/  ISETP.GE.U32.AND P6, PT, R194, R75, PT ;  /* 0x0000004bc200720c */ /* 0x000fe40003fc6070 */
[----:B------:R-:W-:Y:S02]  /*59d40*/  SEL R16, RZ, 0xffffffff, P2 ;  /* 0xffffffffff107807 */ /* 0x000fe40001000000 */
[----:B------:R-:W-:Y:S02]  /*59d50*/  SEL R17, RZ, 0xffffffff, P3 ;  /* 0xffffffffff117807 */ /* 0x000fe40001800000 */
[----:B------:R-:W-:Y:S02]  /*59d60*/  ISETP.GE.U32.AND P2, PT, R150, R73, PT ;  /* 0x000000499600720c */ /* 0x000fe40003f46070 */
[----:B------:R-:W-:-:S02]  /*59d70*/  ISETP.NE.U32.AND P3, PT, R73, RZ, PT ;  /* 0x000000ff4900720c */ /* 0x000fc40003f65070 */
[----:B------:R-:W-:Y:S02]  /*59d80*/  ISETP.GE.U32.AND.EX P6, PT, R192, R181, PT, P6 ;  /* 0x000000b5c000720c */ /* 0x000fe40003fc6160 */
[----:B------:R-:W-:Y:S02]  /*59d90*/  ISETP.GE.U32.AND P5, PT, R150, R73, PT ;  /* 0x000000499600720c */ /* 0x000fe40003fa6070 */
[CC--:B------:R-:W-:Y:S02]  /*59da0*/  ISETP.GE.U32.AND.EX P2, PT, R148.reuse, R199.reuse, PT, P2 ;  /* 0x000000c79400720c */ /* 0x0c0fe40003f46120 */
[----:B------:R-:W-:Y:S02]  /*59db0*/  ISETP.NE.AND.EX P3, PT, R199, RZ, PT, P3 ;  /* 0x000000ffc700720c */ /* 0x000fe40003f65330 */
[----:B------:R-:W-:Y:S02]  /*59dc0*/  @!P1 SEL R16, R17, R16, P6 ;  /* 0x0000001011109207 */ /* 0x000fe40003000000 */
[----:B------:R-:W-:-:S02]  /*59dd0*/  ISETP.GE.U32.AND.EX P5, PT, R148, R199, PT, P5 ;  /* 0x000000c79400720c */ /* 0x000fc40003fa6150 */
[----:B------:R-:W-:Y:S02]  /*59de0*/  SEL R18, RZ, 0xffffffff, P2 ;  /* 0xffffffffff127807 */ /* 0x000fe40001000000 */
[----:B------:R-:W-:Y:S02]  /*59df0*/  SEL R19, RZ, 0xffffffff, P3 ;  /* 0xffffffffff137807 */ /* 0x000fe40001800000 */
[----:B------:R-:W-:Y:S02]  /*59e00*/  LOP3.LUT R17, R16, 0x1, RZ, 0xc0, !PT ;  /* 0x0000000110117812 */ /* 0x000fe400078ec0ff */
[----:B------:R-:W-:Y:S02]  /*59e10*/  @!P0 SEL R18, R19, R18, P5 ;  /* 0x0000001213128207 */ /* 0x000fe40002800000 */
[----:B------:R-:W-:Y:S02]  /*59e20*/  IADD3 R178, P0, PT, R17, R184, RZ ;  /* 0x000000b811b27210 */ /* 0x000fe40007f1e0ff */
[----:B------:R-:W-:-:S02]  /*59e30*/  LOP3.LUT R18, R18, 0x1, RZ, 0xc0, !PT ;  /* 0x0000000112127812 */ /* 0x000fc400078ec0ff */
[----:B------:R-:W-:Y:S01]  /*59e40*/  ISETP.GE.U32.AND P2, PT, R197, R178, PT ;  /* 0x000000b2c500720c */ /* 0x000fe20003f46070 */
[----:B------:R-:W-:Y:S01]  /*59e50*/  IMAD.X R74, RZ, RZ, R182, P0 ;  /* 0x000000ffff4a7224 */ /* 0x000fe200000e06b6 */
[----:B------:R-:W-:Y:S02]  /*59e60*/  ISETP.NE.U32.AND P0, PT, R178, RZ, PT ;  /* 0x000000ffb200720c */ /* 0x000fe40003f05070 */
[----:B------:R-:W-:Y:S02]  /*59e70*/  IADD3 R72, P5, PT, R18, R163, RZ ;  /* 0x000000a312487210 */ /* 0x000fe40007fbe0ff */
[----:B------:R-:W-:Y:S02]  /*59e80*/  ISETP.NE.U32.AND P3, PT, R17, 0x1, PT ;  /* 0x000000011100780c */ /* 0x000fe40003f65070 */
[----:B------:R-:W-:Y:S01]  /*59e90*/  ISETP.NE.AND.EX P0, PT, R74, RZ, PT, P0 ;  /* 0x000000ff4a00720c */ /* 0x000fe20003f05300 */
[----:B------:R-:W-:Y:S01]  /*59ea0*/  IMAD.X R190, RZ, RZ, R162, P5 ;  /* 0x000000ffffbe7224 */ /* 0x000fe200028e06a2 */
[----:B------:R-:W-:-:S02]  /*59eb0*/  ISETP.GE.U32.AND.EX P2, PT, R195, R74, PT, P2 ;  /* 0x0000004ac300720c */ /* 0x000fc40003f46120 */
[----:B------:R-:W-:Y:S02]  /*59ec0*/  ISETP.GE.U32.AND P1, PT, R147, R72, PT ;  /* 0x000000489300720c */ /* 0x000fe40003f26070 */
[----:B------:R-:W-:Y:S02]  /*59ed0*/  SEL R17, RZ, 0xffffffff, P0 ;  /* 0xffffffffff117807 */ /* 0x000fe40000000000 */
[----:B------:R-:W-:Y:S02]  /*59ee0*/  SEL R16, RZ, 0xffffffff, P2 ;  /* 0xffffffffff107807 */ /* 0x000fe40001000000 */
[----:B------:R-:W-:Y:S02]  /*59ef0*/  ISETP.GE.U32.AND P0, PT, R197, R178, PT ;  /* 0x000000b2c500720c */ /* 0x000fe40003f06070 */
[----:B------:R-:W-:Y:S02]  /*59f00*/  ISETP.NE.U32.AND P2, PT, R72, RZ, PT ;  /* 0x000000ff4800720c */ /* 0x000fe40003f45070 */
[----:B------:R-:W-:-:S02]  /*59f10*/  ISETP.NE.U32.AND P5, PT, R18, 0x1, PT ;  /* 0x000000011200780c */ /* 0x000fc40003fa5070 */
[----:B------:R-:W-:Y:S02]  /*59f20*/  ISETP.GE.U32.AND.EX P1, PT, R149, R190, PT, P1 ;  /* 0x000000be9500720c */ /* 0x000fe40003f26110 */
[----:B------:R-:W-:Y:S02]  /*59f30*/  ISETP.GE.U32.AND.EX P0, PT, R195, R74, PT, P0 ;  /* 0x0000004ac300720c */ /* 0x000fe40003f06100 */
[----:B------:R-:W-:Y:S02]  /*59f40*/  ISETP.NE.AND.EX P2, PT, R190, RZ, PT, P2 ;  /* 0x000000ffbe00720c */ /* 0x000fe40003f45320 */
[----:B------:R-:W-:Y:S02]  /*59f50*/  SEL R18, RZ, 0xffffffff, P1 ;  /* 0xffffffffff127807 */ /* 0x000fe40000800000 */
[----:B------:R-:W-:Y:S02]  /*59f60*/  ISETP.GE.U32.AND P1, PT, R147, R72, PT ;  /* 0x000000489300720c */ /* 0x000fe40003f26070 */
[----:B------:R-:W-:-:S02]  /*59f70*/  @!P3 SEL R16, R17, R16, P0 ;  /* 0x000000101110b207 */ /* 0x000fc40000000000 */
[----:B------:R-:W-:Y:S02]  /*59f80*/  IADD3 R180, P6, PT, R194, -R75, RZ ;  /* 0x8000004bc2b47210 */ /* 0x000fe40007fde0ff */
[----:B------:R-:W-:Y:S02]  /*59f90*/  SEL R19, RZ, 0xffffffff, P2 ;  /* 0xffffffffff137807 */ /* 0x000fe40001000000 */
[----:B------:R-:W-:Y:S01]  /*59fa0*/  IADD3 R194, P2, PT, R150, -R73, RZ ;  /* 0x8000004996c27210 */ /* 0x000fe20007f5e0ff */
[----:B------:R-:W-:Y:S01]  /*59fb0*/  IMAD.X R181, R192, 0x1, ~R181, P6 ;  /* 0x00000001c0b57824 */ /* 0x000fe200030e0eb5 */
[----:B------:R-:W-:Y:S02]  /*59fc0*/  ISETP.GE.U32.AND.EX P1, PT, R149, R190, PT, P1 ;  /* 0x000000be9500720c */ /* 0x000fe40003f26110 */
[----:B------:R-:W-:Y:S01]  /*59fd0*/  LOP3.LUT R16, R16, 0x1, RZ, 0xc0, !PT ;  /* 0x0000000110107812 */ /* 0x000fe200078ec0ff */
[----:B------:R-:W-:Y:S01]  /*59fe0*/  IMAD.X R199, R148, 0x1, ~R199, P2 ;  /* 0x0000000194c77824 */ /* 0x000fe200010e0ec7 */
[----:B------:R-:W-:-:S02]  /*59ff0*/  @!P5 SEL R18, R19, R18, P1 ;  /* 0x000000121312d207 */ /* 0x000fc40000800000 */
[----:B------:R-:W-:Y:S02]  /*5a000*/  IADD3 R192, P1, PT, R147, -R72, RZ ;  /* 0x8000004893c07210 */ /* 0x000fe40007f3e0ff */
[----:B------:R-:W-:Y:S02]  /*5a010*/  IADD3 R176, P2, PT, R16, R189, RZ ;  /* 0x000000bd10b07210 */ /* 0x000fe40007f5e0ff */
[----:B------:R-:W-:Y:S01]  /*5a020*/  IADD3 R178, P0, PT, R197, -R178, RZ ;  /* 0x800000b2c5b27210 */ /* 0x000fe20007f1e0ff */
[----:B------:R-:W-:Y:S01]  /*5a030*/  IMAD.X R190, R149, 0x1, ~R190, P1 ;  /* 0x0000000195be7824 */ /* 0x000fe200008e0ebe */
[----:B------:R-:W-:Y:S01]  /*5a040*/  LOP3.LUT R18, R18, 0x1, RZ, 0xc0, !PT ;  /* 0x0000000112127812 */ /* 0x000fe200078ec0ff */
[----:B------:R-:W-:Y:S01]  /*5a050*/  IMAD.X R19, RZ, RZ, R186, P2 ;  /* 0x000000ffff137224 */ /* 0x000fe200010e06ba */
[----:B------:R-:W-:Y:S01]  /*5a060*/  ISETP.NE.U32.AND P1, PT, R176, RZ, PT ;  /* 0x000000ffb000720c */ /* 0x000fe20003f25070 */
[----:B------:R-:W-:Y:S01]  /*5a070*/  IMAD.X R179, R195, 0x1, ~R74, P0 ;  /* 0x00000001c3b37824 */ /* 0x000fe200000e0e4a */
[----:B------:R-:W-:-:S02]  /*5a080*/  IADD3 R17, P5, PT, R18, R165, RZ ;  /* 0x000000a512117210 */ /* 0x000fc40007fbe0ff */
[-C--:B------:R-:W-:Y:S02]  /*5a090*/  ISETP.GE.U32.AND P0, PT, R193, R176.reuse, PT ;  /* 0x000000b0c100720c */ /* 0x080fe40003f06070 */
[----:B------:R-:W-:Y:S01]  /*5a0a0*/  ISETP.NE.AND.EX P1, PT, R19, RZ, PT, P1 ;  /* 0x000000ff1300720c */ /* 0x000fe20003f25310 */
[----:B------:R-:W-:Y:S01]  /*5a0b0*/  IMAD.X R188, RZ, RZ, R164, P5 ;  /* 0x000000ffffbc7224 */ /* 0x000fe200028e06a4 */
[----:B------:R-:W-:Y:S02]  /*5a0c0*/  IADD3 R176, P3, PT, R193, -R176, RZ ;  /* 0x800000b0c1b07210 */ /* 0x000fe40007f7e0ff */
[----:B------:R-:W-:Y:S02]  /*5a0d0*/  ISETP.GE.U32.AND.EX P0, PT, R200, R19, PT, P0 ;  /* 0x00000013c800720c */ /* 0x000fe40003f06100 */
[----:B------:R-:W-:Y:S01]  /*5a0e0*/  ISETP.NE.U32.OR P5, PT, R16, 0x1, P1 ;  /* 0x000000011000780c */ /* 0x000fe20000fa5470 */
[----:B------:R-:W-:Y:S01]  /*5a0f0*/  IMAD.X R174, R200, 0x1, ~R19, P3 ;  /* 0x00000001c8ae7824 */ /* 0x000fe200018e0e13 */
[----:B------:R-:W-:-:S02]  /*5a100*/  ISETP.NE.U32.AND P2, PT, R17, RZ, PT ;  /* 0x000000ff1100720c */ /* 0x000fc40003f45070 */
[----:B------:R-:W-:Y:S02]  /*5a110*/  IADD3 R197, P3, PT, -R159, R155, RZ ;  /* 0x0000009b9fc57210 */ /* 0x000fe40007f7e1ff */
[----:B------:R-:W-:Y:S02]  /*5a120*/  ISETP.NE.AND.EX P6, PT, R188, RZ, PT, P2 ;  /* 0x000000ffbc00720c */ /* 0x000fe40003fc5320 */
[-C--:B------:R-:W-:Y:S01]  /*5a130*/  ISETP.GE.U32.AND P2, PT, R167, R17.reuse, PT ;  /* 0x00000011a700720c */ /* 0x080fe20003f46070 */
[----:B------:R-:W-:Y:S01]  /*5a140*/  IMAD.X R195, R153, 0x1, ~R158, P3 ;  /* 0x0000000199c37824 */ /* 0x000fe200018e0e9e */
[----:B------:R-:W-:Y:S02]  /*5a150*/  ISETP.NE.U32.OR P1, PT, R18, 0x1, P6 ;  /* 0x000000011200780c */ /* 0x000fe40003725470 */
[----:B------:R-:W-:Y:S02]  /*5a160*/  IADD3 R193, P6, PT, R167, -R17, RZ ;  /* 0x80000011a7c17210 */ /* 0x000fe40007fde0ff */
[----:B------:R-:W-:-:S02]  /*5a170*/  IADD3 R177, P3, PT, -R191, R198, RZ ;  /* 0x000000c6bfb17210 */ /* 0x000fc40007f7e1ff */
[C---:B------:R-:W-:Y:S01]  /*5a180*/  ISETP.GE.U32.AND.EX P2, PT, R152.reuse, R188, PT, P2 ;  /* 0x000000bc9800720c */ /* 0x040fe20003f46120 */
[----:B------:R-:W-:Y:S02]  /*5a190*/  IMAD.X R188, R152, 0x1, ~R188, P6 ;  /* 0x0000000198bc7824 */ /* 0x000fe400030e0ebc */
[----:B------:R-:W-:Y:S01]  /*5a1a0*/  IMAD.X R175, R196, 0x1, ~R183, P3 ;  /* 0x00000001c4af7824 */ /* 0x000fe200018e0eb7 */
[----:B------:R-:W-:Y:S09]  /*5a1b0*/  @P5 BRA P0, `(.L_x_324) ;  /* 0x0000000000845947 */ /* 0x000ff20000000000 */
        /* <DEDUP_REMOVED lines=11> */
[----:B------:R-:W-:Y:S02]  /*5a270*/  IADD3 R19, P5, PT, R41, R178, RZ ;  /* 0x000000b229137210 */ /* 0x000fe40007fbe0ff */
[----:B------:R-:W-:Y:S01]  /*5a280*/  SEL R181, R181, R72, P3 ;  /* 0x00000048b5b57207 */ /* 0x000fe20001800000 */
[----:B------:R-:W-:Y:S01]  /*5a290*/  IMAD.X R72, RZ, RZ, R72, P6 ;  /* 0x000000ffff487224 */ /* 0x000fe200030e0648 */
[----:B------:R-:W-:Y:S01]  /*5a2a0*/  ISETP.GT.U32.AND P0, PT, R180, R73, PT ;  /* 0x00000049b400720c */ /* 0x000fe20003f04070 */
[----:B------:R-:W-:Y:S01]  /*5a2b0*/  IMAD.X R16, R40, 0x1, R179, P5 ;  /* 0x0000000128107824 */ /* 0x000fe200028e06b3 */
[----:B------:R-:W-:Y:S01]  /*5a2c0*/  ISETP.GT.U32.AND P3, PT, R178, R19, PT ;  /* 0x00000013b200720c */ /* 0x000fe20003f64070 */
[----:B------:R-:W-:Y:S01]  /*5a2d0*/  IMAD.MOV.U32 R180, RZ, RZ, R73 ;  /* 0x000000ffffb47224 */ /* 0x000fe200078e0049 */
[----:B------:R-:W-:Y:S01]  /*5a2e0*/  ISETP.GT.U32.AND.EX P0, PT, R181, R72, PT, P0 ;  /* 0x00000048b500720c */ /* 0x000fe20003f04100 */
[----:B------:R-:W-:Y:S01]  /*5a2f0*/  IMAD.MOV.U32 R181, RZ, RZ, R72 ;  /* 0x000000ffffb57224 */ /* 0x000fe200078e0048 */
[----:B------:R-:W-:-:S02]  /*5a300*/  ISETP.GT.U32.AND.EX P3, PT, R179, R16, PT, P3 ;  /* 0x00000010b300720c */ /* 0x000fc40003f64130 */
[----:B------:R-:W-:Y:S02]  /*5a310*/  SEL R18, RZ, 0x1, !P0 ;  /* 0x00000001ff127807 */ /* 0x000fe40004000000 */
[----:B------:R-:W-:Y:S02]  /*5a320*/  SEL R178, R178, R19, P3 ;  /* 0x00000013b2b27207 */ /* 0x000fe40001800000 */
[----:B------:R-:W-:Y:S02]  /*5a330*/  IADD3 R19, P5, PT, R19, R18, RZ ;  /* 0x0000001213137210 */ /* 0x000fe40007fbe0ff */
[----:B------:R-:W-:Y:S02]  /*5a340*/  SEL R179, R179, R16, P3 ;  /* 0x00000010b3b37207 */ /* 0x000fe40001800000 */
        /* <DEDUP_REMOVED lines=8> */
.L_x_324:
[----:B------:R-:W-:Y:S05]  /*5a3d0*/  BSYNC.RECONVERGENT B9 ;  /* 0x0000000000097941 */ /* 0x000fea0003800200 */
.L_x_323:
[----:B------:R-:W-:Y:S04]  /*5a3e0*/  BSSY.RECONVERGENT B9, `(.L_x_325) ;  /* 0x0000023000097945 */ /* 0x000fe80003800200 */
        /* <DEDUP_REMOVED lines=34> */
.L_x_326:
[----:B------:R-:W-:Y:S05]  /*5a610*/  BSYNC.RECONVERGENT B9 ;  /* 0x0000000000097941 */ /* 0x000fea0003800200 */
.L_x_325:
[----:B------:R-:W-:Y:S01]  /*5a620*/  IMAD.WIDE.U32 R74, R181, R177, RZ ;  /* 0x000000b1b54a7225 */ /* 0x000fe200078e00ff */
[----:B------:R-:W-:Y:S02]  /*5a630*/  CS2R R172, SRZ ;  /* 0x0000000000ac7805 */ /* 0x000fe4000001ff00 */
[----:B------:R-:W-:Y:S02]  /*5a640*/  CS2R R170, SRZ ;  /* 0x0000000000aa7805 */ /* 0x000fe4000001ff00 */
[----:B------:R-:W-:Y:S01]  /*5a650*/  CS2R R168, SRZ ;  /* 0x0000000000a87805 */ /* 0x000fe2000001ff00 */
[----:B------:R-:W-:Y:S01]  /*5a660*/  IMAD.WIDE.U32 R18, R180, R175, RZ ;  /* 0x000000afb4127225 */ /* 0x000fe200078e00ff */
[----:B------:R-:W-:Y:S04]  /*5a670*/  BSSY.RECONVERGENT B9, `(.L_x_327) ;  /* 0x0000210000097945 */ /* 0x000fe80003800200 */
[----:B------:R-:W-:Y:S01]  /*5a680*/  BSSY.RELIABLE B11, `(.L_x_328) ;  /* 0x00001e80000b7945 */ /* 0x000fe20003800100 */
[----:B------:R-:W-:Y:S01]  /*5a690*/  IMAD.WIDE.U32 R72, R175, R177, RZ ;  /* 0x000000b1af487225 */ /* 0x000fe200078e00ff */
[----:B------:R-:W-:-:S03]  /*5a6a0*/  IADD3 R17, P3, PT, R74, R18, RZ ;  /* 0x000000124a117210 */ /* 0x000fc60007f7e0ff */
[----:B------:R-:W-:Y:S01]  /*5a6b0*/  IMAD.IADD R78, R75, 0x1, R173 ;  /* 0x000000014b4e7824 */ /* 0x000fe200078e02ad */
[C---:B------:R-:W-:Y:S01]  /*5a6c0*/  ISETP.GE.U32.AND P1, PT, R17.reuse, R74, PT ;  /* 0x0000004a1100720c */ /* 0x040fe20003f26070 */
[----:B------:R-:W-:Y:S01]  /*5a6d0*/  IMAD.SHL.U32 R75, R72, 0x2, RZ ;  /* 0x00000002484b7824 */ /* 0x000fe200078e00ff */
[----:B------:R-:W-:Y:S01]  /*5a6e0*/  ISETP.GE.U32.AND P0, PT, R17, R18, PT ;  /* 0x000000121100720c */ /* 0x000fe20003f06070 */
[----:B------:R-:W-:Y:S02]  /*5a6f0*/  IMAD.MOV.U32 R74, RZ, RZ, RZ ;  /* 0x000000ffff4a7224 */ /* 0x000fe400078e00ff */
[----:B------:R-:W-:Y:S02]  /*5a700*/  IMAD.IADD R81, R73, 0x1, R171 ;  /* 0x0000000149517824 */ /* 0x000fe400078e02ab */
[----:B------:R-:W-:-:S03]  /*5a710*/  IMAD.WIDE.U32 R146, R177, R177, R74 ;  /* 0x000000b1b1927225 */ /* 0x000fc600078e004a */
[--C-:B------:R-:W-:Y:S01]  /*5a720*/  SHF.R.U64 R74, R72, 0x1f, R81.reuse ;  /* 0x0000001f484a7819 */ /* 0x100fe20000001251 */
[----:B------:R-:W-:Y:S01]  /*5a730*/  IMAD.IADD R149, R147, 0x1, R170 ;  /* 0x0000000193957824 */ /* 0x000fe200078e02aa */
[----:B------:R-:W-:Y:S01]  /*5a740*/  ISETP.GE.U32.AND P2, PT, R146, RZ, PT ;  /* 0x000000ff9200720c */ /* 0x000fe20003f46070 */
[----:B------:R-:W-:Y:S01]  /*5a750*/  IMAD.MOV.U32 R16, RZ, RZ, RZ ;  /* 0x000000ffff107224 */ /* 0x000fe200078e00ff */
[----:B------:R-:W-:Y:S01]  /*5a760*/  SHF.R.U32.HI R81, RZ, 0x1f, R81 ;  /* 0x0000001fff517819 */ /* 0x000fe20000011651 */
[----:B------:R-:W-:Y:S01]  /*5a770*/  IMAD.IADD R79, R19, 0x1, R172 ;  /* 0x00000001134f7824 */ /* 0x000fe200078e02ac */
[----:B------:R-:W-:Y:S01]  /*5a780*/  ISETP.GE.U32.AND.EX P2, PT, R149, R75, PT, P2 ;  /* 0x0000004b9500720c */ /* 0x000fe20003f46120 */
[----:B------:R-:W-:Y:S01]  /*5a790*/  IMAD.WIDE.U32 R76, R177, R180, R16 ;  /* 0x000000b4b14c7225 */ /* 0x000fe200078e0010 */
[----:B------:R-:W-:-:S03]  /*5a7a0*/  LOP3.LUT R81, R81, 0x1, RZ, 0xc0, !PT ;  /* 0x0000000151517812 */ /* 0x000fc600078ec0ff */
[----:B------:R-:W-:Y:S02]  /*5a7b0*/  IMAD.MOV.U32 R75, RZ, RZ, RZ ;  /* 0x000000ffff4b7224 */ /* 0x000fe400078e00ff */
        /* <DEDUP_REMOVED lines=10> */
[----:B------:R-:W-:Y:S01]  /*5a860*/  IMAD.IADD R82, R171, 0x1, R75 ;  /* 0x00000001ab527824 */ /* 0x000fe200078e024b */
[----:B------:R-:W-:Y:S01]  /*5a870*/  SEL R166, RZ, 0x1, P1 ;  /* 0x00000001ffa67807 */ /* 0x000fe20000800000 */
[----:B------:R-:W-:Y:S02]  /*5a880*/  IMAD.MOV.U32 R17, RZ, RZ, RZ ;  /* 0x000000ffff117224 */ /* 0x000fe400078e00ff */
[----:B------:R-:W-:Y:S01]  /*5a890*/  IMAD.IADD R83, R173, 0x1, R19 ;  /* 0x00000001ad537824 */ /* 0x000fe200078e0213 */
[----:B------:R-:W-:Y:S01]  /*5a8a0*/  SEL R19, RZ, 0x1, P2 ;  /* 0x00000001ff137807 */ /* 0x000fe20001000000 */
[----:B------:R-:W-:Y:S01]  /*5a8b0*/  IMAD.WIDE.U32 R74, R175, R181, R16 ;  /* 0x000000b5af4a7225 */ /* 0x000fe200078e0010 */
[----:B------:R-:W-:Y:S02]  /*5a8c0*/  IADD3 R17, P2, PT, R77, R76, RZ ;  /* 0x0000004c4d117210 */ /* 0x000fe40007f5e0ff */
[----:B------:R-:W-:Y:S01]  /*5a8d0*/  IADD3.X R82, PT, PT, RZ, R82, R81, P3, P5 ;  /* 0x00000052ff527210 */ /* 0x000fe20001fea451 */
[----:B------:R-:W-:Y:S01]  /*5a8e0*/  IMAD.WIDE.U32 R80, R179, R177, RZ ;  /* 0x000000b1b3507225 */ /* 0x000fe200078e00ff */
[----:B------:R-:W-:-:S02]  /*5a8f0*/  IADD3 R148, P6, PT, R17, R76, RZ ;  /* 0x0000004c11947210 */ /* 0x000fc40007fde0ff */
[----:B------:R-:W-:Y:S01]  /*5a900*/  IADD3 R72, P3, P5, R19, R74, RZ ;  /* 0x0000004a13487210 */ /* 0x000fe20007d7e0ff */
[----:B------:R-:W-:Y:S01]  /*5a910*/  IMAD.X R16, R147, 0x1, R82, P2 ;  /* 0x0000000193107824 */ /* 0x000fe200010e0652 */
[----:B------:R-:W-:Y:S01]  /*5a920*/  ISETP.GE.U32.AND P2, PT, R17, R77, PT ;  /* 0x0000004d1100720c */ /* 0x000fe20003f46070 */
[----:B------:R-:W-:Y:S01]  /*5a930*/  IMAD.WIDE.U32 R78, R178, R175, RZ ;  /* 0x000000afb24e7225 */ /* 0x000fe200078e00ff */
[----:B------:R-:W-:Y:S02]  /*5a940*/  ISETP.GE.U32.AND P1, PT, R148, R17, PT ;  /* 0x000000119400720c */ /* 0x000fe40003f26070 */
[C---:B------:R-:W-:Y:S01]  /*5a950*/  ISETP.GE.U32.AND.EX P2, PT, R16.reuse, R82, PT, P2 ;  /* 0x000000521000720c */ /* 0x040fe20003f46120 */
[----:B------:R-:W-:Y:S01]  /*5a960*/  IMAD.X R147, R16, 0x1, R147, P6 ;  /* 0x0000000110937824 */ /* 0x000fe200030e0693 */
[----:B------:R-:W-:Y:S01]  /*5a970*/  SEL R74, RZ, 0x1, P0 ;  /* 0x00000001ff4a7807 */ /* 0x000fe20000000000 */
[----:B------:R-:W-:Y:S01]  /*5a980*/  IMAD.IADD R75, R173, 0x1, R75 ;  /* 0x00000001ad4b7824 */ /* 0x000fe200078e024b */
[----:B------:R-:W-:Y:S01]  /*5a990*/  IADD3 R77, P0, PT, R80, R78, RZ ;  /* 0x0000004e504d7210 */ /* 0x000fe20007f1e0ff */
[----:B------:R-:W-:Y:S01]  /*5a9a0*/  IMAD.MOV.U32 R76, RZ, RZ, RZ ;  /* 0x000000ffff4c7224 */ /* 0x000fe200078e00ff */
[----:B------:R-:W-:Y:S01]  /*5a9b0*/  ISETP.GE.U32.AND.EX P1, PT, R147, R16, PT, P1 ;  /* 0x000000109300720c */ /* 0x000fe20003f26110 */
[----:B------:R-:W-:Y:S01]  /*5a9c0*/  IMAD.SHL.U32 R73, R18, 0x2, RZ ;  /* 0x0000000212497824 */ /* 0x000fe200078e00ff */
[----:B------:R-:W-:Y:S01]  /*5a9d0*/  SEL R167, RZ, 0x1, P2 ;  /* 0x00000001ffa77807 */ /* 0x000fe20001000000 */
[----:B------:R-:W-:Y:S01]  /*5a9e0*/  IMAD.WIDE.U32 R16, R177, R178, R76 ;  /* 0x000000b2b1107225 */ /* 0x000fe200078e004c */
[----:B------:R-:W-:-:S02]  /*5a9f0*/  SEL R19, RZ, 0x1, P1 ;  /* 0x00000001ff137807 */ /* 0x000fc40000800000 */
[-C--:B------:R-:W-:Y:S01]  /*5aa00*/  IADD3.X R166, PT, PT, RZ, R75.reuse, R166, P3, P5 ;  /* 0x0000004bffa67210 */ /* 0x080fe20001fea4a6 */
[----:B------:R-:W-:Y:S01]  /*5aa10*/  IMAD.IADD R155, R169, 0x1, R17 ;  /* 0x00000001a99b7824 */ /* 0x000fe200078e0211 */
[-C--:B------:R-:W-:Y:S01]  /*5aa20*/  IADD3 R167, P1, PT, R167, R72.reuse, RZ ;  /* 0x00000048a7a77210 */ /* 0x080fe20007f3e0ff */
[----:B------:R-:W-:Y:S01]  /*5aa30*/  IMAD.IADD R76, R81, 0x1, R168 ;  /* 0x00000001514c7824 */ /* 0x000fe200078e02a8 */
[----:B------:R-:W-:Y:S01]  /*5aa40*/  IADD3.X R74, PT, PT, RZ, R75, R74, P3, P5 ;  /* 0x0000004bff4a7210 */ /* 0x000fe20001fea44a */
[----:B------:R-:W-:Y:S01]  /*5aa50*/  IMAD.IADD R79, R79, 0x1, R169 ;  /* 0x000000014f4f7824 */ /* 0x000fe200078e02a9 */
        /* <DEDUP_REMOVED lines=15> */
[----:B------:R-:W-:Y:S01]  /*5ab50*/  IMAD.MOV.U32 R19, RZ, RZ, RZ ;  /* 0x000000ffff137224 */ /* 0x000fe200078e00ff */
[----:B------:R-:W-:Y:S01]  /*5ab60*/  ISETP.GE.U32.AND.EX P5, PT, R153, R154, PT, P5 ;  /* 0x0000009a9900720c */ /* 0x000fe20003fa6150 */
[----:B------:R-:W-:Y:S01]  /*5ab70*/  IMAD.X R72, R79, 0x1, R76, P0 ;  /* 0x000000014f487824 */ /* 0x000fe200000e064c */
[----:B------:R-:W-:Y:S01]  /*5ab80*/  ISETP.GE.U32.AND.EX P1, PT, R75, R73, PT, P1 ;  /* 0x000000494b00720c */ /* 0x000fe20003f26110 */
[----:B------:R-:W-:Y:S01]  /*5ab90*/  IMAD.WIDE.U32 R18, R181, R181, R18 ;  /* 0x000000b5b5127225 */ /* 0x000fe200078e0012 */
[----:B------:R-:W-:-:S02]  /*5aba0*/  ISETP.NE.AND.EX P3, PT, R17, RZ, !P5, P3 ;  /* 0x000000ff1100720c */ /* 0x000fc40006f65330 */
[----:B------:R-:W-:Y:S01]  /*5abb0*/  SEL R81, RZ, 0x1, P1 ;  /* 0x00000001ff517807 */ /* 0x000fe20000800000 */
[----:B------:R-:W-:Y:S01]  /*5abc0*/  IMAD.IADD R151, R173, 0x1, R19 ;  /* 0x00000001ad977824 */ /* 0x000fe200078e0213 */
[----:B------:R-:W-:Y:S01]  /*5abd0*/  SEL R17, RZ, 0x1, !P3 ;  /* 0x00000001ff117807 */ /* 0x000fe20005800000 */
[----:B------:R-:W-:Y:S01]  /*5abe0*/  IMAD.MOV.U32 R73, RZ, RZ, RZ ;  /* 0x000000ffff497224 */ /* 0x000fe200078e00ff */
[----:B------:R-:W-:Y:S02]  /*5abf0*/  ISETP.GE.U32.AND.EX P2, PT, R72, R76, PT, P2 ;  /* 0x0000004c4800720c */ /* 0x000fe40003f46120 */
        /* <DEDUP_REMOVED lines=8> */
[----:B------:R-:W-:Y:S02]  /*5ac80*/  IADD3 R19, P5, PT, R17, R74, RZ ;  /* 0x0000004a11137210 */ /* 0x000fe40007fbe0ff */
[----:B------:R-:W-:Y:S02]  /*5ac90*/  SEL R17, R82, R17, P3 ;  /* 0x0000001152117207 */ /* 0x000fe40001800000 */
[----:B------:R-:W-:Y:S01]  /*5aca0*/  ISETP.GE.U32.AND P1, PT, R16, RZ, PT ;  /* 0x000000ff1000720c */ /* 0x000fe20003f26070 */
[----:B------:R-:W-:Y:S01]  /*5acb0*/  IMAD.X R152, R18, 0x1, R75, P5 ;  /* 0x0000000112987824 */ /* 0x000fe200028e064b */
[----:B------:R-:W-:Y:S01]  /*5acc0*/  SEL R18, R153, R18, P3 ;  /* 0x0000001299127207 */ /* 0x000fe20001800000 */
[----:B------:R-:W-:Y:S01]  /*5acd0*/  IMAD.WIDE.U32 R74, R176, R175, RZ ;  /* 0x000000afb04a7225 */ /* 0x000fe200078e00ff */
[----:B------:R-:W-:-:S02]  /*5ace0*/  ISETP.GT.U32.AND P5, PT, R17, R19, PT ;  /* 0x000000131100720c */ /* 0x000fc40003fa4070 */
[----:B------:R-:W-:Y:S02]  /*5acf0*/  ISETP.GE.U32.AND P0, PT, R77, R78, PT ;  /* 0x0000004e4d00720c */ /* 0x000fe40003f06070 */
[----:B------:R-:W-:Y:S02]  /*5ad00*/  ISETP.GE.U32.AND P6, PT, R150, R167, PT ;  /* 0x000000a79600720c */ /* 0x000fe40003fc6070 */
[----:B------:R-:W-:Y:S02]  /*5ad10*/  ISETP.GE.U32.AND.EX P1, PT, R155, R77, PT, P1 ;  /* 0x0000004d9b00720c */ /* 0x000fe40003f26110 */
[----:B------:R-:W-:Y:S02]  /*5ad20*/  ISETP.GT.U32.AND.EX P5, PT, R18, R152, PT, P5 ;  /* 0x000000981200720c */ /* 0x000fe40003fa4150 */
[----:B------:R-:W-:Y:S01]  /*5ad30*/  ISETP.GE.U32.AND.EX P0, PT, R72, R79, PT, P0 ;  /* 0x0000004f4800720c */ /* 0x000fe20003f06100 */
[----:B------:R-:W-:Y:S01]  /*5ad40*/  IMAD.WIDE.U32 R72, R175, R179, R72 ;  /* 0x000000b3af487225 */ /* 0x000fe200078e0048 */
[----:B------:R-:W-:-:S02]  /*5ad50*/  SEL R202, RZ, 0x1, P2 ;  /* 0x00000001ffca7807 */ /* 0x000fc40001000000 */
[----:B------:R-:W-:Y:S01]  /*5ad60*/  ISETP.GE.U32.AND.EX P6, PT, R154, R166, PT, P6 ;  /* 0x000000a69a00720c */ /* 0x000fe20003fc6160 */
[----:B------:R-:W-:Y:S01]  /*5ad70*/  IMAD.WIDE.U32 R78, R174, R177, RZ ;  /* 0x000000b1ae4e7225 */ /* 0x000fe200078e00ff */
[----:B------:R-:W-:Y:S02]  /*5ad80*/  IADD3 R150, P2, PT, R19, R16, RZ ;  /* 0x0000001013967210 */ /* 0x000fe40007f5e0ff */
[----:B------:R-:W-:Y:S02]  /*5ad90*/  CS2R R166, SRZ ;  /* 0x0000000000a67805 */ /* 0x000fe4000001ff00 */
[----:B------:R-:W-:Y:S01]  /*5ada0*/  SEL R77, RZ, 0x1, P1 ;  /* 0x00000001ff4d7807 */ /* 0x000fe20000800000 */
[----:B------:R-:W-:Y:S01]  /*5adb0*/  IMAD.IADD R203, R168, 0x1, R73 ;  /* 0x00000001a8cb7824 */ /* 0x000fe200078e0249 */
[----:B------:R-:W-:Y:S02]  /*5adc0*/  SEL R16, RZ, 0x1, !P5 ;  /* 0x00000001ff107807 */ /* 0x000fe40006800000 */
[----:B------:R-:W-:-:S02]  /*5add0*/  SEL R198, RZ, 0x1, P6 ;  /* 0x00000001ffc67807 */ /* 0x000fc40003000000 */
[----:B------:R-:W-:Y:S01]  /*5ade0*/  IADD3 R200, P1, P3, R77, R72, RZ ;  /* 0x000000484dc87210 */ /* 0x000fe20007b3e0ff */
[----:B------:R-:W-:Y:S01]  /*5adf0*/  IMAD.MOV.U32 R72, RZ, RZ, RZ ;  /* 0x000000ffff487224 */ /* 0x000fe200078e00ff */
[----:B------:R-:W-:Y:S01]  /*5ae00*/  IADD3 R73, P5, PT, R78, R74, RZ ;  /* 0x0000004a4e497210 */ /* 0x000fe20007fbe0ff */
[----:B------:R-:W-:Y:S01]  /*5ae10*/  IMAD.WIDE.U32 R76, R179, R180, RZ ;  /* 0x000000b4b34c7225 */ /* 0x000fe200078e00ff */
        /* <DEDUP_REMOVED lines=21> */
[----:B------:R-:W-:-:S02]  /*5af70*/  IMAD.IADD R19, R169, 0x1, R19 ;  /* 0x00000001a9137824 */ /* 0x000fc400078e0213 */
[----:B------:R-:W-:Y:S01]  /*5af80*/  IMAD.IADD R83, R75, 0x1, R167 ;  /* 0x000000014b537824 */ /* 0x000fe200078e02a7 */
        /* <DEDUP_REMOVED lines=18> */
[----:B------:R-:W-:Y:S01]  /*5b0b0*/  IMAD.IADD R152, R169, 0x1, R79 ;  /* 0x00000001a9987824 */ /* 0x000fe200078e024f */
[----:B------:R-:W-:-:S02]  /*5b0c0*/  IADD3 R79, P3, PT, R75, R78, RZ ;  /* 0x0000004e4b4f7210 */ /* 0x000fc40007f7e0ff */
[----:B------:R-:W-:Y:S01]  /*5b0d0*/  ISETP.GT.U32.AND.EX P5, PT, R196, R81, PT, P5 ;  /* 0x00000051c400720c */ /* 0x000fe20003fa4150 */
[----:B------:R-:W-:Y:S01]  /*5b0e0*/  IMAD.X R19, RZ, RZ, R19, P1 ;  /* 0x000000ffff137224 */ /* 0x000fe200008e0613 */
[----:B------:R-:W-:Y:S01]  /*5b0f0*/  ISETP.GE.U32.AND.EX P6, PT, R16, R72, PT, P6 ;  /* 0x000000481000720c */ /* 0x000fe20003fc6160 */
[----:B------:R-:W-:Y:S01]  /*5b100*/  IMAD.X R76, R81, 0x1, R152, P3 ;  /* 0x00000001514c7824 */ /* 0x000fe200018e0698 */
[----:B------:R-:W-:Y:S02]  /*5b110*/  IADD3 R80, P3, PT, R17, R79, RZ ;  /* 0x0000004f11507210 */ /* 0x000fe40007f7e0ff */
[----:B------:R-:W-:Y:S02]  /*5b120*/  SEL R72, R154, R75, P5 ;  /* 0x0000004b9a487207 */ /* 0x000fe40002800000 */
[----:B------:R-:W-:Y:S01]  /*5b130*/  SEL R200, RZ, 0x1, P6 ;  /* 0x00000001ffc87807 */ /* 0x000fe20003000000 */
[----:B------:R-:W-:Y:S01]  /*5b140*/  IMAD.X R154, R19, 0x1, R76, P3 ;  /* 0x00000001139a7824 */ /* 0x000fe200018e064c */
[----:B------:R-:W-:-:S02]  /*5b150*/  ISETP.GE.U32.AND P6, PT, R80, R79, PT ;  /* 0x0000004f5000720c */ /* 0x000fc40003fc6070 */
[----:B------:R-:W-:Y:S01]  /*5b160*/  ISETP.NE.U32.AND P3, PT, R17, RZ, PT ;  /* 0x000000ff1100720c */ /* 0x000fe20003f65070 */
[----:B------:R-:W-:Y:S01]  /*5b170*/  IMAD.MOV.U32 R17, RZ, RZ, RZ ;  /* 0x000000ffff117224 */ /* 0x000fe200078e00ff */
[----:B------:R-:W-:Y:S02]  /*5b180*/  ISETP.GE.U32.AND.EX P6, PT, R154, R76, PT, P6 ;  /* 0x0000004c9a00720c */ /* 0x000fe40003fc6160 */
[----:B------:R-:W-:Y:S01]  /*5b190*/  SEL R75, R196, R81, P5 ;  /* 0x00000051c44b7207 */ /* 0x000fe20002800000 */
[----:B------:R-:W-:Y:S01]  /*5b1a0*/  IMAD.WIDE.U32 R16, R181, R179, R16 ;  /* 0x000000b3b5107225 */ /* 0x000fe200078e0010 */
[----:B------:R-:W-:Y:S02]  /*5b1b0*/  ISETP.GE.U32.AND P5, PT, R78, RZ, PT ;  /* 0x000000ff4e00720c */ /* 0x000fe40003fa6070 */
[----:B------:R-:W-:Y:S02]  /*5b1c0*/  ISETP.GE.U32.AND P1, PT, R155, R198, PT ;  /* 0x000000c69b00720c */ /* 0x000fe40003f26070 */
        /* <DEDUP_REMOVED lines=10> */
[----:B------:R-:W-:Y:S01]  /*5b270*/  IMAD.IADD R196, R166, 0x1, R77 ;  /* 0x00000001a6c47824 */ /* 0x000fe200078e024d */
[----:B------:R-:W-:-:S02]  /*5b280*/  ISETP.GE.U32.AND P6, PT, R82, RZ, PT ;  /* 0x000000ff5200720c */ /* 0x000fc40003fc6070 */
[----:B------:R-:W-:Y:S01]  /*5b290*/  ISETP.GE.U32.AND.EX P1, PT, R201, R202, PT, P1 ;  /* 0x000000cac900720c */ /* 0x000fe20003f26110 */
[----:B------:R-:W-:Y:S01]  /*5b2a0*/  IMAD.IADD R201, R168, 0x1, R17 ;  /* 0x00000001a8c97824 */ /* 0x000fe200078e0211 */
[----:B------:R-:W-:Y:S01]  /*5b2b0*/  ISETP.GE.U32.AND.EX P3, PT, R153, R73, PT, P6 ;  /* 0x000000499900720c */ /* 0x000fe20003f66160 */
[----:B------:R-:W-:Y:S01]  /*5b2c0*/  IMAD.X R17, RZ, RZ, R154, P5 ;  /* 0x000000ffff117224 */ /* 0x000fe200028e069a */
[----:B------:R-:W-:Y:S02]  /*5b2d0*/  ISETP.GT.U32.AND P6, PT, R80, R19, PT ;  /* 0x000000135000720c */ /* 0x000fe40003fc4070 */
[----:B------:R-:W-:Y:S02]  /*5b2e0*/  IADD3 R155, P5, PT, R19, R78, RZ ;  /* 0x0000004e139b7210 */ /* 0x000fe40007fbe0ff */
[----:B------:R-:W-:Y:S02]  /*5b2f0*/  SEL R75, RZ, 0x1, P3 ;  /* 0x00000001ff4b7807 */ /* 0x000fe40001800000 */
[----:B------:R-:W-:Y:S01]  /*5b300*/  ISETP.GT.U32.AND.EX P6, PT, R154, R17, PT, P6 ;  /* 0x000000119a00720c */ /* 0x000fe20003fc4160 */
[----:B------:R-:W-:Y:S01]  /*5b310*/  IMAD.X R152, R17, 0x1, R152, P5 ;  /* 0x0000000111987824 */ /* 0x000fe200028e0698 */
[----:B------:R-:W-:-:S02]  /*5b320*/  SEL R202, RZ, 0x1, P1 ;  /* 0x00000001ffca7807 */ /* 0x000fc40000800000 */
[----:B------:R-:W-:Y:S02]  /*5b330*/  SEL R72, RZ, 0x1, !P2 ;  /* 0x00000001ff487807 */ /* 0x000fe40005000000 */
[----:B------:R-:W-:Y:S02]  /*5b340*/  IADD3 R79, P1, P2, R79, R16, RZ ;  /* 0x000000104f4f7210 */ /* 0x000fe40007a3e0ff */
[----:B------:R-:W-:Y:S02]  /*5b350*/  IADD3 R75, P3, P5, R75, R76, RZ ;  /* 0x0000004c4b4b7210 */ /* 0x000fe40007d7e0ff */
[----:B------:R-:W-:Y:S01]  /*5b360*/  SEL R16, R80, R19, P6 ;  /* 0x0000001350107207 */ /* 0x000fe20003000000 */
[----:B------:R-:W-:Y:S01]  /*5b370*/  IMAD.WIDE.U32 R80, R176, R181, RZ ;  /* 0x000000b5b0507225 */ /* 0x000fe200078e00ff */
[----:B------:R-:W-:Y:S02]  /*5b380*/  SEL R77, RZ, 0x1, P0 ;  /* 0x00000001ff4d7807 */ /* 0x000fe40000000000 */
[----:B------:R-:W-:-:S02]  /*5b390*/  SEL R19, R154, R17, P6 ;  /* 0x000000119a137207 */ /* 0x000fc40003000000 */
[----:B------:R-:W-:Y:S02]  /*5b3a0*/  IADD3.X R76, PT, PT, RZ, R201, R200, P1, P2 ;  /* 0x000000c9ff4c7210 */ /* 0x000fe40000fe44c8 */
[----:B------:R-:W-:Y:S02]  /*5b3b0*/  IADD3 R72, P6, PT, R72, R79, RZ ;  /* 0x0000004f48487210 */ /* 0x000fe40007fde0ff */
[----:B------:R-:W-:Y:S02]  /*5b3c0*/  IADD3 R17, P0, PT, R202, R75, RZ ;  /* 0x0000004bca117210 */ /* 0x000fe40007f1e0ff */
[----:B------:R-:W-:Y:S01]  /*5b3d0*/  IADD3.X R77, PT, PT, RZ, R196, R77, P3, P5 ;  /* 0x000000c4ff4d7210 */ /* 0x000fe20001fea44d */
[----:B------:R-:W-:Y:S01]  /*5b3e0*/  IMAD.X R76, RZ, RZ, R76, P6 ;  /* 0x000000ffff4c7224 */ /* 0x000fe200030e064c */
[----:B------:R-:W-:Y:S02]  /*5b3f0*/  IADD3 R204, P6, PT, R72, R17, RZ ;  /* 0x0000001148cc7210 */ /* 0x000fe40007fde0ff */
[----:B------:R-:W-:Y:S01]  /*5b400*/  IADD3.X R198, PT, PT, RZ, R201, R198, P1, P2 ;  /* 0x000000c9ffc67210 */ /* 0x000fe20000fe44c6 */
[----:B------:R-:W-:Y:S01]  /*5b410*/  IMAD.X R77, RZ, RZ, R77, P0 ;  /* 0x000000ffff4d7224 */ /* 0x000fe200000e064d */
[----:B------:R-:W-:-:S02]  /*5b420*/  ISETP.GE.U32.AND P0, PT, R204, R17, PT ;  /* 0x00000011cc00720c */ /* 0x000fc40003f06070 */
[----:B------:R-:W-:Y:S01]  /*5b430*/  ISETP.NE.U32.AND P1, PT, R72, RZ, PT ;  /* 0x000000ff4800720c */ /* 0x000fe20003f25070 */
[----:B------:R-:W-:Y:S01]  /*5b440*/  IMAD.X R154, R76, 0x1, R77, P6 ;  /* 0x000000014c9a7824 */ /* 0x000fe200030e064d */
[----:B------:R-:W-:Y:S01]  /*5b450*/  ISETP.GT.U32.AND P6, PT, R16, R155, PT ;  /* 0x0000009b1000720c */ /* 0x000fe20003fc4070 */
[----:B------:R-:W-:-:S03]  /*5b460*/  IMAD.WIDE.U32 R16, R174, R180, RZ ;  /* 0x000000b4ae107225 */ /* 0x000fc600078e00ff */
[----:B------:R-:W-:Y:S01]  /*5b470*/  ISETP.GT.U32.AND.EX P2, PT, R19, R152, PT, P6 ;  /* 0x000000981300720c */ /* 0x000fe20003f44160 */
[----:B------:R-:W-:Y:S01]  /*5b480*/  IMAD.IADD R200, R166, 0x1, R17 ;  /* 0x00000001a6c87824 */ /* 0x000fe200078e0211 */
        /* <DEDUP_REMOVED lines=8> */
[----:B------:R-:W-:Y:S01]  /*5b510*/  IMAD.IADD R201, R168, 0x1, R73 ;  /* 0x00000001a8c97824 */ /* 0x000fe200078e0249 */
[----:B------:R-:W-:Y:S01]  /*5b520*/  SEL R209, RZ, 0x1, !P1 ;  /* 0x00000001ffd17807 */ /* 0x000fe20004800000 */
[----:B------:R-:W-:Y:S01]  /*5b530*/  IMAD.SHL.U32 R17, R72, 0x2, RZ ;  /* 0x0000000248117824 */ /* 0x000fe200078e00ff */
[----:B------:R-:W-:Y:S01]  /*5b540*/  SEL R73, RZ, 0x1, P2 ;  /* 0x00000001ff497807 */ /* 0x000fe20001000000 */
[----:B------:R-:W-:Y:S01]  /*5b550*/  IMAD.IADD R83, R167, 0x1, R81 ;  /* 0x00000001a7537824 */ /* 0x000fe200078e0251 */
        /* <DEDUP_REMOVED lines=8> */
[----:B------:R-:W-:Y:S02]  /*5b5e0*/  IMAD.IADD R79, R167, 0x1, R79 ;  /* 0x00000001a74f7824 */ /* 0x000fe400078e024f */
[----:B------:R-:W-:-:S04]  /*5b5f0*/  IMAD.WIDE.U32 R18, R178, R178, R16 ;  /* 0x000000b2b2127225 */ /* 0x000fc800078e0010 */
[----:B------:R-:W-:Y:S02]  /*5b600*/  IMAD.X R74, R83, 0x1, R200, P6 ;  /* 0x00000001534a7824 */ /* 0x000fe400030e06c8 */
[----:B------:R-:W-:Y:S01]  /*5b610*/  IMAD.X R16, RZ, RZ, R198, P1 ;  /* 0x000000ffff107224 */ /* 0x000fe200008e06c6 */
[-C--:B------:R-:W-:Y:S01]  /*5b620*/  IADD3 R198, P6, PT, R202, R205.reuse, RZ ;  /* 0x000000cdcac67210 */ /* 0x080fe20007fde0ff */
[----:B------:R-:W-:Y:S01]  /*5b630*/  IMAD.X R207, R211, 0x1, R79, P2 ;  /* 0x00000001d3cf7824 */ /* 0x000fe200010e064f */
[----:B------:R-:W-:Y:S01]  /*5b640*/  ISETP.GE.U32.AND.EX P0, PT, R74, R200, PT, P0 ;  /* 0x000000c84a00720c */ /* 0x000fe20003f06100 */
[----:B------:R-:W-:Y:S01]  /*5b650*/  IMAD.IADD R76, R169, 0x1, R19 ;  /* 0x00000001a94c7824 */ /* 0x000fe200078e0213 */
        /* <DEDUP_REMOVED lines=12> */
[----:B------:R-:W-:Y:S01]  /*5b720*/  IMAD.IADD R17, R168, 0x1, R73 ;  /* 0x00000001a8117824 */ /* 0x000fe200078e0249 */
        /* <DEDUP_REMOVED lines=17> */
[----:B------:R-:W-:Y:S01]  /*5b840*/  ISETP.GT.U32.AND P5, PT, R198, R17, PT ;  /* 0x00000011c600720c */ /* 0x000fe20003fa4070 */
[----:B------:R-:W-:Y:S01]  /*5b850*/  IMAD.X R19, RZ, RZ, R19, P6 ;  /* 0x000000ffff137224 */ /* 0x000fe200030e0613 */
[----:B------:R-:W-:Y:S01]  /*5b860*/  ISETP.GE.U32.AND P6, PT, R78, RZ, PT ;  /* 0x000000ff4e00720c */ /* 0x000fe20003fc6070 */
[----:B------:R-:W-:Y:S01]  /*5b870*/  IMAD.X R76, R73, 0x1, R76, P3 ;  /* 0x00000001494c7824 */ /* 0x000fe200018e064c */
[----:B------:R-:W-:-:S02]  /*5b880*/  IADD3 R18, P3, PT, R75, R201, RZ ;  /* 0x000000c94b127210 */ /* 0x000fc40007f7e0ff */
[----:B------:R-:W-:Y:S02]  /*5b890*/  ISETP.GT.U32.AND.EX P5, PT, R200, R73, PT, P5 ;  /* 0x00000049c800720c */ /* 0x000fe40003fa4150 */
[----:B------:R-:W-:Y:S01]  /*5b8a0*/  SEL R154, R154, R211, P1 ;  /* 0x000000d39a9a7207 */ /* 0x000fe20000800000 */
[----:B------:R-:W-:Y:S01]  /*5b8b0*/  IMAD.X R155, R19, 0x1, R76, P3 ;  /* 0x00000001139b7824 */ /* 0x000fe200018e064c */
[----:B------:R-:W-:Y:S02]  /*5b8c0*/  ISETP.GE.U32.AND P3, PT, R18, R201, PT ;  /* 0x000000c91200720c */ /* 0x000fe40003f66070 */
[----:B------:R-:W-:Y:S01]  /*5b8d0*/  ISETP.NE.U32.AND P1, PT, R75, RZ, PT ;  /* 0x000000ff4b00720c */ /* 0x000fe20003f25070 */
[----:B------:R-:W-:Y:S01]  /*5b8e0*/  IMAD.MOV.U32 R75, RZ, RZ, RZ ;  /* 0x000000ffff4b7224 */ /* 0x000fe200078e00ff */
[----:B------:R-:W-:Y:S02]  /*5b8f0*/  SEL R72, R198, R17, P5 ;  /* 0x00000011c6487207 */ /* 0x000fe40002800000 */
[----:B------:R-:W-:Y:S01]  /*5b900*/  ISETP.GE.U32.AND.EX P6, PT, R79, R77, PT, P6 ;  /* 0x0000004d4f00720c */ /* 0x000fe20003fc6160 */
[----:B------:R-:W-:Y:S01]  /*5b910*/  IMAD.WIDE.U32 R16, R181, R174, R74 ;  /* 0x000000aeb5107225 */ /* 0x000fe200078e004a */
[----:B------:R-:W-:-:S02]  /*5b920*/  ISETP.GE.U32.AND.EX P3, PT, R155, R76, PT, P3 ;  /* 0x0000004c9b00720c */ /* 0x000fc40003f66130 */
[----:B------:R-:W-:Y:S01]  /*5b930*/  SEL R73, R200, R73, P5 ;  /* 0x00000049c8497207 */ /* 0x000fe20002800000 */
[----:B------:R-:W-:Y:S01]  /*5b940*/  IMAD.IADD R198, R166, 0x1, R17 ;  /* 0x00000001a6c67824 */ /* 0x000fe200078e0211 */
[----:B------:R-:W-:Y:S02]  /*5b950*/  ISETP.GT.U32.AND P5, PT, R72, R201, PT ;  /* 0x000000c94800720c */ /* 0x000fe40003fa4070 */
[----:B------:R-:W-:Y:S02]  /*5b960*/  SEL R75, RZ, 0x1, P6 ;  /* 0x00000001ff4b7807 */ /* 0x000fe40003000000 */
[----:B------:R-:W-:Y:S02]  /*5b970*/  ISETP.NE.AND.EX P6, PT, R19, RZ, !P3, P1 ;  /* 0x000000ff1300720c */ /* 0x000fe40005fc5310 */
[----:B------:R-:W-:Y:S02]  /*5b980*/  ISETP.GT.U32.AND.EX P2, PT, R154, R207, PT, P2 ;  /* 0x000000cf9a00720c */ /* 0x000fe40003f44120 */
        /* <DEDUP_REMOVED lines=23> */
[----:B------:R-:W-:Y:S01]  /*5bb00*/  IMAD.WIDE.U32 R18, R174, R178, RZ ;  /* 0x000000b2ae127225 */ /* 0x000fe200078e00ff */
[----:B------:R-:W-:Y:S02]  /*5bb10*/  SEL R75, R155, R72, P0 ;  /* 0x000000489b4b7207 */ /* 0x000fe40000000000 */
[----:B------:R-:W-:Y:S01]  /*5bb20*/  ISETP.GT.U32.AND P0, PT, R73, R76, PT ;  /* 0x0000004c4900720c */ /* 0x000fe20003f04070 */
[----:B------:R-:W-:Y:S01]  /*5bb30*/  IMAD.X R82, R72, 0x1, R79, P2 ;  /* 0x0000000148527824 */ /* 0x000fe200010e064f */
[----:B------:R-:W-:Y:S01]  /*5bb40*/  ISETP.GE.U32.AND P2, PT, R77, R80, PT ;  /* 0x000000504d00720c */ /* 0x000fe20003f46070 */
[----:B------:R-:W-:Y:S01]  /*5bb50*/  IMAD.MOV.U32 R72, RZ, RZ, RZ ;  /* 0x000000ffff487224 */ /* 0x000fe200078e00ff */
[----:B------:R-:W-:Y:S01]  /*5bb60*/  ISETP.NE.AND.EX P6, PT, R152, RZ, !P6, P5 ;  /* 0x000000ff9800720c */ /* 0x000fe200077c5350 */
[----:B------:R-:W-:Y:S01]  /*5bb70*/  IMAD.IADD R201, R167, 0x1, R17 ;  /* 0x00000001a7c97824 */ /* 0x000fe200078e0211 */
[----:B------:R-:W-:-:S02]  /*5bb80*/  IADD3 R73, P5, PT, R18, R16, RZ ;  /* 0x0000001012497210 */ /* 0x000fc40007fbe0ff */
[----:B------:R-:W-:Y:S02]  /*5bb90*/  ISETP.GE.U32.AND.EX P2, PT, R74, R83, PT, P2 ;  /* 0x000000534a00720c */ /* 0x000fe40003f46120 */
[----:B------:R-:W-:Y:S01]  /*5bba0*/  ISETP.GT.U32.AND.EX P0, PT, R75, R82, PT, P0 ;  /* 0x000000524b00720c */ /* 0x000fe20003f04100 */
[----:B------:R-:W-:Y:S01]  /*5bbb0*/  IMAD.WIDE.U32 R74, R178, R176, R72 ;  /* 0x000000b0b24a7225 */ /* 0x000fe200078e0048 */
[----:B------:R-:W-:Y:S02]  /*5bbc0*/  SEL R83, RZ, 0x1, !P6 ;  /* 0x00000001ff537807 */ /* 0x000fe40007000000 */
[----:B------:R-:W-:Y:S01]  /*5bbd0*/  SEL R77, RZ, 0x1, P2 ;  /* 0x00000001ff4d7807 */ /* 0x000fe20001000000 */
[----:B------:R-:W-:Y:S01]  /*5bbe0*/  IMAD.IADD R155, R167, 0x1, R75 ;  /* 0x00000001a79b7824 */ /* 0x000fe200078e024b */
[----:B------:R-:W-:Y:S02]  /*5bbf0*/  SEL R72, RZ, 0x1, !P0 ;  /* 0x00000001ff487807 */ /* 0x000fe40004000000 */
[----:B------:R-:W-:-:S02]  /*5bc00*/  IADD3 R83, P0, PT, R83, R154, RZ ;  /* 0x0000009a53537210 */ /* 0x000fc40007f1e0ff */
[----:B------:R-:W-:Y:S02]  /*5bc10*/  IADD3.X R77, PT, PT, RZ, R198, R77, P3, P1 ;  /* 0x000000c6ff4d7210 */ /* 0x000fe40001fe244d */
[----:B------:R-:W-:Y:S01]  /*5bc20*/  IADD3 R72, P2, PT, R72, R196, RZ ;  /* 0x000000c448487210 */ /* 0x000fe20007f5e0ff */
[----:B------:R-:W-:Y:S01]  /*5bc30*/  IMAD.X R152, RZ, RZ, R203, P0 ;  /* 0x000000ffff987224 */ /* 0x000fe200000e06cb */
[----:B------:R-:W-:-:S03]  /*5bc40*/  IADD3 R79, P1, PT, R83, R74, RZ ;  /* 0x0000004a534f7210 */ /* 0x000fc60007f3e0ff */
        /* <DEDUP_REMOVED lines=58> */
[----:B------:R-:W-:-:S03]  /*5bff0*/  IMAD.X R146, R76, 0x1, R149, P5 ;  /* 0x000000014c927824 */ /* 0x000fc600028e0695 */
        /* <DEDUP_REMOVED lines=14> */
[----:B------:R-:W-:Y:S01]  /*5c0e0*/  IMAD.IADD R79, R166, 0x1, R17 ;  /* 0x00000001a64f7824 */ /* 0x000fe200078e0211 */
        /* <DEDUP_REMOVED lines=65> */
.L_x_329:
[----:B------:R-:W-:Y:S05]  /*5c500*/  BSYNC.RELIABLE B11 ;  /* 0x00000000000b7941 */ /* 0x000fea0003800100 */
.L_x_328:
        /* <DEDUP_REMOVED lines=38> */
.L_x_330:
[----:B------:R-:W-:Y:S05]  /*5c770*/  BSYNC.RECONVERGENT B9 ;  /* 0x0000000000097941 */ /* 0x000fea0003800200 */
.L_x_327:
        /* <DEDUP_REMOVED lines=67> */
[----:B------:R-:W-:Y:S01]  /*5cbb0*/  ISETP.GE.U32.AND.EX P3, PT, R76, R83, PT, P3 ;  /* 0x000000534c00720c */ /* 0x000fe20003f66130 */
[----:B------:R-:W-:Y:S01]  /*5cbc0*/  IMAD R79, R79, 0x3d1, R19 ;  /* 0x000003d14f4f7824 */ /* 0x000fe200078e0213 */
[----:B------:R-:W-:Y:S02]  /*5cbd0*/  ISETP.GT.U32.AND P1, PT, R72, R75, PT ;  /* 0x0000004b4800720c */ /* 0x000fe40003f24070 */
        /* <DEDUP_REMOVED lines=38> */
.L_x_333:
[----:B------:R-:W-:Y:S05]  /*5ce40*/  BSYNC.RELIABLE B11 ;  /* 0x00000000000b7941 */ /* 0x000fea0003800100 */
.L_x_332:
        /* <DEDUP_REMOVED lines=38> */
.L_x_334:
[----:B------:R-:W-:Y:S05]  /*5d0b0*/  BSYNC.RECONVERGENT B9 ;  /* 0x0000000000097941 */ /* 0x000fea0003800200 */
.L_x_331:
[----:B------:R-:W-:Y:S01]  /*5d0c0*/  IMAD.WIDE.U32 R146, R175, R216, RZ ;  /* 0x000000d8af927225 */ /* 0x000fe200078e00ff */
[----:B------:R-:W-:Y:S04]  /*5d0d0*/  BSSY.RECONVERGENT B9, `(.L_x_335) ;  /* 0x000026f000097945 */ /* 0x000fe80003800200 */
[----:B------:R-:W-:Y:S01]  /*5d0e0*/  BSSY.RELIABLE B11, `(.L_x_336) ;  /* 0x00002470000b7945 */ /* 0x000fe20003800100 */
[----:B------:R-:W-:Y:S02]  /*5d0f0*/  IMAD.IADD R147, R171, 0x1, R147 ;  /* 0x00000001ab937824 */ /* 0x000fe400078e0293 */
[----:B------:R-:W-:Y:S02]  /*5d100*/  IMAD.MOV.U32 R152, RZ, RZ, RZ ;  /* 0x000000ffff987224 */ /* 0x000fe400078e00ff */
[----:B------:R-:W-:-:S04]  /*5d110*/  IMAD.WIDE.U32 R72, R177, R220, R146 ;  /* 0x000000dcb1487225 */ /* 0x000fc800078e0092 */
[----:B------:R-:W-:Y:S01]  /*5d120*/  IMAD.MOV.U32 R153, RZ, RZ, R72 ;  /* 0x000000ffff997224 */ /* 0x000fe200078e0048 */
[----:B------:R-:W-:Y:S01]  /*5d130*/  ISETP.GE.U32.AND P3, PT, R72, R146, PT ;  /* 0x000000924800720c */ /* 0x000fe20003f66070 */
[----:B------:R-:W-:-:S04]  /*5d140*/  IMAD.WIDE.U32 R148, R181, R216, RZ ;  /* 0x000000d8b5947225 */ /* 0x000fc800078e00ff */
[----:B------:R-:W-:-:S04]  /*5d150*/  IMAD.WIDE.U32 R152, R177, R216, R152 ;  /* 0x000000d8b1987225 */ /* 0x000fc800078e0098 */
[----:B------:R-:W-:Y:S01]  /*5d160*/  IMAD.IADD R146, R170, 0x1, R73 ;  /* 0x00000001aa927824 */ /* 0x000fe200078e0249 */
[----:B------:R-:W-:Y:S01]  /*5d170*/  ISETP.GE.U32.AND P6, PT, R152, RZ, PT ;  /* 0x000000ff9800720c */ /* 0x000fe20003fc6070 */
[----:B------:R-:W-:Y:S02]  /*5d180*/  IMAD.IADD R149, R173, 0x1, R149 ;  /* 0x00000001ad957824 */ /* 0x000fe400078e0295 */
[----:B------:R-:W-:Y:S01]  /*5d190*/  IMAD.IADD R153, R170, 0x1, R153 ;  /* 0x00000001aa997824 */ /* 0x000fe200078e0299 */
[----:B------:R-:W-:Y:S01]  /*5d1a0*/  ISETP.GE.U32.AND.EX P3, PT, R146, R147, PT, P3 ;  /* 0x000000939200720c */ /* 0x000fe20003f66130 */
[----:B------:R-:W-:-:S03]  /*5d1b0*/  IMAD.WIDE.U32 R76, R175, R212, RZ ;  /* 0x000000d4af4c7225 */ /* 0x000fc600078e00ff */
[----:B------:R-:W-:Y:S01]  /*5d1c0*/  ISETP.GE.U32.AND.EX P6, PT, R153, R72, PT, P6 ;  /* 0x000000489900720c */ /* 0x000fe20003fc6160 */
[----:B------:R-:W-:Y:S01]  /*5d1d0*/  IMAD.WIDE.U32 R18, R180, R220, R148 ;  /* 0x000000dcb4127225 */ /* 0x000fe200078e0094 */
[----:B------:R-:W-:Y:S02]  /*5d1e0*/  SEL R151, RZ, 0x1, P3 ;  /* 0x00000001ff977807 */ /* 0x000fe40001800000 */
[----:B------:R-:W-:Y:S01]  /*5d1f0*/  SEL R73, RZ, 0x1, P6 ;  /* 0x00000001ff497807 */ /* 0x000fe20003000000 */
[----:B------:R-:W-:Y:S01]  /*5d200*/  IMAD.MOV.U32 R147, RZ, RZ, RZ ;  /* 0x000000ffff937224 */ /* 0x000fe200078e00ff */
[----:B------:R-:W-:Y:S01]  /*5d210*/  ISETP.GE.U32.AND P2, PT, R18, R148, PT ;  /* 0x000000941200720c */ /* 0x000fe20003f46070 */
[----:B------:R-:W-:-:S04]  /*5d220*/  IMAD.WIDE.U32 R80, R179, R216, RZ ;  /* 0x000000d8b3507225 */ /* 0x000fc800078e00ff */
[----:B------:R-:W-:Y:S02]  /*5d230*/  IMAD.IADD R77, R171, 0x1, R77 ;  /* 0x00000001ab4d7824 */ /* 0x000fe400078e024d */
[----:B------:R-:W-:Y:S02]  /*5d240*/  IMAD.MOV.U32 R74, RZ, RZ, RZ ;  /* 0x000000ffff4a7224 */ /* 0x000fe400078e00ff */
[----:B------:R-:W-:Y:S02]  /*5d250*/  IMAD.MOV.U32 R75, RZ, RZ, R18 ;  /* 0x000000ffff4b7224 */ /* 0x000fe400078e0012 */
[----:B------:R-:W-:-:S04]  /*5d260*/  IMAD.WIDE.U32 R146, R175, R220, R146 ;  /* 0x000000dcaf927225 */ /* 0x000fc800078e0092 */
[----:B------:R-:W-:Y:S01]  /*5d270*/  IMAD.IADD R81, R168, 0x1, R81 ;  /* 0x00000001a8517824 */ /* 0x000fe200078e0251 */
[----:B------:R-:W-:Y:S01]  /*5d280*/  IADD3 R148, P3, P6, R73, R146, RZ ;  /* 0x0000009249947210 */ /* 0x000fe20007e7e0ff */
[----:B------:R-:W-:-:S04]  /*5d290*/  IMAD.WIDE.U32 R78, R177, R224, R76 ;  /* 0x000000e0b14e7225 */ /* 0x000fc800078e004c */
[----:B------:R-:W-:Y:S01]  /*5d2a0*/  IMAD.WIDE.U32 R74, R180, R216, R74 ;  /* 0x000000d8b44a7225 */ /* 0x000fe200078e004a */
[----:B------:R-:W-:-:S03]  /*5d2b0*/  ISETP.GE.U32.AND P0, PT, R78, R76, PT ;  /* 0x0000004c4e00720c */ /* 0x000fc60003f06070 */
[----:B------:R-:W-:Y:S01]  /*5d2c0*/  IMAD.IADD R72, R172, 0x1, R19 ;  /* 0x00000001ac487824 */ /* 0x000fe200078e0213 */
[----:B------:R-:W-:Y:S01]  /*5d2d0*/  ISETP.GE.U32.AND P5, PT, R74, RZ, PT ;  /* 0x000000ff4a00720c */ /* 0x000fe20003fa6070 */
[----:B------:R-:W-:Y:S02]  /*5d2e0*/  IMAD.MOV.U32 R73, RZ, RZ, RZ ;  /* 0x000000ffff497224 */ /* 0x000fe400078e00ff */
[----:B------:R-:W-:Y:S01]  /*5d2f0*/  IMAD.WIDE.U32 R82, R178, R220, R80 ;  /* 0x000000dcb2527225 */ /* 0x000fe200078e0050 */
[----:B------:R-:W-:-:S03]  /*5d300*/  ISETP.GE.U32.AND.EX P2, PT, R72, R149, PT, P2 ;  /* 0x000000954800720c */ /* 0x000fc60003f46120 */
[----:B------:R-:W-:Y:S01]  /*5d310*/  IMAD.IADD R75, R172, 0x1, R75 ;  /* 0x00000001ac4b7824 */ /* 0x000fe200078e024b */
[----:B------:R-:W-:Y:S01]  /*5d320*/  ISETP.GE.U32.AND P1, PT, R82, R80, PT ;  /* 0x000000505200720c */ /* 0x000fe20003f26070 */
[----:B------:R-:W-:Y:S02]  /*5d330*/  IMAD.IADD R76, R171, 0x1, R147 ;  /* 0x00000001ab4c7824 */ /* 0x000fe400078e0293 */
[----:B------:R-:W-:Y:S01]  /*5d340*/  IMAD.WIDE.U32 R146, R181, R220, R72 ;  /* 0x000000dcb5927225 */ /* 0x000fe200078e0048 */
[----:B------:R-:W-:Y:S02]  /*5d350*/  ISETP.GE.U32.AND.EX P5, PT, R75, R18, PT, P5 ;  /* 0x000000124b00720c */ /* 0x000fe40003fa6150 */
[----:B------:R-:W-:Y:S01]  /*5d360*/  IADD3.X R149, PT, PT, RZ, R76, R151, P3, P6 ;  /* 0x0000004cff957210 */ /* 0x000fe20001fec497 */
[----:B------:R-:W-:Y:S01]  /*5d370*/  IMAD.MOV.U32 R72, RZ, RZ, RZ ;  /* 0x000000ffff487224 */ /* 0x000fe200078e00ff */
[----:B------:R-:W-:Y:S01]  /*5d380*/  SEL R205, RZ, 0x1, P5 ;  /* 0x00000001ffcd7807 */ /* 0x000fe20002800000 */
[----:B------:R-:W-:-:S02]  /*5d390*/  IMAD.MOV.U32 R73, RZ, RZ, R82 ;  /* 0x000000ffff497224 */ /* 0x000fc400078e0052 */
[----:B------:R-:W-:Y:S01]  /*5d3a0*/  IMAD.MOV.U32 R154, RZ, RZ, RZ ;  /* 0x000000ffff9a7224 */ /* 0x000fe200078e00ff */
[----:B------:R-:W-:Y:S01]  /*5d3b0*/  IADD3 R205, P3, P6, R205, R146, RZ ;  /* 0x00000092cdcd7210 */ /* 0x000fe20007e7e0ff */
[----:B------:R-:W-:-:S04]  /*5d3c0*/  IMAD.WIDE.U32 R72, R178, R216, R72 ;  /* 0x000000d8b2487225 */ /* 0x000fc800078e0048 */
[----:B------:R-:W-:Y:S02]  /*5d3d0*/  IMAD.MOV.U32 R155, RZ, RZ, R78 ;  /* 0x000000ffff9b7224 */ /* 0x000fe400078e004e */
[----:B------:R-:W-:Y:S02]  /*5d3e0*/  IMAD.IADD R80, R169, 0x1, R83 ;  /* 0x00000001a9507824 */ /* 0x000fe400078e0253 */
[----:B------:R-:W-:Y:S01]  /*5d3f0*/  IMAD.IADD R206, R173, 0x1, R147 ;  /* 0x00000001adce7824 */ /* 0x000fe200078e0293 */
[----:B------:R-:W-:Y:S01]  /*5d400*/  SEL R147, RZ, 0x1, P2 ;  /* 0x00000001ff937807 */ /* 0x000fe20001000000 */
[----:B------:R-:W-:Y:S01]  /*5d410*/  IMAD.IADD R209, R169, 0x1, R73 ;  /* 0x00000001a9d17824 */ /* 0x000fe200078e0249 */
[----:B------:R-:W-:Y:S01]  /*5d420*/  ISETP.GE.U32.AND P2, PT, R72, RZ, PT ;  /* 0x000000ff4800720c */ /* 0x000fe20003f46070 */
[----:B------:R-:W-:Y:S01]  /*5d430*/  IMAD.WIDE.U32 R154, R177, R212, R154 ;  /* 0x000000d4b19a7225 */ /* 0x000fe200078e009a */
[----:B------:R-:W-:Y:S02]  /*5d440*/  ISETP.GE.U32.AND.EX P1, PT, R80, R81, PT, P1 ;  /* 0x000000515000720c */ /* 0x000fe40003f26110 */
[----:B------:R-:W-:Y:S01]  /*5d450*/  IADD3.X R206, PT, PT, RZ, R206, R147, P3, P6 ;  /* 0x000000ceffce7210 */ /* 0x000fe20001fec493 */
[----:B------:R-:W-:Y:S01]  /*5d460*/  IMAD.IADD R76, R170, 0x1, R79 ;  /* 0x00000001aa4c7824 */ /* 0x000fe200078e024f */
[----:B------:R-:W-:Y:S01]  /*5d470*/  ISETP.GE.U32.AND.EX P2, PT, R209, R82, PT, P2 ;  /* 0x00000052d100720c */ /* 0x000fe20003f46120 */
[----:B------:R-:W-:Y:S01]  /*5d480*/  IMAD.WIDE.U32 R16, R181, R212, RZ ;  /* 0x000000d4b5107225 */ /* 0x000fe200078e00ff */
[----:B------:R-:W-:-:S02]  /*5d490*/  ISETP.GE.U32.AND P3, PT, R154, RZ, PT ;  /* 0x000000ff9a00720c */ /* 0x000fc40003f66070 */
[----:B------:R-:W-:Y:S01]  /*5d4a0*/  ISETP.GE.U32.AND.EX P0, PT, R76, R77, PT, P0 ;  /* 0x0000004d4c00720c */ /* 0x000fe20003f06100 */
[----:B------:R-:W-:Y:S01]  /*5d4b0*/  IMAD.MOV.U32 R81, RZ, RZ, RZ ;  /* 0x000000ffff517224 */ /* 0x000fe200078e00ff */
[----:B------:R-:W-:Y:S01]  /*5d4c0*/  SEL R73, RZ, 0x1, P2 ;  /* 0x00000001ff497807 */ /* 0x000fe20001000000 */
[----:B------:R-:W-:Y:S01]  /*5d4d0*/  IMAD.IADD R155, R170, 0x1, R155 ;  /* 0x00000001aa9b7824 */ /* 0x000fe200078e029b */
[----:B------:R-:W-:Y:S01]  /*5d4e0*/  SEL R79, RZ, 0x1, P1 ;  /* 0x00000001ff4f7807 */ /* 0x000fe20000800000 */
[----:B------:R-:W-:Y:S02]  /*5d4f0*/  IMAD.IADD R17, R173, 0x1, R17 ;  /* 0x00000001ad117824 */ /* 0x000fe400078e0211 */
[----:B------:R-:W-:Y:S01]  /*5d500*/  IMAD.WIDE.U32 R80, R179, R220, R80 ;  /* 0x000000dcb3507225 */ /* 0x000fe200078e0050 */
[----:B------:R-:W-:-:S03]  /*5d510*/  ISETP.GE.U32.AND.EX P3, PT, R155, R78, PT, P3 ;  /* 0x0000004e9b00720c */ /* 0x000fc60003f66130 */
[----:B------:R-:W-:Y:S01]  /*5d520*/  IMAD.MOV.U32 R77, RZ, RZ, RZ ;  /* 0x000000ffff4d7224 */ /* 0x000fe200078e00ff */
[----:B------:R-:W-:Y:S01]  /*5d530*/  IADD3 R198, P2, P6, R73, R80, RZ ;  /* 0x0000005049c67210 */ /* 0x000fe20007e5e0ff */
[----:B------:R-:W-:Y:S01]  /*5d540*/  IMAD.WIDE.U32 R18, R180, R224, R16 ;  /* 0x000000e0b4127225 */ /* 0x000fe200078e0010 */
[----:B------:R-:W-:-:S03]  /*5d550*/  SEL R73, RZ, 0x1, P3 ;  /* 0x00000001ff497807 */ /* 0x000fc60001800000 */
[----:B------:R-:W-:Y:S01]  /*5d560*/  IMAD.WIDE.U32 R76, R175, R224, R76 ;  /* 0x000000e0af4c7225 */ /* 0x000fe200078e004c */
[----:B------:R-:W-:-:S03]  /*5d570*/  ISETP.GE.U32.AND P5, PT, R18, R16, PT ;  /* 0x000000101200720c */ /* 0x000fc60003fa6070 */
[----:B------:R-:W-:Y:S01]  /*5d580*/  IMAD.IADD R196, R168, 0x1, R81 ;  /* 0x00000001a8c47824 */ /* 0x000fe200078e0251 */
[----:B------:R-:W-:Y:S01]  /*5d590*/  IADD3 R78, P1, P3, R73, R76, RZ ;  /* 0x0000004c494e7210 */ /* 0x000fe20007b3e0ff */
[----:B------:R-:W-:Y:S01]  /*5d5a0*/  IMAD.IADD R16, R171, 0x1, R77 ;  /* 0x00000001ab107824 */ /* 0x000fe200078e024d */
[----:B------:R-:W-:Y:S01]  /*5d5b0*/  SEL R73, RZ, 0x1, P0 ;  /* 0x00000001ff497807 */ /* 0x000fe20000000000 */
[----:B------:R-:W-:Y:S01]  /*5d5c0*/  IMAD.WIDE.U32 R76, R179, R212, RZ ;  /* 0x000000d4b34c7225 */ /* 0x000fe200078e00ff */
[----:B------:R-:W-:Y:S02]  /*5d5d0*/  IADD3.X R196, PT, PT, RZ, R196, R79, P2, P6 ;  /* 0x000000c4ffc47210 */ /* 0x000fe400017ec44f */
[----:B------:R-:W-:Y:S01]  /*5d5e0*/  IADD3 R79, P2, PT, R148, R74, RZ ;  /* 0x0000004a944f7210 */ /* 0x000fe20007f5e0ff */
[----:B------:R-:W-:Y:S01]  /*5d5f0*/  IMAD.IADD R77, R168, 0x1, R77 ;  /* 0x00000001a84d7824 */ /* 0x000fe200078e024d */
[----:B------:R-:W-:Y:S01]  /*5d600*/  IADD3.X R74, PT, PT, RZ, R16, R73, P1, P3 ;  /* 0x00000010ff4a7210 */ /* 0x000fe20000fe6449 */
[----:B------:R-:W-:Y:S01]  /*5d610*/  IMAD.MOV.U32 R82, RZ, RZ, RZ ;  /* 0x000000ffff527224 */ /* 0x000fe200078e00ff */
[----:B------:R-:W-:Y:S01]  /*5d620*/  ISETP.GE.U32.AND P6, PT, R79, R148, PT ;  /* 0x000000944f00720c */ /* 0x000fe20003fc6070 */
[----:B------:R-:W-:Y:S01]  /*5d630*/  IMAD.X R148, R75, 0x1, R149, P2 ;  /* 0x000000014b947824 */ /* 0x000fe200010e0695 */
[----:B------:R-:W-:Y:S01]  /*5d640*/  IADD3 R154, P0, PT, R79, R154, RZ ;  /* 0x0000009a4f9a7210 */ /* 0x000fe20007f1e0ff */
[----:B------:R-:W-:-:S03]  /*5d650*/  IMAD.WIDE.U32 R80, R178, R224, R76 ;  /* 0x000000e0b2507225 */ /* 0x000fc600078e004c */
[----:B------:R-:W-:Y:S01]  /*5d660*/  ISETP.GE.U32.AND.EX P6, PT, R148, R149, PT, P6 ;  /* 0x000000959400720c */ /* 0x000fe20003fc6160 */
[----:B------:R-:W-:Y:S01]  /*5d670*/  IMAD.MOV.U32 R83, RZ, RZ, R18 ;  /* 0x000000ffff537224 */ /* 0x000fe200078e0012 */
[----:B------:R-:W-:Y:S01]  /*5d680*/  ISETP.GE.U32.AND P1, PT, R154, R79, PT ;  /* 0x0000004f9a00720c */ /* 0x000fe20003f26070 */
[----:B------:R-:W-:Y:S01]  /*5d690*/  IMAD.X R155, R155, 0x1, R148, P0 ;  /* 0x000000019b9b7824 */ /* 0x000fe200000e0694 */
[----:B------:R-:W-:Y:S01]  /*5d6a0*/  ISETP.GE.U32.AND P0, PT, R80, R76, PT ;  /* 0x0000004c5000720c */ /* 0x000fe20003f06070 */
[----:B------:R-:W-:Y:S01]  /*5d6b0*/  IMAD.WIDE.U32 R82, R180, R212, R82 ;  /* 0x000000d4b4527225 */ /* 0x000fe200078e0052 */
[----:B------:R-:W-:Y:S02]  /*5d6c0*/  SEL R76, RZ, 0x1, P6 ;  /* 0x00000001ff4c7807 */ /* 0x000fe40003000000 */
[----:B------:R-:W-:Y:S01]  /*5d6d0*/  ISETP.GE.U32.AND.EX P1, PT, R155, R148, PT, P1 ;  /* 0x000000949b00720c */ /* 0x000fe20003f26110 */
[----:B------:R-:W-:Y:S01]  /*5d6e0*/  IMAD.IADD R16, R172, 0x1, R19 ;  /* 0x00000001ac107824 */ /* 0x000fe200078e0213 */
[----:B------:R-:W-:Y:S01]  /*5d6f0*/  IADD3 R205, P6, PT, R76, R205, RZ ;  /* 0x000000cd4ccd7210 */ /* 0x000fe20007fde0ff */
[----:B------:R-:W-:Y:S01]  /*5d700*/  IMAD.IADD R83, R172, 0x1, R83 ;  /* 0x00000001ac537824 */ /* 0x000fe200078e0253 */
[----:B------:R-:W-:Y:S01]  /*5d710*/  ISETP.GE.U32.AND P3, PT, R82, RZ, PT ;  /* 0x000000ff5200720c */ /* 0x000fe20003f66070 */
[----:B------:R-:W-:Y:S01]  /*5d720*/  IMAD.WIDE.U32 R146, R174, R216, RZ ;  /* 0x000000d8ae927225 */ /* 0x000fe200078e00ff */
[----:B------:R-:W-:-:S02]  /*5d730*/  SEL R75, RZ, 0x1, P1 ;  /* 0x00000001ff4b7807 */ /* 0x000fc40000800000 */
[----:B------:R-:W-:Y:S01]  /*5d740*/  ISETP.GE.U32.AND.EX P5, PT, R16, R17, PT, P5 ;  /* 0x000000111000720c */ /* 0x000fe20003fa6150 */
[----:B------:R-:W-:Y:S01]  /*5d750*/  IMAD.X R206, RZ, RZ, R206, P6 ;  /* 0x000000ffffce7224 */ /* 0x000fe200030e06ce */
[----:B------:R-:W-:Y:S01]  /*5d760*/  ISETP.GE.U32.AND.EX P3, PT, R83, R18, PT, P3 ;  /* 0x000000125300720c */ /* 0x000fe20003f66130 */
[----:B------:R-:W-:Y:S01]  /*5d770*/  IMAD.MOV.U32 R17, RZ, RZ, RZ ;  /* 0x000000ffff117224 */ /* 0x000fe200078e00ff */
[----:B------:R-:W-:Y:S01]  /*5d780*/  IADD3 R208, P1, PT, R205, R72, RZ ;  /* 0x00000048cdd07210 */ /* 0x000fe20007f3e0ff */
[----:B------:R-:W-:Y:S01]  /*5d790*/  IMAD.IADD R147, R166, 0x1, R147 ;  /* 0x00000001a6937824 */ /* 0x000fe200078e0293 */
[----:B------:R-:W-:Y:S01]  /*5d7a0*/  IADD3 R75, P6, PT, R75, R78, RZ ;  /* 0x0000004e4b4b7210 */ /* 0x000fe20007fde0ff */
[----:B------:R-:W-:Y:S01]  /*5d7b0*/  IMAD.WIDE.U32 R16, R181, R224, R16 ;  /* 0x000000e0b5107225 */ /* 0x000fe200078e0010 */
[----:B------:R-:W-:Y:S02]  /*5d7c0*/  SEL R19, RZ, 0x1, P3 ;  /* 0x00000001ff137807 */ /* 0x000fe40001800000 */
[----:B------:R-:W-:Y:S01]  /*5d7d0*/  IADD3 R211, P3, PT, R75, R208, RZ ;  /* 0x000000d04bd37210 */ /* 0x000fe20007f7e0ff */
[----:B------:R-:W-:-:S04]  /*5d7e0*/  IMAD.WIDE.U32 R150, R176, R220, R146 ;  /* 0x000000dcb0967225 */ /* 0x000fc800078e0092 */
[----:B------:R-:W-:Y:S01]  /*5d7f0*/  IMAD.X R209, R209, 0x1, R206, P1 ;  /* 0x00000001d1d17824 */ /* 0x000fe200008e06ce */
[----:B------:R-:W-:Y:S01]  /*5d800*/  ISETP.GE.U32.AND P2, PT, R150, R146, PT ;  /* 0x000000929600720c */ /* 0x000fe20003f46070 */
[----:B------:R-:W-:Y:S01]  /*5d810*/  IMAD.X R76, RZ, RZ, R74, P6 ;  /* 0x000000ffff4c7224 */ /* 0x000fe200030e064a */
[----:B------:R-:W-:Y:S01]  /*5d820*/  IADD3 R204, P1, P6, R19, R16, RZ ;  /* 0x0000001013cc7210 */ /* 0x000fe20007e3e0ff */
[----:B------:R-:W-:Y:S01]  /*5d830*/  IMAD.MOV.U32 R148, RZ, RZ, RZ ;  /* 0x000000ffff947224 */ /* 0x000fe200078e00ff */
[----:B------:R-:W-:Y:S01]  /*5d840*/  SEL R19, RZ, 0x1, P5 ;  /* 0x00000001ff137807 */ /* 0x000fe20002800000 */
[----:B------:R-:W-:Y:S01]  /*5d850*/  IMAD.MOV.U32 R149, RZ, RZ, R150 ;  /* 0x000000ffff957224 */ /* 0x000fe200078e0096 */
[----:B------:R-:W-:Y:S01]  /*5d860*/  ISETP.GE.U32.AND P5, PT, R211, R208, PT ;  /* 0x000000d0d300720c */ /* 0x000fe20003fa6070 */
[----:B------:R-:W-:Y:S01]  /*5d870*/  IMAD.X R207, R76, 0x1, R209, P3 ;  /* 0x000000014ccf7824 */ /* 0x000fe200018e06d1 */
[----:B------:R-:W-:Y:S01]  /*5d880*/  ISETP.NE.U32.AND P3, PT, R75, RZ, PT ;  /* 0x000000ff4b00720c */ /* 0x000fe20003f65070 */
[----:B------:R-:W-:-:S02]  /*5d890*/  IMAD.IADD R18, R173, 0x1, R17 ;  /* 0x00000001ad127824 */ /* 0x000fc400078e0211 */
[----:B------:R-:W-:Y:S01]  /*5d8a0*/  IMAD.MOV.U32 R78, RZ, RZ, RZ ;  /* 0x000000ffff4e7224 */ /* 0x000fe200078e00ff */
[----:B------:R-:W-:Y:S01]  /*5d8b0*/  ISETP.GE.U32.AND.EX P5, PT, R207, R209, PT, P5 ;  /* 0x000000d1cf00720c */ /* 0x000fe20003fa6150 */
[----:B------:R-:W-:Y:S02]  /*5d8c0*/  IMAD.MOV.U32 R79, RZ, RZ, R80 ;  /* 0x000000ffff4f7224 */ /* 0x000fe400078e0050 */
[----:B------:R-:W-:Y:S01]  /*5d8d0*/  IMAD.WIDE.U32 R148, R176, R216, R148 ;  /* 0x000000d8b0947225 */ /* 0x000fe200078e0094 */
[----:B------:R-:W-:-:S03]  /*5d8e0*/  ISETP.NE.AND.EX P3, PT, R76, RZ, !P5, P3 ;  /* 0x000000ff4c00720c */ /* 0x000fc60006f65330 */
[----:B------:R-:W-:-:S04]  /*5d8f0*/  IMAD.WIDE.U32 R16, R175, R222, RZ ;  /* 0x000000deaf107225 */ /* 0x000fc800078e00ff */
[C---:B------:R-:W-:Y:S01]  /*5d900*/  IMAD.IADD R146, R167.reuse, 0x1, R151 ;  /* 0x00000001a7927824 */ /* 0x040fe200078e0297 */
[----:B------:R-:W-:Y:S01]  /*5d910*/  IADD3.X R151, PT, PT, RZ, R18, R19, P1, P6 ;  /* 0x00000012ff977210 */ /* 0x000fe20000fec413 */
[----:B------:R-:W-:Y:S01]  /*5d920*/  IMAD.WIDE.U32 R78, R178, R212, R78 ;  /* 0x000000d4b24e7225 */ /* 0x000fe200078e004e */
[----:B------:R-:W-:Y:S02]  /*5d930*/  ISETP.GE.U32.AND P6, PT, R148, RZ, PT ;  /* 0x000000ff9400720c */ /* 0x000fe40003fc6070 */
[----:B------:R-:W-:Y:S01]  /*5d940*/  ISETP.GE.U32.AND.EX P2, PT, R146, R147, PT, P2 ;  /* 0x000000939200720c */ /* 0x000fe20003f46120 */
[----:B------:R-:W-:Y:S01]  /*5d950*/  IMAD.IADD R203, R167, 0x1, R149 ;  /* 0x00000001a7cb7824 */ /* 0x000fe200078e0295 */
[----:B------:R-:W-:Y:S01]  /*5d960*/  ISETP.GE.U32.AND P5, PT, R78, RZ, PT ;  /* 0x000000ff4e00720c */ /* 0x000fe20003fa6070 */
[----:B------:R-:W-:Y:S01]  /*5d970*/  IMAD.IADD R17, R171, 0x1, R17 ;  /* 0x00000001ab117824 */ /* 0x000fe200078e0211 */
[----:B------:R-:W-:Y:S01]  /*5d980*/  SEL R213, RZ, 0x1, P2 ;  /* 0x00000001ffd57807 */ /* 0x000fe20001000000 */
[----:B------:R-:W-:Y:S01]  /*5d990*/  IMAD.IADD R76, R169, 0x1, R81 ;  /* 0x00000001a94c7824 */ /* 0x000fe200078e0251 */
[----:B------:R-:W-:Y:S01]  /*5d9a0*/  ISETP.GE.U32.AND.EX P6, PT, R203, R150, PT, P6 ;  /* 0x00000096cb00720c */ /* 0x000fe20003fc6160 */
[----:B------:R-:W-:-:S02]  /*5d9b0*/  IMAD.IADD R79, R169, 0x1, R79 ;  /* 0x00000001a94f7824 */ /* 0x000fc400078e024f */
[----:B------:R-:W-:Y:S01]  /*5d9c0*/  IMAD.MOV.U32 R147, RZ, RZ, RZ ;  /* 0x000000ffff937224 */ /* 0x000fe200078e00ff */
[----:B------:R-:W-:Y:S01]  /*5d9d0*/  ISETP.GE.U32.AND.EX P0, PT, R76, R77, PT, P0 ;  /* 0x0000004d4c00720c */ /* 0x000fe20003f06100 */
[----:B------:R-:W-:Y:S01]  /*5d9e0*/  IMAD.WIDE.U32 R18, R177, R218, R16 ;  /* 0x000000dab1127225 */ /* 0x000fe200078e0010 */
[----:B------:R-:W-:Y:S02]  /*5d9f0*/  ISETP.GE.U32.AND.EX P5, PT, R79, R80, PT, P5 ;  /* 0x000000504f00720c */ /* 0x000fe40003fa6150 */
[----:B------:R-:W-:Y:S01]  /*5da00*/  SEL R201, RZ, 0x1, P6 ;  /* 0x00000001ffc97807 */ /* 0x000fe20003000000 */
[----:B------:R-:W-:Y:S01]  /*5da10*/  IMAD.WIDE.U32 R72, R174, R212, RZ ;  /* 0x000000d4ae487225 */ /* 0x000fe200078e00ff */
[----:B------:R-:W-:Y:S02]  /*5da20*/  ISETP.GE.U32.AND P2, PT, R18, R16, PT ;  /* 0x000000101200720c */ /* 0x000fe40003f46070 */
[----:B------:R-:W-:Y:S01]  /*5da30*/  SEL R149, RZ, 0x1, P0 ;  /* 0x00000001ff957807 */ /* 0x000fe20000000000 */
[----:B------:R-:W-:Y:S01]  /*5da40*/  IMAD.WIDE.U32 R146, R174, R220, R146 ;  /* 0x000000dcae927225 */ /* 0x000fe200078e0092 */
[----:B------:R-:W-:-:S02]  /*5da50*/  SEL R81, RZ, 0x1, P5 ;  /* 0x00000001ff517807 */ /* 0x000fc40002800000 */
[----:B------:R-:W-:Y:S01]  /*5da60*/  SEL R80, RZ, 0x1, !P3 ;  /* 0x00000001ff507807 */ /* 0x000fe20005800000 */
[----:B------:R-:W-:Y:S01]  /*5da70*/  IMAD.MOV.U32 R77, RZ, RZ, RZ ;  /* 0x000000ffff4d7224 */ /* 0x000fe200078e00ff */
[----:B------:R-:W-:Y:S01]  /*5da80*/  IADD3 R150, P5, P0, R201, R146, RZ ;  /* 0x00000092c9967210 */ /* 0x000fe200078be0ff */
[C---:B------:R-:W-:Y:S02]  /*5da90*/  IMAD.IADD R73, R166.reuse, 0x1, R73 ;  /* 0x00000001a6497824 */ /* 0x040fe400078e0249 */
        /* <DEDUP_REMOVED lines=14> */
[----:B------:R-:W-:-:S03]  /*5db80*/  IMAD.WIDE.U32 R76, R176, R212, R76 ;  /* 0x000000d4b04c7225 */ /* 0x000fc600078e004c */
[----:B------:R-:W-:Y:S01]  /*5db90*/  ISETP.GT.U32.AND.EX P0, PT, R207, R146, PT, P0 ;  /* 0x00000092cf00720c */ /* 0x000fe20003f04100 */
[C---:B------:R-:W-:Y:S01]  /*5dba0*/  IMAD.IADD R72, R167.reuse, 0x1, R75 ;  /* 0x00000001a7487824 */ /* 0x040fe200078e024b */
[----:B------:R-:W-:Y:S01]  /*5dbb0*/  ISETP.GE.U32.AND P3, PT, R76, RZ, PT ;  /* 0x000000ff4c00720c */ /* 0x000fe20003f66070 */
[----:B------:R-:W-:Y:S01]  /*5dbc0*/  IMAD.IADD R77, R167, 0x1, R77 ;  /* 0x00000001a74d7824 */ /* 0x000fe200078e024d */
[----:B------:R-:W-:Y:S01]  /*5dbd0*/  ISETP.GE.U32.AND.EX P5, PT, R209, R206, PT, P5 ;  /* 0x000000ced100720c */ /* 0x000fe20003fa6150 */
[----:B------:R-:W-:Y:S01]  /*5dbe0*/  IMAD.MOV.U32 R149, RZ, RZ, R18 ;  /* 0x000000ffff957224 */ /* 0x000fe200078e0012 */
[----:B------:R-:W-:Y:S02]  /*5dbf0*/  IADD3 R209, P6, PT, R80, R82, RZ ;  /* 0x0000005250d17210 */ /* 0x000fe40007fde0ff */
[----:B------:R-:W-:Y:S01]  /*5dc00*/  ISETP.GE.U32.AND.EX P1, PT, R72, R73, PT, P1 ;  /* 0x000000494800720c */ /* 0x000fe20003f26110 */
[----:B------:R-:W-:Y:S01]  /*5dc10*/  IMAD.MOV.U32 R73, RZ, RZ, RZ ;  /* 0x000000ffff497224 */ /* 0x000fe200078e00ff */
[----:B------:R-:W-:Y:S01]  /*5dc20*/  SEL R80, R211, R80, P0 ;  /* 0x00000050d3507207 */ /* 0x000fe20000000000 */
[----:B------:R-:W-:Y:S01]  /*5dc30*/  IMAD.X R16, R146, 0x1, R83, P6 ;  /* 0x0000000192107824 */ /* 0x000fe200030e0653 */
        /* <DEDUP_REMOVED lines=24> */
[CC--:B------:R-:W-:Y:S01]  /*5ddc0*/  IADD3 R74, P0, PT, R204.reuse, R207.reuse, RZ ;  /* 0x000000cfcc4a7210 */ /* 0x0c0fe20007f1e0ff */
        /* <DEDUP_REMOVED lines=26> */
[----:B------:R-:W-:Y:S02]  /*5df70*/  IADD3.X R72, PT, PT, RZ, R72, R17, P5, P3 ;  /* 0x00000048ff487210 */ /* 0x000fe40002fe6411 */
[----:B------:R-:W-:Y:S01]  /*5df80*/  ISETP.GE.U32.AND.EX P5, PT, R149, R16, PT, P2 ;  /* 0x000000109500720c */ /* 0x000fe20003fa6120 */
[----:B------:R-:W-:Y:S01]  /*5df90*/  IMAD.X R18, RZ, RZ, R151, P6 ;  /* 0x000000ffff127224 */ /* 0x000fe200030e0697 */
[----:B------:R-:W-:Y:S01]  /*5dfa0*/  ISETP.GT.U32.AND P2, PT, R74, R147, PT ;  /* 0x000000934a00720c */ /* 0x000fe20003f44070 */
[----:B------:R-:W-:Y:S01]  /*5dfb0*/  IMAD.WIDE.U32 R16, R175, R219, RZ ;  /* 0x000000dbaf107225 */ /* 0x000fe200078e00ff */
[----:B------:R-:W-:-:S02]  /*5dfc0*/  SEL R204, RZ, 0x1, P5 ;  /* 0x00000001ffcc7807 */ /* 0x000fc40002800000 */
[----:B------:R-:W-:Y:S01]  /*5dfd0*/  ISETP.GE.U32.AND P3, PT, R207, R206, PT ;  /* 0x000000cecf00720c */ /* 0x000fe20003f66070 */
[----:B------:R-:W-:Y:S01]  /*5dfe0*/  IMAD.IADD R17, R171, 0x1, R17 ;  /* 0x00000001ab117824 */ /* 0x000fe200078e0211 */
        /* <DEDUP_REMOVED lines=27> */
[----:B------:R-:W-:Y:S02]  /*5e1a0*/  SEL R209, RZ, 0x1, P3 ;  /* 0x00000001ffd17807 */ /* 0x000fe40001800000 */
[----:B------:R-:W-:Y:S01]  /*5e1b0*/  ISETP.GT.U32.AND.EX P6, PT, R151, R196, PT, P6 ;  /* 0x000000c49700720c */ /* 0x000fe20003fc4160 */
[----:B------:R-:W-:Y:S01]  /*5e1c0*/  IMAD.IADD R196, R173, 0x1, R81 ;  /* 0x00000001adc47824 */ /* 0x000fe200078e0251 */
[----:B------:R-:W-:Y:S01]  /*5e1d0*/  ISETP.GE.U32.AND P3, PT, R18, R16, PT ;  /* 0x000000101200720c */ /* 0x000fe20003f66070 */
[----:B------:R-:W-:Y:S01]  /*5e1e0*/  IMAD.IADD R16, R170, 0x1, R19 ;  /* 0x00000001aa107824 */ /* 0x000fe200078e0213 */
[----:B------:R-:W-:-:S02]  /*5e1f0*/  SEL R72, RZ, 0x1, !P5 ;  /* 0x00000001ff487807 */ /* 0x000fc40006800000 */
[----:B------:R-:W-:Y:S02]  /*5e200*/  IADD3 R80, P5, P2, R75, R80, RZ ;  /* 0x000000504b507210 */ /* 0x000fe40007abe0ff */
[----:B------:R-:W-:Y:S02]  /*5e210*/  SEL R19, RZ, 0x1, P1 ;  /* 0x00000001ff137807 */ /* 0x000fe40000800000 */
[----:B------:R-:W-:Y:S02]  /*5e220*/  SEL R75, RZ, 0x1, !P6 ;  /* 0x00000001ff4b7807 */ /* 0x000fe40007000000 */
[----:B------:R-:W-:Y:S02]  /*5e230*/  IADD3.X R196, PT, PT, RZ, R196, R19, P5, P2 ;  /* 0x000000c4ffc47210 */ /* 0x000fe40002fe4413 */
[----:B------:R-:W-:Y:S01]  /*5e240*/  IADD3 R19, P2, PT, R75, R200, RZ ;  /* 0x000000c84b137210 */ /* 0x000fe20007f5e0ff */
[----:B------:R-:W-:Y:S01]  /*5e250*/  IMAD.MOV.U32 R75, RZ, RZ, R18 ;  /* 0x000000ffff4b7224 */ /* 0x000fe200078e0012 */
[----:B------:R-:W-:-:S02]  /*5e260*/  ISETP.GE.U32.AND.EX P3, PT, R16, R17, PT, P3 ;  /* 0x000000111000720c */ /* 0x000fc40003f66130 */
[----:B------:R-:W-:Y:S01]  /*5e270*/  IADD3 R17, P6, PT, R72, R204, RZ ;  /* 0x000000cc48117210 */ /* 0x000fe20007fde0ff */
[----:B------:R-:W-:Y:S01]  /*5e280*/  IMAD.X R202, RZ, RZ, R202, P2 ;  /* 0x000000ffffca7224 */ /* 0x000fe200010e06ca */
[----:B------:R-:W-:Y:S01]  /*5e290*/  IADD3 R150, P1, PT, R209, R150, RZ ;  /* 0x00000096d1967210 */ /* 0x000fe20007f3e0ff */
[----:B------:R-:W-:Y:S01]  /*5e2a0*/  IMAD.WIDE.U32 R74, R177, R219, R74 ;  /* 0x000000dbb14a7225 */ /* 0x000fe200078e004a */
[----:B------:R-:W-:Y:S02]  /*5e2b0*/  IADD3 R151, P5, PT, R17, R146, RZ ;  /* 0x0000009211977210 */ /* 0x000fe40007fbe0ff */
[-C--:B------:R-:W-:Y:S01]  /*5e2c0*/  IADD3 R78, P2, PT, R19, R150.reuse, RZ ;  /* 0x00000096134e7210 */ /* 0x080fe20007f5e0ff */
[----:B------:R-:W-:Y:S01]  /*5e2d0*/  IMAD.X R201, RZ, RZ, R201, P1 ;  /* 0x000000ffffc97224 */ /* 0x000fe200008e06c9 */
[----:B------:R-:W-:Y:S01]  /*5e2e0*/  ISETP.GT.U32.AND P1, PT, R204, R17, PT ;  /* 0x00000011cc00720c */ /* 0x000fe20003f24070 */
[----:B------:R-:W-:Y:S01]  /*5e2f0*/  IMAD.X R72, RZ, RZ, R203, P6 ;  /* 0x000000ffff487224 */ /* 0x000fe200030e06cb */
[----:B------:R-:W-:Y:S01]  /*5e300*/  ISETP.GE.U32.AND P6, PT, R78, R150, PT ;  /* 0x000000964e00720c */ /* 0x000fe20003fc6070 */
[----:B------:R-:W-:Y:S01]  /*5e310*/  IMAD.X R79, R202, 0x1, R201, P2 ;  /* 0x00000001ca4f7824 */ /* 0x000fe200010e06c9 */
[----:B------:R-:W-:Y:S01]  /*5e320*/  ISETP.GE.U32.AND P2, PT, R74, RZ, PT ;  /* 0x000000ff4a00720c */ /* 0x000fe20003f46070 */
[----:B------:R-:W-:Y:S01]  /*5e330*/  IMAD.X R200, R72, 0x1, R147, P5 ;  /* 0x0000000148c87824 */ /* 0x000fe200028e0693 */
[----:B------:R-:W-:Y:S01]  /*5e340*/  ISETP.GT.U32.AND.EX P1, PT, R203, R72, PT, P1 ;  /* 0x00000048cb00720c */ /* 0x000fe20003f24110 */
[----:B------:R-:W-:Y:S01]  /*5e350*/  IMAD.IADD R81, R170, 0x1, R75 ;  /* 0x00000001aa517824 */ /* 0x000fe200078e024b */
[----:B------:R-:W-:-:S02]  /*5e360*/  ISETP.NE.U32.AND P5, PT, R19, RZ, PT ;  /* 0x000000ff1300720c */ /* 0x000fc40003fa5070 */
        /* <DEDUP_REMOVED lines=10> */
[----:B------:R-:W-:Y:S01]  /*5e410*/  ISETP.GE.U32.AND.EX P2, PT, R81, R18, PT, P2 ;  /* 0x000000125100720c */ /* 0x000fe20003f46120 */
[----:B------:R-:W-:Y:S01]  /*5e420*/  IMAD.IADD R72, R171, 0x1, R17 ;  /* 0x00000001ab487824 */ /* 0x000fe200078e0211 */
[----:B------:R-:W-:Y:S01]  /*5e430*/  SEL R17, RZ, 0x1, !P1 ;  /* 0x00000001ff117807 */ /* 0x000fe20004800000 */
        /* <DEDUP_REMOVED lines=10> */
[----:B------:R-:W-:-:S03]  /*5e4e0*/  IADD3 R147, P2, P5, R147, R16, RZ ;  /* 0x0000001093937210 */ /* 0x000fc60007d5e0ff */
[----:B------:R-:W-:Y:S01]  /*5e4f0*/  IMAD.X R196, R146, 0x1, R203, P3 ;  /* 0x0000000192c47824 */ /* 0x000fe200018e06cb */
[----:B------:R-:W-:Y:S01]  /*5e500*/  IADD3.X R77, PT, PT, RZ, R72, R75, P2, P5 ;  /* 0x00000048ff4d7210 */ /* 0x000fe200017ea44b */
[----:B------:R-:W-:Y:S01]  /*5e510*/  IMAD.WIDE.U32 R16, R180, R214, R18 ;  /* 0x000000d6b4107225 */ /* 0x000fe200078e0012 */
[----:B------:R-:W-:Y:S02]  /*5e520*/  ISETP.GE.U32.AND P2, PT, R150, R201, PT ;  /* 0x000000c99600720c */ /* 0x000fe40003f46070 */
[----:B------:R-:W-:Y:S01]  /*5e530*/  ISETP.NE.U32.AND P3, PT, R76, RZ, PT ;  /* 0x000000ff4c00720c */ /* 0x000fe20003f65070 */
[----:B------:R-:W-:Y:S01]  /*5e540*/  IMAD.MOV.U32 R75, RZ, RZ, R82 ;  /* 0x000000ffff4b7224 */ /* 0x000fe200078e0052 */
[----:B------:R-:W-:Y:S01]  /*5e550*/  ISETP.GE.U32.AND.EX P2, PT, R196, R203, PT, P2 ;  /* 0x000000cbc400720c */ /* 0x000fe20003f46120 */
[----:B------:R-:W-:Y:S01]  /*5e560*/  IMAD.IADD R72, R169, 0x1, R83 ;  /* 0x00000001a9487824 */ /* 0x000fe200078e0253 */
[----:B------:R-:W-:Y:S01]  /*5e570*/  ISETP.GE.U32.AND P1, PT, R16, R18, PT ;  /* 0x000000121000720c */ /* 0x000fe20003f26070 */
[----:B------:R-:W-:Y:S01]  /*5e580*/  IMAD.IADD R18, R172, 0x1, R17 ;  /* 0x00000001ac127824 */ /* 0x000fe200078e0211 */
[----:B------:R-:W-:-:S02]  /*5e590*/  ISETP.NE.AND.EX P2, PT, R146, RZ, !P2, P3 ;  /* 0x000000ff9200720c */ /* 0x000fc40005745330 */
[----:B------:R-:W-:Y:S01]  /*5e5a0*/  IADD3 R80, P5, PT, R151, R74, RZ ;  /* 0x0000004a97507210 */ /* 0x000fe20007fbe0ff */
[----:B------:R-:W-:Y:S01]  /*5e5b0*/  IMAD.MOV.U32 R74, RZ, RZ, RZ ;  /* 0x000000ffff4a7224 */ /* 0x000fe200078e00ff */
[----:B------:R-:W-:Y:S02]  /*5e5c0*/  ISETP.GE.U32.AND.EX P1, PT, R18, R19, PT, P1 ;  /* 0x000000131200720c */ /* 0x000fe40003f26110 */
        /* <DEDUP_REMOVED lines=9> */
[----:B------:R-:W-:-:S02]  /*5e660*/  SEL R78, R78, R207, P2 ;  /* 0x000000cf4e4e7207 */ /* 0x000fc40001000000 */
[----:B------:R-:W-:Y:S02]  /*5e670*/  SEL R83, R79, R202, P2 ;  /* 0x000000ca4f537207 */ /* 0x000fe40001000000 */
[----:B------:R-:W-:Y:S01]  /*5e680*/  ISETP.GE.U32.AND.EX P0, PT, R72, R73, PT, P0 ;  /* 0x000000494800720c */ /* 0x000fe20003f06100 */
[----:B------:R-:W-:Y:S01]  /*5e690*/  IMAD.X R73, RZ, RZ, R196, P3 ;  /* 0x000000ffff497224 */ /* 0x000fe200018e06c4 */
[----:B------:R-:W-:Y:S02]  /*5e6a0*/  ISETP.GE.U32.AND.EX P6, PT, R81, R200, PT, P6 ;  /* 0x000000c85100720c */ /* 0x000fe40003fc6160 */
[----:B------:R-:W-:Y:S02]  /*5e6b0*/  IADD3 R79, P2, PT, R19, R74, RZ ;  /* 0x0000004a134f7210 */ /* 0x000fe40007f5e0ff */
[----:B------:R-:W-:Y:S02]  /*5e6c0*/  ISETP.GT.U32.AND P5, PT, R150, R19, PT ;  /* 0x000000139600720c */ /* 0x000fe40003fa4070 */
[----:B------:R-:W-:Y:S01]  /*5e6d0*/  SEL R76, RZ, 0x1, P6 ;  /* 0x00000001ff4c7807 */ /* 0x000fe20003000000 */
[----:B------:R-:W-:Y:S01]  /*5e6e0*/  IMAD.X R146, R73, 0x1, R17, P2 ;  /* 0x0000000149927824 */ /* 0x000fe200010e0611 */
[----:B------:R-:W-:-:S02]  /*5e6f0*/  ISETP.GT.U32.AND P2, PT, R78, R201, PT ;  /* 0x000000c94e00720c */ /* 0x000fc40003f44070 */
[----:B------:R-:W-:Y:S02]  /*5e700*/  ISETP.GT.U32.AND.EX P5, PT, R196, R73, PT, P5 ;  /* 0x00000049c400720c */ /* 0x000fe40003fa4150 */
[----:B------:R-:W-:Y:S01]  /*5e710*/  ISETP.GE.U32.AND P3, PT, R74, RZ, PT ;  /* 0x000000ff4a00720c */ /* 0x000fe20003f66070 */
[----:B------:R-:W-:Y:S01]  /*5e720*/  IMAD.MOV.U32 R74, RZ, RZ, RZ ;  /* 0x000000ffff4a7224 */ /* 0x000fe200078e00ff */
[----:B------:R-:W-:Y:S02]  /*5e730*/  IADD3 R76, P6, PT, R76, R147, RZ ;  /* 0x000000934c4c7210 */ /* 0x000fe40007fde0ff */
[----:B------:R-:W-:Y:S01]  /*5e740*/  ISETP.GT.U32.AND.EX P2, PT, R83, R203, PT, P2 ;  /* 0x000000cb5300720c */ /* 0x000fe20003f44120 */
[----:B------:R-:W-:Y:S01]  /*5e750*/  IMAD.WIDE.U32 R74, R180, R219, R74 ;  /* 0x000000dbb44a7225 */ /* 0x000fe200078e004a */
[----:B------:R-:W-:Y:S02]  /*5e760*/  SEL R19, R150, R19, P5 ;  /* 0x0000001396137207 */ /* 0x000fe40002800000 */
[----:B------:R-:W-:-:S02]  /*5e770*/  SEL R83, RZ, 0x1, P0 ;  /* 0x00000001ff537807 */ /* 0x000fc40000000000 */
[----:B------:R-:W-:Y:S01]  /*5e780*/  ISETP.GE.U32.AND.EX P3, PT, R17, R82, PT, P3 ;  /* 0x000000521100720c */ /* 0x000fe20003f66130 */
[----:B------:R-:W-:Y:S01]  /*5e790*/  IMAD.X R17, RZ, RZ, R77, P6 ;  /* 0x000000ffff117224 */ /* 0x000fe200030e064d */
[----:B------:R-:W-:Y:S01]  /*5e7a0*/  SEL R73, R196, R73, P5 ;  /* 0x00000049c4497207 */ /* 0x000fe20002800000 */
[----:B------:R-:W-:Y:S01]  /*5e7b0*/  IMAD.IADD R82, R172, 0x1, R75 ;  /* 0x00000001ac527824 */ /* 0x000fe200078e024b */
[C---:B------:R-:W-:Y:S02]  /*5e7c0*/  ISETP.NE.U32.AND P0, PT, R76.reuse, RZ, PT ;  /* 0x000000ff4c00720c */ /* 0x040fe40003f05070 */
[-C--:B------:R-:W-:Y:S02]  /*5e7d0*/  IADD3 R76, P5, PT, R76, R79.reuse, RZ ;  /* 0x0000004f4c4c7210 */ /* 0x080fe40007fbe0ff */
[-C--:B------:R-:W-:Y:S02]  /*5e7e0*/  ISETP.GT.U32.AND P6, PT, R19, R79.reuse, PT ;  /* 0x0000004f1300720c */ /* 0x080fe40003fc4070 */
[----:B------:R-:W-:Y:S01]  /*5e7f0*/  SEL R77, RZ, 0x1, P3 ;  /* 0x00000001ff4d7807 */ /* 0x000fe20001800000 */
[----:B------:R-:W-:Y:S01]  /*5e800*/  IMAD.X R78, R17, 0x1, R146, P5 ;  /* 0x00000001114e7824 */ /* 0x000fe200028e0692 */
[----:B------:R-:W-:Y:S01]  /*5e810*/  ISETP.GT.U32.AND.EX P6, PT, R73, R146, PT, P6 ;  /* 0x000000924900720c */ /* 0x000fe20003fc4160 */
[----:B------:R-:W-:Y:S01]  /*5e820*/  IMAD.MOV.U32 R73, RZ, RZ, RZ ;  /* 0x000000ffff497224 */ /* 0x000fe200078e00ff */
[----:B------:R-:W-:-:S02]  /*5e830*/  ISETP.GE.U32.AND P3, PT, R76, R79, PT ;  /* 0x0000004f4c00720c */ /* 0x000fc40003f66070 */
[----:B------:R-:W-:Y:S01]  /*5e840*/  ISETP.GE.U32.AND P5, PT, R74, RZ, PT ;  /* 0x000000ff4a00720c */ /* 0x000fe20003fa6070 */
[----:B------:R-:W-:Y:S01]  /*5e850*/  IMAD.WIDE.U32 R72, R179, R218, R72 ;  /* 0x000000dab3487225 */ /* 0x000fe200078e0048 */
[----:B------:R-:W-:Y:S02]  /*5e860*/  ISETP.GE.U32.AND.EX P3, PT, R78, R146, PT, P3 ;  /* 0x000000924e00720c */ /* 0x000fe40003f66130 */
[----:B------:R-:W-:Y:S02]  /*5e870*/  SEL R146, RZ, 0x1, !P2 ;  /* 0x00000001ff927807 */ /* 0x000fe40005000000 */
[----:B------:R-:W-:Y:S02]  /*5e880*/  ISETP.NE.AND.EX P0, PT, R17, RZ, !P3, P0 ;  /* 0x000000ff1100720c */ /* 0x000fe40005f05300 */
[----:B------:R-:W-:Y:S01]  /*5e890*/  IADD3 R19, P3, P2, R77, R72, RZ ;  /* 0x000000484d137210 */ /* 0x000fe20007a7e0ff */
[----:B------:R-:W-:Y:S01]  /*5e8a0*/  IMAD.IADD R72, R168, 0x1, R73 ;  /* 0x00000001a8487824 */ /* 0x000fe200078e0249 */
[----:B------:R-:W-:-:S02]  /*5e8b0*/  ISETP.GE.U32.AND.EX P5, PT, R82, R16, PT, P5 ;  /* 0x000000105200720c */ /* 0x000fc40003fa6150 */
[----:B------:R-:W-:Y:S02]  /*5e8c0*/  SEL R16, RZ, 0x1, !P6 ;  /* 0x00000001ff107807 */ /* 0x000fe40007000000 */
[----:B------:R-:W-:Y:S02]  /*5e8d0*/  SEL R17, RZ, 0x1, !P0 ;  /* 0x00000001ff117807 */ /* 0x000fe40004000000 */
[----:B------:R-:W-:Y:S02]  /*5e8e0*/  IADD3 R205, P6, PT, R146, R205, RZ ;  /* 0x000000cd92cd7210 */ /* 0x000fe40007fde0ff */
[----:B------:R-:W-:Y:S02]  /*5e8f0*/  IADD3.X R72, PT, PT, RZ, R72, R83, P3, P2 ;  /* 0x00000048ff487210 */ /* 0x000fe40001fe4453 */
[----:B------:R-:W-:Y:S01]  /*5e900*/  IADD3 R16, P0, PT, R16, R19, RZ ;  /* 0x0000001310107210 */ /* 0x000fe20007f1e0ff */
[----:B------:R-:W-:Y:S01]  /*5e910*/  IMAD.X R73, RZ, RZ, R198, P6 ;  /* 0x000000ffff497224 */ /* 0x000fe200030e06c6 */
[----:B------:R-:W-:-:S02]  /*5e920*/  IADD3 R17, P2, PT, R17, R76, RZ ;  /* 0x0000004c11117210 */ /* 0x000fc40007f5e0ff */
[----:B------:R-:W-:Y:S01]  /*5e930*/  IADD3 R198, P3, PT, R16, R205, RZ ;  /* 0x000000cd10c67210 */ /* 0x000fe20007f7e0ff */
[----:B------:R-:W-:Y:S01]  /*5e940*/  IMAD.X R72, RZ, RZ, R72, P0 ;  /* 0x000000ffff487224 */ /* 0x000fe200000e0648 */
[----:B------:R-:W-:Y:S01]  /*5e950*/  ISETP.GT.U32.AND P0, PT, R76, R17, PT ;  /* 0x000000114c00720c */ /* 0x000fe20003f04070 */
[----:B------:R-:W-:Y:S01]  /*5e960*/  IMAD.X R19, RZ, RZ, R78, P2 ;  /* 0x000000ffff137224 */ /* 0x000fe200010e064e */
[----:B------:R-:W-:Y:S01]  /*5e970*/  IADD3 R83, P6, PT, R17, R74, RZ ;  /* 0x0000004a11537210 */ /* 0x000fe20007fde0ff */
[----:B------:R-:W-:Y:S01]  /*5e980*/  IMAD.X R201, R72, 0x1, R73, P3 ;  /* 0x0000000148c97824 */ /* 0x000fe200018e0649 */
[----:B------:R-:W-:Y:S01]  /*5e990*/  ISETP.GE.U32.AND P2, PT, R198, R205, PT ;  /* 0x000000cdc600720c */ /* 0x000fe20003f46070 */
[----:B------:R-:W-:Y:S01]  /*5e9a0*/  IMAD.WIDE.U32 R74, R174, R222, RZ ;  /* 0x000000deae4a7225 */ /* 0x000fe200078e00ff */
[----:B------:R-:W-:Y:S02]  /*5e9b0*/  ISETP.GT.U32.AND.EX P0, PT, R78, R19, PT, P0 ;  /* 0x000000134e00720c */ /* 0x000fe40003f04100 */
        /* <DEDUP_REMOVED lines=31> */
[-C--:B------:R-:W-:Y:S01]  /*5ebb0*/  IADD3 R150, P0, PT, R18, R77.reuse, RZ ;  /* 0x0000004d12967210 */ /* 0x080fe20007f1e0ff */
        /* <DEDUP_REMOVED lines=18> */
[----:B------:R-:W-:Y:S02]  /*5ece0*/  ISETP.GE.U32.AND.EX P1, PT, R74, R75, PT, P1 ;  /* 0x0000004b4a00720c */ /* 0x000fe40003f26110 */
[----:B------:R-:W-:Y:S01]  /*5ecf0*/  ISETP.GE.U32.AND P2, PT, R76, RZ, PT ;  /* 0x000000ff4c00720c */ /* 0x000fe20003f46070 */
[----:B------:R-:W-:Y:S01]  /*5ed00*/  IMAD.X R73, RZ, RZ, R196, P6 ;  /* 0x000000ffff497224 */ /* 0x000fe200030e06c4 */
[----:B------:R-:W-:-:S02]  /*5ed10*/  SEL R75, R198, R151, P3 ;  /* 0x00000097c64b7207 */ /* 0x000fc40001800000 */
[----:B------:R-:W-:Y:S01]  /*5ed20*/  SEL R76, R201, R146, P3 ;  /* 0x00000092c94c7207 */ /* 0x000fe20001800000 */
[----:B------:R-:W-:Y:S01]  /*5ed30*/  IMAD.IADD R201, R169, 0x1, R19 ;  /* 0x00000001a9c97824 */ /* 0x000fe200078e0213 */
[----:B------:R-:W-:Y:S02]  /*5ed40*/  ISETP.GT.U32.AND P3, PT, R150, R17, PT ;  /* 0x000000119600720c */ /* 0x000fe40003f64070 */
[----:B------:R-:W-:Y:S02]  /*5ed50*/  ISETP.GE.U32.AND P5, PT, R18, RZ, PT ;  /* 0x000000ff1200720c */ /* 0x000fe40003fa6070 */
[----:B------:R-:W-:Y:S02]  /*5ed60*/  IADD3 R146, P6, PT, R17, R18, RZ ;  /* 0x0000001211927210 */ /* 0x000fe40007fde0ff */
[----:B------:R-:W-:Y:S02]  /*5ed70*/  ISETP.GT.U32.AND.EX P3, PT, R196, R73, PT, P3 ;  /* 0x00000049c400720c */ /* 0x000fe40003f64130 */
[----:B------:R-:W-:Y:S01]  /*5ed80*/  ISETP.GE.U32.AND.EX P5, PT, R201, R72, PT, P5 ;  /* 0x00000048c900720c */ /* 0x000fe20003fa6150 */
[----:B------:R-:W-:Y:S01]  /*5ed90*/  IMAD.X R201, R73, 0x1, R201, P6 ;  /* 0x0000000149c97824 */ /* 0x000fe200030e06c9 */
[----:B------:R-:W-:-:S02]  /*5eda0*/  ISETP.GE.U32.AND.EX P2, PT, R203, R78, PT, P2 ;  /* 0x0000004ecb00720c */ /* 0x000fc40003f46120 */
[----:B------:R-:W-:Y:S01]  /*5edb0*/  ISETP.GT.U32.AND P6, PT, R75, R77, PT ;  /* 0x0000004d4b00720c */ /* 0x000fe20003fc4070 */
[----:B------:R-:W-:Y:S01]  /*5edc0*/  IMAD.MOV.U32 R75, RZ, RZ, RZ ;  /* 0x000000ffff4b7224 */ /* 0x000fe200078e00ff */
[----:B------:R-:W-:Y:S02]  /*5edd0*/  SEL R17, R150, R17, P3 ;  /* 0x0000001196117207 */ /* 0x000fe40001800000 */
[----:B------:R-:W-:Y:S01]  /*5ede0*/  SEL R19, RZ, 0x1, P2 ;  /* 0x00000001ff137807 */ /* 0x000fe20001000000 */
[----:B------:R-:W-:Y:S01]  /*5edf0*/  IMAD.WIDE.U32 R74, R174, R218, R74 ;  /* 0x000000daae4a7225 */ /* 0x000fe200078e004a */
[----:B------:R-:W-:Y:S02]  /*5ee00*/  ISETP.GT.U32.AND P2, PT, R17, R146, PT ;  /* 0x000000921100720c */ /* 0x000fe40003f44070 */
[----:B------:R-:W-:Y:S01]  /*5ee10*/  SEL R18, R196, R73, P3 ;  /* 0x00000049c4127207 */ /* 0x000fe20001800000 */
[----:B------:R-:W-:Y:S01]  /*5ee20*/  IMAD.MOV.U32 R17, RZ, RZ, RZ ;  /* 0x000000ffff117224 */ /* 0x000fe200078e00ff */
[----:B------:R-:W-:Y:S01]  /*5ee30*/  SEL R77, RZ, 0x1, P1 ;  /* 0x00000001ff4d7807 */ /* 0x000fe20000800000 */
[----:B------:R-:W-:Y:S01]  /*5ee40*/  IMAD.IADD R72, R166, 0x1, R75 ;  /* 0x00000001a6487824 */ /* 0x000fe200078e024b */
[----:B------:R-:W-:Y:S01]  /*5ee50*/  IADD3 R74, P1, P3, R19, R74, RZ ;  /* 0x0000004a134a7210 */ /* 0x000fe20007b3e0ff */
[----:B------:R-:W-:Y:S01]  /*5ee60*/  IMAD.WIDE.U32 R16, R179, R214, R16 ;  /* 0x000000d6b3107225 */ /* 0x000fe200078e0010 */
[----:B------:R-:W-:-:S02]  /*5ee70*/  ISETP.GT.U32.AND.EX P6, PT, R76, R147, PT, P6 ;  /* 0x000000934c00720c */ /* 0x000fc40003fc4160 */
[----:B------:R-:W-:Y:S02]  /*5ee80*/  SEL R19, RZ, 0x1, P5 ;  /* 0x00000001ff137807 */ /* 0x000fe40002800000 */
[----:B------:R-:W-:Y:S01]  /*5ee90*/  ISETP.GT.U32.AND.EX P2, PT, R18, R201, PT, P2 ;  /* 0x000000c91200720c */ /* 0x000fe20003f44120 */
[----:B------:R-:W-:Y:S01]  /*5eea0*/  IMAD.IADD R18, R168, 0x1, R17 ;  /* 0x00000001a8127824 */ /* 0x000fe200078e0211 */
        /* <DEDUP_REMOVED lines=106> */
.L_x_337:
[----:B------:R-:W-:Y:S05]  /*5f550*/  BSYNC.RELIABLE B11 ;  /* 0x00000000000b7941 */ /* 0x000fea0003800100 */
.L_x_336:
        /* <DEDUP_REMOVED lines=38> */
.L_x_338:
[----:B------:R-:W-:Y:S05]  /*5f7c0*/  BSYNC.RECONVERGENT B9 ;  /* 0x0000000000097941 */ /* 0x000fea0003800200 */
.L_x_335:
        /* <DEDUP_REMOVED lines=46> */
[----:B------:R-:W-:-:S02]  /*5fab0*/  IADD3 R76, P2, PT, R83, R18, RZ ;  /* 0x00000012534c7210 */ /* 0x000fc40007f5e0ff */
[----:B------:R-:W-:Y:S02]  /*5fac0*/  IADD3.X R82, PT, PT, RZ, RZ, RZ, P3, P5 ;  /* 0x000000ffff527210 */ /* 0x000fe40001fea4ff */
[----:B------:R-:W-:Y:S01]  /*5fad0*/  SEL R19, R155, R74, P1 ;  /* 0x0000004a9b137207 */ /* 0x000fe20000800000 */
[----:B------:R-:W-:Y:S01]  /*5fae0*/  IMAD.X R74, RZ, RZ, R74, P6 ;  /* 0x000000ffff4a7224 */ /* 0x000fe200030e064a */
[----:B------:R-:W-:Y:S01]  /*5faf0*/  ISETP.GT.U32.AND P0, PT, R72, R151, PT ;  /* 0x000000974800720c */ /* 0x000fe20003f04070 */
[----:B------:R-:W-:Y:S01]  /*5fb00*/  IMAD.X R77, R82, 0x1, R149, P2 ;  /* 0x00000001524d7824 */ /* 0x000fe200010e0695 */
[----:B------:R-:W-:Y:S02]  /*5fb10*/  IADD3 R72, P3, PT, R81, R76, RZ ;  /* 0x0000004c51487210 */ /* 0x000fe40007f7e0ff */
        /* <DEDUP_REMOVED lines=55> */
.L_x_341:
[----:B------:R-:W-:Y:S05]  /*5fe90*/  BSYNC.RELIABLE B11 ;  /* 0x00000000000b7941 */ /* 0x000fea0003800100 */
.L_x_340:
        /* <DEDUP_REMOVED lines=38> */
.L_x_342:
[----:B------:R-:W-:Y:S05]  /*60100*/  BSYNC.RECONVERGENT B9 ;  /* 0x0000000000097941 */ /* 0x000fea0003800200 */
.L_x_339:
        /* <DEDUP_REMOVED lines=163> */
[----:B------:R-:W-:Y:S02]  /*60b40*/  ISETP.GE.U32.AND.EX P2, PT, R16, R19, PT, P2 ;  /* 0x000000131000720c */ /* 0x000fe40003f46120 */
[----:B------:R-:W-:Y:S01]  /*60b50*/  IADD3.X R19, PT, PT, RZ, R211, R80, P6, P5 ;  /* 0x000000d3ff137210 */ /* 0x000fe200037ea450 */
[----:B------:R-:W-:Y:S01]  /*60b60*/  IMAD.WIDE.U32 R78, R194, R192, R76 ;  /* 0x000000c0c24e7225 */ /* 0x000fe200078e004c */
[----:B------:R-:W-:Y:S02]  /*60b70*/  IADD3 R17, P5, PT, R17, R152, RZ ;  /* 0x0000009811117210 */ /* 0x000fe40007fbe0ff */
[----:B------:R-:W-:Y:S01]  /*60b80*/  ISETP.GE.U32.AND.EX P1, PT, R16, R72, PT, P1 ;  /* 0x000000481000720c */ /* 0x000fe20003f26110 */
[----:B------:R-:W-:Y:S01]  /*60b90*/  IMAD.X R76, RZ, RZ, R153, P3 ;  /* 0x000000ffff4c7224 */ /* 0x000fe200018e0699 */
[----:B------:R-:W-:Y:S01]  /*60ba0*/  IADD3 R152, P6, PT, R75, R78, RZ ;  /* 0x0000004e4b987210 */ /* 0x000fe20007fde0ff */
[----:B------:R-:W-:Y:S01]  /*60bb0*/  VIADD R81, R79, UR7 ;  /* 0x000000074f517c36 */ /* 0x000fe20008000000 */
[----:B------:R-:W-:Y:S01]  /*60bc0*/  ISETP.GT.U32.AND P3, PT, R154, R75, PT ;  /* 0x0000004b9a00720c */ /* 0x000fe20003f64070 */
[----:B------:R-:W-:Y:S01]  /*60bd0*/  IMAD.X R19, RZ, RZ, R19, P5 ;  /* 0x000000ffff137224 */ /* 0x000fe200028e0613 */
[----:B------:R-:W-:Y:S01]  /*60be0*/  ISETP.GE.U32.AND P5, PT, R155, R208, PT ;  /* 0x000000d09b00720c */ /* 0x000fe20003fa6070 */
[----:B------:R-:W-:Y:S01]  /*60bf0*/  IMAD.X R79, R76, 0x1, R81, P6 ;  /* 0x000000014c4f7824 */ /* 0x000fe200030e0651 */
[----:B------:R-:W-:-:S02]  /*60c00*/  IADD3 R80, P6, PT, R17, R152, RZ ;  /* 0x0000009811507210 */ /* 0x000fc40007fde0ff */
[-C--:B------:R-:W-:Y:S02]  /*60c10*/  ISETP.GT.U32.AND.EX P3, PT, R153, R76.reuse, PT, P3 ;  /* 0x0000004c9900720c */ /* 0x080fe40003f64130 */
[----:B------:R-:W-:Y:S01]  /*60c20*/  SEL R210, RZ, 0x1, P1 ;  /* 0x00000001ffd27807 */ /* 0x000fe20000800000 */
[----:B------:R-:W-:Y:S01]  /*60c30*/  IMAD.X R208, R19, 0x1, R79, P6 ;  /* 0x0000000113d07824 */ /* 0x000fe200030e064f */
[----:B------:R-:W-:Y:S02]  /*60c40*/  SEL R75, R154, R75, P3 ;  /* 0x0000004b9a4b7207 */ /* 0x000fe40001800000 */
[----:B------:R-:W-:Y:S02]  /*60c50*/  SEL R76, R153, R76, P3 ;  /* 0x0000004c994c7207 */ /* 0x000fe40001800000 */
[----:B------:R-:W-:Y:S02]  /*60c60*/  ISETP.GE.U32.AND P3, PT, R80, R152, PT ;  /* 0x000000985000720c */ /* 0x000fe40003f66070 */
[----:B------:R-:W-:Y:S01]  /*60c70*/  ISETP.NE.U32.AND P6, PT, R17, RZ, PT ;  /* 0x000000ff1100720c */ /* 0x000fe20003fc5070 */
[----:B------:R-:W-:Y:S01]  /*60c80*/  IMAD.MOV.U32 R17, RZ, RZ, RZ ;  /* 0x000000ffff117224 */ /* 0x000fe200078e00ff */
[----:B------:R-:W-:-:S02]  /*60c90*/  ISETP.GE.U32.AND.EX P3, PT, R208, R79, PT, P3 ;  /* 0x0000004fd000720c */ /* 0x000fc40003f66130 */
[----:B------:R-:W-:Y:S01]  /*60ca0*/  ISETP.GE.U32.AND P1, PT, R78, RZ, PT ;  /* 0x000000ff4e00720c */ /* 0x000fe20003f26070 */
[----:B------:R-:W-:Y:S01]  /*60cb0*/  IMAD.WIDE.U32 R16, R199, R190, R16 ;  /* 0x000000bec7107225 */ /* 0x000fe200078e0010 */
[----:B------:R-:W-:Y:S02]  /*60cc0*/  ISETP.NE.AND.EX P3, PT, R19, RZ, !P3, P6 ;  /* 0x000000ff1300720c */ /* 0x000fe40005f65360 */
[----:B------:R-:W-:Y:S01]  /*60cd0*/  SEL R72, RZ, 0x1, P2 ;  /* 0x00000001ff487807 */ /* 0x000fe20001000000 */
[----:B------:R-:W-:Y:S01]  /*60ce0*/  IMAD.MOV.U32 R19, RZ, RZ, RZ ;  /* 0x000000ffff137224 */ /* 0x000fe200078e00ff */
[----:B------:R-:W-:Y:S01]  /*60cf0*/  ISETP.GT.U32.AND P2, PT, R75, R152, PT ;  /* 0x000000984b00720c */ /* 0x000fe20003f44070 */
[----:B------:R-:W-:Y:S01]  /*60d00*/  VIADD R213, R17, UR4 ;  /* 0x0000000411d57c36 */ /* 0x000fe20008000000 */
[----:B------:R-:W-:Y:S02]  /*60d10*/  ISETP.GE.U32.AND.EX P1, PT, R81, R77, PT, P1 ;  /* 0x0000004d5100720c */ /* 0x000fe40003f26110 */
[----:B------:R-:W-:-:S02]  /*60d20*/  SEL R75, RZ, 0x1, !P3 ;  /* 0x00000001ff4b7807 */ /* 0x000fc40005800000 */
[----:B------:R-:W-:Y:S01]  /*60d30*/  ISETP.GT.U32.AND.EX P2, PT, R76, R79, PT, P2 ;  /* 0x0000004f4c00720c */ /* 0x000fe20003f44120 */
[----:B------:R-:W-:Y:S01]  /*60d40*/  IMAD.WIDE.U32 R76, R195, R188, R18 ;  /* 0x000000bcc34c7225 */ /* 0x000fe200078e0012 */
[----:B------:R-:W-:Y:S02]  /*60d50*/  SEL R79, RZ, 0x1, P1 ;  /* 0x00000001ff4f7807 */ /* 0x000fe40000800000 */
[----:B------:R-:W-:Y:S02]  /*60d60*/  IADD3 R19, P1, PT, R75, R80, RZ ;  /* 0x000000504b137210 */ /* 0x000fe40007f3e0ff */
[----:B------:R-:W-:Y:S02]  /*60d70*/  ISETP.GE.U32.AND P6, PT, R82, RZ, PT ;  /* 0x000000ff5200720c */ /* 0x000fe40003fc6070 */
[----:B------:R-:W-:Y:S01]  /*60d80*/  ISETP.GE.U32.AND.EX P5, PT, R206, R209, PT, P5 ;  /* 0x000000d1ce00720c */ /* 0x000fe20003fa6150 */
[----:B------:R-:W-:Y:S01]  /*60d90*/  IMAD.X R17, RZ, RZ, R208, P1 ;  /* 0x000000ffff117224 */ /* 0x000fe200008e06d0 */
[----:B------:R-:W-:Y:S01]  /*60da0*/  ISETP.GE.U32.AND.EX P3, PT, R83, R73, PT, P6 ;  /* 0x000000495300720c */ /* 0x000fe20003f66160 */
[----:B------:R-:W-:Y:S01]  /*60db0*/  VIADD R206, R77, UR5 ;  /* 0x000000054dce7c36 */ /* 0x000fe20008000000 */
[----:B------:R-:W-:-:S02]  /*60dc0*/  ISETP.GT.U32.AND P6, PT, R80, R19, PT ;  /* 0x000000135000720c */ /* 0x000fc40003fc4070 */
[----:B------:R-:W-:Y:S02]  /*60dd0*/  SEL R153, RZ, 0x1, P5 ;  /* 0x00000001ff997807 */ /* 0x000fe40002800000 */
[----:B------:R-:W-:Y:S02]  /*60de0*/  IADD3 R155, P5, PT, R19, R78, RZ ;  /* 0x0000004e139b7210 */ /* 0x000fe40007fbe0ff */
[----:B------:R-:W-:Y:S02]  /*60df0*/  SEL R209, RZ, 0x1, P3 ;  /* 0x00000001ffd17807 */ /* 0x000fe40001800000 */
[----:B------:R-:W-:Y:S01]  /*60e00*/  ISETP.GT.U32.AND.EX P6, PT, R208, R17, PT, P6 ;  /* 0x00000011d000720c */ /* 0x000fe20003fc4160 */
[----:B------:R-:W-:Y:S01]  /*60e10*/  IMAD.X R154, R17, 0x1, R81, P5 ;  /* 0x00000001119a7824 */ /* 0x000fe200028e0651 */
[----:B------:R-:W-:Y:S02]  /*60e20*/  SEL R75, RZ, 0x1, !P2 ;  /* 0x00000001ff4b7807 */ /* 0x000fe40005000000 */
[----:B------:R-:W-:-:S02]  /*60e30*/  IADD3 R79, P1, P2, R79, R16, RZ ;  /* 0x000000104f4f7210 */ /* 0x000fc40007a3e0ff */
[----:B------:R-:W-:Y:S02]  /*60e40*/  IADD3 R152, P3, P5, R209, R76, RZ ;  /* 0x0000004cd1987210 */ /* 0x000fe40007d7e0ff */
[----:B------:R-:W-:Y:S01]  /*60e50*/  SEL R16, R80, R19, P6 ;  /* 0x0000001350107207 */ /* 0x000fe20003000000 */
[----:B------:R-:W-:Y:S01]  /*60e60*/  IMAD.WIDE.U32 R80, R193, R199, RZ ;  /* 0x000000c7c1507225 */ /* 0x000fe200078e00ff */
[----:B------:R-:W-:Y:S02]  /*60e70*/  SEL R77, RZ, 0x1, P0 ;  /* 0x00000001ff4d7807 */ /* 0x000fe40000000000 */
[----:B------:R-:W-:Y:S01]  /*60e80*/  SEL R19, R208, R17, P6 ;  /* 0x00000011d0137207 */ /* 0x000fe20003000000 */
[----:B------:R-:W-:Y:S01]  /*60e90*/  VIADD R81, R81, UR6 ;  /* 0x0000000651517c36 */ /* 0x000fe20008000000 */
[----:B------:R-:W-:Y:S02]  /*60ea0*/  IADD3.X R78, PT, PT, RZ, R213, R210, P1, P2 ;  /* 0x000000d5ff4e7210 */ /* 0x000fe40000fe44d2 */
[----:B------:R-:W-:-:S02]  /*60eb0*/  IADD3 R76, P6, PT, R75, R79, RZ ;  /* 0x0000004f4b4c7210 */ /* 0x000fc40007fde0ff */
[----:B------:R-:W-:Y:S02]  /*60ec0*/  IADD3 R17, P0, PT, R153, R152, RZ ;  /* 0x0000009899117210 */ /* 0x000fe40007f1e0ff */
[----:B------:R-:W-:Y:S01]  /*60ed0*/  IADD3.X R77, PT, PT, RZ, R206, R77, P3, P5 ;  /* 0x000000ceff4d7210 */ /* 0x000fe20001fea44d */
[----:B------:R-:W-:Y:S01]  /*60ee0*/  IMAD.X R78, RZ, RZ, R78, P6 ;  /* 0x000000ffff4e7224 */ /* 0x000fe200030e064e */
[C---:B------:R-:W-:Y:S02]  /*60ef0*/  IADD3 R153, P6, PT, R76.reuse, R17, RZ ;  /* 0x000000114c997210 */ /* 0x040fe40007fde0ff */
        /* <DEDUP_REMOVED lines=8> */
[----:B------:R-:W-:Y:S01]  /*60f80*/  IMAD.MOV.U32 R76, RZ, RZ, RZ ;  /* 0x000000ffff4c7224 */ /* 0x000fe200078e00ff */
[----:B------:R-:W-:Y:S01]  /*60f90*/  ISETP.GE.U32.AND.EX P0, PT, R75, R77, PT, P0 ;  /* 0x0000004d4b00720c */ /* 0x000fe20003f06100 */
[----:B------:R-:W-:Y:S01]  /*60fa0*/  VIADD R210, R17, UR5 ;  /* 0x0000000511d27c36 */ /* 0x000fe20008000000 */
        /* <DEDUP_REMOVED lines=11> */
[----:B------:R-:W-:Y:S01]  /*61060*/  ISETP.GE.U32.AND P0, PT, R77, R16, PT ;  /* 0x000000104d00720c */ /* 0x000fe20003f06070 */
[----:B------:R-:W-:Y:S01]  /*61070*/  IMAD.MOV.U32 R16, RZ, RZ, RZ ;  /* 0x000000ffff107224 */ /* 0x000fe200078e00ff */
[----:B------:R-:W-:Y:S01]  /*61080*/  IADD3 R208, P1, PT, R208, R79, RZ ;  /* 0x0000004fd0d07210 */ /* 0x000fe20007f3e0ff */
[----:B------:R-:W-:Y:S01]  /*61090*/  IMAD.WIDE.U32 R78, R194, R193, R76 ;  /* 0x000000c1c24e7225 */ /* 0x000fe200078e004c */
[----:B------:R-:W-:Y:S02]  /*610a0*/  IADD3 R228, P2, PT, R228, R153, RZ ;  /* 0x00000099e4e47210 */ /* 0x000fe40007f5e0ff */
[----:B------:R-:W-:Y:S01]  /*610b0*/  IADD3.X R206, PT, PT, RZ, R206, R73, P3, P5 ;  /* 0x000000ceffce7210 */ /* 0x000fe20001fea449 */
[----:B------:R-:W-:Y:S01]  /*610c0*/  IMAD.WIDE.U32 R18, R192, R192, R16 ;  /* 0x000000c0c0127225 */ /* 0x000fe200078e0010 */
[----:B------:R-:W-:-:S02]  /*610d0*/  SHF.R.U64 R72, R72, 0x1f, R211 ;  /* 0x0000001f48487819 */ /* 0x000fc400000012d3 */
[----:B------:R-:W-:Y:S01]  /*610e0*/  ISETP.NE.U32.AND P5, PT, R208, RZ, PT ;  /* 0x000000ffd000720c */ /* 0x000fe20003fa5070 */
[----:B------:R-:W-:Y:S01]  /*610f0*/  IMAD.X R230, RZ, RZ, R75, P2 ;  /* 0x000000ffffe67224 */ /* 0x000fe200010e064b */
[----:B------:R-:W-:Y:S01]  /*61100*/  IADD3 R226, P2, PT, R228, R78, RZ ;  /* 0x0000004ee4e27210 */ /* 0x000fe20007f5e0ff */
[----:B------:R-:W-:Y:S01]  /*61110*/  VIADD R79, R79, UR6 ;  /* 0x000000064f4f7c36 */ /* 0x000fe20008000000 */
[----:B------:R-:W-:Y:S01]  /*61120*/  SHF.R.U32.HI R76, RZ, 0x1f, R211 ;  /* 0x0000001fff4c7819 */ /* 0x000fe200000116d3 */
[----:B------:R-:W-:Y:S01]  /*61130*/  VIADD R209, R19, UR7 ;  /* 0x0000000713d17c36 */ /* 0x000fe20008000000 */
[-C--:B------:R-:W-:Y:S01]  /*61140*/  IADD3 R19, P6, PT, R208, R226.reuse, RZ ;  /* 0x000000e2d0137210 */ /* 0x080fe20007fde0ff */
[----:B------:R-:W-:Y:S01]  /*61150*/  IMAD.X R213, RZ, RZ, R213, P1 ;  /* 0x000000ffffd57224 */ /* 0x000fe200008e06d5 */
[----:B------:R-:W-:Y:S01]  /*61160*/  ISETP.GE.U32.AND P1, PT, R18, RZ, PT ;  /* 0x000000ff1200720c */ /* 0x000fe20003f26070 */
[----:B------:R-:W-:Y:S01]  /*61170*/  IMAD.X R16, R230, 0x1, R79, P2 ;  /* 0x00000001e6107824 */ /* 0x000fe200010e064f */
[----:B------:R-:W-:Y:S01]  /*61180*/  ISETP.GE.U32.AND P2, PT, R19, R226, PT ;  /* 0x000000e21300720c */ /* 0x000fe20003f46070 */
[----:B------:R-:W-:Y:S01]  /*61190*/  IMAD.MOV.U32 R73, RZ, RZ, RZ ;  /* 0x000000ffff497224 */ /* 0x000fe200078e00ff */
[----:B------:R-:W-:Y:S01]  /*611a0*/  ISETP.GE.U32.AND.EX P1, PT, R209, R17, PT, P1 ;  /* 0x00000011d100720c */ /* 0x000fe20003f26110 */
[----:B------:R-:W-:Y:S01]  /*611b0*/  IMAD.X R207, R213, 0x1, R16, P6 ;  /* 0x00000001d5cf7824 */ /* 0x000fe200030e0610 */
[----:B------:R-:W-:Y:S01]  /*611c0*/  IADD3 R82, P6, PT, R155, R82, RZ ;  /* 0x000000529b527210 */ /* 0x000fe20007fde0ff */
[----:B------:R-:W-:Y:S01]  /*611d0*/  IMAD.WIDE.U32 R72, R190, R190, R72 ;  /* 0x000000bebe487225 */ /* 0x000fe200078e0048 */
[----:B------:R-:W-:-:S02]  /*611e0*/  SEL R17, RZ, 0x1, P1 ;  /* 0x00000001ff117807 */ /* 0x000fc40000800000 */
[----:B------:R-:W-:Y:S02]  /*611f0*/  ISETP.GE.U32.AND.EX P2, PT, R207, R16, PT, P2 ;  /* 0x00000010cf00720c */ /* 0x000fe40003f46120 */
[----:B------:R-:W-:Y:S01]  /*61200*/  ISETP.GE.U32.AND P3, PT, R82, R155, PT ;  /* 0x0000009b5200720c */ /* 0x000fe20003f66070 */
[----:B------:R-:W-:Y:S01]  /*61210*/  IMAD.X R155, R154, 0x1, R83, P6 ;  /* 0x000000019a9b7824 */ /* 0x000fe200030e0653 */
[----:B------:R-:W-:Y:S02]  /*61220*/  ISETP.NE.AND.EX P2, PT, R213, RZ, !P2, P5 ;  /* 0x000000ffd500720c */ /* 0x000fe40005745350 */
[----:B------:R-:W-:Y:S02]  /*61230*/  IADD3 R83, P5, P6, R17, R72, RZ ;  /* 0x0000004811537210 */ /* 0x000fe40007ebe0ff */
[----:B------:R-:W-:Y:S02]  /*61240*/  ISETP.GE.U32.AND.EX P3, PT, R155, R154, PT, P3 ;  /* 0x0000009a9b00720c */ /* 0x000fe40003f66130 */
[----:B------:R-:W-:-:S02]  /*61250*/  SEL R154, RZ, 0x1, !P2 ;  /* 0x00000001ff9a7807 */ /* 0x000fc40005000000 */
[----:B------:R-:W-:Y:S01]  /*61260*/  ISETP.GE.U32.AND.EX P0, PT, R74, R210, PT, P0 ;  /* 0x000000d24a00720c */ /* 0x000fe20003f06100 */
[----:B------:R-:W-:Y:S01]  /*61270*/  VIADD R210, R73, UR4 ;  /* 0x0000000449d27c36 */ /* 0x000fe20008000000 */
[----:B------:R-:W-:Y:S02]  /*61280*/  SEL R17, RZ, 0x1, P3 ;  /* 0x00000001ff117807 */ /* 0x000fe40001800000 */
[----:B------:R-:W-:Y:S02]  /*61290*/  IADD3 R154, P3, PT, R154, R19, RZ ;  /* 0x000000139a9a7210 */ /* 0x000fe40007f7e0ff */
[----:B------:R-:W-:Y:S02]  /*612a0*/  LOP3.LUT R73, R76, 0x1, RZ, 0xc0, !PT ;  /* 0x000000014c497812 */ /* 0x000fe400078ec0ff */
[----:B------:R-:W-:Y:S01]  /*612b0*/  ISETP.GT.U32.AND P1, PT, R153, R228, PT ;  /* 0x000000e49900720c */ /* 0x000fe20003f24070 */
[----:B------:R-:W-:Y:S01]  /*612c0*/  IMAD.X R208, RZ, RZ, R207, P3 ;  /* 0x000000ffffd07224 */ /* 0x000fe200018e06cf */
[----:B------:R-:W-:-:S02]  /*612d0*/  IADD3.X R210, PT, PT, RZ, R210, R73, P5, P6 ;  /* 0x000000d2ffd27210 */ /* 0x000fc40002fec449 */
[----:B------:R-:W-:Y:S02]  /*612e0*/  IADD3 R73, P3, PT, R154, R18, RZ ;  /* 0x000000129a497210 */ /* 0x000fe40007f7e0ff */
[----:B------:R-:W-:Y:S02]  /*612f0*/  ISETP.GT.U32.AND.EX P1, PT, R75, R230, PT, P1 ;  /* 0x000000e64b00720c */ /* 0x000fe40003f24110 */
[----:B------:R-:W-:Y:S01]  /*61300*/  IADD3 R152, P6, PT, R17, R152, RZ ;  /* 0x0000009811987210 */ /* 0x000fe20007fde0ff */
[----:B------:R-:W-:Y:S01]  /*61310*/  IMAD.X R76, R208, 0x1, R209, P3 ;  /* 0x00000001d04c7824 */ /* 0x000fe200018e06d1 */
[----:B------:R-:W-:Y:S02]  /*61320*/  SEL R153, R153, R228, P1 ;  /* 0x000000e499997207 */ /* 0x000fe40000800000 */
[----:B------:R-:W-:Y:S01]  /*61330*/  ISETP.GT.U32.AND P5, PT, R19, R154, PT ;  /* 0x0000009a1300720c */ /* 0x000fe20003fa4070 */
[----:B------:R-:W-:Y:S01]  /*61340*/  IMAD.X R72, RZ, RZ, R206, P6 ;  /* 0x000000ffff487224 */ /* 0x000fe200030e06ce */
[----:B------:R-:W-:-:S02]  /*61350*/  IADD3 R18, P3, PT, R152, R73, RZ ;  /* 0x0000004998127210 */ /* 0x000fc40007f7e0ff */
[----:B------:R-:W-:Y:S02]  /*61360*/  SEL R75, R75, R230, P1 ;  /* 0x000000e64b4b7207 */ /* 0x000fe40000800000 */
[----:B------:R-:W-:Y:S01]  /*61370*/  ISETP.GT.U32.AND P2, PT, R153, R226, PT ;  /* 0x000000e29900720c */ /* 0x000fe20003f44070 */
[----:B------:R-:W-:Y:S01]  /*61380*/  IMAD.X R153, R72, 0x1, R76, P3 ;  /* 0x0000000148997824 */ /* 0x000fe200018e064c */
[----:B------:R-:W-:Y:S02]  /*61390*/  ISETP.GT.U32.AND.EX P5, PT, R207, R208, PT, P5 ;  /* 0x000000d0cf00720c */ /* 0x000fe40003fa4150 */
[----:B------:R-:W-:Y:S02]  /*613a0*/  ISETP.GE.U32.AND P6, PT, R78, RZ, PT ;  /* 0x000000ff4e00720c */ /* 0x000fe40003fc6070 */
[----:B------:R-:W-:Y:S02]  /*613b0*/  ISETP.GE.U32.AND P3, PT, R18, R73, PT ;  /* 0x000000491200720c */ /* 0x000fe40003f66070 */
[----:B------:R-:W-:Y:S01]  /*613c0*/  ISETP.GT.U32.AND.EX P2, PT, R75, R16, PT, P2 ;  /* 0x000000104b00720c */ /* 0x000fe20003f44120 */
[----:B------:R-:W-:Y:S01]  /*613d0*/  IMAD.MOV.U32 R75, RZ, RZ, RZ ;  /* 0x000000ffff4b7224 */ /* 0x000fe200078e00ff */
[----:B------:R-:W-:-:S02]  /*613e0*/  SEL R19, R19, R154, P5 ;  /* 0x0000009a13137207 */ /* 0x000fc40002800000 */
[----:B------:R-:W-:Y:S01]  /*613f0*/  ISETP.GE.U32.AND.EX P6, PT, R79, R77, PT, P6 ;  /* 0x0000004d4f00720c */ /* 0x000fe20003fc6160 */
[----:B------:R-:W-:Y:S01]  /*61400*/  IMAD.WIDE.U32 R16, R199, R188, R74 ;  /* 0x000000bcc7107225 */ /* 0x000fe200078e004a */
[----:B------:R-:W-:Y:S02]  /*61410*/  ISETP.NE.U32.AND P1, PT, R152, RZ, PT ;  /* 0x000000ff9800720c */ /* 0x000fe40003f25070 */
[----:B------:R-:W-:Y:S02]  /*61420*/  ISETP.GE.U32.AND.EX P3, PT, R153, R76, PT, P3 ;  /* 0x0000004c9900720c */ /* 0x000fe40003f66130 */
[----:B------:R-:W-:Y:S01]  /*61430*/  SEL R207, R207, R208, P5 ;  /* 0x000000d0cfcf7207 */ /* 0x000fe20002800000 */
[----:B------:R-:W-:Y:S01]  /*61440*/  VIADD R208, R17, UR5 ;  /* 0x0000000511d07c36 */ /* 0x000fe20008000000 */
        /* <DEDUP_REMOVED lines=40> */
[----:B------:R-:W-:Y:S01]  /*616d0*/  SEL R72, RZ, 0x1, !P0 ;  /* 0x00000001ff487807 */ /* 0x000fe20004000000 */
[----:B------:R-:W-:Y:S01]  /*616e0*/  VIADD R153, R75, UR6 ;  /* 0x000000064b997c36 */ /* 0x000fe20008000000 */
        /* <DEDUP_REMOVED lines=53> */
[----:B------:R-:W-:Y:S02]  /*61a40*/  IMAD.X R73, RZ, RZ, R73, P0 ;  /* 0x000000ffff497224 */ /* 0x000fe400000e0649 */
[----:B------:R-:W-:Y:S01]  /*61a50*/  IMAD.X R72, RZ, RZ, R72, P1 ;  /* 0x000000ffff487224 */ /* 0x000fe200008e0648 */
[----:B------:R-:W-:Y:S01]  /*61a60*/  ISETP.GE.U32.AND P0, PT, R78, R19, PT ;  /* 0x000000134e00720c */ /* 0x000fe20003f06070 */
[----:B------:R-:W-:Y:S01]  /*61a70*/  IMAD.SHL.U32 R19, R16, 0x2, RZ ;  /* 0x0000000210137824 */ /* 0x000fe200078e00ff */
[----:B------:R-:W-:Y:S01]  /*61a80*/  ISETP.NE.U32.AND P1, PT, R18, RZ, PT ;  /* 0x000000ff1200720c */ /* 0x000fe20003f25070 */
[----:B------:R-:W-:Y:S02]  /*61a90*/  IMAD.X R207, R72, 0x1, R73, P2 ;  /* 0x0000000148cf7824 */ /* 0x000fe400010e0649 */
[----:B------:R-:W-:Y:S02]  /*61aa0*/  IMAD.MOV.U32 R18, RZ, RZ, RZ ;  /* 0x000000ffff127224 */ /* 0x000fe400078e00ff */
[----:B------:R-:W-:Y:S01]  /*61ab0*/  VIADD R81, R17, UR5 ;  /* 0x0000000511517c36 */ /* 0x000fe20008000000 */
[----:B------:R-:W-:-:S04]  /*61ac0*/  ISETP.GE.U32.AND.EX P0, PT, R207, R73, PT, P0 ;  /* 0x00000049cf00720c */ /* 0x000fc80003f06100 */
        /* <DEDUP_REMOVED lines=9> */
[-C--:B------:R-:W-:Y:S01]  /*61b60*/  ISETP.GT.U32.AND P1, PT, R78, R73.reuse, PT ;  /* 0x000000494e00720c */ /* 0x080fe20003f24070 */
[----:B------:R-:W-:Y:S01]  /*61b70*/  IMAD.X R18, RZ, RZ, R207, P2 ;  /* 0x000000ffff127224 */ /* 0x000fe200010e06cf */
[----:B------:R-:W-:Y:S01]  /*61b80*/  SEL R77, RZ, 0x1, P0 ;  /* 0x00000001ff4d7807 */ /* 0x000fe20000000000 */
[----:B------:R-:W-:Y:S01]  /*61b90*/  IMAD.WIDE.U32 R16, R188, R188, R16 ;  /* 0x000000bcbc107225 */ /* 0x000fe200078e0010 */
[----:B------:R-:W-:Y:S02]  /*61ba0*/  IADD3 R19, P5, PT, R75, R146, RZ ;  /* 0x000000924b137210 */ /* 0x000fe40007fbe0ff */
[----:B------:R-:W-:Y:S01]  /*61bb0*/  ISETP.GT.U32.AND.EX P0, PT, R207, R18, PT, P1 ;  /* 0x00000012cf00720c */ /* 0x000fe20003f04110 */
[----:B------:R-:W-:Y:S01]  /*61bc0*/  VIADD R79, R17, UR5 ;  /* 0x00000005114f7c36 */ /* 0x000fe20008000000 */
[----:B------:R-:W-:Y:S01]  /*61bd0*/  IADD3 R152, P1, PT, R73, R72, RZ ;  /* 0x0000004849987210 */ /* 0x000fe20007f3e0ff */
[----:B------:R-:W-:Y:S01]  /*61be0*/  IMAD.X R206, R76, 0x1, R147, P5 ;  /* 0x000000014cce7824 */ /* 0x000fe200028e0693 */
[----:B------:R-:W-:-:S02]  /*61bf0*/  SEL R17, R78, R73, P0 ;  /* 0x000000494e117207 */ /* 0x000fc40000000000 */
[----:B------:R-:W-:Y:S01]  /*61c00*/  IADD3 R77, P3, P2, R77, R16, RZ ;  /* 0x000000104d4d7210 */ /* 0x000fe20007a7e0ff */
[----:B------:R-:W-:Y:S01]  /*61c10*/  IMAD.X R153, R18, 0x1, R153, P1 ;  /* 0x0000000112997824 */ /* 0x000fe200008e0699 */
[----:B------:R-:W-:Y:S02]  /*61c20*/  SEL R16, R207, R18, P0 ;  /* 0x00000012cf107207 */ /* 0x000fe40000000000 */
[----:B------:R-:W-:Y:S02]  /*61c30*/  ISETP.GT.U32.AND P0, PT, R17, R152, PT ;  /* 0x000000981100720c */ /* 0x000fe40003f04070 */
[----:B------:R-:W-:Y:S02]  /*61c40*/  ISETP.GE.U32.AND P1, PT, R19, R75, PT ;  /* 0x0000004b1300720c */ /* 0x000fe40003f26070 */
[----:B------:R-:W-:Y:S02]  /*61c50*/  IADD3 R17, P5, PT, R153, R148, RZ ;  /* 0x0000009499117210 */ /* 0x000fe40007fbe0ff */
[----:B------:R-:W-:-:S02]  /*61c60*/  ISETP.GT.U32.AND.EX P0, PT, R16, R153, PT, P0 ;  /* 0x000000991000720c */ /* 0x000fc40003f04100 */
[----:B------:R-:W-:Y:S01]  /*61c70*/  SHF.R.U32.HI R72, RZ, 0x1f, R81 ;  /* 0x0000001fff487819 */ /* 0x000fe20000011651 */
[----:B------:R-:W-:Y:S01]  /*61c80*/  IMAD.X R16, R74, 0x1, R149, P5 ;  /* 0x000000014a107824 */ /* 0x000fe200028e0695 */
[----:B------:R-:W-:Y:S02]  /*61c90*/  ISETP.GE.U32.AND.EX P1, PT, R206, R76, PT, P1 ;  /* 0x0000004cce00720c */ /* 0x000fe40003f26110 */
[----:B------:R-:W-:Y:S02]  /*61ca0*/  LOP3.LUT R72, R72, 0x1, RZ, 0xc0, !PT ;  /* 0x0000000148487812 */ /* 0x000fe400078ec0ff */
[----:B------:R-:W-:Y:S02]  /*61cb0*/  SEL R80, RZ, 0x1, !P0 ;  /* 0x00000001ff507807 */ /* 0x000fe40004000000 */
[----:B------:R-:W-:Y:S02]  /*61cc0*/  ISETP.GT.U32.AND P6, PT, R148, R17, PT ;  /* 0x000000119400720c */ /* 0x000fe40003fc4070 */
[----:B------:R-:W-:-:S02]  /*61cd0*/  SEL R18, RZ, 0x1, P1 ;  /* 0x00000001ff127807 */ /* 0x000fc40000800000 */
[----:B------:R-:W-:Y:S02]  /*61ce0*/  IADD3.X R79, PT, PT, RZ, R79, R72, P3, P2 ;  /* 0x0000004fff4f7210 */ /* 0x000fe40001fe4448 */
[----:B------:R-:W-:Y:S02]  /*61cf0*/  IADD3 R80, P1, PT, R80, R77, RZ ;  /* 0x0000004d50507210 */ /* 0x000fe40007f3e0ff */
[----:B------:R-:W-:Y:S02]  /*61d00*/  ISETP.GT.U32.AND.EX P0, PT, R149, R16, PT, P6 ;  /* 0x000000109500720c */ /* 0x000fe40003f04160 */
[----:B------:R-:W-:Y:S01]  /*61d10*/  IADD3 R73, P2, PT, R17, R18, RZ ;  /* 0x0000001211497210 */ /* 0x000fe20007f5e0ff */
[----:B------:R-:W-:Y:S01]  /*61d20*/  IMAD.X R79, RZ, RZ, R79, P1 ;  /* 0x000000ffff4f7224 */ /* 0x000fe200008e064f */
[----:B------:R-:W-:Y:S02]  /*61d30*/  SEL R148, R148, R17, P0 ;  /* 0x0000001194947207 */ /* 0x000fe40000000000 */
[----:B------:R-:W-:Y:S01]  /*61d40*/  SEL R149, R149, R16, P0 ;  /* 0x0000001095957207 */ /* 0x000fe20000000000 */
[----:B------:R-:W-:Y:S01]  /*61d50*/  IMAD.X R72, RZ, RZ, R16, P2 ;  /* 0x000000ffff487224 */ /* 0x000fe200010e0610 */
[----:B------:R-:W-:-:S02]  /*61d60*/  ISETP.GT.U32.AND P0, PT, R148, R73, PT ;  /* 0x000000499400720c */ /* 0x000fc40003f04070 */
        /* <DEDUP_REMOVED lines=39> */
.L_x_345:
[----:B------:R-:W-:Y:S05]  /*61fe0*/  BSYNC.RELIABLE B11 ;  /* 0x00000000000b7941 */ /* 0x000fea0003800100 */
.L_x_344:
        /* <DEDUP_REMOVED lines=27> */
[----:B------:R-:W-:-:S03]  /*621a0*/  @!P3 SEL R16, R17, R16, P0 ;  /* 0x000000101110b207 */ /* 0x000fc60000000000 */
[----:B------:R-:W-:Y:S01]  /*621b0*/  IMAD.X R82, R147, 0x1, ~R82, P2 ;  /* 0x0000000193527824 */ /* 0x000fe200010e0e52 */
[----:B------:R-:W-:-:S04]  /*621c0*/  LOP3.LUT R16, R16, 0x1, RZ, 0xc0, !PT ;  /* 0x0000000110107812 */ /* 0x000fc800078ec0ff */
[----:B------:R-:W-:-:S04]  /*621d0*/  ISETP.NE.U32.AND P0, PT, R16, 0x1, PT ;  /* 0x000000011000780c */ /* 0x000fc80003f05070 */
[----:B------:R-:W-:-:S04]  /*621e0*/  SEL R16, RZ, 0xffffffff, P0 ;  /* 0xffffffffff107807 */ /* 0x000fc80000000000 */
[----:B------:R-:W-:-:S04]  /*621f0*/  IADD3 R81, P0, P1, R16, -R126, R81 ;  /* 0x8000007e10517210 */ /* 0x000fc8000791e051 */
[----:B------:R-:W-:Y:S01]  /*62200*/  IADD3.X R78, PT, PT, R16, ~R127, R78, P0, P1 ;  /* 0x8000007f104e7210 */ /* 0x000fe200007e244e */
[----:B------:R-:W-:Y:S01]  /*62210*/  IMAD.MOV.U32 R16, RZ, RZ, R81 ;  /* 0x000000ffff107224 */ /* 0x000fe200078e0051 */
[----:B------:R-:W-:Y:S02]  /*62220*/  IADD3 R150, P1, PT, -R150, R73, RZ ;  /* 0x0000004996967210 */ /* 0x000fe40007f3e1ff */
[----:B------:R-:W-:Y:S01]  /*62230*/  IADD3 R154, P0, PT, R19, -R138, RZ ;  /* 0x8000008a139a7210 */ /* 0x000fe20007f1e0ff */
[----:B------:R-:W-:Y:S02]  /*62240*/  IMAD.MOV.U32 R17, RZ, RZ, R78 ;  /* 0x000000ffff117224 */ /* 0x000fe400078e004e */
[----:B------:R-:W-:Y:S02]  /*62250*/  IMAD.X R155, R72, 0x1, ~R155, P1 ;  /* 0x00000001489b7824 */ /* 0x000fe400008e0e9b */
[----:B------:R-:W-:Y:S01]  /*62260*/  IMAD.X R206, R206, 0x1, ~R136, P0 ;  /* 0x00000001cece7824 */ /* 0x000fe200000e0e88 */
[----:B------:R0:W-:Y:S01]  /*62270*/  STL.64 [R143+0x18], R16 ;  /* 0x000018108f007387 */ /* 0x0001e20000100a00 */
[----:B------:R-:W-:Y:S06]  /*62280*/  BRA `(.L_x_347) ;  /* 0x0000000000207947 */ /* 0x000fec0003800000 */
.L_x_346:
[----:B------:R-:W-:Y:S02]  /*62290*/  IMAD.MOV.U32 R16, RZ, RZ, R81 ;  /* 0x000000ffff107224 */ /* 0x000fe400078e0051 */
[----:B------:R-:W-:Y:S02]  /*622a0*/  IMAD.MOV.U32 R17, RZ, RZ, R78 ;  /* 0x000000ffff117224 */ /* 0x000fe400078e004e */
[----:B------:R-:W-:Y:S02]  /*622b0*/  IMAD.MOV.U32 R146, RZ, RZ, R77 ;  /* 0x000000ffff927224 */ /* 0x000fe400078e004d */
[----:B------:R-:W-:Y:S01]  /*622c0*/  IMAD.MOV.U32 R82, RZ, RZ, R147 ;  /* 0x000000ffff527224 */ /* 0x000fe200078e0093 */
[----:B------:R1:W-:Y:S01]  /*622d0*/  STL.64 [R143+0x18], R16 ;  /* 0x000018108f007387 */ /* 0x0003e20000100a00 */
[----:B------:R-:W-:Y:S02]  /*622e0*/  IMAD.MOV.U32 R150, RZ, RZ, R73 ;  /* 0x000000ffff967224 */ /* 0x000fe400078e0049 */
[----:B------:R-:W-:-:S02]  /*622f0*/  IMAD.MOV.U32 R155, RZ, RZ, R72 ;  /* 0x000000ffff9b7224 */ /* 0x000fc400078e0048 */
[----:B------:R-:W-:-:S07]  /*62300*/  IMAD.MOV.U32 R154, RZ, RZ, R19 ;  /* 0x000000ffff9a7224 */ /* 0x000fce00078e0013 */
.L_x_347:
[----:B------:R-:W-:Y:S05]  /*62310*/  BSYNC.RECONVERGENT B9 ;  /* 0x0000000000097941 */ /* 0x000fea0003800200 */
.L_x_343:
[C---:B01----:R-:W-:Y:S01]  /*62320*/  IMAD R17, R83.reuse, 0x3d1, RZ ;  /* 0x000003d153117824 */ /* 0x043fe200078e02ff */
        /* <DEDUP_REMOVED lines=14> */
[----:B------:R-:W-:Y:S02]  /*62410*/  IMAD R17, R153, 0x3d1, RZ ;  /* 0x000003d199117824 */ /* 0x000fe400078e02ff */
[----:B------:R-:W-:Y:S02]  /*62420*/  IMAD.MOV.U32 R72, RZ, RZ, RZ ;  /* 0x000000ffff487224 */ /* 0x000fe400078e00ff */
[----:B------:R-:W-:Y:S02]  /*62430*/  VIADD R147, R19, UR4 ;  /* 0x0000000413937c36 */ /* 0x000fe40008000000 */
[----:B------:R-:W-:-:S04]  /*62440*/  IMAD.WIDE.U32 R74, R74, 0x3d1, R72 ;  /* 0x000003d14a4a7825 */ /* 0x000fc800078e0048 */
        /* <DEDUP_REMOVED lines=11> */
[----:B------:R-:W-:Y:S01]  /*62500*/  VIADD R151, R19, UR4 ;  /* 0x0000000413977c36 */ /* 0x000fe20008000000 */
[----:B------:R-:W-:-:S02]  /*62510*/  IADD3 R83, P3, PT, R150, R83, RZ ;  /* 0x0000005396537210 */ /* 0x000fc40007f7e0ff */
[----:B------:R-:W-:Y:S02]  /*62520*/  ISETP.GE.U32.AND.EX P5, PT, R75, R206, PT, P2 ;  /* 0x000000ce4b00720c */ /* 0x000fe40003fa6120 */
[----:B------:R-:W-:Y:S01]  /*62530*/  ISETP.GE.U32.AND.EX P0, PT, R72, R73, PT, P0 ;  /* 0x000000494800720c */ /* 0x000fe20003f06100 */
[----:B------:R-:W-:Y:S01]  /*62540*/  IMAD.WIDE.U32 R72, R153, 0x3d1, RZ ;  /* 0x000003d199487825 */ /* 0x000fe200078e00ff */
[----:B------:R-:W-:Y:S02]  /*62550*/  ISETP.GE.U32.AND.EX P2, PT, R74, R149, PT, P1 ;  /* 0x000000954a00720c */ /* 0x000fe40003f46110 */
[----:B------:R-:W-:Y:S01]  /*62560*/  ISETP.GT.U32.AND P1, PT, R150, R83, PT ;  /* 0x000000539600720c */ /* 0x000fe20003f24070 */
[----:B------:R-:W-:Y:S01]  /*62570*/  IMAD.X R74, R155, 0x1, R74, P3 ;  /* 0x000000019b4a7824 */ /* 0x000fe200018e064a */
[----:B------:R-:W-:Y:S01]  /*62580*/  SEL R76, RZ, 0x1, P0 ;  /* 0x00000001ff4c7807 */ /* 0x000fe20000000000 */
[----:B------:R-:W-:Y:S01]  /*62590*/  VIADD R72, R73, UR4 ;  /* 0x0000000449487c36 */ /* 0x000fe20008000000 */
[----:B------:R-:W-:-:S02]  /*625a0*/  SEL R148, RZ, 0x1, P2 ;  /* 0x00000001ff947807 */ /* 0x000fc40001000000 */
[----:B------:R-:W-:Y:S02]  /*625b0*/  SEL R16, RZ, 0x1, P5 ;  /* 0x00000001ff107807 */ /* 0x000fe40002800000 */
[----:B------:R-:W-:Y:S02]  /*625c0*/  ISETP.GT.U32.AND.EX P1, PT, R155, R74, PT, P1 ;  /* 0x0000004a9b00720c */ /* 0x000fe40003f24110 */
[----:B------:R-:W-:Y:S02]  /*625d0*/  IADD3 R76, P3, P5, R148, R147, R76 ;  /* 0x00000093944c7210 */ /* 0x000fe40007d7e04c */
        /* <DEDUP_REMOVED lines=15> */
[----:B------:R-:W-:Y:S02]  /*626d0*/  ISETP.GE.U32.AND P3, PT, R147, R76, PT ;  /* 0x0000004c9300720c */ /* 0x000fe40003f66070 */
[----:B------:R-:W-:Y:S01]  /*626e0*/  ISETP.GT.U32.AND.EX P0, PT, R82, R83, PT, P2 ;  /* 0x000000535200720c */ /* 0x000fe20003f04120 */
[----:B------:R-:W-:Y:S01]  /*626f0*/  VIADD R19, R19, UR4 ;  /* 0x0000000413137c36 */ /* 0x000fe20008000000 */
[----:B------:R-:W-:Y:S02]  /*62700*/  IADD3 R80, P5, PT, R73, R74, RZ ;  /* 0x0000004a49507210 */ /* 0x000fe40007fbe0ff */
[----:B------:R-:W-:Y:S01]  /*62710*/  ISETP.GE.U32.AND.EX P2, PT, R151, R17, PT, P1 ;  /* 0x000000119700720c */ /* 0x000fe20003f46110 */
[----:B------:R-:W-:Y:S01]  /*62720*/  IMAD.WIDE.U32 R18, RZ, R79, R18 ;  /* 0x0000004fff127225 */ /* 0x000fe200078e0012 */
[----:B------:R-:W-:-:S02]  /*62730*/  ISETP.GE.U32.AND.EX P3, PT, R149, R148, PT, P3 ;  /* 0x000000949500720c */ /* 0x000fc40003f66130 */
[----:B------:R-:W-:Y:S01]  /*62740*/  SEL R146, R146, R73, P0 ;  /* 0x0000004992927207 */ /* 0x000fe20000000000 */
[----:B------:R-:W-:Y:S01]  /*62750*/  IMAD R76, R79, 0x3d1, R19 ;  /* 0x000003d14f4c7824 */ /* 0x000fe200078e0213 */
[----:B------:R-:W-:Y:S01]  /*62760*/  SEL R82, R82, R83, P0 ;  /* 0x0000005352527207 */ /* 0x000fe20000000000 */
[----:B------:R-:W-:Y:S01]  /*62770*/  IMAD.X R83, RZ, RZ, R83, P5 ;  /* 0x000000ffff537224 */ /* 0x000fe200028e0653 */
[----:B------:R-:W-:Y:S02]  /*62780*/  SEL R17, RZ, 0x1, P2 ;  /* 0x00000001ff117807 */ /* 0x000fe40001000000 */
[----:B------:R-:W-:Y:S02]  /*62790*/  SEL R73, RZ, 0x1, P3 ;  /* 0x00000001ff497807 */ /* 0x000fe40001800000 */
[----:B------:R-:W-:Y:S02]  /*627a0*/  ISETP.GT.U32.AND P1, PT, R146, R80, PT ;  /* 0x000000509200720c */ /* 0x000fe40003f24070 */
[----:B------:R-:W-:-:S02]  /*627b0*/  IADD3 R17, P0, P2, R73, R72, R17 ;  /* 0x0000004849117210 */ /* 0x000fc40007a1e011 */
[----:B------:R-:W-:Y:S02]  /*627c0*/  ISETP.GT.U32.AND.EX P1, PT, R82, R83, PT, P1 ;  /* 0x000000535200720c */ /* 0x000fe40003f24110 */
        /* <DEDUP_REMOVED lines=35> */
.L_x_350:
[----:B------:R-:W-:Y:S05]  /*62a00*/  BSYNC.RELIABLE B11 ;  /* 0x00000000000b7941 */ /* 0x000fea0003800100 */
.L_x_349:
        /* <DEDUP_REMOVED lines=38> */
.L_x_351:
[----:B------:R-:W-:Y:S05]  /*62c70*/  BSYNC.RECONVERGENT B9 ;  /* 0x0000000000097941 */ /* 0x000fea0003800200 */
.L_x_348:
[----:B------:R-:W-:Y:S01]  /*62c80*/  ISETP.GE.U32.AND P0, PT, R77, R204, PT ;  /* 0x000000cc4d00720c */ /* 0x000fe20003f06070 */
[----:B------:R-:W-:Y:S01]  /*62c90*/  BSSY.RECONVERGENT B9, `(.L_x_352) ;  /* 0x000004d000097945 */ /* 0x000fe20003800200 */
[----:B------:R-:W-:Y:S02]  /*62ca0*/  IMAD.WIDE.U32 R146, R220, R191, RZ ;  /* 0x000000bfdc927225 */ /* 0x000fe400078e00ff */
        /* <DEDUP_REMOVED lines=30> */
[----:B------:R-:W-:Y:S01]  /*62e90*/  IADD3 R213, P2, PT, -R204, R77, RZ ;  /* 0x0000004dccd57210 */ /* 0x000fe20007f5e1ff */
[----:B------:R-:W-:Y:S01]  /*62ea0*/  IMAD.X R209, R74, 0x1, ~R209, P3 ;  /* 0x000000014ad17824 */ /* 0x000fe200018e0ed1 */
[----:B------:R-:W-:Y:S01]  /*62eb0*/  IADD3 R207, P1, PT, R16, R201, RZ ;  /* 0x000000c910cf7210 */ /* 0x000fe20007f3e0ff */
[----:B------:R-:W-:-:S03]  /*62ec0*/  IMAD.WIDE.U32 R74, R224, R191, RZ ;  /* 0x000000bfe04a7225 */ /* 0x000fc600078e00ff */
[----:B------:R-:W-:Y:S01]  /*62ed0*/  ISETP.NE.U32.AND P0, PT, R207, RZ, PT ;  /* 0x000000ffcf00720c */ /* 0x000fe20003f05070 */
[----:B------:R-:W-:Y:S01]  /*62ee0*/  IMAD.X R210, RZ, RZ, R196, P1 ;  /* 0x000000ffffd27224 */ /* 0x000fe200008e06c4 */
[CC--:B------:R-:W-:Y:S01]  /*62ef0*/  ISETP.GE.U32.AND P1, PT, R79.reuse, R207.reuse, PT ;  /* 0x000000cf4f00720c */ /* 0x0c0fe20003f26070 */
[----:B------:R-:W-:Y:S01]  /*62f00*/  IMAD.X R215, R18, 0x1, ~R205, P2 ;  /* 0x0000000112d77824 */ /* 0x000fe200010e0ecd */
        /* <DEDUP_REMOVED lines=24> */
[----:B------:R-:W-:Y:S02]  /*63090*/  ISETP.GT.U32.AND P0, PT, R208, R17, PT ;  /* 0x00000011d000720c */ /* 0x000fe40003f04070 */
[----:B------:R-:W-:Y:S02]  /*630a0*/  IADD3 R19, P1, P2, R41, R208, R17 ;  /* 0x000000d029137210 */ /* 0x000fe40007a3e011 */
[C---:B------:R-:W-:Y:S02]  /*630b0*/  ISETP.GT.U32.AND.EX P0, PT, R211.reuse, RZ, PT, P0 ;  /* 0x000000ffd300720c */ /* 0x040fe40003f04100 */
[----:B------:R-:W-:Y:S02]  /*630c0*/  IADD3.X R18, PT, PT, R40, R211, RZ, P1, P2 ;  /* 0x000000d328127210 */ /* 0x000fe40000fe44ff */
[----:B------:R-:W-:Y:S01]  /*630d0*/  SEL R16, R208, R17, P0 ;  /* 0x00000011d0107207 */ /* 0x000fe20000000000 */
[----:B------:R-:W-:Y:S01]  /*630e0*/  IMAD.MOV.U32 R208, RZ, RZ, R19 ;  /* 0x000000ffffd07224 */ /* 0x000fe200078e0013 */
[----:B------:R-:W-:Y:S01]  /*630f0*/  SEL R17, R211, RZ, P0 ;  /* 0x000000ffd3117207 */ /* 0x000fe20000000000 */
[----:B------:R-:W-:Y:S01]  /*63100*/  IMAD.MOV.U32 R211, RZ, RZ, R18 ;  /* 0x000000ffffd37224 */ /* 0x000fe200078e0012 */
[----:B------:R-:W-:-:S04]  /*63110*/  ISETP.GT.U32.AND P0, PT, R16, R19, PT ;  /* 0x000000131000720c */ /* 0x000fc80003f04070 */
[----:B------:R-:W-:-:S04]  /*63120*/  ISETP.GT.U32.AND.EX P0, PT, R17, R18, PT, P0 ;  /* 0x000000121100720c */ /* 0x000fc80003f04100 */
[----:B------:R-:W-:-:S04]  /*63130*/  SEL R16, RZ, 0x1, !P0 ;  /* 0x00000001ff107807 */ /* 0x000fc80004000000 */
[----:B------:R-:W-:-:S04]  /*63140*/  IADD3 R207, P0, P1, R207, R126, R16 ;  /* 0x0000007ecfcf7210 */ /* 0x000fc8000791e010 */
[----:B------:R-:W-:-:S09]  /*63150*/  IADD3.X R210, PT, PT, R210, R127, RZ, P0, P1 ;  /* 0x0000007fd2d27210 */ /* 0x000fd200007e24ff */
.L_x_353:
[----:B------:R-:W-:Y:S05]  /*63160*/  BSYNC.RECONVERGENT B9 ;  /* 0x0000000000097941 */ /* 0x000fea0003800200 */
.L_x_352:
[----:B------:R-:W-:Y:S01]  /*63170*/  UMOV UR4, URZ ;  /* 0x000000ff00047c82 */ /* 0x000fe20008000000 */
[----:B------:R-:W-:Y:S01]  /*63180*/  IMAD.MOV.U32 R154, RZ, RZ, RZ ;  /* 0x000000ffff9a7224 */ /* 0x000fe200078e00ff */
        /* <DEDUP_REMOVED lines=9> */
[----:B------:R-:W-:Y:S01]  /*63220*/  UMOV UR11, URZ ;  /* 0x000000ff000b7c82 */ /* 0x000fe20008000000 */
[----:B------:R-:W-:Y:S01]  /*63230*/  BSSY.RECONVERGENT B9, `(.L_x_354) ;  /* 0x000029e000097945 */ /* 0x000fe20003800200 */
[----:B------:R-:W-:Y:S01]  /*63240*/  IMAD.MOV.U32 R155, RZ, RZ, R16 ;  /* 0x000000ffff9b7224 */ /* 0x000fe200078e0010 */
[----:B------:R-:W-:Y:S01]  /*63250*/  ISETP.GE.U32.AND P0, PT, R16, R146, PT ;  /* 0x000000921000720c */ /* 0x000fe20003f06070 */
[----:B------:R-:W-:Y:S01]  /*63260*/  VIADD R146, R17, UR5 ;  /* 0x0000000511927c36 */ /* 0x000fe20008000000 */
[----:B------:R-:W-:Y:S01]  /*63270*/  BSSY.RELIABLE B11, `(.L_x_355) ;  /* 0x00002730000b7945 */ /* 0x000fe20003800100 */
[----:B------:R-:W-:-:S03]  /*63280*/  IMAD.WIDE.U32 R154, R191, R216, R154 ;  /* 0x000000d8bf9a7225 */ /* 0x000fc600078e009a */
[----:B------:R-:W-:Y:S01]  /*63290*/  ISETP.GE.U32.AND.EX P0, PT, R146, R147, PT, P0 ;  /* 0x000000939200720c */ /* 0x000fe20003f06100 */
[----:B------:R-:W-:Y:S01]  /*632a0*/  VIADD R155, R155, UR5 ;  /* 0x000000059b9b7c36 */ /* 0x000fe20008000000 */
[----:B------:R-:W-:Y:S01]  /*632b0*/  ISETP.GE.U32.AND P2, PT, R154, RZ, PT ;  /* 0x000000ff9a00720c */ /* 0x000fe20003f46070 */
[----:B------:R-:W-:Y:S02]  /*632c0*/  VIADD R75, R75, UR6 ;  /* 0x000000064b4b7c36 */ /* 0x000fe40008000000 */
[----:B------:R-:W-:Y:S01]  /*632d0*/  VIADD R79, R79, UR8 ;  /* 0x000000084f4f7c36 */ /* 0x000fe20008000000 */
[----:B------:R-:W-:Y:S01]  /*632e0*/  ISETP.GE.U32.AND.EX P2, PT, R155, R16, PT, P2 ;  /* 0x000000109b00720c */ /* 0x000fe20003f46120 */
[----:B------:R-:W-:Y:S02]  /*632f0*/  IMAD.MOV.U32 R147, RZ, RZ, RZ ;  /* 0x000000ffff937224 */ /* 0x000fe400078e00ff */
[----:B------:R-:W-:Y:S01]  /*63300*/  IMAD.WIDE.U32 R82, R183, R212, R74 ;  /* 0x000000d4b7527225 */ /* 0x000fe200078e004a */
[----:B------:R-:W-:-:S03]  /*63310*/  SEL R225, RZ, 0x1, P2 ;  /* 0x00000001ffe17807 */ /* 0x000fc60001000000 */
[C---:B------:R-:W-:Y:S01]  /*63320*/  IMAD.WIDE.U32 R76, R183.reuse, R222, R78 ;  /* 0x000000deb74c7225 */ /* 0x040fe200078e004e */
[----:B------:R-:W-:Y:S02]  /*63330*/  ISETP.GE.U32.AND P1, PT, R82, R74, PT ;  /* 0x0000004a5200720c */ /* 0x000fe40003f26070 */
[----:B------:R-:W-:Y:S01]  /*63340*/  SEL R74, RZ, 0x1, P0 ;  /* 0x00000001ff4a7807 */ /* 0x000fe20000000000 */
[----:B------:R-:W-:Y:S01]  /*63350*/  IMAD.WIDE.U32 R146, R183, R220, R146 ;  /* 0x000000dcb7927225 */ /* 0x000fe200078e0092 */
[----:B------:R-:W-:-:S03]  /*63360*/  ISETP.GE.U32.AND P0, PT, R76, R78, PT ;  /* 0x0000004e4c00720c */ /* 0x000fc60003f06070 */
[----:B------:R-:W-:Y:S01]  /*63370*/  IMAD.MOV.U32 R150, RZ, RZ, RZ ;  /* 0x000000ffff967224 */ /* 0x000fe200078e00ff */
[----:B------:R-:W-:Y:S01]  /*63380*/  IADD3 R225, P5, P6, R225, R146, RZ ;  /* 0x00000092e1e17210 */ /* 0x000fe20007ebe0ff */
[----:B------:R-:W-:Y:S02]  /*63390*/  IMAD.MOV.U32 R151, RZ, RZ, R76 ;  /* 0x000000ffff977224 */ /* 0x000fe400078e004c */
[----:B------:R-:W-:Y:S02]  /*633a0*/  VIADD R223, R147, UR4 ;  /* 0x0000000493df7c36 */ /* 0x000fe40008000000 */
[----:B------:R-:W-:Y:S02]  /*633b0*/  IMAD.MOV.U32 R152, RZ, RZ, RZ ;  /* 0x000000ffff987224 */ /* 0x000fe400078e00ff */
[----:B------:R-:W-:Y:S01]  /*633c0*/  IMAD.MOV.U32 R153, RZ, RZ, R82 ;  /* 0x000000ffff997224 */ /* 0x000fe200078e0052 */
[----:B------:R-:W-:Y:S01]  /*633d0*/  IADD3.X R223, PT, PT, RZ, R223, R74, P5, P6 ;  /* 0x000000dfffdf7210 */ /* 0x000fe20002fec44a */
[----:B------:R-:W-:-:S04]  /*633e0*/  IMAD.WIDE.U32 R150, R191, R222, R150 ;  /* 0x000000debf967225 */ /* 0x000fc800078e0096 */
[----:B------:R-:W-:Y:S01]  /*633f0*/  IMAD.WIDE.U32 R152, R191, R212, R152 ;  /* 0x000000d4bf987225 */ /* 0x000fe200078e0098 */
[----:B------:R-:W-:-:S03]  /*63400*/  ISETP.GE.U32.AND P5, PT, R150, RZ, PT ;  /* 0x000000ff9600720c */ /* 0x000fc60003fa6070 */
[----:B------:R-:W-:Y:S01]  /*63410*/  IMAD.WIDE.U32 R80, R220, R187, RZ ;  /* 0x000000bbdc507225 */ /* 0x000fe200078e00ff */
[----:B------:R-:W-:-:S03]  /*63420*/  ISETP.GE.U32.AND P6, PT, R152, RZ, PT ;  /* 0x000000ff9800720c */ /* 0x000fc60003fc6070 */
[----:B------:R-:W-:Y:S02]  /*63430*/  VIADD R74, R83, UR7 ;  /* 0x00000007534a7c36 */ /* 0x000fe40008000000 */
[----:B------:R-:W-:Y:S02]  /*63440*/  VIADD R151, R151, UR9 ;  /* 0x0000000997977c36 */ /* 0x000fe40008000000 */
[----:B------:R-:W-:Y:S01]  /*63450*/  VIADD R226, R153, UR7 ;  /* 0x0000000799e27c36 */ /* 0x000fe20008000000 */
[----:B------:R-:W-:Y:S01]  /*63460*/  ISETP.GE.U32.AND.EX P1, PT, R74, R75, PT, P1 ;  /* 0x0000004b4a00720c */ /* 0x000fe20003f26110 */
[----:B------:R-:W-:Y:S01]  /*63470*/  VIADD R81, R81, UR4 ;  /* 0x0000000451517c36 */ /* 0x000fe20008000000 */
[----:B------:R-:W-:Y:S01]  /*63480*/  ISETP.GE.U32.AND.EX P5, PT, R151, R76, PT, P5 ;  /* 0x0000004c9700720c */ /* 0x000fe20003fa6150 */
[----:B------:R-:W-:Y:S01]  /*63490*/  IMAD.WIDE.U32 R72, R224, R187, RZ ;  /* 0x000000bbe0487225 */ /* 0x000fe200078e00ff */
[----:B------:R-:W-:-:S03]  /*634a0*/  ISETP.GE.U32.AND.EX P6, PT, R226, R82, PT, P6 ;  /* 0x00000052e200720c */ /* 0x000fc60003fc6160 */
[----:B------:R-:W-:Y:S01]  /*634b0*/  VIADD R78, R77, UR9 ;  /* 0x000000094d4e7c36 */ /* 0x000fe20008000000 */
[----:B------:R-:W-:Y:S01]  /*634c0*/  SEL R153, RZ, 0x1, P6 ;  /* 0x00000001ff997807 */ /* 0x000fe20003000000 */
[----:B------:R-:W-:Y:S02]  /*634d0*/  IMAD.MOV.U32 R75, RZ, RZ, RZ ;  /* 0x000000ffff4b7224 */ /* 0x000fe400078e00ff */
[----:B------:R-:W-:Y:S01]  /*634e0*/  IMAD.WIDE.U32 R76, R214, R191, RZ ;  /* 0x000000bfd64c7225 */ /* 0x000fe200078e00ff */
[----:B------:R-:W-:-:S03]  /*634f0*/  ISETP.GE.U32.AND.EX P0, PT, R78, R79, PT, P0 ;  /* 0x0000004f4e00720c */ /* 0x000fc60003f06100 */
[----:B------:R-:W-:-:S04]  /*63500*/  IMAD.WIDE.U32 R18, R185, R216, R80 ;  /* 0x000000d8b9127225 */ /* 0x000fc800078e0050 */
[----:B------:R-:W-:Y:S01]  /*63510*/  VIADD R73, R73, UR6 ;  /* 0x0000000649497c36 */ /* 0x000fe20008000000 */
[----:B------:R-:W-:Y:S01]  /*63520*/  ISETP.GE.U32.AND P3, PT, R18, R80, PT ;  /* 0x000000501200720c */ /* 0x000fe20003f66070 */
[----:B------:R-:W-:Y:S01]  /*63530*/  IMAD.WIDE.U32 R74, R183, R224, R74 ;  /* 0x000000e0b74a7225 */ /* 0x000fe200078e004a */
[----:B------:R-:W-:-:S03]  /*63540*/  SEL R80, RZ, 0x1, P1 ;  /* 0x00000001ff507807 */ /* 0x000fc60000800000 */
[----:B------:R-:W-:Y:S01]  /*63550*/  VIADD R147, R77, UR10 ;  /* 0x0000000a4d937c36 */ /* 0x000fe20008000000 */
[----:B------:R-:W-:Y:S01]  /*63560*/  IADD3 R153, P1, P6, R153, R74, RZ ;  /* 0x0000004a99997210 */ /* 0x000fe20007e3e0ff */
[----:B------:R-:W-:Y:S01]  /*63570*/  IMAD.MOV.U32 R79, RZ, RZ, RZ ;  /* 0x000000ffff4f7224 */ /* 0x000fe200078e00ff */
[----:B------:R-:W-:Y:S01]  /*63580*/  SEL R77, RZ, 0x1, P5 ;  /* 0x00000001ff4d7807 */ /* 0x000fe20002800000 */
[----:B------:R-:W-:Y:S02]  /*63590*/  IMAD.MOV.U32 R146, RZ, RZ, R76 ;  /* 0x000000ffff927224 */ /* 0x000fe400078e004c */
[----:B------:R-:W-:-:S04]  /*635a0*/  IMAD.WIDE.U32 R16, R185, R212, R72 ;  /* 0x000000d4b9107225 */ /* 0x000fc800078e0048 */
[----:B------:R-:W-:Y:S01]  /*635b0*/  VIADD R217, R75, UR6 ;  /* 0x000000064bd97c36 */ /* 0x000fe20008000000 */
[----:B------:R-:W-:Y:S01]  /*635c0*/  ISETP.GE.U32.AND P2, PT, R16, R72, PT ;  /* 0x000000481000720c */ /* 0x000fe20003f46070 */
[C---:B------:R-:W-:Y:S01]  /*635d0*/  IMAD.WIDE.U32 R78, R183.reuse, R218, R78 ;  /* 0x000000dab74e7225 */ /* 0x040fe200078e004e */
[----:B------:R-:W-:Y:S02]  /*635e0*/  SEL R72, RZ, 0x1, P0 ;  /* 0x00000001ff487807 */ /* 0x000fe40000000000 */
[----:B------:R-:W-:Y:S01]  /*635f0*/  IADD3.X R217, PT, PT, RZ, R217, R80, P1, P6 ;  /* 0x000000d9ffd97210 */ /* 0x000fe20000fec450 */
[----:B------:R-:W-:Y:S01]  /*63600*/  IMAD.WIDE.U32 R148, R183, R219, R146 ;  /* 0x000000dbb7947225 */ /* 0x000fe200078e0092 */
[----:B------:R-:W-:-:S03]  /*63610*/  IADD3 R146, P0, P5, R77, R78, RZ ;  /* 0x0000004e4d927210 */ /* 0x000fc60007d1e0ff */
[----:B------:R-:W-:Y:S01]  /*63620*/  IMAD.MOV.U32 R77, RZ, RZ, R18 ;  /* 0x000000ffff4d7224 */ /* 0x000fe200078e0012 */
[----:B------:R-:W-:Y:S01]  /*63630*/  ISETP.GE.U32.AND P1, PT, R148, R76, PT ;  /* 0x0000004c9400720c */ /* 0x000fe20003f26070 */
[----:B------:R-:W-:Y:S02]  /*63640*/  IMAD.MOV.U32 R76, RZ, RZ, RZ ;  /* 0x000000ffff4c7224 */ /* 0x000fe400078e00ff */
[----:B------:R-:W-:Y:S02]  /*63650*/  VIADD R221, R79, UR8 ;  /* 0x000000084fdd7c36 */ /* 0x000fe40008000000 */
[----:B------:R-:W-:-:S03]  /*63660*/  IMAD.WIDE.U32 R76, R187, R216, R76 ;  /* 0x000000d8bb4c7225 */ /* 0x000fc600078e004c */
[----:B------:R-:W-:Y:S01]  /*63670*/  IADD3.X R221, PT, PT, RZ, R221, R72, P0, P5 ;  /* 0x000000ddffdd7210 */ /* 0x000fe200007ea448 */
[----:B------:R-:W-:Y:S01]  /*63680*/  IMAD.MOV.U32 R82, RZ, RZ, RZ ;  /* 0x000000ffff527224 */ /* 0x000fe200078e00ff */
[----:B------:R-:W-:Y:S01]  /*63690*/  ISETP.GE.U32.AND P6, PT, R76, RZ, PT ;  /* 0x000000ff4c00720c */ /* 0x000fe20003fc6070 */
[----:B------:R-:W-:Y:S02]  /*636a0*/  IMAD.MOV.U32 R83, RZ, RZ, R16 ;  /* 0x000000ffff537224 */ /* 0x000fe400078e0010 */
[----:B------:R-:W-:Y:S02]  /*636b0*/  VIADD R80, R19, UR5 ;  /* 0x0000000513507c36 */ /* 0x000fe40008000000 */
[----:B------:R-:W-:Y:S02]  /*636c0*/  VIADD R77, R77, UR5 ;  /* 0x000000054d4d7c36 */ /* 0x000fe40008000000 */
[----:B------:R-:W-:Y:S01]  /*636d0*/  IMAD.WIDE.U32 R82, R187, R212, R82 ;  /* 0x000000d4bb527225 */ /* 0x000fe200078e0052 */
[----:B------:R-:W-:-:S02]  /*636e0*/  ISETP.GE.U32.AND.EX P5, PT, R80, R81, PT, P3 ;  /* 0x000000515000720c */ /* 0x000fc40003fa6130 */
[----:B------:R-:W-:Y:S01]  /*636f0*/  ISETP.GE.U32.AND.EX P3, PT, R77, R18, PT, P6 ;  /* 0x000000124d00720c */ /* 0x000fe20003f66160 */
[----:B------:R-:W-:Y:S01]  /*63700*/  IMAD.WIDE.U32 R74, R218, R187, RZ ;  /* 0x000000bbda4a7225 */ /* 0x000fe200078e00ff */
[----:B------:R-:W-:Y:S02]  /*63710*/  ISETP.GE.U32.AND P6, PT, R82, RZ, PT ;  /* 0x000000ff5200720c */ /* 0x000fe40003fc6070 */
[----:B------:R-:W-:Y:S01]  /*63720*/  SEL R229, RZ, 0x1, P3 ;  /* 0x00000001ffe57807 */ /* 0x000fe20001800000 */
[----:B------:R-:W-:Y:S01]  /*63730*/  IMAD.MOV.U32 R81, RZ, RZ, RZ ;  /* 0x000000ffff517224 */ /* 0x000fe200078e00ff */
[----:B------:R-:W-:Y:S01]  /*63740*/  SEL R72, RZ, 0x1, P5 ;  /* 0x00000001ff487807 */ /* 0x000fe20002800000 */
[----:B------:R-:W-:Y:S02]  /*63750*/  VIADD R83, R83, UR7 ;  /* 0x0000000753537c36 */ /* 0x000fe40008000000 */
[----:B------:R-:W-:Y:S02]  /*63760*/  VIADD R75, R75, UR8 ;  /* 0x000000084b4b7c36 */ /* 0x000fe40008000000 */
[----:B------:R-:W-:Y:S01]  /*63770*/  IMAD.WIDE.U32 R80, R185, R220, R80 ;  /* 0x000000dcb9507225 */ /* 0x000fe200078e0050 */
[----:B------:R-:W-:-:S03]  /*63780*/  ISETP.GE.U32.AND.EX P3, PT, R83, R16, PT, P6 ;  /* 0x000000105300720c */ /* 0x000fc60003f66160 */
[----:B------:R-:W-:Y:S01]  /*63790*/  VIADD R18, R17, UR7 ;  /* 0x0000000711127c36 */ /* 0x000fe20008000000 */
[----:B------:R-:W-:Y:S01]  /*637a0*/  IADD3 R229, P5, P6, R229, R80, RZ ;  /* 0x00000050e5e57210 */ /* 0x000fe20007ebe0ff */
[----:B------:R-:W-:Y:S02]  /*637b0*/  IMAD.MOV.U32 R19, RZ, RZ, RZ ;  /* 0x000000ffff137224 */ /* 0x000fe400078e00ff */
[----:B------:R-:W-:Y:S01]  /*637c0*/  IMAD.WIDE.U32 R78, R185, R222, R74 ;  /* 0x000000deb94e7225 */ /* 0x000fe200078e004a */
[----:B------:R-:W-:Y:S02]  /*637d0*/  ISETP.GE.U32.AND.EX P2, PT, R18, R73, PT, P2 ;  /* 0x000000491200720c */ /* 0x000fe40003f46120 */
[----:B------:R-:W-:Y:S01]  /*637e0*/  SEL R73, RZ, 0x1, P3 ;  /* 0x00000001ff497807 */ /* 0x000fe20001800000 */
[----:B------:R-:W-:Y:S01]  /*637f0*/  VIADD R227, R81, UR4 ;  /* 0x0000000451e37c36 */ /* 0x000fe20008000000 */
[----:B------:R-:W-:Y:S01]  /*63800*/  ISETP.GE.U32.AND P0, PT, R78, R74, PT ;  /* 0x0000004a4e00720c */ /* 0x000fe20003f06070 */
[----:B------:R-:W-:Y:S01]  /*63810*/  IMAD.WIDE.U32 R16, R185, R224, R18 ;  /* 0x000000e0b9107225 */ /* 0x000fe200078e0012 */
[----:B------:R-:W-:-:S02]  /*63820*/  IADD3 R152, P3, PT, R225, R152, RZ ;  /* 0x00000098e1987210 */ /* 0x000fc40007f7e0ff */
[----:B------:R-:W-:Y:S01]  /*63830*/  IADD3.X R227, PT, PT, RZ, R227, R72, P5, P6 ;  /* 0x000000e3ffe37210 */ /* 0x000fe20002fec448 */
[----:B------:R-:W-:Y:S01]  /*63840*/  VIADD R72, R17, UR6 ;  /* 0x0000000611487c36 */ /* 0x000fe20008000000 */
[----:B------:R-:W-:Y:S01]  /*63850*/  IADD3 R74, P5, P6, R73, R16, RZ ;  /* 0x00000010494a7210 */ /* 0x000fe20007ebe0ff */
[----:B------:R-:W-:Y:S01]  /*63860*/  IMAD.WIDE.U32 R18, R214, R187, RZ ;  /* 0x000000bbd6127225 */ /* 0x000fe200078e00ff */
[----:B------:R-:W-:Y:S02]  /*63870*/  SEL R73, RZ, 0x1, P2 ;  /* 0x00000001ff497807 */ /* 0x000fe40001000000 */
[----:B------:R-:W-:Y:S01]  /*63880*/  ISETP.GE.U32.AND P2, PT, R152, R225, PT ;  /* 0x000000e19800720c */ /* 0x000fe20003f46070 */
[----:B------:R-:W-:Y:S02]  /*63890*/  IMAD.MOV.U32 R16, RZ, RZ, RZ ;  /* 0x000000ffff107224 */ /* 0x000fe400078e00ff */
[----:B------:R-:W-:Y:S02]  /*638a0*/  IMAD.MOV.U32 R17, RZ, RZ, R148 ;  /* 0x000000ffff117224 */ /* 0x000fe400078e0094 */
[----:B------:R-:W-:-:S02]  /*638b0*/  VIADD R19, R19, UR10 ;  /* 0x0000000a13137c36 */ /* 0x000fc40008000000 */
[-C--:B------:R-:W-:Y:S01]  /*638c0*/  IMAD.WIDE.U32 R16, R191, R219.reuse, R16 ;  /* 0x000000dbbf107225 */ /* 0x080fe200078e0010 */
[----:B------:R-:W-:Y:S02]  /*638d0*/  IADD3.X R191, PT, PT, RZ, R72, R73, P5, P6 ;  /* 0x00000048ffbf7210 */ /* 0x000fe40002fec449 */
[----:B------:R-:W-:Y:S01]  /*638e0*/  IADD3 R225, P5, PT, R152, R76, RZ ;  /* 0x0000004c98e17210 */ /* 0x000fe20007fbe0ff */
[----:B------:R-:W-:Y:S01]  /*638f0*/  IMAD.X R226, R226, 0x1, R223, P3 ;  /* 0x00000001e2e27824 */ /* 0x000fe200018e06df */
[----:B------:R-:W-:Y:S01]  /*63900*/  ISETP.GE.U32.AND P6, PT, R16, RZ, PT ;  /* 0x000000ff1000720c */ /* 0x000fe20003fc6070 */
[----:B------:R-:W-:Y:S01]  /*63910*/  IMAD.WIDE.U32 R72, R185, R219, R18 ;  /* 0x000000dbb9487225 */ /* 0x000fe200078e0012 */
[----:B------:R-:W-:Y:S02]  /*63920*/  ISETP.GE.U32.AND P3, PT, R225, R152, PT ;  /* 0x00000098e100720c */ /* 0x000fe40003f66070 */
[----:B------:R-:W-:Y:S01]  /*63930*/  ISETP.GE.U32.AND.EX P2, PT, R226, R223, PT, P2 ;  /* 0x000000dfe200720c */ /* 0x000fe20003f46120 */
[----:B------:R-:W-:Y:S01]  /*63940*/  IMAD.X R228, R77, 0x1, R226, P5 ;  /* 0x000000014de47824 */ /* 0x000fe200028e06e2 */
[----:B------:R-:W-:Y:S01]  /*63950*/  ISETP.GE.U32.AND P5, PT, R72, R18, PT ;  /* 0x000000124800720c */ /* 0x000fe20003fa6070 */
[----:B------:R-:W-:Y:S01]  /*63960*/  VIADD R76, R149, UR11 ;  /* 0x0000000b954c7c36 */ /* 0x000fe20008000000 */
[----:B------:R-:W-:Y:S01]  /*63970*/  SEL R18, RZ, 0x1, P2 ;  /* 0x00000001ff127807 */ /* 0x000fe20001000000 */
[----:B------:R-:W-:Y:S01]  /*63980*/  VIADD R17, R17, UR11 ;  /* 0x0000000b11117c36 */ /* 0x000fe20008000000 */
[----:B------:R-:W-:Y:S01]  /*63990*/  ISETP.GE.U32.AND.EX P3, PT, R228, R226, PT, P3 ;  /* 0x000000e2e400720c */ /* 0x000fe20003f66130 */
[----:B------:R-:W-:Y:S01]  /*639a0*/  IMAD.MOV.U32 R77, RZ, RZ, RZ ;  /* 0x000000ffff4d7224 */ /* 0x000fe200078e00ff */
[----:B------:R-:W-:Y:S01]  /*639b0*/  ISETP.GE.U32.AND.EX P1, PT, R76, R147, PT, P1 ;  /* 0x000000934c00720c */ /* 0x000fe20003f26110 */
[----:B------:R-:W-:Y:S01]  /*639c0*/  IMAD.MOV.U32 R226, RZ, RZ, RZ ;  /* 0x000000ffffe27224 */ /* 0x000fe200078e00ff */
[----:B------:R-:W-:Y:S01]  /*639d0*/  IADD3 R147, P2, PT, R18, R153, RZ ;  /* 0x0000009912937210 */ /* 0x000fe20007f5e0ff */
[----:B------:R-:W-:Y:S01]  /*639e0*/  IMAD.WIDE.U32 R76, R183, R214, R76 ;  /* 0x000000d6b74c7225 */ /* 0x000fe200078e004c */
[----:B------:R-:W-:-:S02]  /*639f0*/  ISETP.GE.U32.AND.EX P6, PT, R17, R148, PT, P6 ;  /* 0x000000941100720c */ /* 0x000fc40003fc6160 */
[----:B------:R-:W-:Y:S01]  /*63a00*/  SEL R148, RZ, 0x1, P3 ;  /* 0x00000001ff947807 */ /* 0x000fe20001800000 */
[----:B------:R-:W-:Y:S01]  /*63a10*/  IMAD.X R18, RZ, RZ, R217, P2 ;  /* 0x000000ffff127224 */ /* 0x000fe200010e06d9 */
[----:B------:R-:W-:Y:S01]  /*63a20*/  IADD3 R230, P3, PT, R147, R150, RZ ;  /* 0x0000009693e67210 */ /* 0x000fe20007f7e0ff */
[----:B------:R-:W-:Y:S01]  /*63a30*/  VIADD R223, R77, UR10 ;  /* 0x0000000a4ddf7c36 */ /* 0x000fe20008000000 */
[----:B------:R-:W-:Y:S01]  /*63a40*/  IADD3 R153, P2, PT, R148, R229, RZ ;  /* 0x000000e594997210 */ /* 0x000fe20007f5e0ff */
[----:B------:R-:W-:Y:S01]  /*63a50*/  IMAD.WIDE.U32 R80, R220, R184, RZ ;  /* 0x000000b8dc507225 */ /* 0x000fe200078e00ff */
[----:B------:R-:W-:Y:S02]  /*63a60*/  SEL R217, RZ, 0x1, P6 ;  /* 0x00000001ffd97807 */ /* 0x000fe40003000000 */
[----:B------:R-:W-:Y:S01]  /*63a70*/  SEL R152, RZ, 0x1, P1 ;  /* 0x00000001ff987807 */ /* 0x000fe20000800000 */
[----:B------:R-:W-:Y:S01]  /*63a80*/  IMAD.X R150, RZ, RZ, R227, P2 ;  /* 0x000000ffff967224 */ /* 0x000fe200010e06e3 */
[----:B------:R-:W-:Y:S01]  /*63a90*/  IADD3 R229, P2, PT, R153, R230, RZ ;  /* 0x000000e699e57210 */ /* 0x000fe20007f5e0ff */
[----:B------:R-:W-:Y:S01]  /*63aa0*/  IMAD.X R183, R151, 0x1, R18, P3 ;  /* 0x0000000197b77824 */ /* 0x000fe200018e0612 */
[----:B------:R-:W-:Y:S01]  /*63ab0*/  IADD3 R217, P3, P6, R217, R76, RZ ;  /* 0x0000004cd9d97210 */ /* 0x000fe20007e7e0ff */
[----:B------:R-:W-:Y:S01]  /*63ac0*/  IMAD.MOV.U32 R227, RZ, RZ, R78 ;  /* 0x000000ffffe37224 */ /* 0x000fe200078e004e */
[----:B------:R-:W-:Y:S01]  /*63ad0*/  ISETP.GE.U32.AND P1, PT, R229, R230, PT ;  /* 0x000000e6e500720c */ /* 0x000fe20003f26070 */
[----:B------:R-:W-:Y:S01]  /*63ae0*/  IMAD.X R232, R150, 0x1, R183, P2 ;  /* 0x0000000196e87824 */ /* 0x000fe200010e06b7 */
[----:B------:R-:W-:Y:S01]  /*63af0*/  IADD3.X R223, PT, PT, RZ, R223, R152, P3, P6 ;  /* 0x000000dfffdf7210 */ /* 0x000fe20001fec498 */
[----:B------:R-:W-:Y:S01]  /*63b00*/  IMAD.WIDE.U32 R226, R187, R222, R226 ;  /* 0x000000debbe27225 */ /* 0x000fe200078e00e2 */
[----:B------:R-:W-:-:S02]  /*63b10*/  ISETP.NE.U32.AND P6, PT, R153, RZ, PT ;  /* 0x000000ff9900720c */ /* 0x000fc40003fc5070 */
[----:B------:R-:W-:Y:S01]  /*63b20*/  ISETP.GE.U32.AND.EX P3, PT, R232, R183, PT, P1 ;  /* 0x000000b7e800720c */ /* 0x000fe20003f66110 */
[----:B------:R-:W-:-:S03]  /*63b30*/  IMAD.WIDE.U32 R76, R224, R184, RZ ;  /* 0x000000b8e04c7225 */ /* 0x000fc600078e00ff */
[----:B------:R-:W-:Y:S01]  /*63b40*/  ISETP.NE.AND.EX P3, PT, R150, RZ, !P3, P6 ;  /* 0x000000ff9600720c */ /* 0x000fe20005f65360 */
[----:B------:R-:W-:Y:S01]  /*63b50*/  VIADD R227, R227, UR9 ;  /* 0x00000009e3e37c36 */ /* 0x000fe20008000000 */
[----:B------:R-:W-:Y:S01]  /*63b60*/  ISETP.GE.U32.AND P6, PT, R226, RZ, PT ;  /* 0x000000ffe200720c */ /* 0x000fe20003fc6070 */
[----:B------:R-:W-:Y:S01]  /*63b70*/  VIADD R77, R77, UR6 ;  /* 0x000000064d4d7c36 */ /* 0x000fe20008000000 */
[----:B------:R-:W-:Y:S01]  /*63b80*/  SEL R234, RZ, 0x1, !P3 ;  /* 0x00000001ffea7807 */ /* 0x000fe20005800000 */
[----:B------:R-:W-:Y:S01]  /*63b90*/  VIADD R152, R79, UR9 ;  /* 0x000000094f987c36 */ /* 0x000fe20008000000 */
[----:B------:R-:W-:Y:S01]  /*63ba0*/  ISETP.GE.U32.AND.EX P6, PT, R227, R78, PT, P6 ;  /* 0x0000004ee300720c */ /* 0x000fe20003fc6160 */
[----:B------:R-:W-:Y:S02]  /*63bb0*/  IMAD.MOV.U32 R153, RZ, RZ, RZ ;  /* 0x000000ffff997224 */ /* 0x000fe400078e00ff */
[----:B------:R-:W-:-:S04]  /*63bc0*/  IMAD.WIDE.U32 R150, R182, R212, R76 ;  /* 0x000000d4b6967225 */ /* 0x000fc800078e004c */
[----:B------:R-:W-:Y:S01]  /*63bd0*/  IMAD.WIDE.U32 R78, R185, R218, R152 ;  /* 0x000000dab94e7225 */ /* 0x000fe200078e0098 */
[----:B------:R-:W-:Y:S02]  /*63be0*/  SEL R153, RZ, 0x1, P6 ;  /* 0x00000001ff997807 */ /* 0x000fe40003000000 */
[----:B------:R-:W-:Y:S01]  /*63bf0*/  ISETP.GE.U32.AND.EX P6, PT, R152, R75, PT, P0 ;  /* 0x0000004b9800720c */ /* 0x000fe20003fc6100 */
[----:B------:R-:W-:Y:S01]  /*63c00*/  VIADD R81, R81, UR4 ;  /* 0x0000000451517c36 */ /* 0x000fe20008000000 */
[----:B------:R-:W-:Y:S01]  /*63c10*/  ISETP.GE.U32.AND P1, PT, R150, R76, PT ;  /* 0x0000004c9600720c */ /* 0x000fe20003f26070 */
[----:B------:R-:W-:Y:S01]  /*63c20*/  VIADD R76, R79, UR8 ;  /* 0x000000084f4c7c36 */ /* 0x000fe20008000000 */
[----:B------:R-:W-:Y:S01]  /*63c30*/  IADD3 R75, P0, P3, R153, R78, RZ ;  /* 0x0000004e994b7210 */ /* 0x000fe20007b1e0ff */
[----:B------:R-:W-:Y:S01]  /*63c40*/  IMAD.MOV.U32 R78, RZ, RZ, RZ ;  /* 0x000000ffff4e7224 */ /* 0x000fe200078e00ff */
[----:B------:R-:W-:Y:S01]  /*63c50*/  SEL R153, RZ, 0x1, P6 ;  /* 0x00000001ff997807 */ /* 0x000fe20003000000 */
[----:B------:R-:W-:Y:S01]  /*63c60*/  IMAD.MOV.U32 R79, RZ, RZ, R72 ;  /* 0x000000ffff4f7224 */ /* 0x000fe200078e0048 */
[----:B------:R-:W-:Y:S01]  /*63c70*/  IADD3 R234, P6, PT, R234, R229, RZ ;  /* 0x000000e5eaea7210 */ /* 0x000fe20007fde0ff */
[----:B------:R-:W-:Y:S01]  /*63c80*/  IMAD.WIDE.U32 R148, R182, R216, R80 ;  /* 0x000000d8b6947225 */ /* 0x000fe200078e0050 */
[----:B------:R-:W-:-:S02]  /*63c90*/  IADD3.X R76, PT, PT, RZ, R76, R153, P0, P3 ;  /* 0x0000004cff4c7210 */ /* 0x000fc400007e6499 */
[----:B------:R-:W-:Y:S01]  /*63ca0*/  ISETP.GE.U32.AND P0, PT, R230, R147, PT ;  /* 0x00000093e600720c */ /* 0x000fe20003f06070 */
[----:B------:R-:W-:Y:S01]  /*63cb0*/  IMAD.WIDE.U32 R78, R187, R219, R78 ;  /* 0x000000dbbb4e7225 */ /* 0x000fe200078e004e */
[----:B------:R-:W-:Y:S02]  /*63cc0*/  IADD3 R187, P3, PT, R234, R82, RZ ;  /* 0x00000052eabb7210 */ /* 0x000fe40007f7e0ff */
[----:B------:R-:W-:Y:S01]  /*63cd0*/  ISETP.GE.U32.AND P2, PT, R148, R80, PT ;  /* 0x000000509400720c */ /* 0x000fe20003f46070 */
[----:B------:R-:W-:Y:S01]  /*63ce0*/  IMAD.X R147, RZ, RZ, R232, P6 ;  /* 0x000000ffff937224 */ /* 0x000fe200030e06e8 */
[----:B------:R-:W-:Y:S01]  /*63cf0*/  ISETP.GE.U32.AND P6, PT, R78, RZ, PT ;  /* 0x000000ff4e00720c */ /* 0x000fe20003fc6070 */
[----:B------:R-:W-:Y:S01]  /*63d00*/  VIADD R79, R79, UR11 ;  /* 0x0000000b4f4f7c36 */ /* 0x000fe20008000000 */
[----:B------:R-:W-:Y:S01]  /*63d10*/  ISETP.GE.U32.AND.EX P0, PT, R183, R18, PT, P0 ;  /* 0x00000012b700720c */ /* 0x000fe20003f06100 */
[----:B------:R-:W-:Y:S01]  /*63d20*/  IMAD.X R80, R147, 0x1, R83, P3 ;  /* 0x0000000193507824 */ /* 0x000fe200018e0653 */
[----:B------:R-:W-:Y:S01]  /*63d30*/  ISETP.GT.U32.AND P3, PT, R229, R234, PT ;  /* 0x000000eae500720c */ /* 0x000fe20003f64070 */
[----:B------:R-:W-:Y:S01]  /*63d40*/  IMAD.WIDE.U32 R152, R218, R184, RZ ;  /* 0x000000b8da987225 */ /* 0x000fe200078e00ff */
[----:B------:R-:W-:-:S02]  /*63d50*/  ISETP.GE.U32.AND.EX P6, PT, R79, R72, PT, P6 ;  /* 0x000000484f00720c */ /* 0x000fc40003fc6160 */
[CC--:B------:R-:W-:Y:S01]  /*63d60*/  ISETP.GT.U32.AND.EX P3, PT, R232.reuse, R147.reuse, PT, P3 ;  /* 0x00000093e800720c */ /* 0x0c0fe20003f64130 */
[----:B------:R-:W-:Y:S02]  /*63d70*/  VIADD R72, R73, UR11 ;  /* 0x0000000b49487c36 */ /* 0x000fe40008000000 */
[----:B------:R-:W-:Y:S01]  /*63d80*/  IMAD.MOV.U32 R73, RZ, RZ, RZ ;  /* 0x000000ffff497224 */ /* 0x000fe200078e00ff */
[----:B------:R-:W-:Y:S01]  /*63d90*/  SEL R18, R229, R234, P3 ;  /* 0x000000eae5127207 */ /* 0x000fe20001800000 */
[----:B------:R-:W-:Y:S01]  /*63da0*/  VIADD R153, R153, UR8 ;  /* 0x0000000899997c36 */ /* 0x000fe20008000000 */
[----:B------:R-:W-:Y:S01]  /*63db0*/  SEL R229, RZ, 0x1, P0 ;  /* 0x00000001ffe57807 */ /* 0x000fe20000000000 */
[----:B------:R-:W-:Y:S01]  /*63dc0*/  IMAD.WIDE.U32 R230, R185, R214, R72 ;  /* 0x000000d6b9e67225 */ /* 0x000fe200078e0048 */
[----:B------:R-:W-:Y:S02]  /*63dd0*/  SEL R147, R232, R147, P3 ;  /* 0x00000093e8937207 */ /* 0x000fe40001800000 */
[----:B------:R-:W-:Y:S01]  /*63de0*/  ISETP.GT.U32.AND P0, PT, R18, R187, PT ;  /* 0x000000bb1200720c */ /* 0x000fe20003f04070 */
[----:B------:R-:W-:Y:S01]  /*63df0*/  VIADD R183, R231, UR10 ;  /* 0x0000000ae7b77c36 */ /* 0x000fe20008000000 */
[----:B------:R-:W-:Y:S01]  /*63e00*/  SEL R73, RZ, 0x1, P6 ;  /* 0x00000001ff497807 */ /* 0x000fe20003000000 */
[----:B------:R-:W-:Y:S01]  /*63e10*/  IMAD.WIDE.U32 R82, R182, R222, R152 ;  /* 0x000000deb6527225 */ /* 0x000fe200078e0098 */
[----:B------:R-:W-:-:S02]  /*63e20*/  ISETP.GT.U32.AND.EX P0, PT, R147, R80, PT, P0 ;  /* 0x000000509300720c */ /* 0x000fc40003f04100 */
[----:B------:R-:W-:Y:S01]  /*63e30*/  ISETP.GE.U32.AND.EX P5, PT, R72, R19, PT, P5 ;  /* 0x000000134800720c */ /* 0x000fe20003fa6150 */
[----:B------:R-:W-:Y:S01]  /*63e40*/  IMAD.MOV.U32 R18, RZ, RZ, RZ ;  /* 0x000000ffff127224 */ /* 0x000fe200078e00ff */
[----:B------:R-:W-:Y:S01]  /*63e50*/  SEL R147, RZ, 0x1, !P0 ;  /* 0x00000001ff937807 */ /* 0x000fe20004000000 */
[----:B------:R-:W-:Y:S01]  /*63e60*/  IMAD.MOV.U32 R19, RZ, RZ, R148 ;  /* 0x000000ffff137224 */ /* 0x000fe200078e0094 */
[----:B------:R-:W-:Y:S02]  /*63e70*/  IADD3 R230, P0, P6, R73, R230, RZ ;  /* 0x000000e649e67210 */ /* 0x000fe40007e1e0ff */
[----:B------:R-:W-:Y:S01]  /*63e80*/  SEL R72, RZ, 0x1, P5 ;  /* 0x00000001ff487807 */ /* 0x000fe20002800000 */
[----:B------:R-:W-:Y:S01]  /*63e90*/  IMAD.WIDE.U32 R18, R184, R216, R18 ;  /* 0x000000d8b8127225 */ /* 0x000fe200078e0012 */
[----:B------:R-:W-:Y:S02]  /*63ea0*/  IADD3 R185, P5, PT, R229, R146, RZ ;  /* 0x00000092e5b97210 */ /* 0x000fe40007fbe0ff */
[----:B------:R-:W-:Y:S01]  /*63eb0*/  IADD3.X R183, PT, PT, RZ, R183, R72, P0, P6 ;  /* 0x000000b7ffb77210 */ /* 0x000fe200007ec448 */
[----:B------:R-:W-:Y:S01]  /*63ec0*/  VIADD R229, R19, UR5 ;  /* 0x0000000513e57c36 */ /* 0x000fe20008000000 */
[----:B------:R-:W-:Y:S01]  /*63ed0*/  IADD3 R73, P6, PT, R147, R74, RZ ;  /* 0x0000004a93497210 */ /* 0x000fe20007fde0ff */
[----:B------:R-:W-:Y:S01]  /*63ee0*/  IMAD.X R74, RZ, RZ, R221, P5 ;  /* 0x000000ffff4a7224 */ /* 0x000fe200028e06dd */
[----:B------:R-:W-:-:S02]  /*63ef0*/  ISETP.GE.U32.AND P3, PT, R82, R152, PT ;  /* 0x000000985200720c */ /* 0x000fc40003f66070 */
[----:B------:R-:W-:Y:S01]  /*63f00*/  IADD3 R152, P0, PT, R185, R16, RZ ;  /* 0x00000010b9987210 */ /* 0x000fe20007f1e0ff */
[----:B------:R-:W-:Y:S01]  /*63f10*/  IMAD.X R232, RZ, RZ, R191, P6 ;  /* 0x000000ffffe87224 */ /* 0x000fe200030e06bf */
[----:B------:R-:W-:Y:S01]  /*63f20*/  ISETP.GE.U32.AND P5, PT, R18, RZ, PT ;  /* 0x000000ff1200720c */ /* 0x000fe20003fa6070 */
[----:B------:R-:W-:Y:S01]  /*63f30*/  VIADD R16, R149, UR5 ;  /* 0x0000000595107c36 */ /* 0x000fe20008000000 */
        /* <DEDUP_REMOVED lines=10> */
[----:B------:R-:W-:Y:S01]  /*63fe0*/  IMAD.WIDE.U32 R72, R220, R189, RZ ;  /* 0x000000bddc487225 */ /* 0x000fe200078e00ff */
[----:B------:R-:W-:Y:S02]  /*63ff0*/  ISETP.GE.U32.AND.EX P2, PT, R16, R81, PT, P2 ;  /* 0x000000511000720c */ /* 0x000fe40003f46120 */
[----:B------:R-:W-:Y:S01]  /*64000*/  ISETP.NE.AND.EX P0, PT, R232, RZ, !P0, P6 ;  /* 0x000000ffe800720c */ /* 0x000fe20004705360 */
[----:B------:R-:W-:Y:S01]  /*64010*/  VIADD R81, R147, UR4 ;  /* 0x0000000493517c36 */ /* 0x000fe20008000000 */
[----:B------:R-:W-:Y:S01]  /*64020*/  IADD3 R147, P5, P6, R17, R146, RZ ;  /* 0x0000009211937210 */ /* 0x000fe20007ebe0ff */
[----:B------:R-:W-:Y:S01]  /*64030*/  VIADD R73, R73, UR4 ;  /* 0x0000000449497c36 */ /* 0x000fe20008000000 */
[----:B------:R-:W-:Y:S02]  /*64040*/  SEL R146, RZ, 0x1, P2 ;  /* 0x00000001ff927807 */ /* 0x000fe40001000000 */
[----:B------:R-:W-:Y:S01]  /*64050*/  SEL R232, RZ, 0x1, !P0 ;  /* 0x00000001ffe87807 */ /* 0x000fe20004000000 */
[----:B------:R-:W-:Y:S01]  /*64060*/  IMAD.WIDE.U32 R16, R186, R216, R72 ;  /* 0x000000d8ba107225 */ /* 0x000fe200078e0048 */
[----:B------:R-:W-:-:S02]  /*64070*/  IADD3 R148, P0, PT, R187, R18, RZ ;  /* 0x00000012bb947210 */ /* 0x000fc40007f1e0ff */
[----:B------:R-:W-:Y:S01]  /*64080*/  IADD3.X R81, PT, PT, RZ, R81, R146, P5, P6 ;  /* 0x00000051ff517210 */ /* 0x000fe20002fec492 */
[----:B------:R-:W-:Y:S01]  /*64090*/  VIADD R18, R151, UR7 ;  /* 0x0000000797127c36 */ /* 0x000fe20008000000 */
[----:B------:R-:W-:Y:S01]  /*640a0*/  IADD3 R146, P5, PT, R232, R19, RZ ;  /* 0x00000013e8927210 */ /* 0x000fe20007fbe0ff */
[----:B------:R-:W-:Y:S01]  /*640b0*/  IMAD.X R149, R229, 0x1, R80, P0 ;  /* 0x00000001e5957824 */ /* 0x000fe200000e0650 */
[----:B------:R-:W-:Y:S02]  /*640c0*/  ISETP.GE.U32.AND P2, PT, R148, R187, PT ;  /* 0x000000bb9400720c */ /* 0x000fe40003f46070 */
[----:B------:R-:W-:Y:S01]  /*640d0*/  ISETP.GT.U32.AND P6, PT, R19, R146, PT ;  /* 0x000000921300720c */ /* 0x000fe20003fc4070 */
[----:B------:R-:W-:Y:S01]  /*640e0*/  IMAD.X R232, RZ, RZ, R191, P5 ;  /* 0x000000ffffe87224 */ /* 0x000fe200028e06bf */
[----:B------:R-:W-:Y:S02]  /*640f0*/  IADD3 R187, P5, PT, R146, R226, RZ ;  /* 0x000000e292bb7210 */ /* 0x000fe40007fbe0ff */
[----:B------:R-:W-:Y:S01]  /*64100*/  ISETP.GE.U32.AND.EX P2, PT, R149, R80, PT, P2 ;  /* 0x000000509500720c */ /* 0x000fe20003f46120 */
[----:B------:R-:W-:Y:S01]  /*64110*/  IMAD.MOV.U32 R80, RZ, RZ, RZ ;  /* 0x000000ffff507224 */ /* 0x000fe200078e00ff */
[----:B------:R-:W-:Y:S01]  /*64120*/  ISETP.GE.U32.AND P0, PT, R16, R72, PT ;  /* 0x000000481000720c */ /* 0x000fe20003f06070 */
[----:B------:R-:W-:Y:S01]  /*64130*/  IMAD.X R226, R232, 0x1, R227, P5 ;  /* 0x00000001e8e27824 */ /* 0x000fe200028e06e3 */
[----:B------:R-:W-:Y:S01]  /*64140*/  ISETP.GE.U32.AND P5, PT, R152, R185, PT ;  /* 0x000000b99800720c */ /* 0x000fe20003fa6070 */
[----:B------:R-:W-:Y:S01]  /*64150*/  VIADD R152, R83, UR9 ;  /* 0x0000000953987c36 */ /* 0x000fe20008000000 */
[----:B------:R-:W-:-:S02]  /*64160*/  SEL R72, RZ, 0x1, P2 ;  /* 0x00000001ff487807 */ /* 0x000fc40001000000 */
[----:B------:R-:W-:Y:S02]  /*64170*/  ISETP.GT.U32.AND.EX P2, PT, R191, R232, PT, P6 ;  /* 0x000000e8bf00720c */ /* 0x000fe40003f44160 */
[----:B------:R-:W-:Y:S02]  /*64180*/  ISETP.GE.U32.AND.EX P6, PT, R221, R74, PT, P5 ;  /* 0x0000004add00720c */ /* 0x000fe40003fc6150 */
[----:B------:R-:W-:Y:S01]  /*64190*/  IADD3 R72, P5, PT, R72, R147, RZ ;  /* 0x0000009348487210 */ /* 0x000fe20007fbe0ff */
[----:B------:R-:W-:Y:S01]  /*641a0*/  IMAD.MOV.U32 R147, RZ, RZ, R150 ;  /* 0x000000ffff937224 */ /* 0x000fe200078e0096 */
[----:B------:R-:W-:Y:S01]  /*641b0*/  SEL R19, R19, R146, P2 ;  /* 0x0000009213137207 */ /* 0x000fe20001000000 */
[----:B------:R-:W-:Y:S01]  /*641c0*/  IMAD.MOV.U32 R146, RZ, RZ, RZ ;  /* 0x000000ffff927224 */ /* 0x000fe200078e00ff */
[----:B------:R-:W-:Y:S02]  /*641d0*/  SEL R191, R191, R232, P2 ;  /* 0x000000e8bfbf7207 */ /* 0x000fe40001000000 */
[----:B------:R-:W-:Y:S01]  /*641e0*/  SEL R232, RZ, 0x1, P6 ;  /* 0x00000001ffe87807 */ /* 0x000fe20003000000 */
[----:B------:R-:W-:Y:S01]  /*641f0*/  IMAD.WIDE.U32 R146, R184, R212, R146 ;  /* 0x000000d4b8927225 */ /* 0x000fe200078e0092 */
[----:B------:R-:W-:-:S02]  /*64200*/  IADD3 R74, P6, PT, R72, R187, RZ ;  /* 0x000000bb484a7210 */ /* 0x000fc40007fde0ff */
[----:B------:R-:W-:Y:S01]  /*64210*/  ISETP.GT.U32.AND P2, PT, R19, R187, PT ;  /* 0x000000bb1300720c */ /* 0x000fe20003f44070 */
[----:B------:R-:W-:Y:S01]  /*64220*/  IMAD.X R19, RZ, RZ, R81, P5 ;  /* 0x000000ffff137224 */ /* 0x000fe200028e0651 */
[----:B------:R-:W-:Y:S01]  /*64230*/  ISETP.GE.U32.AND.EX P1, PT, R18, R77, PT, P1 ;  /* 0x0000004d1200720c */ /* 0x000fe20003f26110 */
[----:B------:R-:W-:Y:S01]  /*64240*/  IMAD.MOV.U32 R81, RZ, RZ, R16 ;  /* 0x000000ffff517224 */ /* 0x000fe200078e0010 */
[----:B------:R-:W-:Y:S01]  /*64250*/  ISETP.GE.U32.AND P5, PT, R74, R187, PT ;  /* 0x000000bb4a00720c */ /* 0x000fe20003fa6070 */
[----:B------:R-:W-:Y:S01]  /*64260*/  IMAD.X R77, R19, 0x1, R226, P6 ;  /* 0x00000001134d7824 */ /* 0x000fe200030e06e2 */
[----:B------:R-:W-:Y:S01]  /*64270*/  ISETP.GT.U32.AND.EX P2, PT, R191, R226, PT, P2 ;  /* 0x000000e2bf00720c */ /* 0x000fe20003f44120 */
[----:B------:R-:W-:Y:S01]  /*64280*/  IMAD.WIDE.U32 R80, R189, R216, R80 ;  /* 0x000000d8bd507225 */ /* 0x000fe200078e0050 */
[----:B------:R-:W-:Y:S02]  /*64290*/  ISETP.NE.U32.AND P6, PT, R72, RZ, PT ;  /* 0x000000ff4800720c */ /* 0x000fe40003fc5070 */
[----:B------:R-:W-:Y:S01]  /*642a0*/  ISETP.GE.U32.AND.EX P5, PT, R77, R226, PT, P5 ;  /* 0x000000e24d00720c */ /* 0x000fe20003fa6150 */
[----:B------:R-:W-:Y:S01]  /*642b0*/  VIADD R81, R81, UR5 ;  /* 0x0000000551517c36 */ /* 0x000fe20008000000 */
[----:B------:R-:W-:Y:S01]  /*642c0*/  ISETP.GE.U32.AND.EX P3, PT, R152, R153, PT, P3 ;  /* 0x000000999800720c */ /* 0x000fe20003f66130 */
[----:B------:R-:W-:Y:S01]  /*642d0*/  VIADD R153, R147, UR7 ;  /* 0x0000000793997c36 */ /* 0x000fe20008000000 */
[----:B------:R-:W-:-:S02]  /*642e0*/  SEL R72, RZ, 0x1, !P2 ;  /* 0x00000001ff487807 */ /* 0x000fc40005000000 */
[----:B------:R-:W-:Y:S02]  /*642f0*/  ISETP.GE.U32.AND P2, PT, R146, RZ, PT ;  /* 0x000000ff9200720c */ /* 0x000fe40003f46070 */
[----:B------:R-:W-:Y:S01]  /*64300*/  ISETP.NE.AND.EX P5, PT, R19, RZ, !P5, P6 ;  /* 0x000000ff1300720c */ /* 0x000fe20006fa5360 */
[----:B------:R-:W-:Y:S01]  /*64310*/  IMAD.MOV.U32 R19, RZ, RZ, RZ ;  /* 0x000000ffff137224 */ /* 0x000fe200078e00ff */
[----:B------:R-:W-:Y:S02]  /*64320*/  ISETP.GE.U32.AND.EX P2, PT, R153, R150, PT, P2 ;  /* 0x000000969900720c */ /* 0x000fe40003f46120 */
[----:B------:R-:W-:Y:S01]  /*64330*/  SEL R83, RZ, 0x1, !P5 ;  /* 0x00000001ff537807 */ /* 0x000fe20006800000 */
        /* <DEDUP_REMOVED lines=10> */
[----:B------:R-:W-:Y:S01]  /*643e0*/  IMAD.X R216, RZ, RZ, R77, P2 ;  /* 0x000000ffffd87224 */ /* 0x000fe200010e064d */
[----:B------:R-:W-:Y:S02]  /*643f0*/  IADD3 R83, P1, PT, R147, R150, RZ ;  /* 0x0000009693537210 */ /* 0x000fe40007f3e0ff */
[----:B------:R-:W-:Y:S02]  /*64400*/  ISETP.GT.U32.AND P2, PT, R74, R19, PT ;  /* 0x000000134a00720c */ /* 0x000fe40003f44070 */
[----:B------:R-:W-:Y:S01]  /*64410*/  IADD3.X R76, PT, PT, RZ, R72, R75, P6, P5 ;  /* 0x00000048ff4c7210 */ /* 0x000fe200037ea44b */
[----:B------:R-:W-:Y:S01]  /*64420*/  IMAD.X R72, R185, 0x1, R223, P1 ;  /* 0x00000001b9487824 */ /* 0x000fe200008e06df */
[----:B------:R-:W-:Y:S01]  /*64430*/  ISETP.GE.U32.AND P5, PT, R83, R150, PT ;  /* 0x000000965300720c */ /* 0x000fe20003fa6070 */
[----:B------:R-:W-:Y:S01]  /*64440*/  IMAD.MOV.U32 R75, RZ, RZ, R82 ;  /* 0x000000ffff4b7224 */ /* 0x000fe200078e0052 */
[----:B------:R-:W-:-:S02]  /*64450*/  ISETP.GT.U32.AND.EX P2, PT, R77, R216, PT, P2 ;  /* 0x000000d84d00720c */ /* 0x000fc40003f44120 */
[----:B------:R-:W-:Y:S02]  /*64460*/  ISETP.NE.U32.AND P1, PT, R147, RZ, PT ;  /* 0x000000ff9300720c */ /* 0x000fe40003f25070 */
[----:B------:R-:W-:Y:S02]  /*64470*/  IADD3 R147, P6, PT, R19, R146, RZ ;  /* 0x0000009213937210 */ /* 0x000fe40007fde0ff */
[----:B------:R-:W-:Y:S02]  /*64480*/  ISETP.GE.U32.AND.EX P5, PT, R72, R223, PT, P5 ;  /* 0x000000df4800720c */ /* 0x000fe40003fa6150 */
[----:B------:R-:W-:Y:S01]  /*64490*/  SEL R18, R74, R19, P2 ;  /* 0x000000134a127207 */ /* 0x000fe20001000000 */
[----:B------:R-:W-:Y:S01]  /*644a0*/  IMAD.X R150, R216, 0x1, R153, P6 ;  /* 0x00000001d8967824 */ /* 0x000fe200030e0699 */
[----:B------:R-:W-:Y:S01]  /*644b0*/  SEL R77, R77, R216, P2 ;  /* 0x000000d84d4d7207 */ /* 0x000fe20001000000 */
[----:B------:R-:W-:Y:S01]  /*644c0*/  IMAD.MOV.U32 R74, RZ, RZ, RZ ;  /* 0x000000ffff4a7224 */ /* 0x000fe200078e00ff */
[----:B------:R-:W-:Y:S01]  /*644d0*/  ISETP.NE.AND.EX P2, PT, R185, RZ, !P5, P1 ;  /* 0x000000ffb900720c */ /* 0x000fe20006f45310 */
[----:B------:R-:W-:Y:S01]  /*644e0*/  IMAD.MOV.U32 R19, RZ, RZ, RZ ;  /* 0x000000ffff137224 */ /* 0x000fe200078e00ff */
[----:B------:R-:W-:Y:S01]  /*644f0*/  ISETP.GT.U32.AND P1, PT, R18, R147, PT ;  /* 0x000000931200720c */ /* 0x000fe20003f24070 */
[----:B------:R-:W-:Y:S01]  /*64500*/  IMAD.WIDE.U32 R74, R184, R222, R74 ;  /* 0x000000deb84a7225 */ /* 0x000fe200078e004a */
[----:B------:R-:W-:-:S02]  /*64510*/  SEL R216, RZ, 0x1, !P2 ;  /* 0x00000001ffd87807 */ /* 0x000fc40005000000 */
[----:B------:R-:W-:Y:S01]  /*64520*/  ISETP.GT.U32.AND.EX P1, PT, R77, R150, PT, P1 ;  /* 0x000000964d00720c */ /* 0x000fe20003f24110 */
[----:B------:R-:W-:Y:S01]  /*64530*/  VIADD R18, R17, UR5 ;  /* 0x0000000511127c36 */ /* 0x000fe20008000000 */
[----:B------:R-:W-:Y:S01]  /*64540*/  IADD3 R216, P6, PT, R216, R83, RZ ;  /* 0x00000053d8d87210 */ /* 0x000fe20007fde0ff */
[----:B------:R-:W-:Y:S01]  /*64550*/  VIADD R75, R75, UR9 ;  /* 0x000000094b4b7c36 */ /* 0x000fe20008000000 */
[----:B------:R-:W-:Y:S01]  /*64560*/  SEL R146, RZ, 0x1, !P1 ;  /* 0x00000001ff927807 */ /* 0x000fe20004800000 */
[----:B------:R-:W-:Y:S01]  /*64570*/  IMAD.WIDE.U32 R220, R186, R220, R18 ;  /* 0x000000dcbadc7225 */ /* 0x000fe200078e0012 */
[----:B------:R-:W-:Y:S02]  /*64580*/  ISETP.GE.U32.AND P5, PT, R74, RZ, PT ;  /* 0x000000ff4a00720c */ /* 0x000fe40003fa6070 */
[----:B------:R-:W-:Y:S01]  /*64590*/  ISETP.GE.U32.AND P2, PT, R80, RZ, PT ;  /* 0x000000ff5000720c */ /* 0x000fe20003f46070 */
[----:B------:R-:W-:Y:S01]  /*645a0*/  IMAD.X R19, RZ, RZ, R72, P6 ;  /* 0x000000ffff137224 */ /* 0x000fe200030e0648 */
[----:B------:R-:W-:Y:S01]  /*645b0*/  IADD3 R187, P1, PT, R216, R78, RZ ;  /* 0x0000004ed8bb7210 */ /* 0x000fe20007f3e0ff */
[----:B------:R-:W-:Y:S01]  /*645c0*/  IMAD.MOV.U32 R153, RZ, RZ, RZ ;  /* 0x000000ffff997224 */ /* 0x000fe200078e00ff */
[----:B------:R-:W-:-:S02]  /*645d0*/  IADD3 R146, P6, PT, R146, R151, RZ ;  /* 0x0000009792927210 */ /* 0x000fc40007fde0ff */
[----:B------:R-:W-:Y:S01]  /*645e0*/  ISETP.GE.U32.AND.EX P5, PT, R75, R82, PT, P5 ;  /* 0x000000524b00720c */ /* 0x000fe20003fa6150 */
[----:B------:R-:W-:Y:S01]  /*645f0*/  IMAD.X R226, R19, 0x1, R79, P1 ;  /* 0x0000000113e27824 */ /* 0x000fe200008e064f */
[----:B------:R-:W-:Y:S01]  /*64600*/  ISETP.GE.U32.AND.EX P2, PT, R81, R16, PT, P2 ;  /* 0x000000105100720c */ /* 0x000fe20003f46120 */
[----:B------:R-:W-:Y:S01]  /*64610*/  IMAD.WIDE.U32 R16, R214, R184, RZ ;  /* 0x000000b8d6107225 */ /* 0x000fe200078e00ff */
[----:B------:R-:W-:Y:S02]  /*64620*/  IADD3 R82, P1, PT, R146, R187, RZ ;  /* 0x000000bb92527210 */ /* 0x000fe40007f3e0ff */
[----:B------:R-:W-:Y:S01]  /*64630*/  SEL R77, RZ, 0x1, P5 ;  /* 0x00000001ff4d7807 */ /* 0x000fe20002800000 */
[----:B------:R-:W-:Y:S01]  /*64640*/  IMAD.WIDE.U32 R152, R182, R218, R152 ;  /* 0x000000dab6987225 */ /* 0x000fe200078e0098 */
[----:B------:R-:W-:Y:S02]  /*64650*/  SEL R151, RZ, 0x1, P3 ;  /* 0x00000001ff977807 */ /* 0x000fe40001800000 */
[----:B------:R-:W-:Y:S01]  /*64660*/  SEL R79, RZ, 0x1, P2 ;  /* 0x00000001ff4f7807 */ /* 0x000fe20001000000 */
[----:B------:R-:W-:Y:S01]  /*64670*/  IMAD.X R185, RZ, RZ, R76, P6 ;  /* 0x000000ffffb97224 */ /* 0x000fe200030e064c */
[----:B------:R-:W-:Y:S01]  /*64680*/  IADD3 R152, P6, P5, R77, R152, RZ ;  /* 0x000000984d987210 */ /* 0x000fe20007dde0ff */
[----:B------:R-:W-:Y:S01]  /*64690*/  VIADD R17, R17, UR10 ;  /* 0x0000000a11117c36 */ /* 0x000fe20008000000 */
[----:B------:R-:W-:Y:S01]  /*646a0*/  ISETP.NE.U32.AND P3, PT, R146, RZ, PT ;  /* 0x000000ff9200720c */ /* 0x000fe20003f65070 */
[----:B------:R-:W-:Y:S01]  /*646b0*/  VIADD R78, R153, UR8 ;  /* 0x00000008994e7c36 */ /* 0x000fe20008000000 */
[----:B------:R-:W-:Y:S01]  /*646c0*/  ISETP.GE.U32.AND.EX P0, PT, R18, R73, PT, P0 ;  /* 0x000000491200720c */ /* 0x000fe20003f06100 */
[----:B------:R-:W-:Y:S01]  /*646d0*/  IMAD.X R153, R185, 0x1, R226, P1 ;  /* 0x00000001b9997824 */ /* 0x000fe200008e06e2 */
[----:B------:R-:W-:Y:S01]  /*646e0*/  ISETP.GE.U32.AND P1, PT, R82, R187, PT ;  /* 0x000000bb5200720c */ /* 0x000fe20003f26070 */
[----:B------:R-:W-:Y:S01]  /*646f0*/  IMAD.WIDE.U32 R76, R182, R219, R16 ;  /* 0x000000dbb64c7225 */ /* 0x000fe200078e0010 */
[----:B------:R-:W-:-:S02]  /*64700*/  SEL R73, RZ, 0x1, P0 ;  /* 0x00000001ff497807 */ /* 0x000fc40000000000 */
[----:B------:R-:W-:Y:S01]  /*64710*/  ISETP.GE.U32.AND.EX P2, PT, R153, R226, PT, P1 ;  /* 0x000000e29900720c */ /* 0x000fe20003f46110 */
[----:B------:R-:W-:Y:S01]  /*64720*/  VIADD R18, R221, UR4 ;  /* 0x00000004dd127c36 */ /* 0x000fe20008000000 */
[----:B------:R-:W-:Y:S02]  /*64730*/  ISETP.GE.U32.AND P1, PT, R76, R16, PT ;  /* 0x000000104c00720c */ /* 0x000fe40003f26070 */
[----:B------:R-:W-:Y:S02]  /*64740*/  IADD3.X R16, PT, PT, RZ, R78, R151, P6, P5 ;  /* 0x0000004eff107210 */ /* 0x000fe400037ea497 */
[----:B------:R-:W-:Y:S02]  /*64750*/  ISETP.NE.AND.EX P2, PT, R185, RZ, !P2, P3 ;  /* 0x000000ffb900720c */ /* 0x000fe40005745330 */
[----:B------:R-:W-:Y:S02]  /*64760*/  IADD3 R146, P6, PT, R147, R80, RZ ;  /* 0x0000005093927210 */ /* 0x000fe40007fde0ff */
[----:B------:R-:W-:-:S02]  /*64770*/  IADD3 R221, P5, P3, R79, R220, RZ ;  /* 0x000000dc4fdd7210 */ /* 0x000fc40007bbe0ff */
[----:B------:R-:W-:Y:S02]  /*64780*/  SEL R79, RZ, 0x1, !P2 ;  /* 0x00000001ff4f7807 */ /* 0x000fe40005000000 */
[----:B------:R-:W-:Y:S01]  /*64790*/  ISETP.GE.U32.AND P0, PT, R146, R147, PT ;  /* 0x000000939200720c */ /* 0x000fe20003f06070 */
[----:B------:R-:W-:Y:S01]  /*647a0*/  IMAD.X R147, R81, 0x1, R150, P6 ;  /* 0x0000000151937824 */ /* 0x000fe200030e0696 */
[----:B------:R-:W-:Y:S02]  /*647b0*/  ISETP.GT.U32.AND P2, PT, R83, R216, PT ;  /* 0x000000d85300720c */ /* 0x000fe40003f44070 */
[----:B------:R-:W-:Y:S02]  /*647c0*/  IADD3 R79, P6, PT, R79, R82, RZ ;  /* 0x000000524f4f7210 */ /* 0x000fe40007fde0ff */
[----:B------:R-:W-:Y:S02]  /*647d0*/  ISETP.GT.U32.AND.EX P2, PT, R72, R19, PT, P2 ;  /* 0x000000134800720c */ /* 0x000fe40003f44120 */
[----:B------:R-:W-:Y:S01]  /*647e0*/  ISETP.GE.U32.AND.EX P0, PT, R147, R150, PT, P0 ;  /* 0x000000969300720c */ /* 0x000fe20003f06100 */
[----:B------:R-:W-:Y:S01]  /*647f0*/  IMAD.X R78, RZ, RZ, R153, P6 ;  /* 0x000000ffff4e7224 */ /* 0x000fe200030e0699 */
[----:B------:R-:W-:-:S02]  /*64800*/  IADD3.X R18, PT, PT, RZ, R18, R73, P5, P3 ;  /* 0x00000012ff127210 */ /* 0x000fc40002fe6449 */
[----:B------:R-:W-:Y:S02]  /*64810*/  SEL R83, R83, R216, P2 ;  /* 0x000000d853537207 */ /* 0x000fe40001000000 */
[----:B------:R-:W-:Y:S02]  /*64820*/  ISETP.GT.U32.AND P3, PT, R82, R79, PT ;  /* 0x0000004f5200720c */ /* 0x000fe40003f64070 */
[----:B------:R-:W-:Y:S02]  /*64830*/  SEL R216, RZ, 0x1, P0 ;  /* 0x00000001ffd87807 */ /* 0x000fe40000000000 */
[----:B------:R-:W-:Y:S02]  /*64840*/  SEL R19, R72, R19, P2 ;  /* 0x0000001348137207 */ /* 0x000fe40001000000 */
[----:B------:R-:W-:Y:S01]  /*64850*/  ISETP.GT.U32.AND P2, PT, R83, R187, PT ;  /* 0x000000bb5300720c */ /* 0x000fe20003f44070 */
[----:B------:R-:W-:Y:S01]  /*64860*/  IMAD.MOV.U32 R83, RZ, RZ, R76 ;  /* 0x000000ffff537224 */ /* 0x000fe200078e004c */
[----:B------:R-:W-:-:S02]  /*64870*/  IADD3 R73, P5, PT, R79, R74, RZ ;  /* 0x0000004a4f497210 */ /* 0x000fc40007fbe0ff */
[----:B------:R-:W-:Y:S02]  /*64880*/  ISETP.GT.U32.AND.EX P3, PT, R153, R78, PT, P3 ;  /* 0x0000004e9900720c */ /* 0x000fe40003f64130 */
[----:B------:R-:W-:Y:S01]  /*64890*/  IADD3 R216, P6, PT, R216, R221, RZ ;  /* 0x000000ddd8d87210 */ /* 0x000fe20007fde0ff */
[----:B------:R-:W-:Y:S01]  /*648a0*/  IMAD.X R75, R78, 0x1, R75, P5 ;  /* 0x000000014e4b7824 */ /* 0x000fe200028e064b */
[----:B------:R-:W-:Y:S02]  /*648b0*/  ISETP.GT.U32.AND.EX P2, PT, R19, R226, PT, P2 ;  /* 0x000000e21300720c */ /* 0x000fe40003f44120 */
[----:B------:R-:W-:Y:S01]  /*648c0*/  SEL R19, R82, R79, P3 ;  /* 0x0000004f52137207 */ /* 0x000fe20001800000 */
[----:B------:R-:W-:Y:S01]  /*648d0*/  IMAD.X R74, RZ, RZ, R18, P6 ;  /* 0x000000ffff4a7224 */ /* 0x000fe200030e0612 */
[C---:B------:R-:W-:Y:S01]  /*648e0*/  ISETP.NE.U32.AND P0, PT, R216.reuse, RZ, PT ;  /* 0x000000ffd800720c */ /* 0x040fe20003f05070 */
[----:B------:R-:W-:Y:S01]  /*648f0*/  IMAD.MOV.U32 R82, RZ, RZ, RZ ;  /* 0x000000ffff527224 */ /* 0x000fe200078e00ff */
[----:B------:R-:W-:-:S02]  /*64900*/  IADD3 R216, P5, PT, R216, R73, RZ ;  /* 0x00000049d8d87210 */ /* 0x000fc40007fbe0ff */
[----:B------:R-:W-:Y:S01]  /*64910*/  SEL R18, R153, R78, P3 ;  /* 0x0000004e99127207 */ /* 0x000fe20001800000 */
[----:B------:R-:W-:Y:S01]  /*64920*/  IMAD.WIDE.U32 R184, R184, R219, R82 ;  /* 0x000000dbb8b87225 */ /* 0x000fe200078e0052 */
[-C--:B------:R-:W-:Y:S02]  /*64930*/  ISETP.GT.U32.AND P6, PT, R19, R73.reuse, PT ;  /* 0x000000491300720c */ /* 0x080fe40003fc4070 */
[----:B------:R-:W-:Y:S01]  /*64940*/  ISETP.GE.U32.AND P3, PT, R216, R73, PT ;  /* 0x00000049d800720c */ /* 0x000fe20003f66070 */
[----:B------:R-:W-:Y:S01]  /*64950*/  IMAD.X R187, R74, 0x1, R75, P5 ;  /* 0x000000014abb7824 */ /* 0x000fe200028e064b */
[----:B------:R-:W-:Y:S01]  /*64960*/  ISETP.GT.U32.AND.EX P5, PT, R18, R75, PT, P6 ;  /* 0x0000004b1200720c */ /* 0x000fe20003fa4160 */
[----:B------:R-:W-:Y:S01]  /*64970*/  IMAD.WIDE.U32 R72, R224, R189, RZ ;  /* 0x000000bde0487225 */ /* 0x000fe200078e00ff */
[----:B------:R-:W-:Y:S02]  /*64980*/  SEL R79, RZ, 0x1, !P2 ;  /* 0x00000001ff4f7807 */ /* 0x000fe40005000000 */
[----:B------:R-:W-:Y:S01]  /*64990*/  ISETP.GE.U32.AND.EX P3, PT, R187, R75, PT, P3 ;  /* 0x0000004bbb00720c */ /* 0x000fe20003f66130 */
[----:B------:R-:W-:Y:S01]  /*649a0*/  VIADD R73, R73, UR6 ;  /* 0x0000000649497c36 */ /* 0x000fe20008000000 */
[----:B------:R-:W-:Y:S01]  /*649b0*/  SEL R75, RZ, 0x1, !P5 ;  /* 0x00000001ff4b7807 */ /* 0x000fe20006800000 */
[----:B------:R-:W-:Y:S01]  /*649c0*/  IMAD.WIDE.U32 R18, R218, R189, RZ ;  /* 0x000000bdda127225 */ /* 0x000fe200078e00ff */
[----:B------:R-:W-:-:S02]  /*649d0*/  ISETP.NE.AND.EX P0, PT, R74, RZ, !P3, P0 ;  /* 0x000000ff4a00720c */ /* 0x000fc40005f05300 */
[----:B------:R-:W-:Y:S01]  /*649e0*/  IADD3 R230, P2, PT, R79, R230, RZ ;  /* 0x000000e64fe67210 */ /* 0x000fe20007f5e0ff */
[----:B------:R-:W-:Y:S01]  /*649f0*/  VIADD R19, R19, UR8 ;  /* 0x0000000813137c36 */ /* 0x000fe20008000000 */
[----:B------:R-:W-:Y:S01]  /*64a00*/  IADD3 R152, P3, PT, R75, R152, RZ ;  /* 0x000000984b987210 */ /* 0x000fe20007f7e0ff */
[----:B------:R-:W-:-:S03]  /*64a10*/  IMAD.WIDE.U32 R74, R186, R212, R72 ;  /* 0x000000d4ba4a7225 */ /* 0x000fc600078e0048 */
[CC--:B------:R-:W-:Y:S01]  /*64a20*/  IADD3 R151, P6, PT, R152.reuse, R230.reuse, RZ ;  /* 0x000000e698977210 */ /* 0x0c0fe20007fde0ff */
[----:B------:R-:W-:Y:S01]  /*64a30*/  IMAD.X R80, RZ, RZ, R183, P2 ;  /* 0x000000ffff507224 */ /* 0x000fe200010e06b7 */
[----:B------:R-:W-:Y:S01]  /*64a40*/  SEL R183, RZ, 0x1, !P0 ;  /* 0x00000001ffb77807 */ /* 0x000fe20004000000 */
[----:B------:R-:W-:Y:S01]  /*64a50*/  IMAD.X R16, RZ, RZ, R16, P3 ;  /* 0x000000ffff107224 */ /* 0x000fe200018e0610 */
[----:B------:R-:W-:Y:S01]  /*64a60*/  ISETP.GE.U32.AND P5, PT, R151, R230, PT ;  /* 0x000000e69700720c */ /* 0x000fe20003fa6070 */
[----:B------:R-:W-:Y:S01]  /*64a70*/  IMAD.MOV.U32 R81, RZ, RZ, R74 ;  /* 0x000000ffff517224 */ /* 0x000fe200078e004a */
[----:B------:R-:W-:Y:S01]  /*64a80*/  ISETP.NE.U32.AND P3, PT, R152, RZ, PT ;  /* 0x000000ff9800720c */ /* 0x000fe20003f65070 */
[----:B------:R-:W-:Y:S01]  /*64a90*/  IMAD.X R153, R16, 0x1, R80, P6 ;  /* 0x0000000110997824 */ /* 0x000fe200030e0650 */
[----:B------:R-:W-:Y:S01]  /*64aa0*/  ISETP.GE.U32.AND P2, PT, R74, R72, PT ;  /* 0x000000484a00720c */ /* 0x000fe20003f46070 */
[----:B------:R-:W-:Y:S02]  /*64ab0*/  VIADD R82, R75, UR7 ;  /* 0x000000074b527c36 */ /* 0x000fe40008000000 */
[----:B------:R-:W-:Y:S01]  /*64ac0*/  IMAD.WIDE.U32 R78, R186, R222, R18 ;  /* 0x000000deba4e7225 */ /* 0x000fe200078e0012 */
[----:B------:R-:W-:-:S02]  /*64ad0*/  ISETP.GE.U32.AND.EX P6, PT, R153, R80, PT, P5 ;  /* 0x000000509900720c */ /* 0x000fc40003fc6150 */
[----:B------:R-:W-:Y:S01]  /*64ae0*/  IADD3 R183, P5, PT, R183, R216, RZ ;  /* 0x000000d8b7b77210 */ /* 0x000fe20007fbe0ff */
[----:B------:R-:W-:Y:S01]  /*64af0*/  IMAD.MOV.U32 R80, RZ, RZ, RZ ;  /* 0x000000ffff507224 */ /* 0x000fe200078e00ff */
[----:B------:R-:W-:Y:S02]  /*64b00*/  ISETP.NE.AND.EX P3, PT, R16, RZ, !P6, P3 ;  /* 0x000000ff1000720c */ /* 0x000fe40007765330 */
[----:B------:R-:W-:Y:S01]  /*64b10*/  ISETP.GT.U32.AND P6, PT, R216, R183, PT ;  /* 0x000000b7d800720c */ /* 0x000fe20003fc4070 */
[----:B------:R-:W-:Y:S01]  /*64b20*/  IMAD.WIDE.U32 R80, R189, R212, R80 ;  /* 0x000000d4bd507225 */ /* 0x000fe200078e0050 */
[----:B------:R-:W-:Y:S02]  /*64b30*/  ISETP.GE.U32.AND.EX P2, PT, R82, R73, PT, P2 ;  /* 0x000000495200720c */ /* 0x000fe40003f46120 */
[----:B------:R-:W-:Y:S01]  /*64b40*/  ISETP.GE.U32.AND P0, PT, R78, R18, PT ;  /* 0x000000124e00720c */ /* 0x000fe20003f06070 */
[----:B------:R-:W-:Y:S01]  /*64b50*/  IMAD.X R16, RZ, RZ, R187, P5 ;  /* 0x000000ffff107224 */ /* 0x000fe200028e06bb */
[----:B------:R-:W-:Y:S01]  /*64b60*/  IADD3 R150, P5, PT, R183, R80, RZ ;  /* 0x00000050b7967210 */ /* 0x000fe20007fbe0ff */
[----:B------:R-:W-:-:S02]  /*64b70*/  VIADD R83, R81, UR7 ;  /* 0x0000000751537c36 */ /* 0x000fc40008000000 */
[----:B------:R-:W-:Y:S01]  /*64b80*/  IMAD.WIDE.U32 R72, R214, R189, RZ ;  /* 0x000000bdd6487225 */ /* 0x000fe200078e00ff */
[----:B------:R-:W-:-:S03]  /*64b90*/  ISETP.GT.U32.AND.EX P6, PT, R187, R16, PT, P6 ;  /* 0x00000010bb00720c */ /* 0x000fc60003fc4160 */
[----:B------:R-:W-:Y:S01]  /*64ba0*/  IMAD.X R152, R16, 0x1, R83, P5 ;  /* 0x0000000110987824 */ /* 0x000fe200028e0653 */
[----:B------:R-:W-:Y:S01]  /*64bb0*/  ISETP.GE.U32.AND P5, PT, R80, RZ, PT ;  /* 0x000000ff5000720c */ /* 0x000fe20003fa6070 */
[----:B------:R-:W-:Y:S01]  /*64bc0*/  VIADD R73, R73, UR10 ;  /* 0x0000000a49497c36 */ /* 0x000fe20008000000 */
[----:B------:R-:W-:Y:S01]  /*64bd0*/  SEL R75, R216, R183, P6 ;  /* 0x000000b7d84b7207 */ /* 0x000fe20003000000 */
[----:B------:R-:W-:Y:S01]  /*64be0*/  IMAD.MOV.U32 R80, RZ, RZ, RZ ;  /* 0x000000ffff507224 */ /* 0x000fe200078e00ff */
[----:B------:R-:W-:Y:S01]  /*64bf0*/  SEL R81, R187, R16, P6 ;  /* 0x00000010bb517207 */ /* 0x000fe20003000000 */
[----:B------:R-:W-:Y:S01]  /*64c00*/  VIADD R187, R185, UR11 ;  /* 0x0000000bb9bb7c36 */ /* 0x000fe20008000000 */
[----:B------:R-:W-:Y:S01]  /*64c10*/  ISETP.GE.U32.AND.EX P5, PT, R83, R74, PT, P5 ;  /* 0x0000004a5300720c */ /* 0x000fe20003fa6150 */
[----:B------:R-:W-:Y:S01]  /*64c20*/  IMAD.MOV.U32 R83, RZ, RZ, RZ ;  /* 0x000000ffff537224 */ /* 0x000fe200078e00ff */
[----:B------:R-:W-:Y:S01]  /*64c30*/  ISETP.GT.U32.AND P6, PT, R75, R150, PT ;  /* 0x000000964b00720c */ /* 0x000fe20003fc4070 */
[----:B------:R-:W-:Y:S01]  /*64c40*/  IMAD.WIDE.U32 R74, R186, R219, R72 ;  /* 0x000000dbba4a7225 */ /* 0x000fe200078e0048 */
[----:B------:R-:W-:-:S02]  /*64c50*/  SEL R216, RZ, 0x1, !P3 ;  /* 0x00000001ffd87807 */ /* 0x000fc40005800000 */
[----:B------:R-:W-:Y:S01]  /*64c60*/  ISETP.GT.U32.AND.EX P6, PT, R81, R152, PT, P6 ;  /* 0x000000985100720c */ /* 0x000fe20003fc4160 */
[----:B------:R-:W-:Y:S01]  /*64c70*/  IMAD.WIDE.U32 R82, R186, R224, R82 ;  /* 0x000000e0ba527225 */ /* 0x000fe200078e0052 */
[----:B------:R-:W-:Y:S02]  /*64c80*/  SEL R81, RZ, 0x1, P5 ;  /* 0x00000001ff517807 */ /* 0x000fe40002800000 */
[----:B------:R-:W-:Y:S01]  /*64c90*/  SEL R16, RZ, 0x1, P2 ;  /* 0x00000001ff107807 */ /* 0x000fe20001000000 */
[----:B------:R-:W-:Y:S01]  /*64ca0*/  VIADD R183, R83, UR6 ;  /* 0x0000000653b77c36 */ /* 0x000fe20008000000 */
[----:B------:R-:W-:Y:S01]  /*64cb0*/  IADD3 R83, P3, P5, R81, R82, RZ ;  /* 0x0000005251537210 */ /* 0x000fe20007d7e0ff */
[----:B------:R-:W-:Y:S01]  /*64cc0*/  IMAD.MOV.U32 R81, RZ, RZ, R78 ;  /* 0x000000ffff517224 */ /* 0x000fe200078e004e */
[----:B------:R-:W-:Y:S02]  /*64cd0*/  SEL R18, RZ, 0x1, !P6 ;  /* 0x00000001ff127807 */ /* 0x000fe40007000000 */
[----:B------:R-:W-:Y:S01]  /*64ce0*/  IADD3 R216, P6, PT, R216, R151, RZ ;  /* 0x00000097d8d87210 */ /* 0x000fe20007fde0ff */
[----:B------:R-:W-:Y:S01]  /*64cf0*/  IMAD.WIDE.U32 R222, R189, R222, R80 ;  /* 0x000000debdde7225 */ /* 0x000fe200078e0050 */
[----:B------:R-:W-:-:S02]  /*64d00*/  IADD3.X R183, PT, PT, RZ, R183, R16, P3, P5 ;  /* 0x000000b7ffb77210 */ /* 0x000fc40001fea410 */
[----:B------:R-:W-:Y:S01]  /*64d10*/  IADD3 R18, P5, PT, R18, R83, RZ ;  /* 0x0000005312127210 */ /* 0x000fe20007fbe0ff */
[----:B------:R-:W-:Y:S01]  /*64d20*/  IMAD.X R220, RZ, RZ, R153, P6 ;  /* 0x000000ffffdc7224 */ /* 0x000fe200030e0699 */
[----:B------:R-:W-:Y:S01]  /*64d30*/  IADD3 R185, P3, PT, R216, R184, RZ ;  /* 0x000000b8d8b97210 */ /* 0x000fe20007f7e0ff */
[----:B------:R-:W-:Y:S01]  /*64d40*/  VIADD R16, R77, UR11 ;  /* 0x0000000b4d107c36 */ /* 0x000fe20008000000 */
[----:B------:R-:W-:Y:S01]  /*64d50*/  ISETP.GE.U32.AND P2, PT, R74, R72, PT ;  /* 0x000000484a00720c */ /* 0x000fe20003f46070 */
        /* <DEDUP_REMOVED lines=8> */
[----:B------:R-:W-:Y:S01]  /*64de0*/  IMAD.MOV.U32 R17, RZ, RZ, RZ ;  /* 0x000000ffff117224 */ /* 0x000fe200078e00ff */
[----:B------:R-:W-:Y:S01]  /*64df0*/  ISETP.GE.U32.AND.EX P2, PT, R72, R73, PT, P2 ;  /* 0x000000494800720c */ /* 0x000fe20003f46120 */
[----:B------:R-:W-:Y:S01]  /*64e00*/  VIADD R75, R223, UR9 ;  /* 0x00000009df4b7c36 */ /* 0x000fe20008000000 */
[----:B------:R-:W-:Y:S01]  /*64e10*/  ISETP.GE.U32.AND.EX P5, PT, R83, R212, PT, P5 ;  /* 0x000000d45300720c */ /* 0x000fe20003fa6150 */
[----:B------:R-:W-:-:S03]  /*64e20*/  IMAD.WIDE.U32 R16, R182, R214, R16 ;  /* 0x000000d6b6107225 */ /* 0x000fc600078e0010 */
[----:B------:R-:W-:Y:S01]  /*64e30*/  ISETP.NE.AND.EX P3, PT, R183, RZ, !P5, P3 ;  /* 0x000000ffb700720c */ /* 0x000fe20006f65330 */
[----:B------:R-:W-:Y:S01]  /*64e40*/  VIADD R18, R79, UR9 ;  /* 0x000000094f127c36 */ /* 0x000fe20008000000 */
[----:B------:R-:W-:Y:S01]  /*64e50*/  ISETP.GT.U32.AND P5, PT, R151, R216, PT ;  /* 0x000000d89700720c */ /* 0x000fe20003fa4070 */
[----:B------:R-:W-:Y:S01]  /*64e60*/  IMAD.MOV.U32 R81, RZ, RZ, R74 ;  /* 0x000000ffff517224 */ /* 0x000fe200078e004a */
[----:B------:R-:W-:Y:S02]  /*64e70*/  SEL R73, RZ, 0x1, !P3 ;  /* 0x00000001ff497807 */ /* 0x000fe40005800000 */
[----:B------:R-:W-:Y:S01]  /*64e80*/  ISETP.GT.U32.AND.EX P5, PT, R153, R220, PT, P5 ;  /* 0x000000dc9900720c */ /* 0x000fe20003fa4150 */
[----:B------:R-:W-:Y:S01]  /*64e90*/  IMAD.WIDE.U32 R80, R189, R219, R80 ;  /* 0x000000dbbd507225 */ /* 0x000fe200078e0050 */
[----:B------:R-:W-:Y:S02]  /*64ea0*/  IADD3 R73, P6, PT, R73, R82, RZ ;  /* 0x0000005249497210 */ /* 0x000fe40007fde0ff */
[----:B------:R-:W-:-:S02]  /*64eb0*/  SEL R151, R151, R216, P5 ;  /* 0x000000d897977207 */ /* 0x000fc40002800000 */
[----:B------:R-:W-:Y:S01]  /*64ec0*/  SEL R153, R153, R220, P5 ;  /* 0x000000dc99997207 */ /* 0x000fe20002800000 */
[----:B------:R-:W-:Y:S01]  /*64ed0*/  IMAD.X R182, RZ, RZ, R83, P6 ;  /* 0x000000ffffb67224 */ /* 0x000fe200030e0653 */
[----:B------:R-:W-:Y:S02]  /*64ee0*/  ISETP.GT.U32.AND P5, PT, R82, R73, PT ;  /* 0x000000495200720c */ /* 0x000fe40003fa4070 */
[----:B------:R-:W-:Y:S02]  /*64ef0*/  SEL R183, RZ, 0x1, P1 ;  /* 0x00000001ffb77807 */ /* 0x000fe40000800000 */
[----:B------:R-:W-:Y:S02]  /*64f00*/  ISETP.GT.U32.AND.EX P1, PT, R83, R182, PT, P5 ;  /* 0x000000b65300720c */ /* 0x000fe40003f24150 */
[----:B------:R-:W-:Y:S02]  /*64f10*/  IADD3 R223, P5, PT, R73, R222, RZ ;  /* 0x000000de49df7210 */ /* 0x000fe40007fbe0ff */
[----:B------:R-:W-:-:S02]  /*64f20*/  ISETP.GE.U32.AND P6, PT, R222, RZ, PT ;  /* 0x000000ffde00720c */ /* 0x000fc40003fc6070 */
[----:B------:R-:W-:Y:S01]  /*64f30*/  ISETP.GE.U32.AND P3, PT, R184, RZ, PT ;  /* 0x000000ffb800720c */ /* 0x000fe20003f66070 */
[----:B------:R-:W-:Y:S01]  /*64f40*/  IMAD.X R79, R182, 0x1, R75, P5 ;  /* 0x00000001b64f7824 */ /* 0x000fe200028e064b */
[----:B------:R-:W-:Y:S01]  /*64f50*/  ISETP.GE.U32.AND.EX P0, PT, R18, R19, PT, P0 ;  /* 0x000000131200720c */ /* 0x000fe20003f06100 */
[----:B------:R-:W-:Y:S01]  /*64f60*/  IMAD.MOV.U32 R19, RZ, RZ, RZ ;  /* 0x000000ffff137224 */ /* 0x000fe200078e00ff */
[----:B------:R-:W-:Y:S02]  /*64f70*/  SEL R82, R82, R73, P1 ;  /* 0x0000004952527207 */ /* 0x000fe40000800000 */
[----:B------:R-:W-:Y:S01]  /*64f80*/  ISETP.GT.U32.AND P5, PT, R151, R185, PT ;  /* 0x000000b99700720c */ /* 0x000fe20003fa4070 */
[----:B------:R-:W-:Y:S01]  /*64f90*/  IMAD.WIDE.U32 R18, R186, R218, R18 ;  /* 0x000000daba127225 */ /* 0x000fe200078e0012 */
[----:B------:R-:W-:Y:S02]  /*64fa0*/  ISETP.GE.U32.AND.EX P6, PT, R75, R78, PT, P6 ;  /* 0x0000004e4b00720c */ /* 0x000fe40003fc6160 */
[----:B------:R-:W-:Y:S01]  /*64fb0*/  SEL R182, R83, R182, P1 ;  /* 0x000000b653b67207 */ /* 0x000fe20000800000 */
[----:B------:R-:W-:Y:S01]  /*64fc0*/  VIADD R78, R17, UR10 ;  /* 0x0000000a114e7c36 */ /* 0x000fe20008000000 */
[----:B------:R-:W-:Y:S01]  /*64fd0*/  ISETP.GE.U32.AND.EX P3, PT, R187, R76, PT, P3 ;  /* 0x0000004cbb00720c */ /* 0x000fe20003f66130 */
[----:B------:R-:W-:Y:S01]  /*64fe0*/  VIADD R185, R81, UR11 ;  /* 0x0000000b51b97c36 */ /* 0x000fe20008000000 */
[----:B------:R-:W-:-:S02]  /*64ff0*/  ISETP.GT.U32.AND P1, PT, R82, R223, PT ;  /* 0x000000df5200720c */ /* 0x000fc40003f24070 */
[----:B------:R-:W-:Y:S02]  /*65000*/  ISETP.GT.U32.AND.EX P5, PT, R153, R212, PT, P5 ;  /* 0x000000d49900720c */ /* 0x000fe40003fa4150 */
[----:B------:R-:W-:Y:S02]  /*65010*/  SEL R73, RZ, 0x1, P6 ;  /* 0x00000001ff497807 */ /* 0x000fe40003000000 */
[----:B------:R-:W-:Y:S02]  /*65020*/  SEL R77, RZ, 0x1, P3 ;  /* 0x00000001ff4d7807 */ /* 0x000fe40001800000 */
[----:B------:R-:W-:Y:S02]  /*65030*/  ISETP.GT.U32.AND.EX P1, PT, R182, R79, PT, P1 ;  /* 0x0000004fb600720c */ /* 0x000fe40003f24110 */
[----:B------:R-:W-:Y:S02]  /*65040*/  SEL R76, RZ, 0x1, !P5 ;  /* 0x00000001ff4c7807 */ /* 0x000fe40006800000 */
[----:B------:R-:W-:-:S02]  /*65050*/  SEL R75, RZ, 0x1, P0 ;  /* 0x00000001ff4b7807 */ /* 0x000fc40000000000 */
[----:B------:R-:W-:Y:S01]  /*65060*/  IADD3 R17, P6, P5, R73, R18, RZ ;  /* 0x0000001249117210 */ /* 0x000fe20007dde0ff */
[----:B------:R-:W-:Y:S01]  /*65070*/  VIADD R18, R19, UR8 ;  /* 0x0000000813127c36 */ /* 0x000fe20008000000 */
[----:B------:R-:W-:Y:S02]  /*65080*/  IADD3 R77, P0, P3, R77, R16, RZ ;  /* 0x000000104d4d7210 */ /* 0x000fe40007b1e0ff */
[----:B------:R-:W-:Y:S02]  /*65090*/  SEL R16, RZ, 0x1, !P1 ;  /* 0x00000001ff107807 */ /* 0x000fe40004800000 */
[----:B------:R-:W-:Y:S02]  /*650a0*/  IADD3.X R73, PT, PT, RZ, R78, R183, P0, P3 ;  /* 0x0000004eff497210 */ /* 0x000fe400007e64b7 */
[----:B------:R-:W-:Y:S02]  /*650b0*/  IADD3 R19, P0, PT, R76, R77, RZ ;  /* 0x0000004d4c137210 */ /* 0x000fe40007f1e0ff */
[----:B------:R-:W-:Y:S01]  /*650c0*/  IADD3 R16, P1, PT, R16, R17, RZ ;  /* 0x0000001110107210 */ /* 0x000fe20007f3e0ff */
[----:B------:R-:W-:Y:S01]  /*650d0*/  IMAD R17, R152, 0x3d1, RZ ;  /* 0x000003d198117824 */ /* 0x000fe200078e02ff */
[----:B------:R-:W-:Y:S01]  /*650e0*/  IADD3.X R18, PT, PT, RZ, R18, R75, P6, P5 ;  /* 0x00000012ff127210 */ /* 0x000fe200037ea44b */
[----:B------:R-:W-:Y:S01]  /*650f0*/  IMAD.X R75, RZ, RZ, R73, P0 ;  /* 0x000000ffff4b7224 */ /* 0x000fe200000e0649 */
[CC--:B------:R-:W-:Y:S01]  /*65100*/  IADD3 R76, P5, PT, R16.reuse, R19.reuse, RZ ;  /* 0x00000013104c7210 */ /* 0x0c0fe20007fbe0ff */
[----:B------:R-:W-:Y:S01]  /*65110*/  IMAD.MOV.U32 R73, RZ, RZ, RZ ;  /* 0x000000ffff497224 */ /* 0x000fe200078e00ff */
[----:B------:R-:W-:Y:S01]  /*65120*/  ISETP.NE.U32.AND P0, PT, R16, RZ, PT ;  /* 0x000000ff1000720c */ /* 0x000fe20003f05070 */
[----:B------:R-:W-:Y:S01]  /*65130*/  IMAD.X R18, RZ, RZ, R18, P1 ;  /* 0x000000ffff127224 */ /* 0x000fe200008e0612 */
[----:B------:R-:W-:Y:S01]  /*65140*/  ISETP.GE.U32.AND P1, PT, R76, R19, PT ;  /* 0x000000134c00720c */ /* 0x000fe20003f26070 */
[----:B------:R-:W-:Y:S01]  /*65150*/  IMAD.MOV.U32 R16, RZ, RZ, RZ ;  /* 0x000000ffff107224 */ /* 0x000fe200078e00ff */
[----:B------:R-:W-:Y:S01]  /*65160*/  ISETP.GE.U32.AND P3, PT, R80, RZ, PT ;  /* 0x000000ff5000720c */ /* 0x000fe20003f66070 */
[----:B------:R-:W-:-:S02]  /*65170*/  IMAD.X R189, R18, 0x1, R75, P5 ;  /* 0x0000000112bd7824 */ /* 0x000fc400028e064b */
[----:B------:R-:W-:Y:S01]  /*65180*/  IMAD.WIDE.U32 R186, R186, R214, R72 ;  /* 0x000000d6baba7225 */ /* 0x000fe200078e0048 */
[----:B------:R-:W-:Y:S02]  /*65190*/  ISETP.GE.U32.AND.EX P3, PT, R185, R74, PT, P3 ;  /* 0x0000004ab900720c */ /* 0x000fe40003f66130 */
[----:B------:R-:W-:Y:S01]  /*651a0*/  ISETP.GE.U32.AND.EX P1, PT, R189, R75, PT, P1 ;  /* 0x0000004bbd00720c */ /* 0x000fe20003f26110 */
[----:B------:R-:W-:Y:S01]  /*651b0*/  IMAD.WIDE.U32 R72, R150, 0x3d1, R16 ;  /* 0x000003d196487825 */ /* 0x000fe200078e0010 */
[----:B------:R-:W-:Y:S02]  /*651c0*/  SEL R19, RZ, 0x1, P3 ;  /* 0x00000001ff137807 */ /* 0x000fe40001800000 */
[----:B------:R-:W-:Y:S01]  /*651d0*/  ISETP.NE.AND.EX P0, PT, R18, RZ, !P1, P0 ;  /* 0x000000ff1200720c */ /* 0x000fe20004f05300 */
[----:B------:R-:W-:Y:S01]  /*651e0*/  VIADD R75, R73, UR4 ;  /* 0x00000004494b7c36 */ /* 0x000fe20008000000 */
[----:B------:R-:W-:Y:S01]  /*651f0*/  ISETP.GE.U32.AND P1, PT, R72, RZ, PT ;  /* 0x000000ff4800720c */ /* 0x000fe20003f26070 */
[----:B------:R-:W-:Y:S01]  /*65200*/  VIADD R153, R187, UR10 ;  /* 0x0000000abb997c36 */ /* 0x000fe20008000000 */
[----:B------:R-:W-:-:S02]  /*65210*/  SEL R81, RZ, 0x1, !P0 ;  /* 0x00000001ff517807 */ /* 0x000fc40004000000 */
[----:B------:R-:W-:Y:S02]  /*65220*/  ISETP.GE.U32.AND.EX P0, PT, R75, R17, PT, P1 ;  /* 0x000000114b00720c */ /* 0x000fe40003f06110 */
[----:B------:R-:W-:Y:S02]  /*65230*/  IADD3 R81, P1, PT, R81, R76, RZ ;  /* 0x0000004c51517210 */ /* 0x000fe40007f3e0ff */
[----:B------:R-:W-:Y:S02]  /*65240*/  SEL R83, RZ, 0x1, P0 ;  /* 0x00000001ff537807 */ /* 0x000fe40000000000 */
[----:B------:R-:W-:Y:S01]  /*65250*/  ISETP.GT.U32.AND P0, PT, R76, R81, PT ;  /* 0x000000514c00720c */ /* 0x000fe20003f04070 */
[----:B------:R-:W-:Y:S01]  /*65260*/  IMAD.X R74, RZ, RZ, R189, P1 ;  /* 0x000000ffff4a7224 */ /* 0x000fe200008e06bd */
[----:B------:R-:W-:Y:S01]  /*65270*/  IADD3 R187, P5, P3, R19, R186, RZ ;  /* 0x000000ba13bb7210 */ /* 0x000fe20007bbe0ff */
[----:B------:R-:W-:Y:S01]  /*65280*/  IMAD.WIDE.U32 R18, R152, 0x3d1, RZ ;  /* 0x000003d198127825 */ /* 0x000fe200078e00ff */
[----:B------:R-:W-:-:S02]  /*65290*/  SEL R16, RZ, 0x1, P2 ;  /* 0x00000001ff107807 */ /* 0x000fc40001000000 */
[----:B------:R-:W-:Y:S01]  /*652a0*/  ISETP.GT.U32.AND.EX P0, PT, R189, R74, PT, P0 ;  /* 0x0000004abd00720c */ /* 0x000fe20003f04100 */
[----:B------:R-:W-:Y:S01]  /*652b0*/  VIADD R18, R19, UR4 ;  /* 0x0000000413127c36 */ /* 0x000fe20008000000 */
[----:B------:R-:W-:Y:S01]  /*652c0*/  IADD3.X R153, PT, PT, RZ, R153, R16, P5, P3 ;  /* 0x00000099ff997210 */ /* 0x000fe20002fe6410 */
[----:B------:R-:W-:Y:S01]  /*652d0*/  IMAD.WIDE.U32 R16, R79, 0x3d1, RZ ;  /* 0x000003d14f107825 */ /* 0x000fe200078e00ff */
[----:B------:R-:W-:Y:S02]  /*652e0*/  IADD3 R183, P2, PT, R81, R80, RZ ;  /* 0x0000005051b77210 */ /* 0x000fe40007f5e0ff */
[----:B------:R-:W-:Y:S01]  /*652f0*/  SEL R16, R76, R81, P0 ;  /* 0x000000514c107207 */ /* 0x000fe20000000000 */
[----:B------:R-:W-:Y:S01]  /*65300*/  VIADD R151, R17, UR4 ;  /* 0x0000000411977c36 */ /* 0x000fe20008000000 */
[C---:B------:R-:W-:Y:S01]  /*65310*/  IADD3 R77, P3, PT, R79.reuse, R154, RZ ;  /* 0x0000009a4f4d7210 */ /* 0x040fe20007f7e0ff */
[----:B------:R-:W-:Y:S01]  /*65320*/  IMAD.X R182, R74, 0x1, R185, P2 ;  /* 0x000000014ab67824 */ /* 0x000fe200010e06b9 */
[----:B------:R-:W-:Y:S01]  /*65330*/  ISETP.GT.U32.AND P2, PT, R16, R183, PT ;  /* 0x000000b71000720c */ /* 0x000fe20003f44070 */
[----:B------:R-:W-:Y:S01]  /*65340*/  IMAD R17, R79, 0x3d1, RZ ;  /* 0x000003d14f117824 */ /* 0x000fe200078e02ff */
[----:B------:R-:W-:Y:S01]  /*65350*/  IADD3 R83, P5, PT, R83, R18, RZ ;  /* 0x0000001253537210 */ /* 0x000fe20007fbe0ff */
[----:B------:R-:W-:Y:S01]  /*65360*/  IMAD.MOV.U32 R16, RZ, RZ, RZ ;  /* 0x000000ffff107224 */ /* 0x000fe200078e00ff */
[----:B------:R-:W-:Y:S01]  /*65370*/  SEL R74, R189, R74, P0 ;  /* 0x0000004abd4a7207 */ /* 0x000fe20000000000 */
[----:B------:R-:W-:Y:S01]  /*65380*/  IMAD.X R155, R150, 0x1, R155, P3 ;  /* 0x00000001969b7824 */ /* 0x000fe200018e069b */
[----:B------:R-:W-:Y:S01]  /*65390*/  ISETP.GE.U32.AND P1, PT, R77, R79, PT ;  /* 0x0000004f4d00720c */ /* 0x000fe20003f26070 */
[----:B------:R-:W-:Y:S01]  /*653a0*/  IMAD.WIDE.U32 R18, R223, 0x3d1, R16 ;  /* 0x000003d1df127825 */ /* 0x000fe200078e0010 */
[----:B------:R-:W-:-:S02]  /*653b0*/  IADD3 R16, P3, PT, R182, R225, RZ ;  /* 0x000000e1b6107210 */ /* 0x000fc40007f7e0ff */
[----:B------:R-:W-:Y:S01]  /*653c0*/  ISETP.GT.U32.AND.EX P2, PT, R74, R182, PT, P2 ;  /* 0x000000b64a00720c */ /* 0x000fe20003f44120 */
[----:B------:R-:W-:Y:S01]  /*653d0*/  VIADD R81, R19, UR4 ;  /* 0x0000000413517c36 */ /* 0x000fe20008000000 */
[----:B------:R-:W-:Y:S01]  /*653e0*/  ISETP.GE.U32.AND.EX P1, PT, R155, R150, PT, P1 ;  /* 0x000000969b00720c */ /* 0x000fe20003f26110 */
[----:B------:R-:W-:Y:S01]  /*653f0*/  IMAD.X R79, R223, 0x1, R228, P3 ;  /* 0x00000001df4f7824 */ /* 0x000fe200018e06e4 */
[----:B------:R-:W-:Y:S02]  /*65400*/  ISETP.GT.U32.AND P6, PT, R225, R16, PT ;  /* 0x00000010e100720c */ /* 0x000fe40003fc4070 */
[----:B------:R-:W-:Y:S02]  /*65410*/  SEL R154, RZ, 0x1, !P2 ;  /* 0x00000001ff9a7807 */ /* 0x000fe40005000000 */
[----:B------:R-:W-:Y:S02]  /*65420*/  SEL R19, RZ, 0x1, P1 ;  /* 0x00000001ff137807 */ /* 0x000fe40000800000 */
[----:B------:R-:W-:-:S02]  /*65430*/  ISETP.GT.U32.AND.EX P1, PT, R228, R79, PT, P6 ;  /* 0x0000004fe400720c */ /* 0x000fc40003f24160 */
[----:B------:R-:W-:Y:S02]  /*65440*/  IADD3 R154, P6, PT, R154, R187, RZ ;  /* 0x000000bb9a9a7210 */ /* 0x000fe40007fde0ff */
[----:B------:R-:W-:Y:S02]  /*65450*/  ISETP.GE.U32.AND P0, PT, R18, RZ, PT ;  /* 0x000000ff1200720c */ /* 0x000fe40003f06070 */
[----:B------:R-:W-:Y:S01]  /*65460*/  IADD3 R74, P3, PT, R83, R18, RZ ;  /* 0x00000012534a7210 */ /* 0x000fe20007f7e0ff */
[----:B------:R-:W-:Y:S01]  /*65470*/  IMAD.X R18, RZ, RZ, RZ, P5 ;  /* 0x000000ffff127224 */ /* 0x000fe200028e06ff */
[----:B------:R-:W-:Y:S01]  /*65480*/  IADD3 R76, P5, PT, R16, R19, RZ ;  /* 0x00000013104c7210 */ /* 0x000fe20007fbe0ff */
[----:B------:R-:W-:Y:S01]  /*65490*/  IMAD.X R153, RZ, RZ, R153, P6 ;  /* 0x000000ffff997224 */ /* 0x000fe200030e0699 */
[----:B------:R-:W-:Y:S01]  /*654a0*/  SEL R225, R225, R16, P1 ;  /* 0x00000010e1e17207 */ /* 0x000fe20000800000 */
[----:B------:R-:W-:Y:S01]  /*654b0*/  IMAD.X R78, R81, 0x1, R18, P3 ;  /* 0x00000001514e7824 */ /* 0x000fe200018e0612 */
[----:B------:R-:W-:Y:S01]  /*654c0*/  ISETP.GE.U32.AND P2, PT, R74, R83, PT ;  /* 0x000000534a00720c */ /* 0x000fe20003f46070 */
[----:B------:R-:W-:Y:S01]  /*654d0*/  IMAD.MOV.U32 R16, RZ, RZ, RZ ;  /* 0x000000ffff107224 */ /* 0x000fe200078e00ff */
[----:B------:R-:W-:Y:S01]  /*654e0*/  SEL R228, R228, R79, P1 ;  /* 0x0000004fe4e47207 */ /* 0x000fe20000800000 */
[----:B------:R-:W-:Y:S01]  /*654f0*/  IMAD.X R79, RZ, RZ, R79, P5 ;  /* 0x000000ffff4f7224 */ /* 0x000fe200028e064f */
[----:B------:R-:W-:-:S02]  /*65500*/  IADD3 R83, P1, PT, R153, R148, RZ ;  /* 0x0000009499537210 */ /* 0x000fc40007f3e0ff */
[----:B------:R-:W-:Y:S02]  /*65510*/  ISETP.GT.U32.AND P3, PT, R225, R76, PT ;  /* 0x0000004ce100720c */ /* 0x000fe40003f64070 */
[----:B------:R-:W-:Y:S01]  /*65520*/  ISETP.GE.U32.AND.EX P0, PT, R81, R17, PT, P0 ;  /* 0x000000115100720c */ /* 0x000fe20003f06100 */
[C---:B------:R-:W-:Y:S01]  /*65530*/  IMAD.X R150, R183.reuse, 0x1, R149, P1 ;  /* 0x00000001b7967824 */ /* 0x040fe200008e0695 */
[----:B------:R-:W-:Y:S01]  /*65540*/  ISETP.GE.U32.AND.EX P2, PT, R78, R18, PT, P2 ;  /* 0x000000124e00720c */ /* 0x000fe20003f46120 */
[----:B------:R-:W-:Y:S01]  /*65550*/  IMAD R17, R182, 0x3d1, RZ ;  /* 0x000003d1b6117824 */ /* 0x000fe200078e02ff */
[----:B------:R-:W-:Y:S02]  /*65560*/  ISETP.GT.U32.AND.EX P3, PT, R228, R79, PT, P3 ;  /* 0x0000004fe400720c */ /* 0x000fe40003f64130 */
[----:B------:R-:W-:Y:S01]  /*65570*/  SEL R82, RZ, 0x1, P0 ;  /* 0x00000001ff527807 */ /* 0x000fe20000000000 */
[----:B------:R-:W-:Y:S01]  /*65580*/  IMAD.WIDE.U32 R18, R183, 0x3d1, R16 ;  /* 0x000003d1b7127825 */ /* 0x000fe200078e0010 */
[----:B------:R-:W-:-:S02]  /*65590*/  ISETP.GT.U32.AND P0, PT, R148, R83, PT ;  /* 0x000000539400720c */ /* 0x000fc40003f04070 */
[----:B------:R-:W-:Y:S02]  /*655a0*/  SEL R81, RZ, 0x1, P2 ;  /* 0x00000001ff517807 */ /* 0x000fe40001000000 */
[----:B------:R-:W-:Y:S02]  /*655b0*/  SEL R80, RZ, 0x1, !P3 ;  /* 0x00000001ff507807 */ /* 0x000fe40005800000 */
[----:B------:R-:W-:Y:S02]  /*655c0*/  ISETP.GT.U32.AND.EX P2, PT, R149, R150, PT, P0 ;  /* 0x000000969500720c */ /* 0x000fe40003f44100 */
[----:B------:R-:W-:Y:S01]  /*655d0*/  IADD3 R16, P0, P1, R81, R151, R82 ;  /* 0x0000009751107210 */ /* 0x000fe2000791e052 */
[----:B------:R-:W-:Y:S01]  /*655e0*/  VIADD R151, R19, UR4 ;  /* 0x0000000413977c36 */ /* 0x000fe20008000000 */
[----:B------:R-:W-:Y:S02]  /*655f0*/  IADD3 R80, P5, PT, R83, R80, RZ ;  /* 0x0000005053507210 */ /* 0x000fe40007fbe0ff */
[----:B------:R-:W-:-:S02]  /*65600*/  SEL R83, R148, R83, P2 ;  /* 0x0000005394537207 */ /* 0x000fc40001000000 */
[----:B------:R-:W-:Y:S02]  /*65610*/  IADD3 R81, P6, PT, R16, R18, RZ ;  /* 0x0000001210517210 */ /* 0x000fe40007fde0ff */
[----:B------:R-:W-:Y:S02]  /*65620*/  IADD3.X R152, PT, PT, RZ, RZ, RZ, P0, P1 ;  /* 0x000000ffff987210 */ /* 0x000fe400007e24ff */
[----:B------:R-:W-:Y:S01]  /*65630*/  ISETP.GT.U32.AND P0, PT, R83, R80, PT ;  /* 0x000000505300720c */ /* 0x000fe20003f04070 */
[----:B------:R-:W-:Y:S01]  /*65640*/  IMAD.X R83, RZ, RZ, R150, P5 ;  /* 0x000000ffff537224 */ /* 0x000fe200028e0696 */
[----:B------:R-:W-:Y:S01]  /*65650*/  ISETP.GE.U32.AND P1, PT, R81, R16, PT ;  /* 0x000000105100720c */ /* 0x000fe20003f26070 */
[----:B------:R-:W-:Y:S01]  /*65660*/  IMAD.X R82, R151, 0x1, R152, P6 ;  /* 0x0000000197527824 */ /* 0x000fe200030e0698 */
[----:B------:R-:W-:Y:S02]  /*65670*/  SEL R16, R149, R150, P2 ;  /* 0x0000009695107207 */ /* 0x000fe40001000000 */
[----:B------:R-:W-:Y:S01]  /*65680*/  ISETP.GE.U32.AND P3, PT, R18, RZ, PT ;  /* 0x000000ff1200720c */ /* 0x000fe20003f66070 */
[----:B------:R-:W-:Y:S01]  /*65690*/  IMAD.WIDE.U32 R18, R182, 0x3d1, RZ ;  /* 0x000003d1b6127825 */ /* 0x000fe200078e00ff */
[----:B------:R-:W-:-:S02]  /*656a0*/  ISETP.GT.U32.AND.EX P0, PT, R16, R83, PT, P0 ;  /* 0x000000531000720c */ /* 0x000fc40003f04100 */
[----:B------:R-:W-:Y:S01]  /*656b0*/  ISETP.GE.U32.AND.EX P3, PT, R151, R17, PT, P3 ;  /* 0x000000119700720c */ /* 0x000fe20003f66130 */
[----:B------:R-:W-:Y:S01]  /*656c0*/  IMAD.WIDE.U32 R16, R154, 0x3d1, RZ ;  /* 0x000003d19a107825 */ /* 0x000fe200078e00ff */
[----:B------:R-:W-:Y:S02]  /*656d0*/  SEL R149, RZ, 0x1, !P0 ;  /* 0x00000001ff957807 */ /* 0x000fe40004000000 */
[----:B------:R-:W-:Y:S01]  /*656e0*/  SEL R18, RZ, 0x1, P3 ;  /* 0x00000001ff127807 */ /* 0x000fe20001800000 */
[----:B------:R-:W-:Y:S01]  /*656f0*/  VIADD R148, R19, UR4 ;  /* 0x0000000413947c36 */ /* 0x000fe20008000000 */
[----:B------:R-:W-:Y:S01]  /*65700*/  IADD3 R149, P0, P3, R149, RZ, R146 ;  /* 0x000000ff95957210 */ /* 0x000fe20007b1e092 */
[----:B------:R-:W-:Y:S01]  /*65710*/  VIADD R17, R17, UR4 ;  /* 0x0000000411117c36 */ /* 0x000fe20008000000 */
[----:B------:R-:W-:Y:S02]  /*65720*/  ISETP.GE.U32.AND.EX P1, PT, R82, R152, PT, P1 ;  /* 0x000000985200720c */ /* 0x000fe40003f26110 */
[----:B------:R-:W-:Y:S01]  /*65730*/  IADD3.X R146, PT, PT, RZ, R154, R147, P0, P3 ;  /* 0x0000009aff927210 */ /* 0x000fe200007e6493 */
[----:B------:R-:W-:Y:S01]  /*65740*/  IMAD.WIDE.U32 R16, RZ, R153, R16 ;  /* 0x00000099ff107225 */ /* 0x000fe200078e0010 */
[----:B------:R-:W-:-:S02]  /*65750*/  ISETP.GT.U32.AND P0, PT, R149, R126, PT ;  /* 0x0000007e9500720c */ /* 0x000fc40003f04070 */
[----:B------:R-:W-:Y:S01]  /*65760*/  SEL R19, RZ, 0x1, P1 ;  /* 0x00000001ff137807 */ /* 0x000fe20000800000 */
[----:B------:R-:W-:Y:S01]  /*65770*/  IMAD R151, R153, 0x3d1, R17 ;  /* 0x000003d199977824 */ /* 0x000fe200078e0211 */
[----:B------:R-:W-:Y:S02]  /*65780*/  ISETP.GT.U32.AND.EX P0, PT, R146, R127, PT, P0 ;  /* 0x0000007f9200720c */ /* 0x000fe40003f04100 */
[----:B------:R-:W-:-:S04]  /*65790*/  IADD3 R19, P1, P2, R19, R148, R18 ;  /* 0x0000009413137210 */ /* 0x000fc80007a3e012 */
[----:B------:R-:W-:Y:S02]  /*657a0*/  IADD3 R148, P3, PT, R19, R16, RZ ;  /* 0x0000001013947210 */ /* 0x000fe40007f7e0ff */
[----:B------:R-:W-:-:S05]  /*657b0*/  IADD3.X R16, PT, PT, RZ, RZ, RZ, P1, P2 ;  /* 0x000000ffff107210 */ /* 0x000fca0000fe44ff */
[----:B------:R-:W-:Y:S01]  /*657c0*/  IMAD.X R151, R151, 0x1, R16, P3 ;  /* 0x0000000197977824 */ /* 0x000fe200018e0610 */
[----:B------:R-:W-:Y:S06]  /*657d0*/  @P0 BRA `(.L_x_356) ;  /* 0x0000000000700947 */ /* 0x000fec0003800000 */
        /* <DEDUP_REMOVED lines=22> */
[----:B------:R-:W-:Y:S01]  /*65940*/  ISETP.NE.OR.EX P0, PT, R79, R38, P0, P2 ;  /* 0x000000264f00720c */ /* 0x000fe20000705720 */
[----:B------:R-:W-:-:S02]  /*65950*/  IMAD.MOV.U32 R153, RZ, RZ, R77 ;  /* 0x000000ffff997224 */ /* 0x000fc400078e004d */
[----:B------:R-:W-:Y:S01]  /*65960*/  IMAD.MOV.U32 R152, RZ, RZ, R155 ;  /* 0x000000ffff987224 */ /* 0x000fe200078e009b */
[----:B------:R-:W-:-:S13]  /*65970*/  ISETP.LT.U32.OR.EX P0, PT, R155, R136, P0, P1 ;  /* 0x000000889b00720c */ /* 0x000fda0000701510 */
[----:B------:R-:W-:Y:S05]  /*65980*/  @P0 BREAK.RELIABLE B11 ;  /* 0x00000000000b0942 */ /* 0x000fea0003800100 */
[----:B------:R-:W-:Y:S05]  /*65990*/  @P0 BRA `(.L_x_357) ;  /* 0x00000000009c0947 */ /* 0x000fea0003800000 */
.L_x_356:
[----:B------:R-:W-:Y:S05]  /*659a0*/  BSYNC.RELIABLE B11 ;  /* 0x00000000000b7941 */ /* 0x000fea0003800100 */
.L_x_355:
        /* <DEDUP_REMOVED lines=38> */
.L_x_357:
[----:B------:R-:W-:Y:S05]  /*65c10*/  BSYNC.RECONVERGENT B9 ;  /* 0x0000000000097941 */ /* 0x000fea0003800200 */
.L_x_354:
        /* <DEDUP_REMOVED lines=60> */
.L_x_360:
[----:B------:R-:W-:Y:S05]  /*65fe0*/  BSYNC.RELIABLE B11 ;  /* 0x00000000000b7941 */ /* 0x000fea0003800100 */
.L_x_359:
        /* <DEDUP_REMOVED lines=38> */
.L_x_361:
[----:B------:R-:W-:Y:S05]  /*66250*/  BSYNC.RECONVERGENT B9 ;  /* 0x0000000000097941 */ /* 0x000fea0003800200 */
.L_x_358:
        /* <DEDUP_REMOVED lines=46> */
.L_x_364:
[----:B------:R-:W-:Y:S05]  /*66540*/  BSYNC.RELIABLE B11 ;  /* 0x00000000000b7941 */ /* 0x000fea0003800100 */
.L_x_363:
        /* <DEDUP_REMOVED lines=38> */
.L_x_365:
[----:B------:R-:W-:Y:S05]  /*667b0*/  BSYNC.RECONVERGENT B9 ;  /* 0x0000000000097941 */ /* 0x000fea0003800200 */
.L_x_362:
        /* <DEDUP_REMOVED lines=29> */
[----:B------:R-:W-:Y:S02]  /*66990*/  IADD3 R153, P3, PT, R206, -R147, RZ ;  /* 0x80000093ce997210 */ /* 0x000fe40007f7e0ff */
[----:B------:R-:W-:-:S04]  /*669a0*/  LOP3.LUT R16, R16, 0x1, RZ, 0xc0, !PT ;  /* 0x0000000110107812 */ /* 0x000fc800078ec0ff */
[----:B------:R-:W-:Y:S02]  /*669b0*/  IADD3 R18, P0, PT, R16, R183, RZ ;  /* 0x000000b710127210 */ /* 0x000fe40007f1e0ff */
[----:B------:R-:W-:Y:S01]  /*669c0*/  IADD3 R183, P2, PT, R213, -R154, RZ ;  /* 0x8000009ad5b77210 */ /* 0x000fe20007f5e0ff */
[----:B------:R-:W-:Y:S01]  /*669d0*/  IMAD.X R154, R209, 0x1, ~R152, P3 ;  /* 0x00000001d19a7824 */ /* 0x000fe200018e0e98 */
[----:B------:R-:W-:Y:S01]  /*669e0*/  ISETP.NE.U32.AND P1, PT, R18, RZ, PT ;  /* 0x000000ff1200720c */ /* 0x000fe20003f25070 */
[----:B------:R-:W-:Y:S01]  /*669f0*/  IMAD.X R17, RZ, RZ, R184, P0 ;  /* 0x000000ffff117224 */ /* 0x000fe200000e06b8 */
[-C--:B------:R-:W-:Y:S01]  /*66a00*/  ISETP.GE.U32.AND P0, PT, R207, R18.reuse, PT ;  /* 0x00000012cf00720c */ /* 0x080fe20003f06070 */
[----:B------:R-:W-:Y:S01]  /*66a10*/  IMAD.X R209, R211, 0x1, ~R150, P5 ;  /* 0x00000001d3d17824 */ /* 0x000fe200028e0e96 */
[----:B------:R-:W-:Y:S01]  /*66a20*/  IADD3 R147, P6, PT, R207, -R18, RZ ;  /* 0x80000012cf937210 */ /* 0x000fe20007fde0ff */
[----:B------:R-:W-:Y:S01]  /*66a30*/  IMAD.X R207, R215, 0x1, ~R182, P2 ;  /* 0x00000001d7cf7824 */ /* 0x000fe200010e0eb6 */
[----:B------:R-:W-:-:S02]  /*66a40*/  ISETP.NE.AND.EX P1, PT, R17, RZ, PT, P1 ;  /* 0x000000ff1100720c */ /* 0x000fc40003f25310 */
        /* <DEDUP_REMOVED lines=9> */
[----:B------:R-:W-:Y:S02]  /*66ae0*/  ISETP.GT.U32.AND P1, PT, R153, R152, PT ;  /* 0x000000989900720c */ /* 0x000fe40003f24070 */
        /* <DEDUP_REMOVED lines=8> */
[----:B------:R-:W-:Y:S02]  /*66b70*/  IMAD.MOV.U32 R17, RZ, RZ, R207 ;  /* 0x000000ffff117224 */ /* 0x000fe400078e00cf */
[----:B------:R-:W-:Y:S01]  /*66b80*/  IMAD.MOV.U32 R18, RZ, RZ, R152 ;  /* 0x000000ffff127224 */ /* 0x000fe200078e0098 */
        /* <DEDUP_REMOVED lines=9> */
[----:B------:R-:W-:-:S02]  /*66c20*/  SEL R187, R209, RZ, P0 ;  /* 0x000000ffd1bb7207 */ /* 0x000fc40000000000 */
[----:B------:R-:W-:Y:S02]  /*66c30*/  ISETP.GT.U32.AND P1, PT, R154, R153, PT ;  /* 0x000000999a00720c */ /* 0x000fe40003f24070 */
[----:B------:R0:W-:Y:S02]  /*66c40*/  STL.128 [R143], R16 ;  /* 0x000000108f007387 */ /* 0x0001e40000100c00 */
[----:B------:R-:W-:-:S04]  /*66c50*/  ISETP.GT.U32.AND.EX P0, PT, R187, R150, PT, P1 ;  /* 0x00000096bb00720c */ /* 0x000fc80003f04110 */
[----:B------:R-:W-:-:S04]  /*66c60*/  SEL R154, RZ, 0x1, !P0 ;  /* 0x00000001ff9a7807 */ /* 0x000fc80004000000 */
[----:B------:R-:W-:-:S04]  /*66c70*/  IADD3 R147, P0, P1, R147, R126, R154 ;  /* 0x0000007e93937210 */ /* 0x000fc8000791e09a */
[----:B------:R-:W-:Y:S01]  /*66c80*/  IADD3.X R210, PT, PT, R210, R127, RZ, P0, P1 ;  /* 0x0000007fd2d27210 */ /* 0x000fe200007e24ff */
[----:B0-----:R-:W-:Y:S02]  /*66c90*/  IMAD.MOV.U32 R16, RZ, RZ, R153 ;  /* 0x000000ffff107224 */ /* 0x001fe400078e0099 */
[----:B------:R-:W-:-:S05]  /*66ca0*/  IMAD.MOV.U32 R17, RZ, RZ, R150 ;  /* 0x000000ffff117224 */ /* 0x000fca00078e0096 */
[----:B------:R0:W-:Y:S01]  /*66cb0*/  STL.64 [R143+0x10], R16 ;  /* 0x000010108f007387 */ /* 0x0001e20000100a00 */
[----:B------:R-:W-:Y:S05]  /*66cc0*/  BRA `(.L_x_368) ;  /* 0x0000000000287947 */ /* 0x000fea0003800000 */
.L_x_367:
[----:B------:R-:W-:Y:S01]  /*66cd0*/  IMAD.MOV.U32 R16, RZ, RZ, R183 ;  /* 0x000000ffff107224 */ /* 0x000fe200078e00b7 */
[----:B------:R1:W-:Y:S01]  /*66ce0*/  STL.64 [R143+0x10], R208 ;  /* 0x000010d08f007387 */ /* 0x0003e20000100a00 */
[----:B------:R-:W-:Y:S02]  /*66cf0*/  IMAD.MOV.U32 R17, RZ, RZ, R207 ;  /* 0x000000ffff117224 */ /* 0x000fe400078e00cf */
[--C-:B------:R-:W-:Y:S02]  /*66d00*/  IMAD.MOV.U32 R18, RZ, RZ, R153.reuse ;  /* 0x000000ffff127224 */ /* 0x100fe400078e0099 */
[--C-:B------:R-:W-:Y:S02]  /*66d10*/  IMAD.MOV.U32 R19, RZ, RZ, R154.reuse ;  /* 0x000000ffff137224 */ /* 0x100fe400078e009a */
[----:B------:R-:W-:Y:S02]  /*66d20*/  IMAD.MOV.U32 R152, RZ, RZ, R153 ;  /* 0x000000ffff987224 */ /* 0x000fe400078e0099 */
[----:B------:R-:W-:Y:S01]  /*66d30*/  IMAD.MOV.U32 R185, RZ, RZ, R154 ;  /* 0x000000ffffb97224 */ /* 0x000fe200078e009a */
[----:B------:R1:W-:Y:S01]  /*66d40*/  STL.128 [R143], R16 ;  /* 0x000000108f007387 */ /* 0x0003e20000100c00 */
[----:B------:R-:W-:-:S02]  /*66d50*/  IMAD.MOV.U32 R153, RZ, RZ, R208 ;  /* 0x000000ffff997224 */ /* 0x000fc400078e00d0 */
[----:B------:R-:W-:-:S07]  /*66d60*/  IMAD.MOV.U32 R150, RZ, RZ, R209 ;  /* 0x000000ffff967224 */ /* 0x000fce00078e00d1 */
.L_x_368:
[----:B------:R-:W-:Y:S05]  /*66d70*/  BSYNC.RECONVERGENT B9 ;  /* 0x0000000000097941 */ /* 0x000fea0003800200 */
.L_x_366:
[----:B01----:R-:W-:Y:S01]  /*66d80*/  IMAD.MOV.U32 R16, RZ, RZ, R147 ;  /* 0x000000ffff107224 */ /* 0x003fe200078e0093 */
[----:B------:R-:W-:Y:S01]  /*66d90*/  ISETP.GT.U32.AND P0, PT, R149, R126, PT ;  /* 0x0000007e9500720c */ /* 0x000fe20003f04070 */
[----:B------:R-:W-:Y:S01]  /*66da0*/  IMAD.MOV.U32 R17, RZ, RZ, R210 ;  /* 0x000000ffff117224 */ /* 0x000fe200078e00d2 */
[----:B------:R-:W-:Y:S04]  /*66db0*/  BSSY.RECONVERGENT B9, `(.L_x_369) ;  /* 0x0000040000097945 */ /* 0x000fe80003800200 */
[----:B------:R-:W-:Y:S01]  /*66dc0*/  BSSY.RELIABLE B11, `(.L_x_370) ;  /* 0x00000180000b7945 */ /* 0x000fe20003800100 */
[----:B------:R-:W-:Y:S01]  /*66dd0*/  ISETP.GT.U32.AND.EX P0, PT, R146, R127, PT, P0 ;  /* 0x0000007f9200720c */ /* 0x000fe20003f04100 */
[----:B------:R0:W-:-:S12]  /*66de0*/  STL.64 [R143+0x18], R16 ;  /* 0x000018108f007387 */ /* 0x0001d80000100a00 */
[----:B0-----:R-:W-:Y:S05]  /*66df0*/  @P0 BRA `(.L_x_371) ;  /* 0x0000000000500947 */ /* 0x001fea0003800000 */
        /* <DEDUP_REMOVED lines=20> */
.L_x_371:
[----:B------:R-:W-:Y:S05]  /*66f40*/  BSYNC.RELIABLE B11 ;  /* 0x00000000000b7941 */ /* 0x000fea0003800100 */
.L_x_370:
        /* <DEDUP_REMOVED lines=38> */
.L_x_372:
[----:B------:R-:W-:Y:S05]  /*671b0*/  BSYNC.RECONVERGENT B9 ;  /* 0x0000000000097941 */ /* 0x000fea0003800200 */
.L_x_369:
[----:B------:R-:W-:Y:S01]  /*671c0*/  IADD3 R187, P1, PT, R77, R72, RZ ;  /* 0x000000484dbb7210 */ /* 0x000fe20007f3e0ff */
[----:B------:R-:W-:Y:S01]  /*671d0*/  BSSY.RECONVERGENT B9, `(.L_x_373) ;  /* 0x000005f000097945 */ /* 0x000fe20003800200 */
[----:B------:R-:W-:-:S03]  /*671e0*/  IADD3 R74, P2, PT, R76, R74, RZ ;  /* 0x0000004a4c4a7210 */ /* 0x000fc60007f5e0ff */
[----:B------:R-:W-:Y:S01]  /*671f0*/  BSSY.RELIABLE B11, `(.L_x_374) ;  /* 0x00000360000b7945 */ /* 0x000fe20003800100 */
[----:B------:R-:W-:Y:S01]  /*67200*/  ISETP.GE.U32.AND P0, PT, R187, R77, PT ;  /* 0x0000004dbb00720c */ /* 0x000fe20003f06070 */
[----:B------:R-:W-:Y:S01]  /*67210*/  IMAD.X R75, R155, 0x1, R75, P1 ;  /* 0x000000019b4b7824 */ /* 0x000fe200008e064b */
[----:B------:R-:W-:Y:S01]  /*67220*/  ISETP.GT.U32.AND P1, PT, R76, R74, PT ;  /* 0x0000004a4c00720c */ /* 0x000fe20003f24070 */
[----:B------:R-:W-:Y:S01]  /*67230*/  IMAD.X R78, R79, 0x1, R78, P2 ;  /* 0x000000014f4e7824 */ /* 0x000fe200010e064e */
[----:B------:R-:W-:Y:S02]  /*67240*/  IADD3 R81, P3, PT, R80, R81, RZ ;  /* 0x0000005150517210 */ /* 0x000fe40007f7e0ff */
[----:B------:R-:W-:Y:S02]  /*67250*/  ISETP.GE.U32.AND.EX P0, PT, R75, R155, PT, P0 ;  /* 0x0000009b4b00720c */ /* 0x000fe40003f06100 */
[----:B------:R-:W-:Y:S01]  /*67260*/  ISETP.GT.U32.AND.EX P1, PT, R79, R78, PT, P1 ;  /* 0x0000004e4f00720c */ /* 0x000fe20003f24110 */
[----:B------:R-:W-:Y:S01]  /*67270*/  IMAD.X R82, R83, 0x1, R82, P3 ;  /* 0x0000000153527824 */ /* 0x000fe200018e0652 */
[----:B------:R-:W-:-:S02]  /*67280*/  SEL R17, RZ, 0x1, P0 ;  /* 0x00000001ff117807 */ /* 0x000fc40000000000 */
[----:B------:R-:W-:Y:S02]  /*67290*/  SEL R16, R76, R74, P1 ;  /* 0x0000004a4c107207 */ /* 0x000fe40000800000 */
[----:B------:R-:W-:Y:S02]  /*672a0*/  IADD3 R189, P2, PT, R74, R17, RZ ;  /* 0x000000114abd7210 */ /* 0x000fe40007f5e0ff */
[----:B------:R-:W-:Y:S02]  /*672b0*/  SEL R17, R79, R78, P1 ;  /* 0x0000004e4f117207 */ /* 0x000fe40000800000 */
[----:B------:R-:W-:Y:S01]  /*672c0*/  ISETP.GT.U32.AND P0, PT, R16, R189, PT ;  /* 0x000000bd1000720c */ /* 0x000fe20003f04070 */
[----:B------:R-:W-:Y:S01]  /*672d0*/  IMAD.X R74, RZ, RZ, R78, P2 ;  /* 0x000000ffff4a7224 */ /* 0x000fe200010e064e */
[----:B------:R-:W-:-:S04]  /*672e0*/  ISETP.GT.U32.AND P1, PT, R80, R81, PT ;  /* 0x000000515000720c */ /* 0x000fc80003f24070 */
[----:B------:R-:W-:Y:S02]  /*672f0*/  ISETP.GT.U32.AND.EX P0, PT, R17, R74, PT, P0 ;  /* 0x0000004a1100720c */ /* 0x000fe40003f04100 */
[----:B------:R-:W-:Y:S02]  /*67300*/  ISETP.GT.U32.AND.EX P1, PT, R83, R82, PT, P1 ;  /* 0x000000525300720c */ /* 0x000fe40003f24110 */
[----:B------:R-:W-:Y:S02]  /*67310*/  SEL R18, RZ, 0x1, !P0 ;  /* 0x00000001ff127807 */ /* 0x000fe40004000000 */
[----:B------:R-:W-:Y:S02]  /*67320*/  SEL R16, R80, R81, P1 ;  /* 0x0000005150107207 */ /* 0x000fe40000800000 */
[----:B------:R-:W-:Y:S02]  /*67330*/  IADD3 R76, P2, PT, R81, R18, RZ ;  /* 0x00000012514c7210 */ /* 0x000fe40007f5e0ff */
[----:B------:R-:W-:-:S02]  /*67340*/  SEL R17, R83, R82, P1 ;  /* 0x0000005253117207 */ /* 0x000fc40000800000 */
        /* <DEDUP_REMOVED lines=32> */
.L_x_375:
[----:B------:R-:W-:Y:S05]  /*67550*/  BSYNC.RELIABLE B11 ;  /* 0x00000000000b7941 */ /* 0x000fea0003800100 */
.L_x_374:
        /* <DEDUP_REMOVED lines=38> */
.L_x_376:
[----:B------:R-:W-:Y:S05]  /*677c0*/  BSYNC.RECONVERGENT B9 ;  /* 0x0000000000097941 */ /* 0x000fea0003800200 */
.L_x_373:
        /* <DEDUP_REMOVED lines=78> */
.L_x_378:
[----:B------:R-:W-:Y:S05]  /*67cb0*/  BSYNC.RECONVERGENT B9 ;  /* 0x0000000000097941 */ /* 0x000fea0003800200 */
.L_x_377:
        /* <DEDUP_REMOVED lines=23> */
[----:B------:R-:W-:Y:S01]  /*67e30*/  IMAD.WIDE.U32 R150, R197, R183, R150 ;  /* 0x000000b7c5967225 */ /* 0x000fe200078e0096 */
[----:B------:R-:W-:-:S03]  /*67e40*/  ISETP.GE.U32.AND P6, PT, R148, RZ, PT ;  /* 0x000000ff9400720c */ /* 0x000fc60003fc6070 */
[----:B------:R-:W-:Y:S01]  /*67e50*/  VIADD R78, R19, UR5 ;  /* 0x00000005134e7c36 */ /* 0x000fe20008000000 */
[----:B------:R-:W-:Y:S01]  /*67e60*/  ISETP.GE.U32.AND P5, PT, R150, RZ, PT ;  /* 0x000000ff9600720c */ /* 0x000fe20003fa6070 */
[----:B------:R-:W-:-:S03]  /*67e70*/  IMAD.WIDE.U32 R82, R185, R197, RZ ;  /* 0x000000c5b9527225 */ /* 0x000fc600078e00ff */
[----:B------:R-:W-:Y:S01]  /*67e80*/  ISETP.GE.U32.AND.EX P1, PT, R78, R79, PT, P1 ;  /* 0x0000004f4e00720c */ /* 0x000fe20003f26110 */
[----:B------:R-:W-:Y:S02]  /*67e90*/  VIADD R209, R149, UR7 ;  /* 0x0000000795d17c36 */ /* 0x000fe40008000000 */
[----:B------:R-:W-:Y:S01]  /*67ea0*/  VIADD R151, R151, UR5 ;  /* 0x0000000597977c36 */ /* 0x000fe20008000000 */
[----:B------:R-:W-:Y:S01]  /*67eb0*/  SEL R213, RZ, 0x1, P1 ;  /* 0x00000001ffd57807 */ /* 0x000fe20000800000 */
[----:B------:R-:W-:Y:S01]  /*67ec0*/  VIADD R83, R83, UR8 ;  /* 0x0000000853537c36 */ /* 0x000fe20008000000 */
[----:B------:R-:W-:Y:S01]  /*67ed0*/  ISETP.GE.U32.AND.EX P6, PT, R209, R146, PT, P6 ;  /* 0x00000092d100720c */ /* 0x000fe20003fc6160 */
[----:B------:R-:W-:Y:S01]  /*67ee0*/  IMAD.MOV.U32 R79, RZ, RZ, RZ ;  /* 0x000000ffff4f7224 */ /* 0x000fe200078e00ff */
[----:B------:R-:W-:Y:S01]  /*67ef0*/  ISETP.GE.U32.AND.EX P5, PT, R151, R18, PT, P5 ;  /* 0x000000129700720c */ /* 0x000fe20003fa6150 */
[----:B------:R-:W-:Y:S01]  /*67f00*/  VIADD R146, R147, UR7 ;  /* 0x0000000793927c36 */ /* 0x000fe20008000000 */
[----:B------:R-:W-:Y:S01]  /*67f10*/  SEL R149, RZ, 0x1, P6 ;  /* 0x00000001ff957807 */ /* 0x000fe20003000000 */
[----:B------:R-:W-:Y:S01]  /*67f20*/  IMAD.MOV.U32 R147, RZ, RZ, RZ ;  /* 0x000000ffff937224 */ /* 0x000fe200078e00ff */
[----:B------:R-:W-:Y:S01]  /*67f30*/  SEL R211, RZ, 0x1, P5 ;  /* 0x00000001ffd37807 */ /* 0x000fe20002800000 */
[----:B------:R-:W-:Y:S01]  /*67f40*/  IMAD.WIDE.U32 R74, R195, R187, R82 ;  /* 0x000000bbc34a7225 */ /* 0x000fe200078e0052 */
[----:B------:R-:W-:-:S03]  /*67f50*/  ISETP.GE.U32.AND.EX P3, PT, R146, R153, PT, P3 ;  /* 0x000000999200720c */ /* 0x000fc60003f66130 */
[----:B------:R-:W-:Y:S01]  /*67f60*/  IMAD.WIDE.U32 R78, R195, R207, R78 ;  /* 0x000000cfc34e7225 */ /* 0x000fe200078e004e */
[----:B------:R-:W-:-:S03]  /*67f70*/  ISETP.GE.U32.AND P2, PT, R74, R82, PT ;  /* 0x000000524a00720c */ /* 0x000fc60003f46070 */
[----:B------:R-:W-:Y:S01]  /*67f80*/  IMAD.WIDE.U32 R80, R195, R191, R146 ;  /* 0x000000bfc3507225 */ /* 0x000fe200078e0092 */
[----:B------:R-:W-:-:S03]  /*67f90*/  IADD3 R211, P5, P6, R211, R78, RZ ;  /* 0x0000004ed3d37210 */ /* 0x000fc60007ebe0ff */
[----:B------:R-:W-:Y:S02]  /*67fa0*/  IMAD.MOV.U32 R146, RZ, RZ, RZ ;  /* 0x000000ffff927224 */ /* 0x000fe400078e00ff */
[----:B------:R-:W-:Y:S02]  /*67fb0*/  IMAD.MOV.U32 R147, RZ, RZ, R74 ;  /* 0x000000ffff937224 */ /* 0x000fe400078e004a */
[----:B------:R-:W-:Y:S02]  /*67fc0*/  VIADD R184, R79, UR4 ;  /* 0x000000044fb87c36 */ /* 0x000fe40008000000 */
[----:B------:R-:W-:-:S03]  /*67fd0*/  IMAD.WIDE.U32 R72, R207, R194, RZ ;  /* 0x000000c2cf487225 */ /* 0x000fc600078e00ff */
[----:B------:R-:W-:Y:S01]  /*67fe0*/  IADD3.X R184, PT, PT, RZ, R184, R213, P5, P6 ;  /* 0x000000b8ffb87210 */ /* 0x000fe20002fec4d5 */
[----:B------:R-:W-:Y:S01]  /*67ff0*/  IMAD.WIDE.U32 R146, R197, R187, R146 ;  /* 0x000000bbc5927225 */ /* 0x000fe200078e0092 */
[----:B------:R-:W-:Y:S02]  /*68000*/  IADD3 R206, P5, P6, R149, R80, RZ ;  /* 0x0000005095ce7210 */ /* 0x000fe40007ebe0ff */
[----:B------:R-:W-:Y:S01]  /*68010*/  SEL R149, RZ, 0x1, P3 ;  /* 0x00000001ff957807 */ /* 0x000fe20001800000 */
[----:B------:R-:W-:Y:S01]  /*68020*/  VIADD R73, R73, UR4 ;  /* 0x0000000449497c36 */ /* 0x000fe20008000000 */
[----:B------:R-:W-:Y:S01]  /*68030*/  ISETP.GE.U32.AND P3, PT, R146, RZ, PT ;  /* 0x000000ff9200720c */ /* 0x000fe20003f66070 */
[----:B------:R-:W-:Y:S02]  /*68040*/  VIADD R147, R147, UR9 ;  /* 0x0000000993937c36 */ /* 0x000fe40008000000 */
[----:B------:R-:W-:-:S03]  /*68050*/  IMAD.WIDE.U32 R76, R199, R183, R72 ;  /* 0x000000b7c74c7225 */ /* 0x000fc600078e0048 */
[----:B------:R-:W-:Y:S01]  /*68060*/  ISETP.GE.U32.AND.EX P3, PT, R147, R74, PT, P3 ;  /* 0x0000004a9300720c */ /* 0x000fe20003f66130 */
[----:B------:R-:W-:Y:S01]  /*68070*/  IMAD.WIDE.U32 R16, R191, R194, RZ ;  /* 0x000000c2bf107225 */ /* 0x000fe200078e00ff */
[----:B------:R-:W-:-:S03]  /*68080*/  ISETP.GE.U32.AND P0, PT, R76, R72, PT ;  /* 0x000000484c00720c */ /* 0x000fc60003f06070 */
[----:B------:R-:W-:Y:S02]  /*68090*/  VIADD R208, R81, UR6 ;  /* 0x0000000651d07c36 */ /* 0x000fe40008000000 */
[----:B------:R-:W-:Y:S02]  /*680a0*/  VIADD R82, R75, UR9 ;  /* 0x000000094b527c36 */ /* 0x000fe40008000000 */
[----:B------:R-:W-:Y:S01]  /*680b0*/  IMAD.MOV.U32 R74, RZ, RZ, RZ ;  /* 0x000000ffff4a7224 */ /* 0x000fe200078e00ff */
[----:B------:R-:W-:Y:S01]  /*680c0*/  IADD3.X R208, PT, PT, RZ, R208, R149, P5, P6 ;  /* 0x000000d0ffd07210 */ /* 0x000fe20002fec495 */
[----:B------:R-:W-:Y:S01]  /*680d0*/  IMAD.MOV.U32 R75, RZ, RZ, R76 ;  /* 0x000000ffff4b7224 */ /* 0x000fe200078e004c */
[----:B------:R-:W-:Y:S01]  /*680e0*/  ISETP.GE.U32.AND.EX P5, PT, R82, R83, PT, P2 ;  /* 0x000000535200720c */ /* 0x000fe20003fa6120 */
[----:B------:R-:W-:Y:S01]  /*680f0*/  VIADD R17, R17, UR6 ;  /* 0x0000000611117c36 */ /* 0x000fe20008000000 */
[----:B------:R-:W-:Y:S01]  /*68100*/  SEL R149, RZ, 0x1, P3 ;  /* 0x00000001ff957807 */ /* 0x000fe20001800000 */
[----:B------:R-:W-:-:S04]  /*68110*/  IMAD.WIDE.U32 R74, R194, R183, R74 ;  /* 0x000000b7c24a7225 */ /* 0x000fc800078e004a */
[----:B------:R-:W-:Y:S01]  /*68120*/  VIADD R72, R77, UR5 ;  /* 0x000000054d487c36 */ /* 0x000fe20008000000 */
[----:B------:R-:W-:Y:S01]  /*68130*/  ISETP.GE.U32.AND P2, PT, R74, RZ, PT ;  /* 0x000000ff4a00720c */ /* 0x000fe20003f46070 */
[----:B------:R-:W-:Y:S02]  /*68140*/  IMAD.MOV.U32 R83, RZ, RZ, RZ ;  /* 0x000000ffff537224 */ /* 0x000fe400078e00ff */
[----:B------:R-:W-:Y:S01]  /*68150*/  IMAD.WIDE.U32 R18, R199, R189, R16 ;  /* 0x000000bdc7127225 */ /* 0x000fe200078e0010 */
[----:B------:R-:W-:-:S03]  /*68160*/  ISETP.GE.U32.AND.EX P0, PT, R72, R73, PT, P0 ;  /* 0x000000494800720c */ /* 0x000fc60003f06100 */
[----:B------:R-:W-:Y:S01]  /*68170*/  VIADD R213, R75, UR5 ;  /* 0x000000054bd57c36 */ /* 0x000fe20008000000 */
[----:B------:R-:W-:Y:S01]  /*68180*/  ISETP.GE.U32.AND P1, PT, R18, R16, PT ;  /* 0x000000101200720c */ /* 0x000fe20003f26070 */
[----:B------:R-:W-:-:S03]  /*68190*/  IMAD.WIDE.U32 R82, R195, R185, R82 ;  /* 0x000000b9c3527225 */ /* 0x000fc600078e0052 */
[----:B------:R-:W-:Y:S01]  /*681a0*/  ISETP.GE.U32.AND.EX P2, PT, R213, R76, PT, P2 ;  /* 0x0000004cd500720c */ /* 0x000fe20003f46120 */
[----:B------:R-:W-:Y:S02]  /*681b0*/  IMAD.MOV.U32 R73, RZ, RZ, RZ ;  /* 0x000000ffff497224 */ /* 0x000fe400078e00ff */
[----:B------:R-:W-:Y:S01]  /*681c0*/  VIADD R16, R19, UR7 ;  /* 0x0000000713107c36 */ /* 0x000fe20008000000 */
[----:B------:R-:W-:Y:S01]  /*681d0*/  SEL R19, RZ, 0x1, P5 ;  /* 0x00000001ff137807 */ /* 0x000fe20002800000 */
[----:B------:R-:W-:Y:S01]  /*681e0*/  VIADD R152, R83, UR8 ;  /* 0x0000000853987c36 */ /* 0x000fe20008000000 */
[----:B------:R-:W-:Y:S01]  /*681f0*/  IADD3 R149, P3, P5, R149, R82, RZ ;  /* 0x0000005295957210 */ /* 0x000fe20007d7e0ff */
[----:B------:R-:W-:Y:S01]  /*68200*/  IMAD.WIDE.U32 R76, R199, R207, R72 ;  /* 0x000000cfc74c7225 */ /* 0x000fe200078e0048 */
[----:B------:R-:W-:Y:S02]  /*68210*/  SEL R83, RZ, 0x1, P2 ;  /* 0x00000001ff537807 */ /* 0x000fe40001000000 */
[----:B------:R-:W-:Y:S01]  /*68220*/  IADD3.X R152, PT, PT, RZ, R152, R19, P3, P5 ;  /* 0x00000098ff987210 */ /* 0x000fe20001fea413 */
[----:B------:R-:W-:Y:S01]  /*68230*/  IMAD.MOV.U32 R72, RZ, RZ, RZ ;  /* 0x000000ffff487224 */ /* 0x000fe200078e00ff */
[----:B------:R-:W-:Y:S01]  /*68240*/  IADD3 R19, P5, PT, R211, R148, RZ ;  /* 0x00000094d3137210 */ /* 0x000fe20007fbe0ff */
[----:B------:R-:W-:Y:S01]  /*68250*/  IMAD.MOV.U32 R73, RZ, RZ, R18 ;  /* 0x000000ffff497224 */ /* 0x000fe200078e0012 */
[----:B------:R-:W-:Y:S01]  /*68260*/  ISETP.GE.U32.AND.EX P1, PT, R16, R17, PT, P1 ;  /* 0x000000111000720c */ /* 0x000fe20003f26110 */
[----:B------:R-:W-:Y:S01]  /*68270*/  VIADD R148, R77, UR4 ;  /* 0x000000044d947c36 */ /* 0x000fe20008000000 */
[----:B------:R-:W-:Y:S01]  /*68280*/  IADD3 R83, P2, P3, R83, R76, RZ ;  /* 0x0000004c53537210 */ /* 0x000fe20007b5e0ff */
[----:B------:R-:W-:Y:S01]  /*68290*/  IMAD.WIDE.U32 R72, R194, R189, R72 ;  /* 0x000000bdc2487225 */ /* 0x000fe200078e0048 */
[----:B------:R-:W-:-:S03]  /*682a0*/  SEL R17, RZ, 0x1, P0 ;  /* 0x00000001ff117807 */ /* 0x000fc60000000000 */
[----:B------:R-:W-:Y:S01]  /*682b0*/  IMAD.WIDE.U32 R78, R154, R197, RZ ;  /* 0x000000c59a4e7225 */ /* 0x000fe200078e00ff */
[----:B------:R-:W-:Y:S02]  /*682c0*/  ISETP.GE.U32.AND P0, PT, R72, RZ, PT ;  /* 0x000000ff4800720c */ /* 0x000fe40003f06070 */
[----:B------:R-:W-:Y:S01]  /*682d0*/  IADD3.X R148, PT, PT, RZ, R148, R17, P2, P3 ;  /* 0x00000094ff947210 */ /* 0x000fe200017e6411 */
[----:B------:R-:W-:Y:S01]  /*682e0*/  VIADD R153, R73, UR7 ;  /* 0x0000000749997c36 */ /* 0x000fe20008000000 */
[----:B------:R-:W-:Y:S01]  /*682f0*/  IADD3 R182, P3, PT, R19, R74, RZ ;  /* 0x0000004a13b67210 */ /* 0x000fe20007f7e0ff */
[----:B------:R-:W-:Y:S01]  /*68300*/  IMAD.X R209, R209, 0x1, R184, P5 ;  /* 0x00000001d1d17824 */ /* 0x000fe200028e06b8 */
[----:B------:R-:W-:Y:S01]  /*68310*/  ISETP.GE.U32.AND P5, PT, R19, R211, PT ;  /* 0x000000d31300720c */ /* 0x000fe20003fa6070 */
[----:B------:R-:W-:Y:S01]  /*68320*/  VIADD R79, R79, UR10 ;  /* 0x0000000a4f4f7c36 */ /* 0x000fe20008000000 */
[----:B------:R-:W-:Y:S01]  /*68330*/  ISETP.GE.U32.AND.EX P0, PT, R153, R18, PT, P0 ;  /* 0x000000129900720c */ /* 0x000fe20003f06100 */
[----:B------:R-:W-:Y:S01]  /*68340*/  IMAD.MOV.U32 R17, RZ, RZ, RZ ;  /* 0x000000ffff117224 */ /* 0x000fe200078e00ff */
[----:B------:R-:W-:Y:S01]  /*68350*/  ISETP.GE.U32.AND P2, PT, R182, R19, PT ;  /* 0x00000013b600720c */ /* 0x000fe20003f46070 */
[----:B------:R-:W-:Y:S01]  /*68360*/  IMAD.WIDE.U32 R80, R195, R155, R78 ;  /* 0x0000009bc3507225 */ /* 0x000fe200078e004e */
[----:B------:R-:W-:-:S02]  /*68370*/  ISETP.GE.U32.AND.EX P5, PT, R209, R184, PT, P5 ;  /* 0x000000b8d100720c */ /* 0x000fc40003fa6150 */
[----:B------:R-:W-:Y:S01]  /*68380*/  SEL R73, RZ, 0x1, P0 ;  /* 0x00000001ff497807 */ /* 0x000fe20000000000 */
[----:B------:R-:W-:Y:S01]  /*68390*/  IMAD.WIDE.U32 R18, R154, R194, RZ ;  /* 0x000000c29a127225 */ /* 0x000fe200078e00ff */
[----:B------:R-:W-:-:S03]  /*683a0*/  ISETP.GE.U32.AND P6, PT, R80, R78, PT ;  /* 0x0000004e5000720c */ /* 0x000fc60003fc6070 */
[----:B------:R-:W-:-:S04]  /*683b0*/  IMAD.WIDE.U32 R16, R199, R191, R16 ;  /* 0x000000bfc7107225 */ /* 0x000fc800078e0010 */
[----:B------:R-:W-:Y:S01]  /*683c0*/  IMAD.X R184, R213, 0x1, R209, P3 ;  /* 0x00000001d5b87824 */ /* 0x000fe200018e06d1 */
[----:B------:R-:W-:Y:S01]  /*683d0*/  SEL R213, RZ, 0x1, P5 ;  /* 0x00000001ffd57807 */ /* 0x000fe20002800000 */
[----:B------:R-:W-:Y:S01]  /*683e0*/  VIADD R19, R19, UR10 ;  /* 0x0000000a13137c36 */ /* 0x000fe20008000000 */
[----:B------:R-:W-:Y:S01]  /*683f0*/  IADD3 R186, P0, P3, R73, R16, RZ ;  /* 0x0000001049ba7210 */ /* 0x000fe20007b1e0ff */
[----:B------:R-:W-:Y:S01]  /*68400*/  VIADD R78, R17, UR6 ;  /* 0x00000006114e7c36 */ /* 0x000fe20008000000 */
[----:B------:R-:W-:Y:S01]  /*68410*/  ISETP.GE.U32.AND.EX P2, PT, R184, R209, PT, P2 ;  /* 0x000000d1b800720c */ /* 0x000fe20003f46120 */
[----:B------:R-:W-:Y:S01]  /*68420*/  IMAD.WIDE.U32 R16, R199, R155, R18 ;  /* 0x0000009bc7107225 */ /* 0x000fe200078e0012 */
[----:B------:R-:W-:Y:S02]  /*68430*/  SEL R73, RZ, 0x1, P1 ;  /* 0x00000001ff497807 */ /* 0x000fe40000800000 */
[----:B------:R-:W-:Y:S01]  /*68440*/  IADD3 R213, P5, PT, R213, R206, RZ ;  /* 0x000000ced5d57210 */ /* 0x000fe20007fbe0ff */
[----:B------:R-:W-:Y:S01]  /*68450*/  IMAD.WIDE.U32 R74, R185, R194, RZ ;  /* 0x000000c2b94a7225 */ /* 0x000fe200078e00ff */
[----:B------:R-:W-:-:S02]  /*68460*/  SEL R82, RZ, 0x1, P2 ;  /* 0x00000001ff527807 */ /* 0x000fc40001000000 */
[----:B------:R-:W-:Y:S01]  /*68470*/  IADD3.X R206, PT, PT, RZ, R78, R73, P0, P3 ;  /* 0x0000004effce7210 */ /* 0x000fe200007e6449 */
[----:B------:R-:W-:Y:S01]  /*68480*/  IMAD.X R214, RZ, RZ, R208, P5 ;  /* 0x000000ffffd67224 */ /* 0x000fe200028e06d0 */
[----:B------:R-:W-:Y:S01]  /*68490*/  IADD3 R211, P0, PT, R213, R146, RZ ;  /* 0x00000092d5d37210 */ /* 0x000fe20007f1e0ff */
[----:B------:R-:W-:Y:S01]  /*684a0*/  VIADD R78, R81, UR11 ;  /* 0x0000000b514e7c36 */ /* 0x000fe20008000000 */
[----:B------:R-:W-:Y:S01]  /*684b0*/  ISETP.GE.U32.AND P1, PT, R16, R18, PT ;  /* 0x000000121000720c */ /* 0x000fe20003f26070 */
[----:B------:R-:W-:Y:S01]  /*684c0*/  VIADD R75, R75, UR8 ;  /* 0x000000084b4b7c36 */ /* 0x000fe20008000000 */
[----:B------:R-:W-:Y:S01]  /*684d0*/  IADD3 R18, P3, PT, R82, R83, RZ ;  /* 0x0000005352127210 */ /* 0x000fe20007f7e0ff */
[----:B------:R-:W-:Y:S01]  /*684e0*/  IMAD.MOV.U32 R82, RZ, RZ, RZ ;  /* 0x000000ffff527224 */ /* 0x000fe200078e00ff */
[----:B------:R-:W-:Y:S01]  /*684f0*/  ISETP.GE.U32.AND.EX P6, PT, R78, R79, PT, P6 ;  /* 0x0000004f4e00720c */ /* 0x000fe20003fc6160 */
[----:B------:R-:W-:Y:S02]  /*68500*/  IMAD.MOV.U32 R83, RZ, RZ, R80 ;  /* 0x000000ffff537224 */ /* 0x000fe400078e0050 */
[----:B------:R-:W-:Y:S01]  /*68510*/  IMAD.X R212, R147, 0x1, R214, P0 ;  /* 0x0000000193d47824 */ /* 0x000fe200000e06d6 */
[----:B------:R-:W-:Y:S01]  /*68520*/  IADD3 R210, P0, PT, R18, R211, RZ ;  /* 0x000000d312d27210 */ /* 0x000fe20007f1e0ff */
[----:B------:R-:W-:-:S02]  /*68530*/  IMAD.X R73, RZ, RZ, R148, P3 ;  /* 0x000000ffff497224 */ /* 0x000fc400018e0694 */
[----:B------:R-:W-:Y:S01]  /*68540*/  IMAD.WIDE.U32 R82, R197, R155, R82 ;  /* 0x0000009bc5527225 */ /* 0x000fe200078e0052 */
[----:B------:R-:W-:-:S03]  /*68550*/  ISETP.GE.U32.AND P5, PT, R210, R211, PT ;  /* 0x000000d3d200720c */ /* 0x000fc60003fa6070 */
[----:B------:R-:W-:Y:S01]  /*68560*/  IMAD.X R209, R73, 0x1, R212, P0 ;  /* 0x0000000149d17824 */ /* 0x000fe200000e06d4 */
[----:B------:R-:W-:Y:S01]  /*68570*/  ISETP.GE.U32.AND P3, PT, R82, RZ, PT ;  /* 0x000000ff5200720c */ /* 0x000fe20003f66070 */
[----:B------:R-:W-:Y:S01]  /*68580*/  VIADD R197, R83, UR11 ;  /* 0x0000000b53c57c36 */ /* 0x000fe20008000000 */
[----:B------:R-:W-:Y:S01]  /*68590*/  ISETP.NE.U32.AND P0, PT, R18, RZ, PT ;  /* 0x000000ff1200720c */ /* 0x000fe20003f05070 */
[----:B------:R-:W-:Y:S01]  /*685a0*/  IMAD.MOV.U32 R79, RZ, RZ, RZ ;  /* 0x000000ffff4f7224 */ /* 0x000fe200078e00ff */
[----:B------:R-:W-:Y:S01]  /*685b0*/  ISETP.GE.U32.AND.EX P5, PT, R209, R212, PT, P5 ;  /* 0x000000d4d100720c */ /* 0x000fe20003fa6150 */
[----:B------:R-:W-:Y:S01]  /*685c0*/  IMAD.WIDE.U32 R76, R199, R187, R74 ;  /* 0x000000bbc74c7225 */ /* 0x000fe200078e004a */
[----:B------:R-:W-:Y:S02]  /*685d0*/  ISETP.GE.U32.AND.EX P3, PT, R197, R80, PT, P3 ;  /* 0x00000050c500720c */ /* 0x000fe40003f66130 */
[----:B------:R-:W-:Y:S01]  /*685e0*/  ISETP.NE.AND.EX P0, PT, R73, RZ, !P5, P0 ;  /* 0x000000ff4900720c */ /* 0x000fe20006f05300 */
[----:B------:R-:W-:Y:S01]  /*685f0*/  IMAD.WIDE.U32 R80, R195, R154, R78 ;  /* 0x0000009ac3507225 */ /* 0x000fe200078e004e */
[----:B------:R-:W-:-:S02]  /*68600*/  SEL R73, RZ, 0x1, P3 ;  /* 0x00000001ff497807 */ /* 0x000fc40001800000 */
        /* <DEDUP_REMOVED lines=8> */
[----:B------:R-:W-:Y:S02]  /*68690*/  IADD3 R147, P6, PT, R147, R210, RZ ;  /* 0x000000d293937210 */ /* 0x000fe40007fde0ff */
[----:B------:R-:W-:Y:S01]  /*686a0*/  ISETP.GE.U32.AND.EX P2, PT, R74, R75, PT, P2 ;  /* 0x0000004b4a00720c */ /* 0x000fe20003f46120 */
[----:B------:R-:W-:Y:S01]  /*686b0*/  VIADD R83, R79, UR9 ;  /* 0x000000094f537c36 */ /* 0x000fe20008000000 */
[----:B------:R-:W-:Y:S01]  /*686c0*/  ISETP.GE.U32.AND P0, PT, R78, RZ, PT ;  /* 0x000000ff4e00720c */ /* 0x000fe20003f06070 */
[----:B------:R-:W-:-:S02]  /*686d0*/  VIADD R81, R81, UR10 ;  /* 0x0000000a51517c36 */ /* 0x000fc40008000000 */
[----:B------:R-:W-:Y:S01]  /*686e0*/  IMAD.MOV.U32 R75, RZ, RZ, RZ ;  /* 0x000000ffff4b7224 */ /* 0x000fe200078e00ff */
[----:B------:R-:W-:Y:S01]  /*686f0*/  ISETP.GE.U32.AND.EX P0, PT, R83, R76, PT, P0 ;  /* 0x0000004c5300720c */ /* 0x000fe20003f06100 */
[----:B------:R-:W-:Y:S01]  /*68700*/  IMAD.X R146, RZ, RZ, R209, P6 ;  /* 0x000000ffff927224 */ /* 0x000fe200030e06d1 */
[----:B------:R-:W-:Y:S01]  /*68710*/  IADD3.X R79, PT, PT, RZ, R81, R80, P3, P5 ;  /* 0x00000051ff4f7210 */ /* 0x000fe20001fea450 */
[----:B------:R-:W-:Y:S01]  /*68720*/  IMAD.WIDE.U32 R80, R207, R192, RZ ;  /* 0x000000c0cf507225 */ /* 0x000fe200078e00ff */
[----:B------:R-:W-:Y:S02]  /*68730*/  ISETP.GT.U32.AND P6, PT, R210, R147, PT ;  /* 0x00000093d200720c */ /* 0x000fe40003fc4070 */
[----:B------:R-:W-:Y:S01]  /*68740*/  IADD3 R195, P5, PT, R147, R72, RZ ;  /* 0x0000004893c37210 */ /* 0x000fe20007fbe0ff */
[----:B------:R-:W-:Y:S01]  /*68750*/  IMAD.WIDE.U32 R72, R199, R185, R74 ;  /* 0x000000b9c7487225 */ /* 0x000fe200078e004a */
[----:B------:R-:W-:Y:S02]  /*68760*/  SEL R77, RZ, 0x1, P0 ;  /* 0x00000001ff4d7807 */ /* 0x000fe40000000000 */
[----:B------:R-:W-:Y:S01]  /*68770*/  ISETP.GT.U32.AND.EX P0, PT, R209, R146, PT, P6 ;  /* 0x00000092d100720c */ /* 0x000fe20003f04160 */
[----:B------:R-:W-:Y:S01]  /*68780*/  IMAD.X R208, R146, 0x1, R153, P5 ;  /* 0x0000000192d07824 */ /* 0x000fe200028e0699 */
[----:B------:R-:W-:Y:S01]  /*68790*/  ISETP.GE.U32.AND P3, PT, R211, R213, PT ;  /* 0x000000d5d300720c */ /* 0x000fe20003f66070 */
[----:B------:R-:W-:Y:S01]  /*687a0*/  VIADD R76, R73, UR8 ;  /* 0x00000008494c7c36 */ /* 0x000fe20008000000 */
[----:B------:R-:W-:Y:S01]  /*687b0*/  IADD3 R148, P5, P6, R77, R72, RZ ;  /* 0x000000484d947210 */ /* 0x000fe20007ebe0ff */
[----:B------:R-:W-:Y:S01]  /*687c0*/  VIADD R81, R81, UR4 ;  /* 0x0000000451517c36 */ /* 0x000fe20008000000 */
[----:B------:R-:W-:Y:S01]  /*687d0*/  SEL R72, R210, R147, P0 ;  /* 0x00000093d2487207 */ /* 0x000fe20000000000 */
[----:B------:R-:W-:Y:S01]  /*687e0*/  IMAD.WIDE.U32 R74, R191, R192, RZ ;  /* 0x000000c0bf4a7225 */ /* 0x000fe200078e00ff */
[----:B------:R-:W-:-:S02]  /*687f0*/  ISETP.GE.U32.AND.EX P3, PT, R212, R214, PT, P3 ;  /* 0x000000d6d400720c */ /* 0x000fc40003f66130 */
[----:B------:R-:W-:Y:S01]  /*68800*/  SEL R77, R209, R146, P0 ;  /* 0x00000092d14d7207 */ /* 0x000fe20000000000 */
[----:B------:R-:W-:Y:S01]  /*68810*/  IMAD.WIDE.U32 R146, R190, R183, R80 ;  /* 0x000000b7be927225 */ /* 0x000fe200078e0050 */
[----:B------:R-:W-:Y:S02]  /*68820*/  ISETP.GT.U32.AND P0, PT, R72, R195, PT ;  /* 0x000000c34800720c */ /* 0x000fe40003f04070 */
[----:B------:R-:W-:Y:S01]  /*68830*/  SEL R153, RZ, 0x1, P2 ;  /* 0x00000001ff997807 */ /* 0x000fe20001000000 */
[----:B------:R-:W-:Y:S01]  /*68840*/  VIADD R75, R75, UR6 ;  /* 0x000000064b4b7c36 */ /* 0x000fe20008000000 */
[----:B------:R-:W-:Y:S02]  /*68850*/  SEL R210, RZ, 0x1, P3 ;  /* 0x00000001ffd27807 */ /* 0x000fe40001800000 */
[----:B------:R-:W-:Y:S01]  /*68860*/  ISETP.GT.U32.AND.EX P0, PT, R77, R208, PT, P0 ;  /* 0x000000d04d00720c */ /* 0x000fe20003f04100 */
[----:B------:R-:W-:Y:S01]  /*68870*/  IMAD.MOV.U32 R77, RZ, RZ, R146 ;  /* 0x000000ffff4d7224 */ /* 0x000fe200078e0092 */
[----:B------:R-:W-:Y:S01]  /*68880*/  IADD3.X R153, PT, PT, RZ, R76, R153, P5, P6 ;  /* 0x0000004cff997210 */ /* 0x000fe20002fec499 */
[----:B------:R-:W-:Y:S01]  /*68890*/  IMAD.MOV.U32 R76, RZ, RZ, RZ ;  /* 0x000000ffff4c7224 */ /* 0x000fe200078e00ff */
[----:B------:R-:W-:Y:S01]  /*688a0*/  IADD3 R211, P5, PT, R210, R149, RZ ;  /* 0x00000095d2d37210 */ /* 0x000fe20007fbe0ff */
[----:B------:R-:W-:Y:S01]  /*688b0*/  IMAD.WIDE.U32 R72, R190, R189, R74 ;  /* 0x000000bdbe487225 */ /* 0x000fe200078e004a */
[----:B------:R-:W-:-:S02]  /*688c0*/  SEL R149, RZ, 0x1, !P0 ;  /* 0x00000001ff957807 */ /* 0x000fc40004000000 */
[----:B------:R-:W-:Y:S01]  /*688d0*/  IADD3 R209, P0, PT, R211, R82, RZ ;  /* 0x00000052d3d17210 */ /* 0x000fe20007f1e0ff */
[----:B------:R-:W-:Y:S01]  /*688e0*/  IMAD.X R212, RZ, RZ, R152, P5 ;  /* 0x000000ffffd47224 */ /* 0x000fe200028e0698 */
[----:B------:R-:W-:Y:S01]  /*688f0*/  IADD3 R186, P6, PT, R149, R186, RZ ;  /* 0x000000ba95ba7210 */ /* 0x000fe20007fde0ff */
[----:B------:R-:W-:Y:S01]  /*68900*/  IMAD.WIDE.U32 R76, R192, R183, R76 ;  /* 0x000000b7c04c7225 */ /* 0x000fe200078e004c */
[----:B------:R-:W-:Y:S02]  /*68910*/  ISETP.GE.U32.AND P2, PT, R146, R80, PT ;  /* 0x000000509200720c */ /* 0x000fe40003f46070 */
[----:B------:R-:W-:Y:S01]  /*68920*/  ISETP.GE.U32.AND P3, PT, R72, R74, PT ;  /* 0x0000004a4800720c */ /* 0x000fe20003f66070 */
[----:B------:R-:W-:Y:S01]  /*68930*/  IMAD.X R206, RZ, RZ, R206, P6 ;  /* 0x000000ffffce7224 */ /* 0x000fe200030e06ce */
[-C--:B------:R-:W-:Y:S01]  /*68940*/  IADD3 R82, P6, PT, R186, R209.reuse, RZ ;  /* 0x000000d1ba527210 */ /* 0x080fe20007fde0ff */
[----:B------:R-:W-:Y:S01]  /*68950*/  IMAD.X R210, R197, 0x1, R212, P0 ;  /* 0x00000001c5d27824 */ /* 0x000fe200000e06d4 */
[----:B------:R-:W-:Y:S01]  /*68960*/  ISETP.GE.U32.AND P5, PT, R76, RZ, PT ;  /* 0x000000ff4c00720c */ /* 0x000fe20003fa6070 */
[----:B------:R-:W-:Y:S01]  /*68970*/  VIADD R149, R77, UR5 ;  /* 0x000000054d957c36 */ /* 0x000fe20008000000 */
[----:B------:R-:W-:Y:S01]  /*68980*/  ISETP.GE.U32.AND P0, PT, R82, R209, PT ;  /* 0x000000d15200720c */ /* 0x000fe20003f06070 */
[----:B------:R-:W-:-:S02]  /*68990*/  IMAD.X R197, R206, 0x1, R210, P6 ;  /* 0x00000001cec57824 */ /* 0x000fc400030e06d2 */
        /* <DEDUP_REMOVED lines=16> */
[----:B------:R-:W-:Y:S01]  /*68aa0*/  VIADD R77, R81, UR4 ;  /* 0x00000004514d7c36 */ /* 0x000fe20008000000 */
[----:B------:R-:W-:Y:S01]  /*68ab0*/  SEL R76, RZ, 0x1, P2 ;  /* 0x00000001ff4c7807 */ /* 0x000fe20001000000 */
[----:B------:R-:W-:Y:S01]  /*68ac0*/  VIADD R147, R147, UR7 ;  /* 0x0000000793937c36 */ /* 0x000fe20008000000 */
[----:B------:R-:W-:Y:S01]  /*68ad0*/  ISETP.GE.U32.AND P2, PT, R186, R195, PT ;  /* 0x000000c3ba00720c */ /* 0x000fe20003f46070 */
[----:B------:R-:W-:Y:S01]  /*68ae0*/  IMAD.X R195, R149, 0x1, R208, P6 ;  /* 0x0000000195c37824 */ /* 0x000fe200030e06d0 */
[----:B------:R-:W-:-:S02]  /*68af0*/  IADD3 R81, P5, P0, R73, R80, RZ ;  /* 0x0000005049517210 */ /* 0x000fc400078be0ff */
[----:B------:R-:W-:Y:S01]  /*68b00*/  IADD3 R73, P6, PT, R75, R82, RZ ;  /* 0x000000524b497210 */ /* 0x000fe20007fde0ff */
[----:B------:R-:W-:Y:S01]  /*68b10*/  IMAD.MOV.U32 R75, RZ, RZ, RZ ;  /* 0x000000ffff4b7224 */ /* 0x000fe200078e00ff */
[----:B------:R-:W-:Y:S02]  /*68b20*/  IADD3.X R77, PT, PT, RZ, R77, R76, P5, P0 ;  /* 0x0000004dff4d7210 */ /* 0x000fe40002fe044c */
[----:B------:R-:W-:Y:S01]  /*68b30*/  IADD3 R149, P5, PT, R73, R78, RZ ;  /* 0x0000004e49957210 */ /* 0x000fe20007fbe0ff */
[----:B------:R-:W-:Y:S01]  /*68b40*/  IMAD.X R78, RZ, RZ, R197, P6 ;  /* 0x000000ffff4e7224 */ /* 0x000fe200030e06c5 */
[----:B------:R-:W-:Y:S01]  /*68b50*/  ISETP.GT.U32.AND P6, PT, R82, R73, PT ;  /* 0x000000495200720c */ /* 0x000fe20003fc4070 */
[----:B------:R-:W-:Y:S01]  /*68b60*/  IMAD.WIDE.U32 R74, R190, R191, R74 ;  /* 0x000000bfbe4a7225 */ /* 0x000fe200078e004a */
[----:B------:R-:W-:Y:S02]  /*68b70*/  ISETP.GE.U32.AND P0, PT, R146, RZ, PT ;  /* 0x000000ff9200720c */ /* 0x000fe40003f06070 */
[----:B------:R-:W-:Y:S01]  /*68b80*/  ISETP.GE.U32.AND.EX P2, PT, R195, R208, PT, P2 ;  /* 0x000000d0c300720c */ /* 0x000fe20003f46120 */
[----:B------:R-:W-:Y:S01]  /*68b90*/  IMAD.X R152, R78, 0x1, R83, P5 ;  /* 0x000000014e987824 */ /* 0x000fe200028e0653 */
[----:B------:R-:W-:-:S02]  /*68ba0*/  ISETP.GT.U32.AND.EX P6, PT, R197, R78, PT, P6 ;  /* 0x0000004ec500720c */ /* 0x000fc40003fc4160 */
[----:B------:R-:W-:Y:S01]  /*68bb0*/  ISETP.GE.U32.AND P5, PT, R209, R211, PT ;  /* 0x000000d3d100720c */ /* 0x000fe20003fa6070 */
[----:B------:R-:W-:Y:S01]  /*68bc0*/  VIADD R209, R75, UR6 ;  /* 0x000000064bd17c36 */ /* 0x000fe20008000000 */
[----:B------:R-:W-:Y:S02]  /*68bd0*/  ISETP.GE.U32.AND.EX P0, PT, R147, R72, PT, P0 ;  /* 0x000000489300720c */ /* 0x000fe40003f06100 */
[----:B------:R-:W-:Y:S02]  /*68be0*/  SEL R76, RZ, 0x1, P2 ;  /* 0x00000001ff4c7807 */ /* 0x000fe40001000000 */
[----:B------:R-:W-:Y:S02]  /*68bf0*/  SEL R72, R82, R73, P6 ;  /* 0x0000004952487207 */ /* 0x000fe40003000000 */
[----:B------:R-:W-:Y:S02]  /*68c00*/  ISETP.GE.U32.AND.EX P5, PT, R210, R212, PT, P5 ;  /* 0x000000d4d200720c */ /* 0x000fe40003fa6150 */
[----:B------:R-:W-:-:S02]  /*68c10*/  SEL R78, R197, R78, P6 ;  /* 0x0000004ec54e7207 */ /* 0x000fc40003000000 */
[----:B------:R-:W-:Y:S01]  /*68c20*/  IADD3 R76, P2, PT, R76, R81, RZ ;  /* 0x000000514c4c7210 */ /* 0x000fe20007f5e0ff */
[----:B------:R-:W-:Y:S01]  /*68c30*/  IMAD.WIDE.U32 R80, R185, R192, RZ ;  /* 0x000000c0b9507225 */ /* 0x000fe200078e00ff */
[----:B------:R-:W-:Y:S02]  /*68c40*/  ISETP.GT.U32.AND P6, PT, R72, R149, PT ;  /* 0x000000954800720c */ /* 0x000fe40003fc4070 */
[----:B------:R-:W-:Y:S01]  /*68c50*/  SEL R73, RZ, 0x1, P0 ;  /* 0x00000001ff497807 */ /* 0x000fe20000000000 */
[----:B------:R-:W-:Y:S01]  /*68c60*/  VIADD R81, R81, UR8 ;  /* 0x0000000851517c36 */ /* 0x000fe20008000000 */
[----:B------:R-:W-:Y:S02]  /*68c70*/  SEL R197, RZ, 0x1, P5 ;  /* 0x00000001ffc57807 */ /* 0x000fe40002800000 */
[----:B------:R-:W-:Y:S01]  /*68c80*/  IADD3 R208, P5, P0, R73, R74, RZ ;  /* 0x0000004a49d07210 */ /* 0x000fe200078be0ff */
[----:B------:R-:W-:Y:S01]  /*68c90*/  IMAD.X R73, RZ, RZ, R77, P2 ;  /* 0x000000ffff497224 */ /* 0x000fe200010e064d */
[----:B------:R-:W-:Y:S01]  /*68ca0*/  ISETP.GT.U32.AND.EX P6, PT, R78, R152, PT, P6 ;  /* 0x000000984e00720c */ /* 0x000fe20003fc4160 */
[----:B------:R-:W-:Y:S01]  /*68cb0*/  IMAD.WIDE.U32 R82, R190, R187, R80 ;  /* 0x000000bbbe527225 */ /* 0x000fe200078e0050 */
[----:B------:R-:W-:-:S02]  /*68cc0*/  IADD3 R210, P2, PT, R76, R149, RZ ;  /* 0x000000954cd27210 */ /* 0x000fc40007f5e0ff */
[----:B------:R-:W-:Y:S02]  /*68cd0*/  SEL R72, RZ, 0x1, P3 ;  /* 0x00000001ff487807 */ /* 0x000fe40001800000 */
[----:B------:R-:W-:Y:S01]  /*68ce0*/  SEL R75, RZ, 0x1, !P6 ;  /* 0x00000001ff4b7807 */ /* 0x000fe20007000000 */
[----:B------:R-:W-:Y:S01]  /*68cf0*/  IMAD.X R211, R73, 0x1, R152, P2 ;  /* 0x0000000149d37824 */ /* 0x000fe200010e0698 */
[----:B------:R-:W-:Y:S02]  /*68d00*/  IADD3.X R209, PT, PT, RZ, R209, R72, P5, P0 ;  /* 0x000000d1ffd17210 */ /* 0x000fe40002fe0448 */
[----:B------:R-:W-:Y:S02]  /*68d10*/  ISETP.GE.U32.AND P2, PT, R210, R149, PT ;  /* 0x00000095d200720c */ /* 0x000fe40003f46070 */
[----:B------:R-:W-:Y:S02]  /*68d20*/  IADD3 R148, P0, PT, R75, R148, RZ ;  /* 0x000000944b947210 */ /* 0x000fe40007f1e0ff */
[----:B------:R-:W-:-:S02]  /*68d30*/  IADD3 R149, P5, PT, R197, R18, RZ ;  /* 0x00000012c5957210 */ /* 0x000fc40007fbe0ff */
[----:B------:R-:W-:Y:S01]  /*68d40*/  ISETP.NE.U32.AND P6, PT, R76, RZ, PT ;  /* 0x000000ff4c00720c */ /* 0x000fe20003fc5070 */
[----:B------:R-:W-:Y:S01]  /*68d50*/  IMAD.X R18, RZ, RZ, R153, P0 ;  /* 0x000000ffff127224 */ /* 0x000fe200000e0699 */
[----:B------:R-:W-:Y:S01]  /*68d60*/  ISETP.GE.U32.AND.EX P2, PT, R211, R152, PT, P2 ;  /* 0x00000098d300720c */ /* 0x000fe20003f46120 */
[----:B------:R-:W-:Y:S01]  /*68d70*/  IMAD.X R74, RZ, RZ, R79, P5 ;  /* 0x000000ffff4a7224 */ /* 0x000fe200028e064f */
[C---:B------:R-:W-:Y:S01]  /*68d80*/  IADD3 R206, P0, PT, R148.reuse, R149, RZ ;  /* 0x0000009594ce7210 */ /* 0x040fe20007f1e0ff */
[----:B------:R-:W-:Y:S01]  /*68d90*/  IMAD.WIDE.U32 R76, R207, R193, RZ ;  /* 0x000000c1cf4c7225 */ /* 0x000fe200078e00ff */
[----:B------:R-:W-:Y:S02]  /*68da0*/  ISETP.NE.AND.EX P2, PT, R73, RZ, !P2, P6 ;  /* 0x000000ff4900720c */ /* 0x000fe40005745360 */
[----:B------:R-:W-:Y:S01]  /*68db0*/  ISETP.NE.U32.AND P5, PT, R148, RZ, PT ;  /* 0x000000ff9400720c */ /* 0x000fe20003fa5070 */
[----:B------:R-:W-:Y:S01]  /*68dc0*/  IMAD.X R197, R18, 0x1, R74, P0 ;  /* 0x0000000112c57824 */ /* 0x000fe200000e064a */
[----:B------:R-:W-:Y:S01]  /*68dd0*/  ISETP.GE.U32.AND P0, PT, R206, R149, PT ;  /* 0x00000095ce00720c */ /* 0x000fe20003f06070 */
[----:B------:R-:W-:Y:S01]  /*68de0*/  VIADD R77, R77, UR4 ;  /* 0x000000044d4d7c36 */ /* 0x000fe20008000000 */
[----:B------:R-:W-:Y:S01]  /*68df0*/  SEL R153, RZ, 0x1, !P2 ;  /* 0x00000001ff997807 */ /* 0x000fe20005000000 */
[----:B------:R-:W-:Y:S01]  /*68e00*/  IMAD.WIDE.U32 R72, R191, R193, RZ ;  /* 0x000000c1bf487225 */ /* 0x000fe200078e00ff */
[----:B------:R-:W-:-:S02]  /*68e10*/  ISETP.GE.U32.AND.EX P0, PT, R197, R74, PT, P0 ;  /* 0x0000004ac500720c */ /* 0x000fc40003f06100 */
[----:B------:R-:W-:Y:S01]  /*68e20*/  IADD3 R153, P6, PT, R153, R210, RZ ;  /* 0x000000d299997210 */ /* 0x000fe20007fde0ff */
[----:B------:R-:W-:Y:S01]  /*68e30*/  IMAD.WIDE.U32 R78, R188, R183, R76 ;  /* 0x000000b7bc4e7225 */ /* 0x000fe200078e004c */
[----:B------:R-:W-:Y:S02]  /*68e40*/  ISETP.NE.AND.EX P5, PT, R18, RZ, !P0, P5 ;  /* 0x000000ff1200720c */ /* 0x000fe400047a5350 */
[----:B------:R-:W-:Y:S01]  /*68e50*/  ISETP.GE.U32.AND P3, PT, R82, R80, PT ;  /* 0x000000505200720c */ /* 0x000fe20003f66070 */
[----:B------:R-:W-:Y:S01]  /*68e60*/  VIADD R18, R17, UR11 ;  /* 0x0000000b11127c36 */ /* 0x000fe20008000000 */
[----:B------:R-:W-:Y:S01]  /*68e70*/  ISETP.GE.U32.AND P2, PT, R78, R76, PT ;  /* 0x0000004c4e00720c */ /* 0x000fe20003f46070 */
[----:B------:R-:W-:Y:S01]  /*68e80*/  IMAD.X R152, RZ, RZ, R211, P6 ;  /* 0x000000ffff987224 */ /* 0x000fe200030e06d3 */
[----:B------:R-:W-:Y:S01]  /*68e90*/  IADD3 R17, P6, PT, R153, R146, RZ ;  /* 0x0000009299117210 */ /* 0x000fe20007fde0ff */
[----:B------:R-:W-:Y:S01]  /*68ea0*/  VIADD R73, R73, UR6 ;  /* 0x0000000649497c36 */ /* 0x000fe20008000000 */
[----:B------:R-:W-:Y:S01]  /*68eb0*/  ISETP.GE.U32.AND.EX P1, PT, R18, R19, PT, P1 ;  /* 0x000000131200720c */ /* 0x000fe20003f26110 */
[----:B------:R-:W-:-:S02]  /*68ec0*/  VIADD R76, R79, UR5 ;  /* 0x000000054f4c7c36 */ /* 0x000fc40008000000 */
[----:B------:R-:W-:Y:S01]  /*68ed0*/  IMAD.X R79, R152, 0x1, R147, P6 ;  /* 0x00000001984f7824 */ /* 0x000fe200030e0693 */
[----:B------:R-:W-:Y:S01]  /*68ee0*/  ISETP.GT.U32.AND P6, PT, R210, R153, PT ;  /* 0x00000099d200720c */ /* 0x000fe20003fc4070 */
[----:B------:R-:W-:Y:S01]  /*68ef0*/  IMAD.MOV.U32 R146, RZ, RZ, RZ ;  /* 0x000000ffff927224 */ /* 0x000fe200078e00ff */
[----:B------:R-:W-:Y:S01]  /*68f00*/  ISETP.GE.U32.AND.EX P2, PT, R76, R77, PT, P2 ;  /* 0x0000004d4c00720c */ /* 0x000fe20003f46120 */
[----:B------:R-:W-:Y:S01]  /*68f10*/  IMAD.MOV.U32 R147, RZ, RZ, R16 ;  /* 0x000000ffff937224 */ /* 0x000fe200078e0010 */
[----:B------:R-:W-:Y:S01]  /*68f20*/  ISETP.GT.U32.AND.EX P6, PT, R211, R152, PT, P6 ;  /* 0x00000098d300720c */ /* 0x000fe20003fc4160 */
[----:B------:R-:W-:-:S04]  /*68f30*/  IMAD.WIDE.U32 R74, R188, R189, R72 ;  /* 0x000000bdbc4a7225 */ /* 0x000fc800078e0048 */
[----:B------:R-:W-:Y:S01]  /*68f40*/  VIADD R80, R83, UR9 ;  /* 0x0000000953507c36 */ /* 0x000fe20008000000 */
[----:B------:R-:W-:Y:S01]  /*68f50*/  ISETP.GE.U32.AND P0, PT, R74, R72, PT ;  /* 0x000000484a00720c */ /* 0x000fe20003f06070 */
[----:B------:R-:W-:Y:S01]  /*68f60*/  IMAD.WIDE.U32 R146, R194, R155, R146 ;  /* 0x0000009bc2927225 */ /* 0x000fe200078e0092 */
[----:B------:R-:W-:Y:S02]  /*68f70*/  SEL R72, R210, R153, P6 ;  /* 0x00000099d2487207 */ /* 0x000fe40003000000 */
[----:B------:R-:W-:Y:S01]  /*68f80*/  ISETP.GE.U32.AND.EX P3, PT, R80, R81, PT, P3 ;  /* 0x000000515000720c */ /* 0x000fe20003f66130 */
[----:B------:R-:W-:Y:S01]  /*68f90*/  IMAD.MOV.U32 R148, RZ, RZ, RZ ;  /* 0x000000ffff947224 */ /* 0x000fe200078e00ff */
[----:B------:R-:W-:Y:S01]  /*68fa0*/  SEL R194, R211, R152, P6 ;  /* 0x00000098d3c27207 */ /* 0x000fe20003000000 */
[----:B------:R-:W-:Y:S01]  /*68fb0*/  IMAD.MOV.U32 R149, RZ, RZ, R78 ;  /* 0x000000ffff957224 */ /* 0x000fe200078e004e */
[----:B------:R-:W-:Y:S01]  /*68fc0*/  ISETP.GE.U32.AND P6, PT, R146, RZ, PT ;  /* 0x000000ff9200720c */ /* 0x000fe20003fc6070 */
[----:B------:R-:W-:-:S02]  /*68fd0*/  VIADD R81, R147, UR11 ;  /* 0x0000000b93517c36 */ /* 0x000fc40008000000 */
[----:B------:R-:W-:Y:S01]  /*68fe0*/  IMAD.WIDE.U32 R148, R193, R183, R148 ;  /* 0x000000b7c1947225 */ /* 0x000fe200078e0094 */
[----:B------:R-:W-:Y:S02]  /*68ff0*/  SEL R183, RZ, 0x1, !P5 ;  /* 0x00000001ffb77807 */ /* 0x000fe40006800000 */
[----:B------:R-:W-:Y:S01]  /*69000*/  ISETP.GT.U32.AND P5, PT, R72, R17, PT ;  /* 0x000000114800720c */ /* 0x000fe20003fa4070 */
[----:B------:R-:W-:Y:S01]  /*69010*/  IMAD.MOV.U32 R152, RZ, RZ, RZ ;  /* 0x000000ffff987224 */ /* 0x000fe200078e00ff */
[----:B------:R-:W-:Y:S01]  /*69020*/  ISETP.GE.U32.AND.EX P6, PT, R81, R16, PT, P6 ;  /* 0x000000105100720c */ /* 0x000fe20003fc6160 */
[----:B------:R-:W-:Y:S01]  /*69030*/  IMAD.MOV.U32 R153, RZ, RZ, R82 ;  /* 0x000000ffff997224 */ /* 0x000fe200078e0052 */
[----:B------:R-:W-:Y:S01]  /*69040*/  ISETP.GT.U32.AND.EX P5, PT, R194, R79, PT, P5 ;  /* 0x0000004fc200720c */ /* 0x000fe20003fa4150 */
[----:B------:R-:W-:Y:S01]  /*69050*/  IMAD.MOV.U32 R19, RZ, RZ, RZ ;  /* 0x000000ffff137224 */ /* 0x000fe200078e00ff */
[----:B------:R-:W-:Y:S01]  /*69060*/  SEL R77, RZ, 0x1, P6 ;  /* 0x00000001ff4d7807 */ /* 0x000fe20003000000 */
[----:B------:R-:W-:Y:S01]  /*69070*/  IMAD.WIDE.U32 R152, R192, R187, R152 ;  /* 0x000000bbc0987225 */ /* 0x000fe200078e0098 */
[----:B------:R-:W-:-:S02]  /*69080*/  IADD3 R147, P6, PT, R183, R206, RZ ;  /* 0x000000ceb7937210 */ /* 0x000fc40007fde0ff */
[----:B------:R-:W-:Y:S01]  /*69090*/  SEL R16, RZ, 0x1, P1 ;  /* 0x00000001ff107807 */ /* 0x000fe20000800000 */
[----:B------:R-:W-:Y:S01]  /*690a0*/  VIADD R83, R153, UR9 ;  /* 0x0000000999537c36 */ /* 0x000fe20008000000 */
[----:B------:R-:W-:Y:S01]  /*690b0*/  SEL R153, RZ, 0x1, !P5 ;  /* 0x00000001ff997807 */ /* 0x000fe20006800000 */
[----:B------:R-:W-:Y:S01]  /*690c0*/  IMAD.WIDE.U32 R18, R199, R154, R18 ;  /* 0x0000009ac7127225 */ /* 0x000fe200078e0012 */
[----:B------:R-:W-:Y:S02]  /*690d0*/  IADD3 R146, P5, PT, R147, R146, RZ ;  /* 0x0000009293927210 */ /* 0x000fe40007fbe0ff */
[----:B------:R-:W-:Y:S01]  /*690e0*/  ISETP.GE.U32.AND P1, PT, R152, RZ, PT ;  /* 0x000000ff9800720c */ /* 0x000fe20003f26070 */
[----:B------:R-:W-:Y:S01]  /*690f0*/  IMAD.X R194, RZ, RZ, R197, P6 ;  /* 0x000000ffffc27224 */ /* 0x000fe200030e06c5 */
[----:B------:R-:W-:Y:S01]  /*69100*/  IADD3 R153, P6, PT, R153, R208, RZ ;  /* 0x000000d099997210 */ /* 0x000fe20007fde0ff */
[----:B------:R-:W-:Y:S01]  /*69110*/  VIADD R183, R19, UR10 ;  /* 0x0000000a13b77c36 */ /* 0x000fe20008000000 */
[----:B------:R-:W-:Y:S01]  /*69120*/  ISETP.GE.U32.AND.EX P1, PT, R83, R82, PT, P1 ;  /* 0x000000525300720c */ /* 0x000fe20003f26110 */
[----:B------:R-:W-:-:S02]  /*69130*/  VIADD R72, R75, UR7 ;  /* 0x000000074b487c36 */ /* 0x000fc40008000000 */
[----:B------:R-:W-:Y:S02]  /*69140*/  IMAD.X R19, R194, 0x1, R81, P5 ;  /* 0x00000001c2137824 */ /* 0x000fe400028e0651 */
[----:B------:R-:W-:Y:S01]  /*69150*/  IMAD.MOV.U32 R81, RZ, RZ, RZ ;  /* 0x000000ffff517224 */ /* 0x000fe200078e00ff */
[----:B------:R-:W-:Y:S01]  /*69160*/  ISETP.GE.U32.AND.EX P0, PT, R72, R73, PT, P0 ;  /* 0x000000494800720c */ /* 0x000fe20003f06100 */
[----:B------:R-:W-:Y:S01]  /*69170*/  IMAD.X R82, RZ, RZ, R209, P6 ;  /* 0x000000ffff527224 */ /* 0x000fe200030e06d1 */
[----:B------:R-:W-:Y:S01]  /*69180*/  IADD3 R18, P6, P5, R77, R18, RZ ;  /* 0x000000124d127210 */ /* 0x000fe20007dde0ff */
[----:B------:R-:W-:Y:S01]  /*69190*/  IMAD.WIDE.U32 R80, R190, R185, R80 ;  /* 0x000000b9be507225 */ /* 0x000fe200078e0050 */
[----:B------:R-:W-:Y:S02]  /*691a0*/  SEL R73, RZ, 0x1, P1 ;  /* 0x00000001ff497807 */ /* 0x000fe40000800000 */
[----:B------:R-:W-:Y:S01]  /*691b0*/  IADD3 R210, P1, PT, R153, R146, RZ ;  /* 0x0000009299d27210 */ /* 0x000fe20007f3e0ff */
[----:B------:R-:W-:Y:S01]  /*691c0*/  IMAD.MOV.U32 R77, RZ, RZ, RZ ;  /* 0x000000ffff4d7224 */ /* 0x000fe200078e00ff */
[----:B------:R-:W-:Y:S01]  /*691d0*/  IADD3.X R183, PT, PT, RZ, R183, R16, P6, P5 ;  /* 0x000000b7ffb77210 */ /* 0x000fe200037ea410 */
[----:B------:R-:W-:Y:S01]  /*691e0*/  VIADD R16, R81, UR8 ;  /* 0x0000000851107c36 */ /* 0x000fe20008000000 */
[----:B------:R-:W-:Y:S01]  /*691f0*/  IADD3 R208, P6, P5, R73, R80, RZ ;  /* 0x0000005049d07210 */ /* 0x000fe20007dde0ff */
[----:B------:R-:W-:Y:S01]  /*69200*/  VIADD R80, R149, UR5 ;  /* 0x0000000595507c36 */ /* 0x000fe20008000000 */
[----:B------:R-:W-:Y:S01]  /*69210*/  SEL R149, RZ, 0x1, P3 ;  /* 0x00000001ff957807 */ /* 0x000fe20001800000 */
[----:B------:R-:W-:Y:S01]  /*69220*/  IMAD.X R81, R82, 0x1, R19, P1 ;  /* 0x0000000152517824 */ /* 0x000fe200008e0613 */
[----:B------:R-:W-:Y:S01]  /*69230*/  ISETP.GE.U32.AND P1, PT, R148, RZ, PT ;  /* 0x000000ff9400720c */ /* 0x000fe20003f26070 */
[----:B------:R-:W-:Y:S01]  /*69240*/  IMAD.WIDE.U32 R76, R188, R207, R76 ;  /* 0x000000cfbc4c7225 */ /* 0x000fe200078e004c */
[----:B------:R-:W-:-:S02]  /*69250*/  ISETP.GE.U32.AND P3, PT, R210, R146, PT ;  /* 0x00000092d200720c */ /* 0x000fc40003f66070 */
[----:B------:R-:W-:Y:S01]  /*69260*/  IADD3.X R149, PT, PT, RZ, R16, R149, P6, P5 ;  /* 0x00000010ff957210 */ /* 0x000fe200037ea495 */
[----:B------:R-:W-:Y:S01]  /*69270*/  VIADD R75, R77, UR4 ;  /* 0x000000044d4b7c36 */ /* 0x000fe20008000000 */
[----:B------:R-:W-:Y:S01]  /*69280*/  IADD3 R148, P6, PT, R17, R148, RZ ;  /* 0x0000009411947210 */ /* 0x000fe20007fde0ff */
[----:B------:R-:W-:Y:S01]  /*69290*/  IMAD.MOV.U32 R16, RZ, RZ, RZ ;  /* 0x000000ffff107224 */ /* 0x000fe200078e00ff */
[C---:B------:R-:W-:Y:S02]  /*692a0*/  ISETP.GE.U32.AND.EX P1, PT, R80.reuse, R78, PT, P1 ;  /* 0x0000004e5000720c */ /* 0x040fe40003f26110 */
[----:B------:R-:W-:Y:S01]  /*692b0*/  ISETP.NE.U32.AND P5, PT, R153, RZ, PT ;  /* 0x000000ff9900720c */ /* 0x000fe20003fa5070 */
[----:B------:R-:W-:Y:S01]  /*692c0*/  IMAD.X R80, R80, 0x1, R79, P6 ;  /* 0x0000000150507824 */ /* 0x000fe200030e064f */
[----:B------:R-:W-:Y:S02]  /*692d0*/  ISETP.GE.U32.AND.EX P3, PT, R81, R19, PT, P3 ;  /* 0x000000135100720c */ /* 0x000fe40003f66130 */
[----:B------:R-:W-:-:S02]  /*692e0*/  SEL R73, RZ, 0x1, P1 ;  /* 0x00000001ff497807 */ /* 0x000fc40000800000 */
[----:B------:R-:W-:Y:S01]  /*692f0*/  ISETP.GE.U32.AND P1, PT, R148, R17, PT ;  /* 0x000000119400720c */ /* 0x000fe20003f26070 */
[----:B------:R-:W-:Y:S01]  /*69300*/  IMAD.MOV.U32 R17, RZ, RZ, R74 ;  /* 0x000000ffff117224 */ /* 0x000fe200078e004a */
[----:B------:R-:W-:Y:S02]  /*69310*/  ISETP.NE.AND.EX P3, PT, R82, RZ, !P3, P5 ;  /* 0x000000ff5200720c */ /* 0x000fe40005f65350 */
[----:B------:R-:W-:Y:S01]  /*69320*/  IADD3 R77, P6, P5, R73, R76, RZ ;  /* 0x0000004c494d7210 */ /* 0x000fe20007dde0ff */
[----:B------:R-:W-:Y:S01]  /*69330*/  IMAD.WIDE.U32 R16, R193, R189, R16 ;  /* 0x000000bdc1107225 */ /* 0x000fe200078e0010 */
[----:B------:R-:W-:Y:S02]  /*69340*/  ISETP.GE.U32.AND.EX P1, PT, R80, R79, PT, P1 ;  /* 0x0000004f5000720c */ /* 0x000fe40003f26110 */
[----:B------:R-:W-:Y:S02]  /*69350*/  SEL R73, RZ, 0x1, !P3 ;  /* 0x00000001ff497807 */ /* 0x000fe40005800000 */
[----:B------:R-:W-:-:S02]  /*69360*/  ISETP.GT.U32.AND P3, PT, R206, R147, PT ;  /* 0x00000093ce00720c */ /* 0x000fc40003f64070 */
[----:B------:R-:W-:Y:S02]  /*69370*/  SEL R78, RZ, 0x1, P1 ;  /* 0x00000001ff4e7807 */ /* 0x000fe40000800000 */
[----:B------:R-:W-:Y:S02]  /*69380*/  SEL R76, RZ, 0x1, P2 ;  /* 0x00000001ff4c7807 */ /* 0x000fe40001000000 */
[----:B------:R-:W-:Y:S02]  /*69390*/  ISETP.GT.U32.AND.EX P1, PT, R197, R194, PT, P3 ;  /* 0x000000c2c500720c */ /* 0x000fe40003f24130 */
[----:B------:R-:W-:Y:S02]  /*693a0*/  IADD3 R73, P2, PT, R73, R210, RZ ;  /* 0x000000d249497210 */ /* 0x000fe40007f5e0ff */
[----:B------:R-:W-:Y:S02]  /*693b0*/  SEL R147, R206, R147, P1 ;  /* 0x00000093ce937207 */ /* 0x000fe40000800000 */
[----:B------:R-:W-:-:S02]  /*693c0*/  IADD3.X R76, PT, PT, RZ, R75, R76, P6, P5 ;  /* 0x0000004bff4c7210 */ /* 0x000fc400037ea44c */
[----:B------:R-:W-:Y:S01]  /*693d0*/  SEL R206, R197, R194, P1 ;  /* 0x000000c2c5ce7207 */ /* 0x000fe20000800000 */
[----:B------:R-:W-:Y:S01]  /*693e0*/  IMAD.X R194, RZ, RZ, R81, P2 ;  /* 0x000000ffffc27224 */ /* 0x000fe200010e0651 */
[----:B------:R-:W-:Y:S02]  /*693f0*/  IADD3 R78, P5, PT, R78, R77, RZ ;  /* 0x0000004d4e4e7210 */ /* 0x000fe40007fbe0ff */
[----:B------:R-:W-:Y:S02]  /*69400*/  ISETP.GT.U32.AND P3, PT, R210, R73, PT ;  /* 0x00000049d200720c */ /* 0x000fe40003f64070 */
[----:B------:R-:W-:Y:S01]  /*69410*/  IADD3 R153, P1, PT, R73, R152, RZ ;  /* 0x0000009849997210 */ /* 0x000fe20007f3e0ff */
[----:B------:R-:W-:Y:S01]  /*69420*/  IMAD.X R76, RZ, RZ, R76, P5 ;  /* 0x000000ffff4c7224 */ /* 0x000fe200028e064c */
[----:B------:R-:W-:Y:S02]  /*69430*/  ISETP.NE.U32.AND P2, PT, R78, RZ, PT ;  /* 0x000000ff4e00720c */ /* 0x000fe40003f45070 */
[----:B------:R-:W-:Y:S01]  /*69440*/  ISETP.GT.U32.AND.EX P3, PT, R81, R194, PT, P3 ;  /* 0x000000c25100720c */ /* 0x000fe20003f64130 */
[----:B------:R-:W-:Y:S01]  /*69450*/  IMAD.X R82, R194, 0x1, R83, P1 ;  /* 0x00000001c2527824 */ /* 0x000fe200008e0653 */
[----:B------:R-:W-:-:S02]  /*69460*/  IADD3 R78, P6, PT, R78, R153, RZ ;  /* 0x000000994e4e7210 */ /* 0x000fc40007fde0ff */
[----:B------:R-:W-:Y:S02]  /*69470*/  SEL R73, R210, R73, P3 ;  /* 0x00000049d2497207 */ /* 0x000fe40001800000 */
[----:B------:R-:W-:Y:S01]  /*69480*/  ISETP.GT.U32.AND P5, PT, R147, R146, PT ;  /* 0x000000929300720c */ /* 0x000fe20003fa4070 */
[----:B------:R-:W-:Y:S01]  /*69490*/  IMAD.X R75, R76, 0x1, R82, P6 ;  /* 0x000000014c4b7824 */ /* 0x000fe200030e0652 */
[-C--:B------:R-:W-:Y:S02]  /*694a0*/  ISETP.GE.U32.AND P1, PT, R78, R153.reuse, PT ;  /* 0x000000994e00720c */ /* 0x080fe40003f26070 */
[----:B------:R-:W-:Y:S01]  /*694b0*/  SEL R77, R81, R194, P3 ;  /* 0x000000c2514d7207 */ /* 0x000fe20001800000 */
[----:B------:R-:W-:Y:S01]  /*694c0*/  VIADD R81, R17, UR7 ;  /* 0x0000000711517c36 */ /* 0x000fe20008000000 */
[----:B------:R-:W-:Y:S01]  /*694d0*/  ISETP.GT.U32.AND P3, PT, R73, R153, PT ;  /* 0x000000994900720c */ /* 0x000fe20003f64070 */
[----:B------:R-:W-:Y:S01]  /*694e0*/  IMAD.MOV.U32 R73, RZ, RZ, RZ ;  /* 0x000000ffff497224 */ /* 0x000fe200078e00ff */
[----:B------:R-:W-:-:S02]  /*694f0*/  ISETP.GE.U32.AND.EX P1, PT, R75, R82, PT, P1 ;  /* 0x000000524b00720c */ /* 0x000fc40003f26110 */
[----:B------:R-:W-:Y:S01]  /*69500*/  ISETP.GT.U32.AND.EX P5, PT, R206, R19, PT, P5 ;  /* 0x00000013ce00720c */ /* 0x000fe20003fa4150 */
[----:B------:R-:W-:Y:S01]  /*69510*/  IMAD.WIDE.U32 R72, R188, R191, R72 ;  /* 0x000000bfbc487225 */ /* 0x000fe200078e0048 */
[----:B------:R-:W-:Y:S02]  /*69520*/  ISETP.GT.U32.AND.EX P3, PT, R77, R82, PT, P3 ;  /* 0x000000524d00720c */ /* 0x000fe40003f64130 */
[----:B------:R-:W-:Y:S01]  /*69530*/  ISETP.NE.AND.EX P2, PT, R76, RZ, !P1, P2 ;  /* 0x000000ff4c00720c */ /* 0x000fe20004f45320 */
[----:B------:R-:W-:Y:S01]  /*69540*/  VIADD R83, R73, UR6 ;  /* 0x0000000649537c36 */ /* 0x000fe20008000000 */
[----:B------:R-:W-:Y:S02]  /*69550*/  SEL R77, RZ, 0x1, !P5 ;  /* 0x00000001ff4d7807 */ /* 0x000fe40006800000 */
[----:B------:R-:W-:Y:S02]  /*69560*/  SEL R19, RZ, 0x1, !P3 ;  /* 0x00000001ff137807 */ /* 0x000fe40005800000 */
[----:B------:R-:W-:-:S02]  /*69570*/  SEL R17, RZ, 0x1, !P2 ;  /* 0x00000001ff117807 */ /* 0x000fc40005000000 */
[----:B------:R-:W-:Y:S02]  /*69580*/  IADD3 R77, P3, PT, R77, R18, RZ ;  /* 0x000000124d4d7210 */ /* 0x000fe40007f7e0ff */
[----:B------:R-:W-:Y:S02]  /*69590*/  ISETP.GE.U32.AND P1, PT, R16, RZ, PT ;  /* 0x000000ff1000720c */ /* 0x000fe40003f26070 */
[----:B------:R-:W-:Y:S01]  /*695a0*/  IADD3 R18, P5, PT, R19, R208, RZ ;  /* 0x000000d013127210 */ /* 0x000fe20007fbe0ff */
[----:B------:R-:W-:Y:S01]  /*695b0*/  IMAD.X R79, RZ, RZ, R183, P3 ;  /* 0x000000ffff4f7224 */ /* 0x000fe200018e06b7 */
[----:B------:R-:W-:Y:S02]  /*695c0*/  IADD3 R17, P2, PT, R17, R78, RZ ;  /* 0x0000004e11117210 */ /* 0x000fe40007f5e0ff */
[----:B------:R-:W-:Y:S01]  /*695d0*/  ISETP.GE.U32.AND.EX P1, PT, R81, R74, PT, P1 ;  /* 0x0000004a5100720c */ /* 0x000fe20003f26110 */
[----:B------:R-:W-:Y:S01]  /*695e0*/  IMAD.X R74, RZ, RZ, R149, P5 ;  /* 0x000000ffff4a7224 */ /* 0x000fe200028e0695 */
[----:B------:R-:W-:Y:S01]  /*695f0*/  IADD3 R194, P3, PT, R18, R77, RZ ;  /* 0x0000004d12c27210 */ /* 0x000fe20007f7e0ff */
[----:B------:R-:W-:Y:S01]  /*69600*/  IMAD.X R76, RZ, RZ, R75, P2 ;  /* 0x000000ffff4c7224 */ /* 0x000fe200010e064b */
[----:B------:R-:W-:-:S02]  /*69610*/  ISETP.GT.U32.AND P5, PT, R78, R17, PT ;  /* 0x000000114e00720c */ /* 0x000fc40003fa4070 */
[----:B------:R-:W-:Y:S01]  /*69620*/  ISETP.NE.U32.AND P2, PT, R18, RZ, PT ;  /* 0x000000ff1200720c */ /* 0x000fe20003f45070 */
[----:B------:R-:W-:Y:S01]  /*69630*/  IMAD.X R206, R74, 0x1, R79, P3 ;  /* 0x000000014ace7824 */ /* 0x000fe200018e064f */
[----:B------:R-:W-:Y:S01]  /*69640*/  ISETP.GE.U32.AND P3, PT, R194, R77, PT ;  /* 0x0000004dc200720c */ /* 0x000fe20003f66070 */
[----:B------:R-:W-:Y:S01]  /*69650*/  IMAD.WIDE.U32 R18, R154, R192, RZ ;  /* 0x000000c09a127225 */ /* 0x000fe200078e00ff */
[----:B------:R-:W-:Y:S02]  /*69660*/  ISETP.GT.U32.AND.EX P5, PT, R75, R76, PT, P5 ;  /* 0x0000004c4b00720c */ /* 0x000fe40003fa4150 */
[----:B------:R-:W-:Y:S01]  /*69670*/  IADD3 R82, P6, PT, R17, R16, RZ ;  /* 0x0000001011527210 */ /* 0x000fe20007fde0ff */
[----:B------:R-:W-:Y:S01]  /*69680*/  VIADD R19, R19, UR10 ;  /* 0x0000000a13137c36 */ /* 0x000fe20008000000 */
[----:B------:R-:W-:Y:S02]  /*69690*/  ISETP.GE.U32.AND.EX P3, PT, R206, R79, PT, P3 ;  /* 0x0000004fce00720c */ /* 0x000fe40003f66130 */
[----:B------:R-:W-:Y:S01]  /*696a0*/  SEL R17, R78, R17, P5 ;  /* 0x000000114e117207 */ /* 0x000fe20002800000 */
[----:B------:R-:W-:Y:S01]  /*696b0*/  IMAD.X R81, R76, 0x1, R81, P6 ;  /* 0x000000014c517824 */ /* 0x000fe200030e0651 */
[----:B------:R-:W-:-:S02]  /*696c0*/  SEL R76, R75, R76, P5 ;  /* 0x0000004c4b4c7207 */ /* 0x000fc40002800000 */
[----:B------:R-:W-:Y:S01]  /*696d0*/  ISETP.NE.AND.EX P2, PT, R74, RZ, !P3, P2 ;  /* 0x000000ff4a00720c */ /* 0x000fe20005f45320 */
[----:B------:R-:W-:Y:S01]  /*696e0*/  IMAD.WIDE.U32 R74, R190, R155, R18 ;  /* 0x0000009bbe4a7225 */ /* 0x000fe200078e0012 */
[----:B------:R-:W-:Y:S02]  /*696f0*/  SEL R79, RZ, 0x1, P1 ;  /* 0x00000001ff4f7807 */ /* 0x000fe40000800000 */
        /* <DEDUP_REMOVED lines=31> */
[----:B------:R-:W-:Y:S01]  /*698f0*/  ISETP.GE.U32.AND.EX P3, PT, R152, R192, PT, P3 ;  /* 0x000000c09800720c */ /* 0x000fe20003f66130 */
[----:B------:R-:W-:Y:S01]  /*69900*/  IMAD.MOV.U32 R79, RZ, RZ, RZ ;  /* 0x000000ffff4f7224 */ /* 0x000fe200078e00ff */
[----:B------:R-:W-:Y:S01]  /*69910*/  ISETP.GE.U32.AND.EX P2, PT, R78, R19, PT, P2 ;  /* 0x000000134e00720c */ /* 0x000fe20003f46120 */
[----:B------:R-:W-:Y:S01]  /*69920*/  IMAD.MOV.U32 R19, RZ, RZ, R72 ;  /* 0x000000ffff137224 */ /* 0x000fe200078e0048 */
[----:B------:R-:W-:Y:S01]  /*69930*/  ISETP.NE.AND.EX P1, PT, R77, RZ, !P3, P1 ;  /* 0x000000ff4d00720c */ /* 0x000fe20005f25310 */
[----:B------:R-:W-:Y:S01]  /*69940*/  IMAD.WIDE.U32 R78, R190, R154, R78 ;  /* 0x0000009abe4e7225 */ /* 0x000fe200078e004e */
[----:B------:R-:W-:-:S02]  /*69950*/  ISETP.GE.U32.AND P3, PT, R76, RZ, PT ;  /* 0x000000ff4c00720c */ /* 0x000fc40003f66070 */
[----:B------:R-:W-:Y:S01]  /*69960*/  SEL R73, RZ, 0x1, !P1 ;  /* 0x00000001ff497807 */ /* 0x000fe20004800000 */
[----:B------:R-:W-:Y:S01]  /*69970*/  IMAD.WIDE.U32 R18, R193, R187, R18 ;  /* 0x000000bbc1127225 */ /* 0x000fe200078e0012 */
[----:B------:R-:W-:Y:S02]  /*69980*/  SEL R77, R194, R147, P6 ;  /* 0x00000093c24d7207 */ /* 0x000fe40003000000 */
[----:B------:R-:W-:Y:S01]  /*69990*/  IADD3 R73, P5, PT, R73, R146, RZ ;  /* 0x0000009249497210 */ /* 0x000fe20007fbe0ff */
[----:B------:R-:W-:Y:S01]  /*699a0*/  VIADD R76, R19, UR9 ;  /* 0x00000009134c7c36 */ /* 0x000fe20008000000 */
[----:B------:R-:W-:Y:S02]  /*699b0*/  SEL R83, R206, R153, P6 ;  /* 0x00000099ce537207 */ /* 0x000fe40003000000 */
[----:B------:R-:W-:Y:S01]  /*699c0*/  ISETP.GT.U32.AND P1, PT, R146, R73, PT ;  /* 0x000000499200720c */ /* 0x000fe20003f24070 */
[----:B------:R-:W-:Y:S01]  /*699d0*/  IMAD.X R19, RZ, RZ, R152, P5 ;  /* 0x000000ffff137224 */ /* 0x000fe200028e0698 */
[----:B------:R-:W-:-:S02]  /*699e0*/  IADD3 R75, P5, PT, R73, R18, RZ ;  /* 0x00000012494b7210 */ /* 0x000fc40007fbe0ff */
[----:B------:R-:W-:Y:S02]  /*699f0*/  ISETP.GE.U32.AND P6, PT, R18, RZ, PT ;  /* 0x000000ff1200720c */ /* 0x000fe40003fc6070 */
[----:B------:R-:W-:Y:S01]  /*69a00*/  ISETP.GT.U32.AND.EX P1, PT, R152, R19, PT, P1 ;  /* 0x000000139800720c */ /* 0x000fe20003f24110 */
[----:B------:R-:W-:Y:S01]  /*69a10*/  IMAD.X R147, R19, 0x1, R76, P5 ;  /* 0x0000000113937824 */ /* 0x000fe200028e064c */
[----:B------:R-:W-:Y:S01]  /*69a20*/  ISETP.GE.U32.AND.EX P0, PT, R16, R17, PT, P0 ;  /* 0x000000111000720c */ /* 0x000fe20003f06100 */
[----:B------:R-:W-:Y:S01]  /*69a30*/  IMAD.MOV.U32 R17, RZ, RZ, RZ ;  /* 0x000000ffff117224 */ /* 0x000fe200078e00ff */
[----:B------:R-:W-:Y:S02]  /*69a40*/  SEL R18, R146, R73, P1 ;  /* 0x0000004992127207 */ /* 0x000fe40000800000 */
[----:B------:R-:W-:Y:S01]  /*69a50*/  ISETP.GE.U32.AND.EX P3, PT, R183, R74, PT, P3 ;  /* 0x0000004ab700720c */ /* 0x000fe20003f66130 */
[----:B------:R-:W-:Y:S01]  /*69a60*/  IMAD.WIDE.U32 R16, R188, R185, R16 ;  /* 0x000000b9bc107225 */ /* 0x000fe200078e0010 */
[----:B------:R-:W-:-:S02]  /*69a70*/  ISETP.GT.U32.AND P5, PT, R77, R149, PT ;  /* 0x000000954d00720c */ /* 0x000fc40003fa4070 */
[----:B------:R-:W-:Y:S01]  /*69a80*/  ISETP.GE.U32.AND.EX P6, PT, R76, R72, PT, P6 ;  /* 0x000000484c00720c */ /* 0x000fe20003fc6160 */
[----:B------:R-:W-:Y:S01]  /*69a90*/  VIADD R74, R79, UR10 ;  /* 0x0000000a4f4a7c36 */ /* 0x000fe20008000000 */
[----:B------:R-:W-:Y:S02]  /*69aa0*/  SEL R72, R152, R19, P1 ;  /* 0x0000001398487207 */ /* 0x000fe40000800000 */
[----:B------:R-:W-:Y:S01]  /*69ab0*/  ISETP.GT.U32.AND P1, PT, R18, R75, PT ;  /* 0x0000004b1200720c */ /* 0x000fe20003f24070 */
[----:B------:R-:W-:Y:S01]  /*69ac0*/  VIADD R18, R17, UR8 ;  /* 0x0000000811127c36 */ /* 0x000fe20008000000 */
[----:B------:R-:W-:Y:S02]  /*69ad0*/  SEL R73, RZ, 0x1, P3 ;  /* 0x00000001ff497807 */ /* 0x000fe40001800000 */
[----:B------:R-:W-:Y:S02]  /*69ae0*/  ISETP.GT.U32.AND.EX P5, PT, R83, R192, PT, P5 ;  /* 0x000000c05300720c */ /* 0x000fe40003fa4150 */
[----:B------:R-:W-:-:S02]  /*69af0*/  SEL R19, RZ, 0x1, P6 ;  /* 0x00000001ff137807 */ /* 0x000fc40003000000 */
[----:B------:R-:W-:Y:S02]  /*69b00*/  SEL R77, RZ, 0x1, P2 ;  /* 0x00000001ff4d7807 */ /* 0x000fe40001000000 */
[----:B------:R-:W-:Y:S02]  /*69b10*/  ISETP.GT.U32.AND.EX P1, PT, R72, R147, PT, P1 ;  /* 0x000000934800720c */ /* 0x000fe40003f24110 */
[----:B------:R-:W-:Y:S02]  /*69b20*/  IADD3 R78, P2, P3, R73, R78, RZ ;  /* 0x0000004e494e7210 */ /* 0x000fe40007b5e0ff */
[----:B------:R-:W-:Y:S02]  /*69b30*/  SEL R73, RZ, 0x1, !P5 ;  /* 0x00000001ff497807 */ /* 0x000fe40006800000 */
[----:B------:R-:W-:Y:S02]  /*69b40*/  IADD3 R17, P6, P5, R19, R16, RZ ;  /* 0x0000001013117210 */ /* 0x000fe40007dde0ff */
[----:B------:R-:W-:-:S02]  /*69b50*/  SEL R16, RZ, 0x1, !P1 ;  /* 0x00000001ff107807 */ /* 0x000fc40004800000 */
[----:B------:R-:W-:Y:S02]  /*69b60*/  SEL R19, RZ, 0x1, P0 ;  /* 0x00000001ff137807 */ /* 0x000fe40000000000 */
[----:B------:R-:W-:Y:S02]  /*69b70*/  IADD3 R16, P1, PT, R16, R17, RZ ;  /* 0x0000001110107210 */ /* 0x000fe40007f3e0ff */
[----:B------:R-:W-:Y:S02]  /*69b80*/  IADD3.X R72, PT, PT, RZ, R74, R77, P2, P3 ;  /* 0x0000004aff487210 */ /* 0x000fe400017e644d */
        /* <DEDUP_REMOVED lines=95> */
.L_x_381:
[----:B------:R-:W-:Y:S05]  /*6a180*/  BSYNC.RELIABLE B11 ;  /* 0x00000000000b7941 */ /* 0x000fea0003800100 */
.L_x_380:
        /* <DEDUP_REMOVED lines=42> */
.L_x_382:
[----:B------:R-:W-:Y:S02]  /*6a430*/  IMAD.MOV.U32 R16, RZ, RZ, R151 ;  /* 0x000000ffff107224 */ /* 0x000fe400078e0097 */
[----:B------:R-:W-:Y:S02]  /*6a440*/  IMAD.MOV.U32 R17, RZ, RZ, R80 ;  /* 0x000000ffff117224 */ /* 0x000fe400078e0050 */
[----:B------:R-:W-:Y:S02]  /*6a450*/  IMAD.MOV.U32 R155, RZ, RZ, R18 ;  /* 0x000000ffff9b7224 */ /* 0x000fe400078e0012 */
[----:B------:R-:W-:Y:S01]  /*6a460*/  IMAD.MOV.U32 R183, RZ, RZ, R74 ;  /* 0x000000ffffb77224 */ /* 0x000fe200078e004a */
[----:B------:R0:W-:Y:S01]  /*6a470*/  STL.64 [R143+0x38], R16 ;  /* 0x000038108f007387 */ /* 0x0001e20000100a00 */
[----:B------:R-:W-:Y:S02]  /*6a480*/  IMAD.MOV.U32 R185, RZ, RZ, R72 ;  /* 0x000000ffffb97224 */ /* 0x000fe400078e0048 */
[----:B------:R-:W-:-:S07]  /*6a490*/  IMAD.MOV.U32 R187, RZ, RZ, R19 ;  /* 0x000000ffffbb7224 */ /* 0x000fce00078e0013 */
.L_x_383:
[----:B------:R-:W-:Y:S05]  /*6a4a0*/  BSYNC.RECONVERGENT B9 ;  /* 0x0000000000097941 */ /* 0x000fea0003800200 */
.L_x_379:
        /* <DEDUP_REMOVED lines=66> */
[----:B------:R-:W-:Y:S01]  /*6a8d0*/  IMAD R79, R79, 0x3d1, R19 ;  /* 0x000003d14f4f7824 */ /* 0x000fe200078e0213 */
[----:B------:R-:W-:Y:S02]  /*6a8e0*/  ISETP.GE.U32.AND.EX P3, PT, R76, R81, PT, P3 ;  /* 0x000000514c00720c */ /* 0x000fe40003f66130 */
[----:B------:R-:W-:Y:S01]  /*6a8f0*/  SEL R73, R183, R74, P0 ;  /* 0x0000004ab7497207 */ /* 0x000fe20000000000 */
[----:B------:R-:W-:Y:S01]  /*6a900*/  IMAD.X R74, RZ, RZ, R74, P5 ;  /* 0x000000ffff4a7224 */ /* 0x000fe200028e064a */
[----:B------:R-:W-:-:S02]  /*6a910*/  ISETP.GT.U32.AND P1, PT, R72, R75, PT ;  /* 0x0000004b4800720c */ /* 0x000fc40003f24070 */
[----:B------:R-:W-:Y:S02]  /*6a920*/  SEL R17, RZ, 0x1, P2 ;  /* 0x00000001ff117807 */ /* 0x000fe40001000000 */
[----:B------:R-:W-:Y:S02]  /*6a930*/  SEL R72, RZ, 0x1, P3 ;  /* 0x00000001ff487807 */ /* 0x000fe40001800000 */
[----:B------:R-:W-:Y:S02]  /*6a940*/  ISETP.GT.U32.AND.EX P1, PT, R73, R74, PT, P1 ;  /* 0x0000004a4900720c */ /* 0x000fe40003f24110 */
[----:B------:R-:W-:Y:S02]  /*6a950*/  IADD3 R16, P0, P2, R72, R16, R17 ;  /* 0x0000001048107210 */ /* 0x000fe40007a1e011 */
[----:B------:R-:W-:Y:S02]  /*6a960*/  SEL R155, RZ, 0x1, !P1 ;  /* 0x00000001ff9b7807 */ /* 0x000fe40004800000 */
[----:B------:R-:W-:-:S02]  /*6a970*/  IADD3 R18, P3, P5, R151, R16, R18 ;  /* 0x0000001097127210 */ /* 0x000fc40007d7e012 */
        /* <DEDUP_REMOVED lines=32> */
.L_x_386:
[----:B------:R-:W-:Y:S05]  /*6ab80*/  BSYNC.RELIABLE B11 ;  /* 0x00000000000b7941 */ /* 0x000fea0003800100 */
.L_x_385:
        /* <DEDUP_REMOVED lines=38> */
.L_x_387:
[----:B------:R-:W-:Y:S05]  /*6adf0*/  BSYNC.RECONVERGENT B9 ;  /* 0x0000000000097941 */ /* 0x000fea0003800200 */
.L_x_384:
        /* <DEDUP_REMOVED lines=29> */
[----:B------:R-:W-:-:S03]  /*6afd0*/  IMAD.WIDE.U32 R82, R200, R159, RZ ;  /* 0x0000009fc8527225 */ /* 0x000fc600078e00ff */
[----:B------:R-:W-:Y:S01]  /*6afe0*/  ISETP.GE.U32.AND.EX P5, PT, R151, R18, PT, P5 ;  /* 0x000000129700720c */ /* 0x000fe20003fa6150 */
[----:B------:R-:W-:Y:S01]  /*6aff0*/  VIADD R189, R149, UR7 ;  /* 0x0000000795bd7c36 */ /* 0x000fe20008000000 */
[----:B------:R-:W-:Y:S01]  /*6b000*/  SEL R149, RZ, 0x1, P1 ;  /* 0x00000001ff957807 */ /* 0x000fe20000800000 */
[----:B------:R-:W-:Y:S01]  /*6b010*/  IMAD.MOV.U32 R79, RZ, RZ, RZ ;  /* 0x000000ffff4f7224 */ /* 0x000fe200078e00ff */
[----:B------:R-:W-:Y:S01]  /*6b020*/  SEL R81, RZ, 0x1, P5 ;  /* 0x00000001ff517807 */ /* 0x000fe20002800000 */
[----:B------:R-:W-:Y:S01]  /*6b030*/  VIADD R83, R83, UR8 ;  /* 0x0000000853537c36 */ /* 0x000fe20008000000 */
[----:B------:R-:W-:Y:S01]  /*6b040*/  ISETP.GE.U32.AND.EX P6, PT, R189, R146, PT, P6 ;  /* 0x00000092bd00720c */ /* 0x000fe20003fc6160 */
[----:B------:R-:W-:-:S03]  /*6b050*/  IMAD.WIDE.U32 R78, R158, R205, R78 ;  /* 0x000000cd9e4e7225 */ /* 0x000fc600078e004e */
[----:B------:R-:W-:Y:S01]  /*6b060*/  SEL R191, RZ, 0x1, P6 ;  /* 0x00000001ffbf7807 */ /* 0x000fe20003000000 */
[----:B------:R-:W-:Y:S01]  /*6b070*/  VIADD R146, R147, UR7 ;  /* 0x0000000793927c36 */ /* 0x000fe20008000000 */
[----:B------:R-:W-:Y:S01]  /*6b080*/  IADD3 R188, P5, P6, R81, R78, RZ ;  /* 0x0000004e51bc7210 */ /* 0x000fe20007ebe0ff */
[----:B------:R-:W-:Y:S02]  /*6b090*/  IMAD.MOV.U32 R147, RZ, RZ, RZ ;  /* 0x000000ffff937224 */ /* 0x000fe400078e00ff */
[----:B------:R-:W-:Y:S01]  /*6b0a0*/  IMAD.WIDE.U32 R74, R158, R198, R82 ;  /* 0x000000c69e4a7225 */ /* 0x000fe200078e0052 */
[----:B------:R-:W-:-:S03]  /*6b0b0*/  ISETP.GE.U32.AND.EX P3, PT, R146, R153, PT, P3 ;  /* 0x000000999200720c */ /* 0x000fc60003f66130 */
[----:B------:R-:W-:Y:S01]  /*6b0c0*/  IMAD.WIDE.U32 R80, R158, R203, R146 ;  /* 0x000000cb9e507225 */ /* 0x000fe200078e0092 */
[----:B------:R-:W-:-:S03]  /*6b0d0*/  ISETP.GE.U32.AND P2, PT, R74, R82, PT ;  /* 0x000000524a00720c */ /* 0x000fc60003f46070 */
[----:B------:R-:W-:Y:S02]  /*6b0e0*/  IMAD.MOV.U32 R146, RZ, RZ, RZ ;  /* 0x000000ffff927224 */ /* 0x000fe400078e00ff */
[----:B------:R-:W-:Y:S02]  /*6b0f0*/  IMAD.MOV.U32 R147, RZ, RZ, R74 ;  /* 0x000000ffff937224 */ /* 0x000fe400078e004a */
[----:B------:R-:W-:-:S04]  /*6b100*/  IMAD.WIDE.U32 R72, R205, R161, RZ ;  /* 0x000000a1cd487225 */ /* 0x000fc800078e00ff */
[----:B------:R-:W-:Y:S02]  /*6b110*/  VIADD R190, R79, UR4 ;  /* 0x000000044fbe7c36 */ /* 0x000fe40008000000 */
[----:B------:R-:W-:-:S03]  /*6b120*/  IMAD.WIDE.U32 R146, R159, R198, R146 ;  /* 0x000000c69f927225 */ /* 0x000fc600078e0092 */
[----:B------:R-:W-:Y:S01]  /*6b130*/  IADD3.X R190, PT, PT, RZ, R190, R149, P5, P6 ;  /* 0x000000beffbe7210 */ /* 0x000fe20002fec495 */
[----:B------:R-:W-:Y:S01]  /*6b140*/  VIADD R73, R73, UR4 ;  /* 0x0000000449497c36 */ /* 0x000fe20008000000 */
[----:B------:R-:W-:Y:S01]  /*6b150*/  SEL R149, RZ, 0x1, P3 ;  /* 0x00000001ff957807 */ /* 0x000fe20001800000 */
[----:B------:R-:W-:Y:S01]  /*6b160*/  VIADD R153, R147, UR9 ;  /* 0x0000000993997c36 */ /* 0x000fe20008000000 */
[----:B------:R-:W-:Y:S01]  /*6b170*/  ISETP.GE.U32.AND P3, PT, R146, RZ, PT ;  /* 0x000000ff9200720c */ /* 0x000fe20003f66070 */
[----:B------:R-:W-:Y:S01]  /*6b180*/  IMAD.WIDE.U32 R76, R160, R204, R72 ;  /* 0x000000cca04c7225 */ /* 0x000fe200078e0048 */
[----:B------:R-:W-:Y:S02]  /*6b190*/  IADD3 R191, P5, P6, R191, R80, RZ ;  /* 0x00000050bfbf7210 */ /* 0x000fe40007ebe0ff */
        /* <DEDUP_REMOVED lines=12> */
[----:B------:R-:W-:Y:S01]  /*6b260*/  IMAD.WIDE.U32 R18, R160, R202, R16 ;  /* 0x000000caa0127225 */ /* 0x000fe200078e0010 */
[----:B------:R-:W-:-:S03]  /*6b270*/  ISETP.GE.U32.AND P2, PT, R74, RZ, PT ;  /* 0x000000ff4a00720c */ /* 0x000fc60003f46070 */
[----:B------:R-:W-:Y:S01]  /*6b280*/  VIADD R72, R77, UR5 ;  /* 0x000000054d487c36 */ /* 0x000fe20008000000 */
[----:B------:R-:W-:Y:S01]  /*6b290*/  ISETP.GE.U32.AND P1, PT, R18, R16, PT ;  /* 0x000000101200720c */ /* 0x000fe20003f26070 */
[----:B------:R-:W-:Y:S02]  /*6b2a0*/  IMAD.MOV.U32 R83, RZ, RZ, RZ ;  /* 0x000000ffff537224 */ /* 0x000fe400078e00ff */
[----:B------:R-:W-:Y:S01]  /*6b2b0*/  VIADD R193, R75, UR5 ;  /* 0x000000054bc17c36 */ /* 0x000fe20008000000 */
[----:B------:R-:W-:Y:S01]  /*6b2c0*/  ISETP.GE.U32.AND.EX P0, PT, R72, R73, PT, P0 ;  /* 0x000000494800720c */ /* 0x000fe20003f06100 */
[----:B------:R-:W-:-:S03]  /*6b2d0*/  IMAD.WIDE.U32 R82, R158, R200, R82 ;  /* 0x000000c89e527225 */ /* 0x000fc600078e0052 */
[----:B------:R-:W-:Y:S01]  /*6b2e0*/  ISETP.GE.U32.AND.EX P2, PT, R193, R76, PT, P2 ;  /* 0x0000004cc100720c */ /* 0x000fe20003f46120 */
[----:B------:R-:W-:Y:S01]  /*6b2f0*/  VIADD R16, R19, UR7 ;  /* 0x0000000713107c36 */ /* 0x000fe20008000000 */
[----:B------:R-:W-:Y:S01]  /*6b300*/  SEL R19, RZ, 0x1, P5 ;  /* 0x00000001ff137807 */ /* 0x000fe20002800000 */
[----:B------:R-:W-:Y:S01]  /*6b310*/  IMAD.MOV.U32 R73, RZ, RZ, RZ ;  /* 0x000000ffff497224 */ /* 0x000fe200078e00ff */
[----:B------:R-:W-:Y:S01]  /*6b320*/  IADD3 R149, P3, P5, R149, R82, RZ ;  /* 0x0000005295957210 */ /* 0x000fe20007d7e0ff */
[----:B------:R-:W-:Y:S01]  /*6b330*/  VIADD R152, R83, UR8 ;  /* 0x0000000853987c36 */ /* 0x000fe20008000000 */
[----:B------:R-:W-:Y:S01]  /*6b340*/  ISETP.GE.U32.AND.EX P1, PT, R16, R17, PT, P1 ;  /* 0x000000111000720c */ /* 0x000fe20003f26110 */
[----:B------:R-:W-:Y:S01]  /*6b350*/  IMAD.WIDE.U32 R76, R160, R205, R72 ;  /* 0x000000cda04c7225 */ /* 0x000fe200078e0048 */
[----:B------:R-:W-:Y:S02]  /*6b360*/  SEL R17, RZ, 0x1, P2 ;  /* 0x00000001ff117807 */ /* 0x000fe40001000000 */
        /* <DEDUP_REMOVED lines=9> */
[----:B------:R-:W-:Y:S01]  /*6b400*/  IMAD.WIDE.U32 R78, R196, R159, RZ ;  /* 0x0000009fc44e7225 */ /* 0x000fe200078e00ff */
[----:B------:R-:W-:-:S03]  /*6b410*/  ISETP.GE.U32.AND P0, PT, R72, RZ, PT ;  /* 0x000000ff4800720c */ /* 0x000fc60003f06070 */
[----:B------:R-:W-:Y:S01]  /*6b420*/  IMAD.X R76, R189, 0x1, R190, P5 ;  /* 0x00000001bd4c7824 */ /* 0x000fe200028e06be */
[----:B------:R-:W-:Y:S01]  /*6b430*/  ISETP.GE.U32.AND P5, PT, R19, R188, PT ;  /* 0x000000bc1300720c */ /* 0x000fe20003fa6070 */
[----:B------:R-:W-:Y:S01]  /*6b440*/  VIADD R147, R73, UR7 ;  /* 0x0000000749937c36 */ /* 0x000fe20008000000 */
[----:B------:R-:W-:Y:S01]  /*6b450*/  IADD3 R188, P3, PT, R19, R74, RZ ;  /* 0x0000004a13bc7210 */ /* 0x000fe20007f7e0ff */
[----:B------:R-:W-:Y:S01]  /*6b460*/  VIADD R79, R79, UR10 ;  /* 0x0000000a4f4f7c36 */ /* 0x000fe20008000000 */
[----:B------:R-:W-:Y:S01]  /*6b470*/  ISETP.GE.U32.AND.EX P5, PT, R76, R190, PT, P5 ;  /* 0x000000be4c00720c */ /* 0x000fe20003fa6150 */
[----:B------:R-:W-:Y:S01]  /*6b480*/  IMAD.MOV.U32 R17, RZ, RZ, RZ ;  /* 0x000000ffff117224 */ /* 0x000fe200078e00ff */
[----:B------:R-:W-:Y:S01]  /*6b490*/  ISETP.GE.U32.AND.EX P0, PT, R147, R18, PT, P0 ;  /* 0x000000129300720c */ /* 0x000fe20003f06100 */
[----:B------:R-:W-:Y:S01]  /*6b4a0*/  IMAD.WIDE.U32 R80, R158, R201, R78 ;  /* 0x000000c99e507225 */ /* 0x000fe200078e004e */
[----:B------:R-:W-:Y:S02]  /*6b4b0*/  ISETP.GE.U32.AND P2, PT, R188, R19, PT ;  /* 0x00000013bc00720c */ /* 0x000fe40003f46070 */
[----:B------:R-:W-:Y:S01]  /*6b4c0*/  SEL R194, RZ, 0x1, P5 ;  /* 0x00000001ffc27807 */ /* 0x000fe20002800000 */
[----:B------:R-:W-:Y:S01]  /*6b4d0*/  IMAD.WIDE.U32 R18, R196, R161, RZ ;  /* 0x000000a1c4127225 */ /* 0x000fe200078e00ff */
[----:B------:R-:W-:-:S02]  /*6b4e0*/  SEL R73, RZ, 0x1, P0 ;  /* 0x00000001ff497807 */ /* 0x000fc40000000000 */
[----:B------:R-:W-:Y:S01]  /*6b4f0*/  ISETP.GE.U32.AND P6, PT, R80, R78, PT ;  /* 0x0000004e5000720c */ /* 0x000fe20003fc6070 */
[----:B------:R-:W-:Y:S01]  /*6b500*/  IMAD.X R189, R193, 0x1, R76, P3 ;  /* 0x00000001c1bd7824 */ /* 0x000fe200018e064c */
[----:B------:R-:W-:Y:S01]  /*6b510*/  IADD3 R199, P5, PT, R194, R191, RZ ;  /* 0x000000bfc2c77210 */ /* 0x000fe20007fbe0ff */
[C---:B------:R-:W-:Y:S01]  /*6b520*/  IMAD.WIDE.U32 R16, R160.reuse, R203, R16 ;  /* 0x000000cba0107225 */ /* 0x040fe200078e0010 */
[----:B------:R-:W-:Y:S02]  /*6b530*/  SEL R191, RZ, 0x1, P1 ;  /* 0x00000001ffbf7807 */ /* 0x000fe40000800000 */
[----:B------:R-:W-:Y:S01]  /*6b540*/  ISETP.GE.U32.AND.EX P2, PT, R189, R76, PT, P2 ;  /* 0x0000004cbd00720c */ /* 0x000fe20003f46120 */
[----:B------:R-:W-:Y:S01]  /*6b550*/  VIADD R19, R19, UR10 ;  /* 0x0000000a13137c36 */ /* 0x000fe20008000000 */
[----:B------:R-:W-:Y:S01]  /*6b560*/  IADD3 R190, P0, P3, R73, R16, RZ ;  /* 0x0000001049be7210 */ /* 0x000fe20007b1e0ff */
[----:B------:R-:W-:Y:S01]  /*6b570*/  VIADD R78, R17, UR6 ;  /* 0x00000006114e7c36 */ /* 0x000fe20008000000 */
[----:B------:R-:W-:Y:S01]  /*6b580*/  SEL R73, RZ, 0x1, P2 ;  /* 0x00000001ff497807 */ /* 0x000fe20001000000 */
[----:B------:R-:W-:-:S03]  /*6b590*/  IMAD.WIDE.U32 R16, R160, R201, R18 ;  /* 0x000000c9a0107225 */ /* 0x000fc600078e0012 */
[----:B------:R-:W-:Y:S01]  /*6b5a0*/  IADD3.X R191, PT, PT, RZ, R78, R191, P0, P3 ;  /* 0x0000004effbf7210 */ /* 0x000fe200007e64bf */
[----:B------:R-:W-:Y:S01]  /*6b5b0*/  IMAD.X R206, RZ, RZ, R192, P5 ;  /* 0x000000ffffce7224 */ /* 0x000fe200028e06c0 */
[----:B------:R-:W-:Y:S01]  /*6b5c0*/  IADD3 R195, P0, PT, R199, R146, RZ ;  /* 0x00000092c7c37210 */ /* 0x000fe20007f1e0ff */
[----:B------:R-:W-:Y:S01]  /*6b5d0*/  IMAD.WIDE.U32 R74, R200, R161, RZ ;  /* 0x000000a1c84a7225 */ /* 0x000fe200078e00ff */
[----:B------:R-:W-:Y:S02]  /*6b5e0*/  ISETP.GE.U32.AND P1, PT, R16, R18, PT ;  /* 0x000000121000720c */ /* 0x000fe40003f26070 */
[----:B------:R-:W-:Y:S01]  /*6b5f0*/  IADD3 R18, P3, PT, R73, R82, RZ ;  /* 0x0000005249127210 */ /* 0x000fe20007f7e0ff */
[----:B------:R-:W-:Y:S02]  /*6b600*/  IMAD.X R194, R153, 0x1, R206, P0 ;  /* 0x0000000199c27824 */ /* 0x000fe400000e06ce */
[----:B------:R-:W-:Y:S01]  /*6b610*/  VIADD R78, R81, UR11 ;  /* 0x0000000b514e7c36 */ /* 0x000fe20008000000 */
[----:B------:R-:W-:Y:S01]  /*6b620*/  IADD3 R146, P0, PT, R18, R195, RZ ;  /* 0x000000c312927210 */ /* 0x000fe20007f1e0ff */
[----:B------:R-:W-:-:S02]  /*6b630*/  IMAD.X R73, RZ, RZ, R148, P3 ;  /* 0x000000ffff497224 */ /* 0x000fc400018e0694 */
[----:B------:R-:W-:Y:S01]  /*6b640*/  IMAD.MOV.U32 R82, RZ, RZ, RZ ;  /* 0x000000ffff527224 */ /* 0x000fe200078e00ff */
[----:B------:R-:W-:Y:S01]  /*6b650*/  ISETP.GE.U32.AND P5, PT, R146, R195, PT ;  /* 0x000000c39200720c */ /* 0x000fe20003fa6070 */
[----:B------:R-:W-:Y:S01]  /*6b660*/  IMAD.MOV.U32 R83, RZ, RZ, R80 ;  /* 0x000000ffff537224 */ /* 0x000fe200078e0050 */
[----:B------:R-:W-:Y:S01]  /*6b670*/  ISETP.GE.U32.AND.EX P6, PT, R78, R79, PT, P6 ;  /* 0x0000004f4e00720c */ /* 0x000fe20003fc6160 */
[----:B------:R-:W-:Y:S02]  /*6b680*/  VIADD R75, R75, UR8 ;  /* 0x000000084b4b7c36 */ /* 0x000fe40008000000 */
[----:B------:R-:W-:Y:S01]  /*6b690*/  IMAD.X R197, R73, 0x1, R194, P0 ;  /* 0x0000000149c57824 */ /* 0x000fe200000e06c2 */
[----:B------:R-:W-:Y:S01]  /*6b6a0*/  ISETP.NE.U32.AND P0, PT, R18, RZ, PT ;  /* 0x000000ff1200720c */ /* 0x000fe20003f05070 */
[----:B------:R-:W-:-:S03]  /*6b6b0*/  IMAD.WIDE.U32 R82, R159, R201, R82 ;  /* 0x000000c99f527225 */ /* 0x000fc600078e0052 */
[----:B------:R-:W-:Y:S01]  /*6b6c0*/  ISETP.GE.U32.AND.EX P5, PT, R197, R194, PT, P5 ;  /* 0x000000c2c500720c */ /* 0x000fe20003fa6150 */
[----:B------:R-:W-:Y:S01]  /*6b6d0*/  IMAD.MOV.U32 R79, RZ, RZ, RZ ;  /* 0x000000ffff4f7224 */ /* 0x000fe200078e00ff */
[----:B------:R-:W-:Y:S01]  /*6b6e0*/  ISETP.GE.U32.AND P3, PT, R82, RZ, PT ;  /* 0x000000ff5200720c */ /* 0x000fe20003f66070 */
[----:B------:R-:W-:Y:S01]  /*6b6f0*/  IMAD.WIDE.U32 R76, R160, R198, R74 ;  /* 0x000000c6a04c7225 */ /* 0x000fe200078e004a */
[----:B------:R-:W-:-:S03]  /*6b700*/  ISETP.NE.AND.EX P0, PT, R73, RZ, !P5, P0 ;  /* 0x000000ff4900720c */ /* 0x000fc60006f05300 */
[----:B------:R-:W-:Y:S01]  /*6b710*/  VIADD R193, R83, UR11 ;  /* 0x0000000b53c17c36 */ /* 0x000fe20008000000 */
[----:B------:R-:W-:Y:S01]  /*6b720*/  ISETP.GE.U32.AND P2, PT, R76, R74, PT ;  /* 0x0000004a4c00720c */ /* 0x000fe20003f46070 */
[----:B------:R-:W-:-:S03]  /*6b730*/  IMAD.WIDE.U32 R158, R158, R196, R78 ;  /* 0x000000c49e9e7225 */ /* 0x000fc600078e004e */
[----:B------:R-:W-:Y:S01]  /*6b740*/  ISETP.GE.U32.AND.EX P3, PT, R193, R80, PT, P3 ;  /* 0x00000050c100720c */ /* 0x000fe20003f66130 */
[----:B------:R-:W-:Y:S02]  /*6b750*/  IMAD.MOV.U32 R78, RZ, RZ, RZ ;  /* 0x000000ffff4e7224 */ /* 0x000fe400078e00ff */
[----:B------:R-:W-:Y:S01]  /*6b760*/  IMAD.MOV.U32 R79, RZ, RZ, R76 ;  /* 0x000000ffff4f7224 */ /* 0x000fe200078e004c */
[----:B------:R-:W-:Y:S01]  /*6b770*/  SEL R73, RZ, 0x1, P3 ;  /* 0x00000001ff497807 */ /* 0x000fe20001800000 */
[----:B------:R-:W-:Y:S01]  /*6b780*/  VIADD R80, R159, UR10 ;  /* 0x0000000a9f507c36 */ /* 0x000fe20008000000 */
[----:B------:R-:W-:Y:S01]  /*6b790*/  SEL R159, RZ, 0x1, !P0 ;  /* 0x00000001ff9f7807 */ /* 0x000fe20004000000 */
[----:B------:R-:W-:Y:S01]  /*6b7a0*/  IMAD.WIDE.U32 R78, R161, R198, R78 ;  /* 0x000000c6a14e7225 */ /* 0x000fe200078e004e */
[----:B------:R-:W-:-:S03]  /*6b7b0*/  IADD3 R18, P3, P5, R73, R158, RZ ;  /* 0x0000009e49127210 */ /* 0x000fc60007d7e0ff */
[----:B------:R-:W-:Y:S01]  /*6b7c0*/  VIADD R74, R77, UR9 ;  /* 0x000000094d4a7c36 */ /* 0x000fe20008000000 */
[----:B------:R-:W-:Y:S01]  /*6b7d0*/  ISETP.GE.U32.AND P0, PT, R78, RZ, PT ;  /* 0x000000ff4e00720c */ /* 0x000fe20003f06070 */
[----:B------:R-:W-:Y:S01]  /*6b7e0*/  VIADD R83, R79, UR9 ;  /* 0x000000094f537c36 */ /* 0x000fe20008000000 */
[----:B------:R-:W-:Y:S02]  /*6b7f0*/  SEL R79, RZ, 0x1, P6 ;  /* 0x00000001ff4f7807 */ /* 0x000fe40003000000 */
[----:B------:R-:W-:Y:S02]  /*6b800*/  IADD3 R159, P6, PT, R159, R146, RZ ;  /* 0x000000929f9f7210 */ /* 0x000fe40007fde0ff */
[----:B------:R-:W-:Y:S01]  /*6b810*/  ISETP.GE.U32.AND.EX P2, PT, R74, R75, PT, P2 ;  /* 0x0000004b4a00720c */ /* 0x000fe20003f46120 */
[----:B------:R-:W-:Y:S01]  /*6b820*/  IMAD.MOV.U32 R75, RZ, RZ, RZ ;  /* 0x000000ffff4b7224 */ /* 0x000fe200078e00ff */
[----:B------:R-:W-:Y:S01]  /*6b830*/  ISETP.GE.U32.AND.EX P0, PT, R83, R76, PT, P0 ;  /* 0x0000004c5300720c */ /* 0x000fe20003f06100 */
[----:B------:R-:W-:Y:S01]  /*6b840*/  IMAD.X R76, RZ, RZ, R197, P6 ;  /* 0x000000ffff4c7224 */ /* 0x000fe200030e06c5 */
[----:B------:R-:W-:Y:S01]  /*6b850*/  IADD3.X R79, PT, PT, RZ, R80, R79, P3, P5 ;  /* 0x00000050ff4f7210 */ /* 0x000fe20001fea44f */
[----:B------:R-:W-:Y:S01]  /*6b860*/  IMAD.WIDE.U32 R80, R205, R163, RZ ;  /* 0x000000a3cd507225 */ /* 0x000fe200078e00ff */
[----:B------:R-:W-:-:S02]  /*6b870*/  ISETP.GE.U32.AND P3, PT, R195, R199, PT ;  /* 0x000000c7c300720c */ /* 0x000fc40003f66070 */
[-C--:B------:R-:W-:Y:S01]  /*6b880*/  ISETP.GT.U32.AND P6, PT, R146, R159.reuse, PT ;  /* 0x0000009f9200720c */ /* 0x080fe20003fc4070 */
[----:B------:R-:W-:Y:S01]  /*6b890*/  VIADD R81, R81, UR4 ;  /* 0x0000000451517c36 */ /* 0x000fe20008000000 */
[----:B------:R-:W-:Y:S01]  /*6b8a0*/  IADD3 R195, P5, PT, R159, R72, RZ ;  /* 0x000000489fc37210 */ /* 0x000fe20007fbe0ff */
[----:B------:R-:W-:Y:S01]  /*6b8b0*/  IMAD.WIDE.U32 R72, R160, R200, R74 ;  /* 0x000000c8a0487225 */ /* 0x000fe200078e004a */
[----:B------:R-:W-:Y:S02]  /*6b8c0*/  SEL R77, RZ, 0x1, P0 ;  /* 0x00000001ff4d7807 */ /* 0x000fe40000000000 */
[----:B------:R-:W-:Y:S01]  /*6b8d0*/  ISETP.GT.U32.AND.EX P0, PT, R197, R76, PT, P6 ;  /* 0x0000004cc500720c */ /* 0x000fe20003f04160 */
[----:B------:R-:W-:Y:S01]  /*6b8e0*/  IMAD.X R192, R76, 0x1, R147, P5 ;  /* 0x000000014cc07824 */ /* 0x000fe200028e0693 */
[----:B------:R-:W-:Y:S01]  /*6b8f0*/  IADD3 R148, P5, P6, R77, R72, RZ ;  /* 0x000000484d947210 */ /* 0x000fe20007ebe0ff */
[----:B------:R-:W-:Y:S01]  /*6b900*/  VIADD R153, R73, UR8 ;  /* 0x0000000849997c36 */ /* 0x000fe20008000000 */
[----:B------:R-:W-:Y:S01]  /*6b910*/  SEL R72, R146, R159, P0 ;  /* 0x0000009f92487207 */ /* 0x000fe20000000000 */
[----:B------:R-:W-:Y:S01]  /*6b920*/  IMAD.WIDE.U32 R146, R162, R204, R80 ;  /* 0x000000cca2927225 */ /* 0x000fe200078e0050 */
[----:B------:R-:W-:-:S02]  /*6b930*/  ISETP.GE.U32.AND.EX P3, PT, R194, R206, PT, P3 ;  /* 0x000000cec200720c */ /* 0x000fc40003f66130 */
[----:B------:R-:W-:Y:S01]  /*6b940*/  SEL R77, R197, R76, P0 ;  /* 0x0000004cc54d7207 */ /* 0x000fe20000000000 */
[----:B------:R-:W-:Y:S01]  /*6b950*/  IMAD.WIDE.U32 R74, R203, R163, RZ ;  /* 0x000000a3cb4a7225 */ /* 0x000fe200078e00ff */
        /* <DEDUP_REMOVED lines=17> */
[----:B------:R-:W-:Y:S01]  /*6ba70*/  VIADD R80, R147, UR5 ;  /* 0x0000000593507c36 */ /* 0x000fe20008000000 */
[----:B------:R-:W-:Y:S01]  /*6ba80*/  ISETP.GE.U32.AND P5, PT, R76, RZ, PT ;  /* 0x000000ff4c00720c */ /* 0x000fe20003fa6070 */
[----:B------:R-:W-:Y:S01]  /*6ba90*/  IMAD.X R147, RZ, RZ, R191, P6 ;  /* 0x000000ffff937224 */ /* 0x000fe200030e06bf */
[----:B------:R-:W-:Y:S01]  /*6baa0*/  IADD3 R82, P6, PT, R190, R197, RZ ;  /* 0x000000c5be527210 */ /* 0x000fe20007fde0ff */
[----:B------:R-:W-:Y:S01]  /*6bab0*/  IMAD.X R152, R193, 0x1, R199, P0 ;  /* 0x00000001c1987824 */ /* 0x000fe200000e06c7 */
[----:B------:R-:W-:Y:S01]  /*6bac0*/  ISETP.GE.U32.AND.EX P2, PT, R80, R81, PT, P2 ;  /* 0x000000515000720c */ /* 0x000fe20003f46120 */
[----:B------:R-:W-:Y:S01]  /*6bad0*/  VIADD R159, R77, UR5 ;  /* 0x000000054d9f7c36 */ /* 0x000fe20008000000 */
[----:B------:R-:W-:Y:S01]  /*6bae0*/  ISETP.GE.U32.AND P0, PT, R82, R197, PT ;  /* 0x000000c55200720c */ /* 0x000fe20003f06070 */
[----:B------:R-:W-:-:S02]  /*6baf0*/  IMAD.X R191, R147, 0x1, R152, P6 ;  /* 0x0000000193bf7824 */ /* 0x000fc400030e0698 */
[----:B------:R-:W-:Y:S01]  /*6bb00*/  VIADD R74, R73, UR7 ;  /* 0x00000007494a7c36 */ /* 0x000fe20008000000 */
[----:B------:R-:W-:Y:S01]  /*6bb10*/  ISETP.GE.U32.AND.EX P6, PT, R159, R146, PT, P5 ;  /* 0x000000929f00720c */ /* 0x000fe20003fc6150 */
[----:B------:R-:W-:Y:S01]  /*6bb20*/  IMAD.MOV.U32 R81, RZ, RZ, RZ ;  /* 0x000000ffff517224 */ /* 0x000fe200078e00ff */
[----:B------:R-:W-:Y:S01]  /*6bb30*/  ISETP.NE.U32.AND P5, PT, R190, RZ, PT ;  /* 0x000000ffbe00720c */ /* 0x000fe20003fa5070 */
[----:B------:R-:W-:Y:S01]  /*6bb40*/  IMAD.MOV.U32 R146, RZ, RZ, RZ ;  /* 0x000000ffff927224 */ /* 0x000fe200078e00ff */
[----:B------:R-:W-:Y:S01]  /*6bb50*/  ISETP.GE.U32.AND.EX P0, PT, R191, R152, PT, P0 ;  /* 0x00000098bf00720c */ /* 0x000fe20003f06100 */
[----:B------:R-:W-:Y:S01]  /*6bb60*/  IMAD.WIDE.U32 R80, R162, R205, R80 ;  /* 0x000000cda2507225 */ /* 0x000fe200078e0050 */
[----:B------:R-:W-:Y:S02]  /*6bb70*/  SEL R73, RZ, 0x1, P6 ;  /* 0x00000001ff497807 */ /* 0x000fe40003000000 */
[----:B------:R-:W-:Y:S01]  /*6bb80*/  ISETP.NE.AND.EX P0, PT, R147, RZ, !P0, P5 ;  /* 0x000000ff9300720c */ /* 0x000fe20004705350 */
[----:B------:R-:W-:Y:S01]  /*6bb90*/  VIADD R77, R81, UR4 ;  /* 0x00000004514d7c36 */ /* 0x000fe20008000000 */
[----:B------:R-:W-:Y:S01]  /*6bba0*/  IADD3 R158, P6, PT, R195, R76, RZ ;  /* 0x0000004cc39e7210 */ /* 0x000fe20007fde0ff */
[----:B------:R-:W-:Y:S01]  /*6bbb0*/  IMAD.MOV.U32 R147, RZ, RZ, R72 ;  /* 0x000000ffff937224 */ /* 0x000fe200078e0048 */
[----:B------:R-:W-:-:S02]  /*6bbc0*/  ISETP.GE.U32.AND.EX P3, PT, R74, R75, PT, P3 ;  /* 0x0000004b4a00720c */ /* 0x000fc40003f66130 */
[----:B------:R-:W-:Y:S01]  /*6bbd0*/  SEL R75, RZ, 0x1, !P0 ;  /* 0x00000001ff4b7807 */ /* 0x000fe20004000000 */
[----:B------:R-:W-:Y:S01]  /*6bbe0*/  IMAD.X R159, R159, 0x1, R192, P6 ;  /* 0x000000019f9f7824 */ /* 0x000fe200030e06c0 */
[----:B------:R-:W-:Y:S01]  /*6bbf0*/  IADD3 R81, P5, P0, R73, R80, RZ ;  /* 0x0000005049517210 */ /* 0x000fe200078be0ff */
[----:B------:R-:W-:Y:S01]  /*6bc00*/  IMAD.WIDE.U32 R146, R163, R202, R146 ;  /* 0x000000caa3927225 */ /* 0x000fe200078e0092 */
[----:B------:R-:W-:Y:S02]  /*6bc10*/  SEL R76, RZ, 0x1, P2 ;  /* 0x00000001ff4c7807 */ /* 0x000fe40001000000 */
[----:B------:R-:W-:Y:S01]  /*6bc20*/  IADD3 R73, P6, PT, R75, R82, RZ ;  /* 0x000000524b497210 */ /* 0x000fe20007fde0ff */
[----:B------:R-:W-:Y:S01]  /*6bc30*/  VIADD R147, R147, UR7 ;  /* 0x0000000793937c36 */ /* 0x000fe20008000000 */
[----:B------:R-:W-:Y:S01]  /*6bc40*/  IADD3.X R77, PT, PT, RZ, R77, R76, P5, P0 ;  /* 0x0000004dff4d7210 */ /* 0x000fe20002fe044c */
[----:B------:R-:W-:Y:S01]  /*6bc50*/  IMAD.MOV.U32 R75, RZ, RZ, RZ ;  /* 0x000000ffff4b7224 */ /* 0x000fe200078e00ff */
[----:B------:R-:W-:Y:S01]  /*6bc60*/  IADD3 R149, P5, PT, R73, R78, RZ ;  /* 0x0000004e49957210 */ /* 0x000fe20007fbe0ff */
[----:B------:R-:W-:Y:S01]  /*6bc70*/  IMAD.X R78, RZ, RZ, R191, P6 ;  /* 0x000000ffff4e7224 */ /* 0x000fe200030e06bf */
[----:B------:R-:W-:Y:S01]  /*6bc80*/  ISETP.GE.U32.AND P2, PT, R158, R195, PT ;  /* 0x000000c39e00720c */ /* 0x000fe20003f46070 */
[----:B------:R-:W-:Y:S01]  /*6bc90*/  IMAD.WIDE.U32 R74, R162, R203, R74 ;  /* 0x000000cba24a7225 */ /* 0x000fe200078e004a */
[----:B------:R-:W-:-:S02]  /*6bca0*/  ISETP.GT.U32.AND P6, PT, R82, R73, PT ;  /* 0x000000495200720c */ /* 0x000fc40003fc4070 */
[----:B------:R-:W-:Y:S01]  /*6bcb0*/  ISETP.GE.U32.AND P0, PT, R146, RZ, PT ;  /* 0x000000ff9200720c */ /* 0x000fe20003f06070 */
[----:B------:R-:W-:Y:S01]  /*6bcc0*/  IMAD.X R190, R78, 0x1, R83, P5 ;  /* 0x000000014ebe7824 */ /* 0x000fe200028e0653 */
[----:B------:R-:W-:Y:S01]  /*6bcd0*/  ISETP.GE.U32.AND.EX P2, PT, R159, R192, PT, P2 ;  /* 0x000000c09f00720c */ /* 0x000fe20003f46120 */
[----:B------:R-:W-:Y:S01]  /*6bce0*/  VIADD R193, R75, UR6 ;  /* 0x000000064bc17c36 */ /* 0x000fe20008000000 */
[----:B------:R-:W-:Y:S02]  /*6bcf0*/  ISETP.GT.U32.AND.EX P6, PT, R191, R78, PT, P6 ;  /* 0x0000004ebf00720c */ /* 0x000fe40003fc4160 */
[----:B------:R-:W-:Y:S02]  /*6bd00*/  ISETP.GE.U32.AND P5, PT, R197, R194, PT ;  /* 0x000000c2c500720c */ /* 0x000fe40003fa6070 */
[----:B------:R-:W-:Y:S02]  /*6bd10*/  ISETP.GE.U32.AND.EX P0, PT, R147, R72, PT, P0 ;  /* 0x000000489300720c */ /* 0x000fe40003f06100 */
[----:B------:R-:W-:-:S02]  /*6bd20*/  SEL R76, RZ, 0x1, P2 ;  /* 0x00000001ff4c7807 */ /* 0x000fc40001000000 */
[----:B------:R-:W-:Y:S02]  /*6bd30*/  SEL R72, R82, R73, P6 ;  /* 0x0000004952487207 */ /* 0x000fe40003000000 */
[----:B------:R-:W-:Y:S02]  /*6bd40*/  ISETP.GE.U32.AND.EX P5, PT, R152, R199, PT, P5 ;  /* 0x000000c79800720c */ /* 0x000fe40003fa6150 */
[----:B------:R-:W-:Y:S02]  /*6bd50*/  SEL R78, R191, R78, P6 ;  /* 0x0000004ebf4e7207 */ /* 0x000fe40003000000 */
[----:B------:R-:W-:Y:S01]  /*6bd60*/  IADD3 R76, P2, PT, R76, R81, RZ ;  /* 0x000000514c4c7210 */ /* 0x000fe20007f5e0ff */
[----:B------:R-:W-:Y:S01]  /*6bd70*/  IMAD.WIDE.U32 R80, R200, R163, RZ ;  /* 0x000000a3c8507225 */ /* 0x000fe200078e00ff */
[----:B------:R-:W-:Y:S02]  /*6bd80*/  ISETP.GT.U32.AND P6, PT, R72, R149, PT ;  /* 0x000000954800720c */ /* 0x000fe40003fc4070 */
[----:B------:R-:W-:Y:S01]  /*6bd90*/  SEL R73, RZ, 0x1, P0 ;  /* 0x00000001ff497807 */ /* 0x000fe20000000000 */
[----:B------:R-:W-:Y:S01]  /*6bda0*/  VIADD R81, R81, UR8 ;  /* 0x0000000851517c36 */ /* 0x000fe20008000000 */
[----:B------:R-:W-:-:S02]  /*6bdb0*/  SEL R191, RZ, 0x1, P5 ;  /* 0x00000001ffbf7807 */ /* 0x000fc40002800000 */
[----:B------:R-:W-:Y:S01]  /*6bdc0*/  IADD3 R192, P5, P0, R73, R74, RZ ;  /* 0x0000004a49c07210 */ /* 0x000fe200078be0ff */
[----:B------:R-:W-:Y:S01]  /*6bdd0*/  IMAD.X R73, RZ, RZ, R77, P2 ;  /* 0x000000ffff497224 */ /* 0x000fe200010e064d */
[----:B------:R-:W-:Y:S01]  /*6bde0*/  ISETP.GT.U32.AND.EX P6, PT, R78, R190, PT, P6 ;  /* 0x000000be4e00720c */ /* 0x000fe20003fc4160 */
[----:B------:R-:W-:Y:S01]  /*6bdf0*/  IMAD.WIDE.U32 R82, R162, R198, R80 ;  /* 0x000000c6a2527225 */ /* 0x000fe200078e0050 */
[----:B------:R-:W-:Y:S02]  /*6be00*/  IADD3 R152, P2, PT, R76, R149, RZ ;  /* 0x000000954c987210 */ /* 0x000fe40007f5e0ff */
[----:B------:R-:W-:Y:S02]  /*6be10*/  SEL R72, RZ, 0x1, P3 ;  /* 0x00000001ff487807 */ /* 0x000fe40001800000 */
[----:B------:R-:W-:Y:S01]  /*6be20*/  SEL R75, RZ, 0x1, !P6 ;  /* 0x00000001ff4b7807 */ /* 0x000fe20007000000 */
[----:B------:R-:W-:Y:S01]  /*6be30*/  IMAD.X R195, R73, 0x1, R190, P2 ;  /* 0x0000000149c37824 */ /* 0x000fe200010e06be */
[----:B------:R-:W-:-:S02]  /*6be40*/  IADD3.X R193, PT, PT, RZ, R193, R72, P5, P0 ;  /* 0x000000c1ffc17210 */ /* 0x000fc40002fe0448 */
[----:B------:R-:W-:Y:S02]  /*6be50*/  ISETP.GE.U32.AND P2, PT, R152, R149, PT ;  /* 0x000000959800720c */ /* 0x000fe40003f46070 */
[----:B------:R-:W-:Y:S02]  /*6be60*/  IADD3 R148, P0, PT, R75, R148, RZ ;  /* 0x000000944b947210 */ /* 0x000fe40007f1e0ff */
[----:B------:R-:W-:Y:S02]  /*6be70*/  IADD3 R74, P5, PT, R191, R18, RZ ;  /* 0x00000012bf4a7210 */ /* 0x000fe40007fbe0ff */
[----:B------:R-:W-:Y:S01]  /*6be80*/  ISETP.NE.U32.AND P6, PT, R76, RZ, PT ;  /* 0x000000ff4c00720c */ /* 0x000fe20003fc5070 */
[----:B------:R-:W-:Y:S01]  /*6be90*/  IMAD.X R18, RZ, RZ, R153, P0 ;  /* 0x000000ffff127224 */ /* 0x000fe200000e0699 */
[----:B------:R-:W-:Y:S01]  /*6bea0*/  ISETP.GE.U32.AND.EX P2, PT, R195, R190, PT, P2 ;  /* 0x000000bec300720c */ /* 0x000fe20003f46120 */
[----:B------:R-:W-:Y:S01]  /*6beb0*/  IMAD.X R75, RZ, RZ, R79, P5 ;  /* 0x000000ffff4b7224 */ /* 0x000fe200028e064f */
[----:B------:R-:W-:Y:S01]  /*6bec0*/  IADD3 R191, P0, PT, R148, R74, RZ ;  /* 0x0000004a94bf7210 */ /* 0x000fe20007f1e0ff */
[----:B------:R-:W-:Y:S01]  /*6bed0*/  IMAD.WIDE.U32 R76, R205, R165, RZ ;  /* 0x000000a5cd4c7225 */ /* 0x000fe200078e00ff */
[----:B------:R-:W-:-:S02]  /*6bee0*/  ISETP.NE.AND.EX P2, PT, R73, RZ, !P2, P6 ;  /* 0x000000ff4900720c */ /* 0x000fc40005745360 */
[----:B------:R-:W-:Y:S01]  /*6bef0*/  ISETP.NE.U32.AND P5, PT, R148, RZ, PT ;  /* 0x000000ff9400720c */ /* 0x000fe20003fa5070 */
[----:B------:R-:W-:Y:S01]  /*6bf00*/  IMAD.X R190, R18, 0x1, R75, P0 ;  /* 0x0000000112be7824 */ /* 0x000fe200000e064b */
[----:B------:R-:W-:Y:S01]  /*6bf10*/  ISETP.GE.U32.AND P0, PT, R191, R74, PT ;  /* 0x0000004abf00720c */ /* 0x000fe20003f06070 */
[----:B------:R-:W-:Y:S01]  /*6bf20*/  VIADD R77, R77, UR4 ;  /* 0x000000044d4d7c36 */ /* 0x000fe20008000000 */
[----:B------:R-:W-:Y:S01]  /*6bf30*/  SEL R153, RZ, 0x1, !P2 ;  /* 0x00000001ff997807 */ /* 0x000fe20005000000 */
[----:B------:R-:W-:Y:S01]  /*6bf40*/  IMAD.WIDE.U32 R72, R203, R165, RZ ;  /* 0x000000a5cb487225 */ /* 0x000fe200078e00ff */
[----:B------:R-:W-:Y:S02]  /*6bf50*/  ISETP.GE.U32.AND.EX P0, PT, R190, R75, PT, P0 ;  /* 0x0000004bbe00720c */ /* 0x000fe40003f06100 */
[----:B------:R-:W-:Y:S01]  /*6bf60*/  IADD3 R153, P6, PT, R153, R152, RZ ;  /* 0x0000009899997210 */ /* 0x000fe20007fde0ff */
[----:B------:R-:W-:Y:S01]  /*6bf70*/  IMAD.WIDE.U32 R78, R164, R204, R76 ;  /* 0x000000cca44e7225 */ /* 0x000fe200078e004c */
[----:B------:R-:W-:-:S02]  /*6bf80*/  ISETP.NE.AND.EX P5, PT, R18, RZ, !P0, P5 ;  /* 0x000000ff1200720c */ /* 0x000fc400047a5350 */
[----:B------:R-:W-:Y:S01]  /*6bf90*/  ISETP.GE.U32.AND P3, PT, R82, R80, PT ;  /* 0x000000505200720c */ /* 0x000fe20003f66070 */
[----:B------:R-:W-:Y:S01]  /*6bfa0*/  VIADD R18, R17, UR11 ;  /* 0x0000000b11127c36 */ /* 0x000fe20008000000 */
[----:B------:R-:W-:Y:S01]  /*6bfb0*/  ISETP.GE.U32.AND P2, PT, R78, R76, PT ;  /* 0x0000004c4e00720c */ /* 0x000fe20003f46070 */
[----:B------:R-:W-:Y:S01]  /*6bfc0*/  IMAD.X R194, RZ, RZ, R195, P6 ;  /* 0x000000ffffc27224 */ /* 0x000fe200030e06c3 */
[----:B------:R-:W-:Y:S01]  /*6bfd0*/  IADD3 R17, P6, PT, R153, R146, RZ ;  /* 0x0000009299117210 */ /* 0x000fe20007fde0ff */
[----:B------:R-:W-:Y:S01]  /*6bfe0*/  VIADD R76, R79, UR5 ;  /* 0x000000054f4c7c36 */ /* 0x000fe20008000000 */
[----:B------:R-:W-:Y:S01]  /*6bff0*/  ISETP.GE.U32.AND.EX P1, PT, R18, R19, PT, P1 ;  /* 0x000000131200720c */ /* 0x000fe20003f26110 */
[----:B------:R-:W-:Y:S02]  /*6c000*/  VIADD R73, R73, UR6 ;  /* 0x0000000649497c36 */ /* 0x000fe40008000000 */
[----:B------:R-:W-:Y:S01]  /*6c010*/  IMAD.X R79, R194, 0x1, R147, P6 ;  /* 0x00000001c24f7824 */ /* 0x000fe200030e0693 */
[----:B------:R-:W-:Y:S01]  /*6c020*/  ISETP.GT.U32.AND P6, PT, R152, R153, PT ;  /* 0x000000999800720c */ /* 0x000fe20003fc4070 */
[----:B------:R-:W-:Y:S01]  /*6c030*/  IMAD.MOV.U32 R146, RZ, RZ, RZ ;  /* 0x000000ffff927224 */ /* 0x000fe200078e00ff */
[----:B------:R-:W-:Y:S01]  /*6c040*/  ISETP.GE.U32.AND.EX P2, PT, R76, R77, PT, P2 ;  /* 0x0000004d4c00720c */ /* 0x000fe20003f46120 */
[----:B------:R-:W-:Y:S01]  /*6c050*/  IMAD.MOV.U32 R147, RZ, RZ, R16 ;  /* 0x000000ffff937224 */ /* 0x000fe200078e0010 */
[----:B------:R-:W-:Y:S01]  /*6c060*/  ISETP.GT.U32.AND.EX P6, PT, R195, R194, PT, P6 ;  /* 0x000000c2c300720c */ /* 0x000fe20003fc4160 */
[----:B------:R-:W-:-:S03]  /*6c070*/  IMAD.WIDE.U32 R74, R164, R202, R72 ;  /* 0x000000caa44a7225 */ /* 0x000fc600078e0048 */
[----:B------:R-:W-:Y:S01]  /*6c080*/  SEL R194, R195, R194, P6 ;  /* 0x000000c2c3c27207 */ /* 0x000fe20003000000 */
[----:B------:R-:W-:Y:S01]  /*6c090*/  IMAD.WIDE.U32 R146, R161, R201, R146 ;  /* 0x000000c9a1927225 */ /* 0x000fe200078e0092 */
[----:B------:R-:W-:Y:S02]  /*6c0a0*/  ISETP.GE.U32.AND P0, PT, R74, R72, PT ;  /* 0x000000484a00720c */ /* 0x000fe40003f06070 */
[----:B------:R-:W-:Y:S01]  /*6c0b0*/  SEL R72, R152, R153, P6 ;  /* 0x0000009998487207 */ /* 0x000fe20003000000 */
[----:B------:R-:W-:Y:S01]  /*6c0c0*/  IMAD.MOV.U32 R148, RZ, RZ, RZ ;  /* 0x000000ffff947224 */ /* 0x000fe200078e00ff */
[----:B------:R-:W-:Y:S01]  /*6c0d0*/  ISETP.GE.U32.AND P6, PT, R146, RZ, PT ;  /* 0x000000ff9200720c */ /* 0x000fe20003fc6070 */
[----:B------:R-:W-:Y:S02]  /*6c0e0*/  IMAD.MOV.U32 R149, RZ, RZ, R78 ;  /* 0x000000ffff957224 */ /* 0x000fe400078e004e */
[----:B------:R-:W-:Y:S02]  /*6c0f0*/  VIADD R195, R147, UR11 ;  /* 0x0000000b93c37c36 */ /* 0x000fe40008000000 */
[----:B------:R-:W-:Y:S01]  /*6c100*/  IMAD.WIDE.U32 R148, R165, R204, R148 ;  /* 0x000000cca5947225 */ /* 0x000fe200078e0094 */
[----:B------:R-:W-:-:S02]  /*6c110*/  SEL R204, RZ, 0x1, !P5 ;  /* 0x00000001ffcc7807 */ /* 0x000fc40006800000 */
[----:B------:R-:W-:Y:S01]  /*6c120*/  ISETP.GT.U32.AND P5, PT, R72, R17, PT ;  /* 0x000000114800720c */ /* 0x000fe20003fa4070 */
[----:B------:R-:W-:Y:S01]  /*6c130*/  VIADD R80, R83, UR9 ;  /* 0x0000000953507c36 */ /* 0x000fe20008000000 */
[----:B------:R-:W-:Y:S01]  /*6c140*/  ISETP.GE.U32.AND.EX P6, PT, R195, R16, PT, P6 ;  /* 0x00000010c300720c */ /* 0x000fe20003fc6160 */
[----:B------:R-:W-:Y:S01]  /*6c150*/  IMAD.MOV.U32 R152, RZ, RZ, RZ ;  /* 0x000000ffff987224 */ /* 0x000fe200078e00ff */
[----:B------:R-:W-:Y:S01]  /*6c160*/  ISETP.GT.U32.AND.EX P5, PT, R194, R79, PT, P5 ;  /* 0x0000004fc200720c */ /* 0x000fe20003fa4150 */
[----:B------:R-:W-:Y:S01]  /*6c170*/  IMAD.MOV.U32 R153, RZ, RZ, R82 ;  /* 0x000000ffff997224 */ /* 0x000fe200078e0052 */
[----:B------:R-:W-:Y:S01]  /*6c180*/  ISETP.GE.U32.AND.EX P3, PT, R80, R81, PT, P3 ;  /* 0x000000515000720c */ /* 0x000fe20003f66130 */
[----:B------:R-:W-:Y:S01]  /*6c190*/  IMAD.MOV.U32 R19, RZ, RZ, RZ ;  /* 0x000000ffff137224 */ /* 0x000fe200078e00ff */
[----:B------:R-:W-:Y:S01]  /*6c1a0*/  SEL R81, RZ, 0x1, P6 ;  /* 0x00000001ff517807 */ /* 0x000fe20003000000 */
[----:B------:R-:W-:Y:S01]  /*6c1b0*/  IMAD.WIDE.U32 R152, R163, R198, R152 ;  /* 0x000000c6a3987225 */ /* 0x000fe200078e0098 */
[----:B------:R-:W-:-:S02]  /*6c1c0*/  IADD3 R194, P6, PT, R204, R191, RZ ;  /* 0x000000bfccc27210 */ /* 0x000fc40007fde0ff */
[----:B------:R-:W-:Y:S01]  /*6c1d0*/  SEL R77, RZ, 0x1, !P5 ;  /* 0x00000001ff4d7807 */ /* 0x000fe20006800000 */
[----:B------:R-:W-:Y:S01]  /*6c1e0*/  VIADD R147, R153, UR9 ;  /* 0x0000000999937c36 */ /* 0x000fe20008000000 */
[----:B------:R-:W-:Y:S01]  /*6c1f0*/  IADD3 R161, P5, PT, R194, R146, RZ ;  /* 0x00000092c2a17210 */ /* 0x000fe20007fbe0ff */
[----:B------:R-:W-:Y:S01]  /*6c200*/  IMAD.X R153, RZ, RZ, R190, P6 ;  /* 0x000000ffff997224 */ /* 0x000fe200030e06be */
[----:B------:R-:W-:Y:S01]  /*6c210*/  IADD3 R192, P6, PT, R77, R192, RZ ;  /* 0x000000c04dc07210 */ /* 0x000fe20007fde0ff */
[----:B------:R-:W-:Y:S01]  /*6c220*/  IMAD.WIDE.U32 R18, R160, R196, R18 ;  /* 0x000000c4a0127225 */ /* 0x000fe200078e0012 */
[----:B------:R-:W-:Y:S02]  /*6c230*/  SEL R16, RZ, 0x1, P1 ;  /* 0x00000001ff107807 */ /* 0x000fe40000800000 */
[----:B------:R-:W-:Y:S01]  /*6c240*/  ISETP.GE.U32.AND P1, PT, R152, RZ, PT ;  /* 0x000000ff9800720c */ /* 0x000fe20003f26070 */
[----:B------:R-:W-:Y:S02]  /*6c250*/  IMAD.X R195, R153, 0x1, R195, P5 ;  /* 0x0000000199c37824 */ /* 0x000fe400028e06c3 */
[----:B------:R-:W-:Y:S01]  /*6c260*/  IMAD.X R193, RZ, RZ, R193, P6 ;  /* 0x000000ffffc17224 */ /* 0x000fe200030e06c1 */
[----:B------:R-:W-:Y:S01]  /*6c270*/  IADD3 R160, P6, P5, R81, R18, RZ ;  /* 0x0000001251a07210 */ /* 0x000fe20007dde0ff */
[----:B------:R-:W-:Y:S01]  /*6c280*/  IMAD.MOV.U32 R81, RZ, RZ, RZ ;  /* 0x000000ffff517224 */ /* 0x000fe200078e00ff */
[----:B------:R-:W-:Y:S01]  /*6c290*/  ISETP.GE.U32.AND.EX P1, PT, R147, R82, PT, P1 ;  /* 0x000000529300720c */ /* 0x000fe20003f26110 */
[----:B------:R-:W-:-:S02]  /*6c2a0*/  VIADD R197, R19, UR10 ;  /* 0x0000000a13c57c36 */ /* 0x000fc40008000000 */
[----:B------:R-:W-:Y:S01]  /*6c2b0*/  IMAD.WIDE.U32 R80, R162, R200, R80 ;  /* 0x000000c8a2507225 */ /* 0x000fe200078e0050 */
[----:B------:R-:W-:Y:S02]  /*6c2c0*/  SEL R19, RZ, 0x1, P1 ;  /* 0x00000001ff137807 */ /* 0x000fe40000800000 */
[----:B------:R-:W-:Y:S01]  /*6c2d0*/  IADD3 R146, P1, PT, R192, R161, RZ ;  /* 0x000000a1c0927210 */ /* 0x000fe20007f3e0ff */
[----:B------:R-:W-:Y:S01]  /*6c2e0*/  VIADD R83, R81, UR8 ;  /* 0x0000000851537c36 */ /* 0x000fe20008000000 */
[----:B------:R-:W-:Y:S01]  /*6c2f0*/  IADD3.X R197, PT, PT, RZ, R197, R16, P6, P5 ;  /* 0x000000c5ffc57210 */ /* 0x000fe200037ea410 */
[----:B------:R-:W-:Y:S01]  /*6c300*/  VIADD R82, R149, UR5 ;  /* 0x0000000595527c36 */ /* 0x000fe20008000000 */
[----:B------:R-:W-:Y:S01]  /*6c310*/  IADD3 R81, P6, P5, R19, R80, RZ ;  /* 0x0000005013517210 */ /* 0x000fe20007dde0ff */
[----:B------:R-:W-:Y:S01]  /*6c320*/  IMAD.X R80, R193, 0x1, R195, P1 ;  /* 0x00000001c1507824 */ /* 0x000fe200008e06c3 */
[----:B------:R-:W-:Y:S01]  /*6c330*/  SEL R16, RZ, 0x1, P3 ;  /* 0x00000001ff107807 */ /* 0x000fe20001800000 */
[----:B------:R-:W-:Y:S01]  /*6c340*/  IMAD.MOV.U32 R77, RZ, RZ, RZ ;  /* 0x000000ffff4d7224 */ /* 0x000fe200078e00ff */
[----:B------:R-:W-:Y:S01]  /*6c350*/  ISETP.GE.U32.AND P1, PT, R148, RZ, PT ;  /* 0x000000ff9400720c */ /* 0x000fe20003f26070 */
[----:B------:R-:W-:Y:S01]  /*6c360*/  VIADD R72, R75, UR7 ;  /* 0x000000074b487c36 */ /* 0x000fe20008000000 */
[----:B------:R-:W-:Y:S01]  /*6c370*/  ISETP.GE.U32.AND P3, PT, R146, R161, PT ;  /* 0x000000a19200720c */ /* 0x000fe20003f66070 */
[----:B------:R-:W-:Y:S01]  /*6c380*/  IMAD.WIDE.U32 R76, R164, R205, R76 ;  /* 0x000000cda44c7225 */ /* 0x000fe200078e004c */
[----:B------:R-:W-:-:S02]  /*6c390*/  IADD3.X R83, PT, PT, RZ, R83, R16, P6, P5 ;  /* 0x00000053ff537210 */ /* 0x000fc400037ea410 */
[----:B------:R-:W-:Y:S01]  /*6c3a0*/  ISETP.GE.U32.AND.EX P1, PT, R82, R78, PT, P1 ;  /* 0x0000004e5200720c */ /* 0x000fe20003f26110 */
[----:B------:R-:W-:Y:S01]  /*6c3b0*/  VIADD R18, R77, UR4 ;  /* 0x000000044d127c36 */ /* 0x000fe20008000000 */
[----:B------:R-:W-:Y:S01]  /*6c3c0*/  IADD3 R148, P6, PT, R17, R148, RZ ;  /* 0x0000009411947210 */ /* 0x000fe20007fde0ff */
[----:B------:R-:W-:Y:S01]  /*6c3d0*/  IMAD.MOV.U32 R16, RZ, RZ, RZ ;  /* 0x000000ffff107224 */ /* 0x000fe200078e00ff */
[----:B------:R-:W-:Y:S02]  /*6c3e0*/  ISETP.NE.U32.AND P5, PT, R192, RZ, PT ;  /* 0x000000ffc000720c */ /* 0x000fe40003fa5070 */
[----:B------:R-:W-:Y:S01]  /*6c3f0*/  ISETP.GE.U32.AND.EX P3, PT, R80, R195, PT, P3 ;  /* 0x000000c35000720c */ /* 0x000fe20003f66130 */
[----:B------:R-:W-:Y:S01]  /*6c400*/  IMAD.X R82, R82, 0x1, R79, P6 ;  /* 0x0000000152527824 */ /* 0x000fe200030e064f */
[----:B------:R-:W-:Y:S02]  /*6c410*/  SEL R19, RZ, 0x1, P1 ;  /* 0x00000001ff137807 */ /* 0x000fe40000800000 */
[----:B------:R-:W-:Y:S01]  /*6c420*/  ISETP.GE.U32.AND P1, PT, R148, R17, PT ;  /* 0x000000119400720c */ /* 0x000fe20003f26070 */
[----:B------:R-:W-:Y:S01]  /*6c430*/  IMAD.MOV.U32 R17, RZ, RZ, R74 ;  /* 0x000000ffff117224 */ /* 0x000fe200078e004a */
[----:B------:R-:W-:-:S02]  /*6c440*/  ISETP.NE.AND.EX P3, PT, R193, RZ, !P3, P5 ;  /* 0x000000ffc100720c */ /* 0x000fc40005f65350 */
[----:B------:R-:W-:Y:S01]  /*6c450*/  IADD3 R77, P6, P5, R19, R76, RZ ;  /* 0x0000004c134d7210 */ /* 0x000fe20007dde0ff */
[----:B------:R-:W-:Y:S01]  /*6c460*/  IMAD.WIDE.U32 R16, R165, R202, R16 ;  /* 0x000000caa5107225 */ /* 0x000fe200078e0010 */
[----:B------:R-:W-:Y:S02]  /*6c470*/  ISETP.GE.U32.AND.EX P0, PT, R72, R73, PT, P0 ;  /* 0x000000494800720c */ /* 0x000fe40003f06100 */
[----:B------:R-:W-:Y:S02]  /*6c480*/  SEL R19, RZ, 0x1, P2 ;  /* 0x00000001ff137807 */ /* 0x000fe40001000000 */
[----:B------:R-:W-:Y:S02]  /*6c490*/  ISETP.GE.U32.AND.EX P1, PT, R82, R79, PT, P1 ;  /* 0x0000004f5200720c */ /* 0x000fe40003f26110 */
[----:B------:R-:W-:Y:S02]  /*6c4a0*/  SEL R73, RZ, 0x1, !P3 ;  /* 0x00000001ff497807 */ /* 0x000fe40005800000 */
[----:B------:R-:W-:-:S02]  /*6c4b0*/  ISETP.GT.U32.AND P3, PT, R191, R194, PT ;  /* 0x000000c2bf00720c */ /* 0x000fc40003f64070 */
[----:B------:R-:W-:Y:S02]  /*6c4c0*/  IADD3.X R18, PT, PT, RZ, R18, R19, P6, P5 ;  /* 0x00000012ff127210 */ /* 0x000fe400037ea413 */
[----:B------:R-:W-:Y:S02]  /*6c4d0*/  SEL R76, RZ, 0x1, P1 ;  /* 0x00000001ff4c7807 */ /* 0x000fe40000800000 */
[----:B------:R-:W-:Y:S01]  /*6c4e0*/  IADD3 R19, P2, PT, R73, R146, RZ ;  /* 0x0000009249137210 */ /* 0x000fe20007f5e0ff */
[----:B------:R-:W-:Y:S01]  /*6c4f0*/  IMAD.MOV.U32 R73, RZ, RZ, RZ ;  /* 0x000000ffff497224 */ /* 0x000fe200078e00ff */
[----:B------:R-:W-:Y:S02]  /*6c500*/  ISETP.GT.U32.AND.EX P1, PT, R190, R153, PT, P3 ;  /* 0x00000099be00720c */ /* 0x000fe40003f24130 */
[----:B------:R-:W-:Y:S01]  /*6c510*/  IADD3 R76, P5, PT, R76, R77, RZ ;  /* 0x0000004d4c4c7210 */ /* 0x000fe20007fbe0ff */
[----:B------:R-:W-:Y:S01]  /*6c520*/  IMAD.X R75, RZ, RZ, R80, P2 ;  /* 0x000000ffff4b7224 */ /* 0x000fe200010e0650 */
[----:B------:R-:W-:Y:S01]  /*6c530*/  SEL R191, R191, R194, P1 ;  /* 0x000000c2bfbf7207 */ /* 0x000fe20000800000 */
[----:B------:R-:W-:Y:S01]  /*6c540*/  IMAD.WIDE.U32 R72, R164, R203, R72 ;  /* 0x000000cba4487225 */ /* 0x000fe200078e0048 */
[----:B------:R-:W-:-:S02]  /*6c550*/  SEL R190, R190, R153, P1 ;  /* 0x00000099bebe7207 */ /* 0x000fc40000800000 */
[----:B------:R-:W-:Y:S01]  /*6c560*/  ISETP.GT.U32.AND P3, PT, R146, R19, PT ;  /* 0x000000139200720c */ /* 0x000fe20003f64070 */
[----:B------:R-:W-:Y:S01]  /*6c570*/  IMAD.X R18, RZ, RZ, R18, P5 ;  /* 0x000000ffff127224 */ /* 0x000fe200028e0612 */
[----:B------:R-:W-:Y:S02]  /*6c580*/  IADD3 R153, P1, PT, R19, R152, RZ ;  /* 0x0000009813997210 */ /* 0x000fe40007f3e0ff */
[----:B------:R-:W-:Y:S02]  /*6c590*/  ISETP.NE.U32.AND P2, PT, R76, RZ, PT ;  /* 0x000000ff4c00720c */ /* 0x000fe40003f45070 */
[----:B------:R-:W-:Y:S01]  /*6c5a0*/  ISETP.GT.U32.AND.EX P3, PT, R80, R75, PT, P3 ;  /* 0x0000004b5000720c */ /* 0x000fe20003f64130 */
[----:B------:R-:W-:Y:S01]  /*6c5b0*/  IMAD.X R77, R75, 0x1, R147, P1 ;  /* 0x000000014b4d7824 */ /* 0x000fe200008e0693 */
[----:B------:R-:W-:Y:S02]  /*6c5c0*/  IADD3 R76, P6, PT, R76, R153, RZ ;  /* 0x000000994c4c7210 */ /* 0x000fe40007fde0ff */
[----:B------:R-:W-:-:S02]  /*6c5d0*/  SEL R19, R146, R19, P3 ;  /* 0x0000001392137207 */ /* 0x000fc40001800000 */
[----:B------:R-:W-:Y:S01]  /*6c5e0*/  ISETP.GT.U32.AND P5, PT, R191, R161, PT ;  /* 0x000000a1bf00720c */ /* 0x000fe20003fa4070 */
[----:B------:R-:W-:Y:S01]  /*6c5f0*/  IMAD.X R78, R18, 0x1, R77, P6 ;  /* 0x00000001124e7824 */ /* 0x000fe200030e064d */
[----:B------:R-:W-:Y:S02]  /*6c600*/  ISETP.GE.U32.AND P1, PT, R76, R153, PT ;  /* 0x000000994c00720c */ /* 0x000fe40003f26070 */
[----:B------:R-:W-:Y:S01]  /*6c610*/  SEL R75, R80, R75, P3 ;  /* 0x0000004b504b7207 */ /* 0x000fe20001800000 */
[----:B------:R-:W-:Y:S01]  /*6c620*/  VIADD R80, R17, UR7 ;  /* 0x0000000711507c36 */ /* 0x000fe20008000000 */
[----:B------:R-:W-:Y:S02]  /*6c630*/  ISETP.GT.U32.AND P3, PT, R19, R153, PT ;  /* 0x000000991300720c */ /* 0x000fe40003f64070 */
[----:B------:R-:W-:Y:S02]  /*6c640*/  ISETP.GE.U32.AND.EX P1, PT, R78, R77, PT, P1 ;  /* 0x0000004d4e00720c */ /* 0x000fe40003f26110 */
[----:B------:R-:W-:-:S02]  /*6c650*/  ISETP.GT.U32.AND.EX P5, PT, R190, R195, PT, P5 ;  /* 0x000000c3be00720c */ /* 0x000fc40003fa4150 */
[----:B------:R-:W-:Y:S02]  /*6c660*/  ISETP.GT.U32.AND.EX P3, PT, R75, R77, PT, P3 ;  /* 0x0000004d4b00720c */ /* 0x000fe40003f64130 */
[----:B------:R-:W-:Y:S02]  /*6c670*/  ISETP.NE.AND.EX P2, PT, R18, RZ, !P1, P2 ;  /* 0x000000ff1200720c */ /* 0x000fe40004f45320 */
[----:B------:R-:W-:Y:S02]  /*6c680*/  SEL R19, RZ, 0x1, !P5 ;  /* 0x00000001ff137807 */ /* 0x000fe40006800000 */
[----:B------:R-:W-:Y:S02]  /*6c690*/  SEL R18, RZ, 0x1, !P3 ;  /* 0x00000001ff127807 */ /* 0x000fe40005800000 */
[----:B------:R-:W-:Y:S02]  /*6c6a0*/  SEL R17, RZ, 0x1, !P2 ;  /* 0x00000001ff117807 */ /* 0x000fe40005000000 */
[----:B------:R-:W-:-:S02]  /*6c6b0*/  IADD3 R19, P3, PT, R19, R160, RZ ;  /* 0x000000a013137210 */ /* 0x000fc40007f7e0ff */
        /* <DEDUP_REMOVED lines=8> */
[----:B------:R-:W-:Y:S01]  /*6c740*/  ISETP.GT.U32.AND P5, PT, R76, R17, PT ;  /* 0x000000114c00720c */ /* 0x000fe20003fa4070 */
[----:B------:R-:W-:Y:S01]  /*6c750*/  VIADD R83, R73, UR6 ;  /* 0x0000000649537c36 */ /* 0x000fe20008000000 */
        /* <DEDUP_REMOVED lines=14> */
[----:B------:R-:W-:Y:S01]  /*6c840*/  IMAD.MOV.U32 R73, RZ, RZ, R74 ;  /* 0x000000ffff497224 */ /* 0x000fe200078e004a */
[----:B------:R-:W-:Y:S01]  /*6c850*/  ISETP.GT.U32.AND P3, PT, R16, R81, PT ;  /* 0x000000511000720c */ /* 0x000fe20003f64070 */
[----:B------:R-:W-:Y:S01]  /*6c860*/  IMAD.WIDE.U32 R16, R200, R165, RZ ;  /* 0x000000a5c8107225 */ /* 0x000fe200078e00ff */
[----:B------:R-:W-:-:S02]  /*6c870*/  IADD3 R79, P5, P6, R79, R72, RZ ;  /* 0x000000484f4f7210 */ /* 0x000fc40007ebe0ff */
[----:B------:R-:W-:Y:S01]  /*6c880*/  ISETP.GT.U32.AND.EX P1, PT, R77, R80, PT, P3 ;  /* 0x000000504d00720c */ /* 0x000fe20003f24130 */
[----:B------:R-:W-:Y:S01]  /*6c890*/  IMAD.MOV.U32 R72, RZ, RZ, RZ ;  /* 0x000000ffff487224 */ /* 0x000fe200078e00ff */
[----:B------:R-:W-:Y:S01]  /*6c8a0*/  SEL R147, RZ, 0x1, !P2 ;  /* 0x00000001ff937807 */ /* 0x000fe20005000000 */
[----:B------:R-:W-:Y:S01]  /*6c8b0*/  VIADD R17, R17, UR8 ;  /* 0x0000000811117c36 */ /* 0x000fe20008000000 */
[----:B------:R-:W-:Y:S01]  /*6c8c0*/  SEL R146, RZ, 0x1, P0 ;  /* 0x00000001ff927807 */ /* 0x000fe20000000000 */
[----:B------:R-:W-:Y:S01]  /*6c8d0*/  IMAD.WIDE.U32 R76, R163, R201, R72 ;  /* 0x000000c9a34c7225 */ /* 0x000fe200078e0048 */
[----:B------:R-:W-:Y:S02]  /*6c8e0*/  SEL R78, RZ, 0x1, !P1 ;  /* 0x00000001ff4e7807 */ /* 0x000fe40004800000 */
[----:B------:R-:W-:Y:S01]  /*6c8f0*/  IADD3 R147, P0, PT, R147, R190, RZ ;  /* 0x000000be93937210 */ /* 0x000fe20007f1e0ff */
[----:B------:R-:W-:Y:S01]  /*6c900*/  VIADD R161, R77, UR11 ;  /* 0x0000000b4da17c36 */ /* 0x000fe20008000000 */
[----:B------:R-:W-:Y:S01]  /*6c910*/  IADD3.X R83, PT, PT, RZ, R83, R146, P5, P6 ;  /* 0x00000053ff537210 */ /* 0x000fe20002fec492 */
[----:B------:R-:W-:Y:S01]  /*6c920*/  IMAD.WIDE.U32 R72, R164, R198, R16 ;  /* 0x000000c6a4487225 */ /* 0x000fe200078e0010 */
[----:B------:R-:W-:-:S02]  /*6c930*/  IADD3 R78, P2, PT, R78, R79, RZ ;  /* 0x0000004f4e4e7210 */ /* 0x000fc40007f5e0ff */
[----:B------:R-:W-:Y:S01]  /*6c940*/  IADD3 R149, P1, PT, R147, R76, RZ ;  /* 0x0000004c93957210 */ /* 0x000fe20007f3e0ff */
[----:B------:R-:W-:Y:S01]  /*6c950*/  IMAD.X R153, RZ, RZ, R192, P0 ;  /* 0x000000ffff997224 */ /* 0x000fe200000e06c0 */
[----:B------:R-:W-:Y:S01]  /*6c960*/  ISETP.GE.U32.AND P0, PT, R72, R16, PT ;  /* 0x000000104800720c */ /* 0x000fe20003f06070 */
[----:B------:R-:W-:Y:S01]  /*6c970*/  IMAD.X R77, RZ, RZ, R83, P2 ;  /* 0x000000ffff4d7224 */ /* 0x000fe200010e0653 */
[CC--:B------:R-:W-:Y:S01]  /*6c980*/  IADD3 R146, P5, PT, R78.reuse, R149.reuse, RZ ;  /* 0x000000954e927210 */ /* 0x0c0fe20007fbe0ff */
[----:B------:R-:W-:Y:S01]  /*6c990*/  IMAD.X R160, R153, 0x1, R161, P1 ;  /* 0x0000000199a07824 */ /* 0x000fe200008e06a1 */
[----:B------:R-:W-:Y:S01]  /*6c9a0*/  ISETP.NE.U32.AND P1, PT, R78, RZ, PT ;  /* 0x000000ff4e00720c */ /* 0x000fe20003f25070 */
[----:B------:R-:W-:Y:S01]  /*6c9b0*/  VIADD R78, R75, UR11 ;  /* 0x0000000b4b4e7c36 */ /* 0x000fe20008000000 */
[----:B------:R-:W-:Y:S01]  /*6c9c0*/  ISETP.GE.U32.AND P3, PT, R146, R149, PT ;  /* 0x000000959200720c */ /* 0x000fe20003f66070 */
[----:B------:R-:W-:Y:S01]  /*6c9d0*/  IMAD.X R152, R77, 0x1, R160, P5 ;  /* 0x000000014d987824 */ /* 0x000fe200028e06a0 */
[----:B------:R-:W-:Y:S01]  /*6c9e0*/  ISETP.GE.U32.AND P2, PT, R74, R18, PT ;  /* 0x000000124a00720c */ /* 0x000fe20003f46070 */
[----:B------:R-:W-:Y:S01]  /*6c9f0*/  VIADD R16, R73, UR9 ;  /* 0x0000000949107c36 */ /* 0x000fe20008000000 */
[----:B------:R-:W-:Y:S01]  /*6ca00*/  ISETP.GT.U32.AND P6, PT, R190, R147, PT ;  /* 0x00000093be00720c */ /* 0x000fe20003fc4070 */
[----:B------:R-:W-:Y:S01]  /*6ca10*/  IMAD.MOV.U32 R18, RZ, RZ, RZ ;  /* 0x000000ffff127224 */ /* 0x000fe200078e00ff */
        /* <DEDUP_REMOVED lines=9> */
[----:B------:R-:W-:Y:S02]  /*6cab0*/  ISETP.GT.U32.AND.EX P6, PT, R192, R153, PT, P6 ;  /* 0x00000099c000720c */ /* 0x000fe40003fc4160 */
[----:B------:R-:W-:Y:S01]  /*6cac0*/  IADD3 R73, P5, PT, R73, R146, RZ ;  /* 0x0000009249497210 */ /* 0x000fe20007fbe0ff */
[----:B------:R-:W-:Y:S01]  /*6cad0*/  VIADD R76, R19, UR9 ;  /* 0x00000009134c7c36 */ /* 0x000fe20008000000 */
[----:B------:R-:W-:Y:S02]  /*6cae0*/  SEL R77, R190, R147, P6 ;  /* 0x00000093be4d7207 */ /* 0x000fe40003000000 */
[----:B------:R-:W-:Y:S01]  /*6caf0*/  ISETP.GT.U32.AND P1, PT, R146, R73, PT ;  /* 0x000000499200720c */ /* 0x000fe20003f24070 */
[----:B------:R-:W-:Y:S01]  /*6cb00*/  IMAD.X R19, RZ, RZ, R152, P5 ;  /* 0x000000ffff137224 */ /* 0x000fe200028e0698 */
[----:B------:R-:W-:-:S02]  /*6cb10*/  IADD3 R75, P5, PT, R73, R18, RZ ;  /* 0x00000012494b7210 */ /* 0x000fc40007fbe0ff */
[----:B------:R-:W-:Y:S02]  /*6cb20*/  SEL R147, R192, R153, P6 ;  /* 0x00000099c0937207 */ /* 0x000fe40003000000 */
[----:B------:R-:W-:Y:S01]  /*6cb30*/  ISETP.GT.U32.AND.EX P1, PT, R152, R19, PT, P1 ;  /* 0x000000139800720c */ /* 0x000fe20003f24110 */
[----:B------:R-:W-:Y:S01]  /*6cb40*/  IMAD.X R83, R19, 0x1, R76, P5 ;  /* 0x0000000113537824 */ /* 0x000fe200028e064c */
[----:B------:R-:W-:Y:S02]  /*6cb50*/  ISETP.GE.U32.AND P6, PT, R18, RZ, PT ;  /* 0x000000ff1200720c */ /* 0x000fe40003fc6070 */
[----:B------:R-:W-:Y:S02]  /*6cb60*/  SEL R18, R146, R73, P1 ;  /* 0x0000004992127207 */ /* 0x000fe40000800000 */
[----:B------:R-:W-:Y:S01]  /*6cb70*/  ISETP.GE.U32.AND.EX P0, PT, R16, R17, PT, P0 ;  /* 0x000000111000720c */ /* 0x000fe20003f06100 */
[----:B------:R-:W-:Y:S01]  /*6cb80*/  IMAD.MOV.U32 R17, RZ, RZ, RZ ;  /* 0x000000ffff117224 */ /* 0x000fe200078e00ff */
[----:B------:R-:W-:Y:S01]  /*6cb90*/  ISETP.GE.U32.AND.EX P3, PT, R161, R74, PT, P3 ;  /* 0x0000004aa100720c */ /* 0x000fe20003f66130 */
[----:B------:R-:W-:Y:S01]  /*6cba0*/  VIADD R74, R79, UR10 ;  /* 0x0000000a4f4a7c36 */ /* 0x000fe20008000000 */
[----:B------:R-:W-:Y:S01]  /*6cbb0*/  ISETP.GT.U32.AND P5, PT, R77, R149, PT ;  /* 0x000000954d00720c */ /* 0x000fe20003fa4070 */
[----:B------:R-:W-:Y:S01]  /*6cbc0*/  IMAD.WIDE.U32 R16, R164, R200, R16 ;  /* 0x000000c8a4107225 */ /* 0x000fe200078e0010 */
[----:B------:R-:W-:-:S02]  /*6cbd0*/  ISETP.GE.U32.AND.EX P6, PT, R76, R72, PT, P6 ;  /* 0x000000484c00720c */ /* 0x000fc40003fc6160 */
[----:B------:R-:W-:Y:S02]  /*6cbe0*/  SEL R72, R152, R19, P1 ;  /* 0x0000001398487207 */ /* 0x000fe40000800000 */
[----:B------:R-:W-:Y:S01]  /*6cbf0*/  ISETP.GT.U32.AND P1, PT, R18, R75, PT ;  /* 0x0000004b1200720c */ /* 0x000fe20003f24070 */
[----:B------:R-:W-:Y:S01]  /*6cc00*/  VIADD R18, R17, UR8 ;  /* 0x0000000811127c36 */ /* 0x000fe20008000000 */
[----:B------:R-:W-:Y:S02]  /*6cc10*/  SEL R73, RZ, 0x1, P3 ;  /* 0x00000001ff497807 */ /* 0x000fe40001800000 */
[----:B------:R-:W-:Y:S02]  /*6cc20*/  ISETP.GT.U32.AND.EX P5, PT, R147, R160, PT, P5 ;  /* 0x000000a09300720c */ /* 0x000fe40003fa4150 */
[----:B------:R-:W-:Y:S02]  /*6cc30*/  SEL R19, RZ, 0x1, P6 ;  /* 0x00000001ff137807 */ /* 0x000fe40003000000 */
[----:B------:R-:W-:-:S02]  /*6cc40*/  SEL R77, RZ, 0x1, P2 ;  /* 0x00000001ff4d7807 */ /* 0x000fc40001000000 */
[----:B------:R-:W-:Y:S02]  /*6cc50*/  ISETP.GT.U32.AND.EX P1, PT, R72, R83, PT, P1 ;  /* 0x000000534800720c */ /* 0x000fe40003f24110 */
[----:B------:R-:W-:Y:S02]  /*6cc60*/  IADD3 R78, P2, P3, R73, R78, RZ ;  /* 0x0000004e494e7210 */ /* 0x000fe40007b5e0ff */
[----:B------:R-:W-:Y:S02]  /*6cc70*/  SEL R73, RZ, 0x1, !P5 ;  /* 0x00000001ff497807 */ /* 0x000fe40006800000 */
[----:B------:R-:W-:Y:S02]  /*6cc80*/  IADD3 R17, P6, P5, R19, R16, RZ ;  /* 0x0000001013117210 */ /* 0x000fe40007dde0ff */
[----:B------:R-:W-:Y:S02]  /*6cc90*/  SEL R16, RZ, 0x1, !P1 ;  /* 0x00000001ff107807 */ /* 0x000fe40004800000 */
[----:B------:R-:W-:-:S02]  /*6cca0*/  SEL R19, RZ, 0x1, P0 ;  /* 0x00000001ff137807 */ /* 0x000fc40000000000 */
[----:B------:R-:W-:Y:S02]  /*6ccb0*/  IADD3 R16, P1, PT, R16, R17, RZ ;  /* 0x0000001110107210 */ /* 0x000fe40007f3e0ff */
[----:B------:R-:W-:Y:S02]  /*6ccc0*/  IADD3.X R72, PT, PT, RZ, R74, R77, P2, P3 ;  /* 0x0000004aff487210 */ /* 0x000fe400017e644d */
        /* <DEDUP_REMOVED lines=96> */
.L_x_390:
[----:B------:R-:W-:Y:S05]  /*6d2d0*/  BSYNC.RELIABLE B11 ;  /* 0x00000000000b7941 */ /* 0x000fea0003800100 */
.L_x_389:
        /* <DEDUP_REMOVED lines=38> */
.L_x_391:
[----:B------:R-:W-:Y:S05]  /*6d540*/  BSYNC.RECONVERGENT B9 ;  /* 0x0000000000097941 */ /* 0x000fea0003800200 */
.L_x_388:
        /* <DEDUP_REMOVED lines=109> */
.L_x_394:
[----:B------:R-:W-:Y:S05]  /*6dc20*/  BSYNC.RELIABLE B11 ;  /* 0x00000000000b7941 */ /* 0x000fea0003800100 */
.L_x_393:
        /* <DEDUP_REMOVED lines=38> */
.L_x_395:
[----:B------:R-:W-:Y:S05]  /*6de90*/  BSYNC.RECONVERGENT B9 ;  /* 0x0000000000097941 */ /* 0x000fea0003800200 */
.L_x_392:
        /* <DEDUP_REMOVED lines=32> */
[----:B------:R-:W-:Y:S02]  /*6e0a0*/  IADD3 R182, P5, PT, R182, -R19, RZ ;  /* 0x80000013b6b67210 */ /* 0x000fe40007fbe0ff */
[----:B------:R-:W-:-:S03]  /*6e0b0*/  IADD3 R18, P0, PT, R16, R79, RZ ;  /* 0x0000004f10127210 */ /* 0x000fc60007f1e0ff */
[----:B------:R-:W-:Y:S01]  /*6e0c0*/  IMAD.X R183, R183, 0x1, ~R72, P5 ;  /* 0x00000001b7b77824 */ /* 0x000fe200028e0e48 */
[----:B------:R-:W-:Y:S01]  /*6e0d0*/  ISETP.NE.U32.AND P1, PT, R18, RZ, PT ;  /* 0x000000ff1200720c */ /* 0x000fe20003f25070 */
[----:B------:R-:W-:Y:S01]  /*6e0e0*/  IMAD.X R17, RZ, RZ, R78, P0 ;  /* 0x000000ffff117224 */ /* 0x000fe200000e064e */
[-C--:B------:R-:W-:Y:S01]  /*6e0f0*/  ISETP.GE.U32.AND P0, PT, R155, R18.reuse, PT ;  /* 0x000000129b00720c */ /* 0x080fe20003f06070 */
        /* <DEDUP_REMOVED lines=39> */
.L_x_397:
[----:B------:R-:W-:Y:S01]  /*6e370*/  IMAD.MOV.U32 R16, RZ, RZ, R75 ;  /* 0x000000ffff107224 */ /* 0x000fe200078e004b */
[----:B------:R0:W-:Y:S01]  /*6e380*/  STL.64 [R143+0x30], R182 ;  /* 0x000030b68f007387 */ /* 0x0001e20000100a00 */
[----:B------:R-:W-:Y:S02]  /*6e390*/  IMAD.MOV.U32 R17, RZ, RZ, R76 ;  /* 0x000000ffff117224 */ /* 0x000fe400078e004c */
[----:B------:R-:W-:Y:S02]  /*6e3a0*/  IMAD.MOV.U32 R18, RZ, RZ, R77 ;  /* 0x000000ffff127224 */ /* 0x000fe400078e004d */
[----:B------:R-:W-:-:S05]  /*6e3b0*/  IMAD.MOV.U32 R19, RZ, RZ, R78 ;  /* 0x000000ffff137224 */ /* 0x000fca00078e004e */
[----:B------:R0:W-:Y:S02]  /*6e3c0*/  STL.128 [R143+0x20], R16 ;  /* 0x000020108f007387 */ /* 0x0001e40000100c00 */
.L_x_398:
[----:B------:R-:W-:Y:S05]  /*6e3d0*/  BSYNC.RECONVERGENT B9 ;  /* 0x0000000000097941 */ /* 0x000fea0003800200 */
.L_x_396:
[----:B------:R-:W-:Y:S01]  /*6e3e0*/  IMAD.WIDE.U32 R78, R129, R8, RZ ;  /* 0x00000008814e7225 */ /* 0x000fe200078e00ff */
[----:B------:R-:W-:Y:S01]  /*6e3f0*/  UMOV UR4, URZ ;  /* 0x000000ff00047c82 */ /* 0x000fe20008000000 */
[----:B------:R-:W-:Y:S01]  /*6e400*/  UMOV UR5, URZ ;  /* 0x000000ff00057c82 */ /* 0x000fe20008000000 */
[----:B------:R-:W-:Y:S01]  /*6e410*/  UMOV UR6, URZ ;  /* 0x000000ff00067c82 */ /* 0x000fe20008000000 */
[----:B------:R-:W-:Y:S01]  /*6e420*/  VIADD R79, R79, UR4 ;  /* 0x000000044f4f7c36 */ /* 0x000fe20008000000 */
[----:B------:R-:W-:Y:S01]  /*6e430*/  LOP3.LUT R155, R155, R154, RZ, 0x3c, !PT ;  /* 0x0000009a9b9b7212 */ /* 0x000fe200078e3cff */
[----:B------:R-:W-:Y:S01]  /*6e440*/  IMAD.MOV.U32 R150, RZ, RZ, RZ ;  /* 0x000000ffff967224 */ /* 0x000fe200078e00ff */
[----:B------:R-:W-:Y:S01]  /*6e450*/  BSSY.RECONVERGENT B9, `(.L_x_399) ;  /* 0x0000278000097945 */ /* 0x000fe20003800200 */
[----:B0-----:R-:W-:Y:S01]  /*6e460*/  IMAD.WIDE.U32 R16, R9, R114, R78 ;  /* 0x0000007209107225 */ /* 0x001fe200078e004e */
[----:B------:R-:W-:Y:S02]  /*6e470*/  LOP3.LUT R154, R155, R154, RZ, 0x3c, !PT ;  /* 0x0000009a9b9a7212 */ /* 0x000fe400078e3cff */
[----:B------:R-:W-:Y:S01]  /*6e480*/  BSSY.RELIABLE B11, `(.L_x_400) ;  /* 0x00002430000b7945 */ /* 0x000fe20003800100 */
[----:B------:R-:W-:Y:S01]  /*6e490*/  IMAD.MOV.U32 R151, RZ, RZ, R16 ;  /* 0x000000ffff977224 */ /* 0x000fe200078e0010 */
[----:B------:R-:W-:Y:S01]  /*6e4a0*/  ISETP.GE.U32.AND P2, PT, R16, R78, PT ;  /* 0x0000004e1000720c */ /* 0x000fe20003f46070 */
[----:B------:R-:W-:Y:S01]  /*6e4b0*/  IMAD.WIDE.U32 R18, R125, R8, RZ ;  /* 0x000000087d127225 */ /* 0x000fe200078e00ff */
[----:B------:R-:W-:-:S03]  /*6e4c0*/  LOP3.LUT R155, R155, R154, RZ, 0x3c, !PT ;  /* 0x0000009a9b9b7212 */ /* 0x000fc600078e3cff */
[----:B------:R-:W-:Y:S02]  /*6e4d0*/  IMAD.WIDE.U32 R150, R8, R114, R150 ;  /* 0x0000007208967225 */ /* 0x000fe400078e0096 */
[----:B------:R0:W-:Y:S02]  /*6e4e0*/  STL.64 [R143+0x38], R154 ;  /* 0x0000389a8f007387 */ /* 0x0001e40000100a00 */
[----:B------:R-:W-:Y:S01]  /*6e4f0*/  VIADD R151, R151, UR5 ;  /* 0x0000000597977c36 */ /* 0x000fe20008000000 */
[----:B------:R-:W-:Y:S01]  /*6e500*/  ISETP.GE.U32.AND P1, PT, R150, RZ, PT ;  /* 0x000000ff9600720c */ /* 0x000fe20003f26070 */
[----:B------:R-:W-:Y:S02]  /*6e510*/  VIADD R19, R19, UR6 ;  /* 0x0000000613137c36 */ /* 0x000fe40008000000 */
[----:B------:R-:W-:Y:S01]  /*6e520*/  VIADD R80, R17, UR5 ;  /* 0x0000000511507c36 */ /* 0x000fe20008000000 */
[----:B------:R-:W-:Y:S01]  /*6e530*/  ISETP.GE.U32.AND.EX P1, PT, R151, R16, PT, P1 ;  /* 0x000000109700720c */ /* 0x000fe20003f26110 */
[----:B------:R-:W-:-:S02]  /*6e540*/  IMAD.MOV.U32 R81, RZ, RZ, RZ ;  /* 0x000000ffff517224 */ /* 0x000fc400078e00ff */
[C---:B------:R-:W-:Y:S01]  /*6e550*/  IMAD.WIDE.U32 R146, R9.reuse, R123, R18 ;  /* 0x0000007b09927225 */ /* 0x040fe200078e0012 */
[----:B------:R-:W-:Y:S02]  /*6e560*/  SEL R153, RZ, 0x1, P1 ;  /* 0x00000001ff997807 */ /* 0x000fe40000800000 */
[----:B------:R-:W-:Y:S01]  /*6e570*/  ISETP.GE.U32.AND.EX P1, PT, R80, R79, PT, P2 ;  /* 0x0000004f5000720c */ /* 0x000fe20003f26120 */
[----:B------:R-:W-:Y:S01]  /*6e580*/  IMAD.WIDE.U32 R72, R9, R129, R80 ;  /* 0x0000008109487225 */ /* 0x000fe200078e0050 */
[----:B------:R-:W-:Y:S02]  /*6e590*/  ISETP.GE.U32.AND P0, PT, R146, R18, PT ;  /* 0x000000129200720c */ /* 0x000fe40003f06070 */
[----:B------:R-:W-:Y:S01]  /*6e5a0*/  SEL R149, RZ, 0x1, P1 ;  /* 0x00000001ff957807 */ /* 0x000fe20000800000 */
[----:B------:R-:W-:Y:S01]  /*6e5b0*/  IMAD.WIDE.U32 R82, R121, R8, RZ ;  /* 0x0000000879527225 */ /* 0x000fe200078e00ff */
[----:B------:R-:W-:-:S03]  /*6e5c0*/  IADD3 R153, P5, P6, R153, R72, RZ ;  /* 0x0000004899997210 */ /* 0x000fc60007ebe0ff */
[----:B------:R-:W-:Y:S02]  /*6e5d0*/  IMAD.MOV.U32 R78, RZ, RZ, RZ ;  /* 0x000000ffff4e7224 */ /* 0x000fe400078e00ff */
[----:B------:R-:W-:Y:S02]  /*6e5e0*/  IMAD.MOV.U32 R79, RZ, RZ, R146 ;  /* 0x000000ffff4f7224 */ /* 0x000fe400078e0092 */
[----:B------:R-:W-:Y:S02]  /*6e5f0*/  VIADD R152, R73, UR4 ;  /* 0x0000000449987c36 */ /* 0x000fe40008000000 */
[----:B------:R-:W-:Y:S02]  /*6e600*/  IMAD.IADD R83, R157, 0x1, R83 ;  /* 0x000000019d537824 */ /* 0x000fe400078e0253 */
[----:B------:R-:W-:Y:S01]  /*6e610*/  IMAD.WIDE.U32 R78, R8, R123, R78 ;  /* 0x0000007b084e7225 */ /* 0x000fe200078e004e */
[----:B------:R-:W-:-:S03]  /*6e620*/  IADD3.X R152, PT, PT, RZ, R152, R149, P5, P6 ;  /* 0x00000098ff987210 */ /* 0x000fc60002fec495 */
[----:B------:R-:W-:Y:S01]  /*6e630*/  IMAD.IADD R148, R156, 0x1, R147 ;  /* 0x000000019c947824 */ /* 0x000fe200078e0293 */
[----:B------:R-:W-:Y:S01]  /*6e640*/  ISETP.GE.U32.AND P6, PT, R78, RZ, PT ;  /* 0x000000ff4e00720c */ /* 0x000fe20003fc6070 */
[----:B------:R-:W-:-:S03]  /*6e650*/  IMAD.WIDE.U32 R76, R9, R119, R82 ;  /* 0x00000077094c7225 */ /* 0x000fc600078e0052 */
[----:B------:R-:W-:Y:S01]  /*6e660*/  ISETP.GE.U32.AND.EX P5, PT, R148, R19, PT, P0 ;  /* 0x000000139400720c */ /* 0x000fe20003fa6100 */
[----:B------:R-:W-:Y:S01]  /*6e670*/  IMAD.IADD R79, R156, 0x1, R79 ;  /* 0x000000019c4f7824 */ /* 0x000fe200078e024f */
[----:B------:R-:W-:Y:S01]  /*6e680*/  ISETP.GE.U32.AND P3, PT, R76, R82, PT ;  /* 0x000000524c00720c */ /* 0x000fe20003f66070 */
[----:B------:R-:W-:Y:S02]  /*6e690*/  IMAD.MOV.U32 R18, RZ, RZ, RZ ;  /* 0x000000ffff127224 */ /* 0x000fe400078e00ff */
[----:B------:R-:W-:Y:S01]  /*6e6a0*/  IMAD.MOV.U32 R19, RZ, RZ, R76 ;  /* 0x000000ffff137224 */ /* 0x000fe200078e004c */
[----:B------:R-:W-:Y:S01]  /*6e6b0*/  ISETP.GE.U32.AND.EX P6, PT, R79, R146, PT, P6 ;  /* 0x000000924f00720c */ /* 0x000fe20003fc6160 */
[----:B------:R-:W-:Y:S02]  /*6e6c0*/  IMAD.MOV.U32 R149, RZ, RZ, RZ ;  /* 0x000000ffff957224 */ /* 0x000fe400078e00ff */
[----:B------:R-:W-:Y:S01]  /*6e6d0*/  IMAD.WIDE.U32 R74, R129, R10, RZ ;  /* 0x0000000a814a7225 */ /* 0x000fe200078e00ff */
[----:B------:R-:W-:-:S03]  /*6e6e0*/  SEL R183, RZ, 0x1, P6 ;  /* 0x00000001ffb77807 */ /* 0x000fc60003000000 */
[----:B------:R-:W-:-:S04]  /*6e6f0*/  IMAD.WIDE.U32 R18, R8, R119, R18 ;  /* 0x0000007708127225 */ /* 0x000fc800078e0012 */
[----:B------:R-:W-:Y:S01]  /*6e700*/  IMAD.WIDE.U32 R148, R9, R125, R148 ;  /* 0x0000007d09947225 */ /* 0x000fe200078e0094 */
[----:B------:R-:W-:-:S03]  /*6e710*/  ISETP.GE.U32.AND P0, PT, R18, RZ, PT ;  /* 0x000000ff1200720c */ /* 0x000fc60003f06070 */
[----:B------:R-:W-:Y:S02]  /*6e720*/  VIADD R75, R75, UR4 ;  /* 0x000000044b4b7c36 */ /* 0x000fe40008000000 */
[C---:B------:R-:W-:Y:S01]  /*6e730*/  IMAD.IADD R146, R142.reuse, 0x1, R77 ;  /* 0x000000018e927824 */ /* 0x040fe200078e024d */
[----:B------:R-:W-:Y:S01]  /*6e740*/  SEL R77, RZ, 0x1, P5 ;  /* 0x00000001ff4d7807 */ /* 0x000fe20002800000 */
[----:B------:R-:W-:Y:S01]  /*6e750*/  IMAD.IADD R161, R142, 0x1, R19 ;  /* 0x000000018ea17824 */ /* 0x000fe200078e0213 */
[----:B------:R-:W-:Y:S01]  /*6e760*/  IADD3 R183, P5, P6, R183, R148, RZ ;  /* 0x00000094b7b77210 */ /* 0x000fe20007ebe0ff */
[----:B------:R-:W-:Y:S01]  /*6e770*/  VIADD R186, R149, UR6 ;  /* 0x0000000695ba7c36 */ /* 0x000fe20008000000 */
[----:B------:R-:W-:Y:S01]  /*6e780*/  ISETP.GE.U32.AND.EX P3, PT, R146, R83, PT, P3 ;  /* 0x000000539200720c */ /* 0x000fe20003f66130 */
[----:B------:R-:W-:Y:S01]  /*6e790*/  IMAD.WIDE.U32 R80, R11, R114, R74 ;  /* 0x000000720b507225 */ /* 0x000fe200078e004a */
[----:B------:R-:W-:Y:S02]  /*6e7a0*/  ISETP.GE.U32.AND.EX P0, PT, R161, R76, PT, P0 ;  /* 0x0000004ca100720c */ /* 0x000fe40003f06100 */
[----:B------:R-:W-:Y:S01]  /*6e7b0*/  IADD3.X R186, PT, PT, RZ, R186, R77, P5, P6 ;  /* 0x000000baffba7210 */ /* 0x000fe20002fec44d */
[----:B------:R-:W-:Y:S01]  /*6e7c0*/  IMAD.MOV.U32 R147, RZ, RZ, RZ ;  /* 0x000000ffff937224 */ /* 0x000fe200078e00ff */
[----:B------:R-:W-:Y:S01]  /*6e7d0*/  ISETP.GE.U32.AND P2, PT, R80, R74, PT ;  /* 0x0000004a5000720c */ /* 0x000fe20003f46070 */
[----:B------:R-:W-:Y:S01]  /*6e7e0*/  IMAD.MOV.U32 R76, RZ, RZ, RZ ;  /* 0x000000ffff4c7224 */ /* 0x000fe200078e00ff */
[----:B------:R-:W-:Y:S01]  /*6e7f0*/  SEL R159, RZ, 0x1, P0 ;  /* 0x00000001ff9f7807 */ /* 0x000fe20000000000 */
[----:B------:R-:W-:Y:S01]  /*6e800*/  IMAD.MOV.U32 R77, RZ, RZ, R80 ;  /* 0x000000ffff4d7224 */ /* 0x000fe200078e0050 */
[----:B------:R-:W-:Y:S01]  /*6e810*/  SEL R19, RZ, 0x1, P3 ;  /* 0x00000001ff137807 */ /* 0x000fe20001800000 */
[----:B------:R-:W-:-:S04]  /*6e820*/  IMAD.WIDE.U32 R16, R125, R10, RZ ;  /* 0x0000000a7d107225 */ /* 0x000fc800078e00ff */
[----:B------:R-:W-:-:S04]  /*6e830*/  IMAD.WIDE.U32 R146, R9, R121, R146 ;  /* 0x0000007909927225 */ /* 0x000fc800078e0092 */
[----:B------:R-:W-:Y:S01]  /*6e840*/  IMAD.WIDE.U32 R76, R10, R114, R76 ;  /* 0x000000720a4c7225 */ /* 0x000fe200078e004c */
[----:B------:R-:W-:-:S03]  /*6e850*/  IADD3 R159, P5, P6, R159, R146, RZ ;  /* 0x000000929f9f7210 */ /* 0x000fc60007ebe0ff */
[----:B------:R-:W-:Y:S01]  /*6e860*/  VIADD R17, R17, UR6 ;  /* 0x0000000611117c36 */ /* 0x000fe20008000000 */
[----:B------:R-:W-:Y:S01]  /*6e870*/  ISETP.GE.U32.AND P0, PT, R76, RZ, PT ;  /* 0x000000ff4c00720c */ /* 0x000fe20003f06070 */
[----:B------:R-:W-:Y:S02]  /*6e880*/  IMAD.IADD R160, R157, 0x1, R147 ;  /* 0x000000019da07824 */ /* 0x000fe400078e0293 */
[----:B------:R-:W-:Y:S02]  /*6e890*/  VIADD R147, R77, UR5 ;  /* 0x000000054d937c36 */ /* 0x000fe40008000000 */
[----:B------:R-:W-:Y:S01]  /*6e8a0*/  VIADD R74, R81, UR5 ;  /* 0x00000005514a7c36 */ /* 0x000fe20008000000 */
[----:B------:R-:W-:Y:S01]  /*6e8b0*/  IADD3.X R160, PT, PT, RZ, R160, R19, P5, P6 ;  /* 0x000000a0ffa07210 */ /* 0x000fe20002fec413 */
[----:B------:R-:W-:Y:S01]  /*6e8c0*/  IMAD.WIDE.U32 R72, R11, R123, R16 ;  /* 0x0000007b0b487225 */ /* 0x000fe200078e0010 */
[----:B------:R-:W-:Y:S02]  /*6e8d0*/  ISETP.GE.U32.AND.EX P0, PT, R147, R80, PT, P0 ;  /* 0x000000509300720c */ /* 0x000fe40003f06100 */
[----:B------:R-:W-:Y:S01]  /*6e8e0*/  ISETP.GE.U32.AND.EX P2, PT, R74, R75, PT, P2 ;  /* 0x0000004b4a00720c */ /* 0x000fe20003f46120 */
[----:B------:R-:W-:Y:S01]  /*6e8f0*/  IMAD.WIDE.U32 R82, R117, R8, RZ ;  /* 0x0000000875527225 */ /* 0x000fe200078e00ff */
[----:B------:R-:W-:-:S02]  /*6e900*/  SEL R19, RZ, 0x1, P0 ;  /* 0x00000001ff137807 */ /* 0x000fc40000000000 */
[----:B------:R-:W-:Y:S01]  /*6e910*/  ISETP.GE.U32.AND P1, PT, R72, R16, PT ;  /* 0x000000104800720c */ /* 0x000fe20003f26070 */
[----:B------:R-:W-:Y:S02]  /*6e920*/  IMAD.IADD R83, R144, 0x1, R83 ;  /* 0x0000000190537824 */ /* 0x000fe400078e0253 */
[----:B------:R-:W-:Y:S02]  /*6e930*/  IMAD.MOV.U32 R80, RZ, RZ, RZ ;  /* 0x000000ffff507224 */ /* 0x000fe400078e00ff */
[----:B------:R-:W-:Y:S02]  /*6e940*/  IMAD.MOV.U32 R81, RZ, RZ, R72 ;  /* 0x000000ffff517224 */ /* 0x000fe400078e0048 */
[----:B------:R-:W-:Y:S02]  /*6e950*/  IMAD.MOV.U32 R75, RZ, RZ, RZ ;  /* 0x000000ffff4b7224 */ /* 0x000fe400078e00ff */
[----:B------:R-:W-:-:S04]  /*6e960*/  IMAD.WIDE.U32 R148, R9, R115, R82 ;  /* 0x0000007309947225 */ /* 0x000fc800078e0052 */
[----:B------:R-:W-:Y:S01]  /*6e970*/  IMAD.WIDE.U32 R80, R10, R123, R80 ;  /* 0x0000007b0a507225 */ /* 0x000fe200078e0050 */
[----:B------:R-:W-:-:S03]  /*6e980*/  ISETP.GE.U32.AND P3, PT, R148, R82, PT ;  /* 0x000000529400720c */ /* 0x000fc60003f66070 */
[----:B------:R-:W-:Y:S01]  /*6e990*/  IMAD.WIDE.U32 R74, R11, R129, R74 ;  /* 0x000000810b4a7225 */ /* 0x000fe200078e004a */
[----:B------:R-:W-:-:S03]  /*6e9a0*/  ISETP.GE.U32.AND P0, PT, R80, RZ, PT ;  /* 0x000000ff5000720c */ /* 0x000fc60003f06070 */
[C---:B------:R-:W-:Y:S01]  /*6e9b0*/  IMAD.IADD R165, R156.reuse, 0x1, R81 ;  /* 0x000000019ca57824 */ /* 0x040fe200078e0251 */
[----:B------:R-:W-:Y:S01]  /*6e9c0*/  IADD3 R82, P5, P6, R19, R74, RZ ;  /* 0x0000004a13527210 */ /* 0x000fe20007ebe0ff */
[----:B------:R-:W-:Y:S01]  /*6e9d0*/  IMAD.IADD R16, R156, 0x1, R73 ;  /* 0x000000019c107824 */ /* 0x000fe200078e0249 */
[----:B------:R-:W-:Y:S01]  /*6e9e0*/  SEL R19, RZ, 0x1, P2 ;  /* 0x00000001ff137807 */ /* 0x000fe20001000000 */
[----:B------:R-:W-:Y:S01]  /*6e9f0*/  VIADD R146, R75, UR4 ;  /* 0x000000044b927c36 */ /* 0x000fe20008000000 */
[----:B------:R-:W-:Y:S01]  /*6ea00*/  IADD3 R158, P2, PT, R153, R78, RZ ;  /* 0x0000004e999e7210 */ /* 0x000fe20007f5e0ff */
[----:B------:R-:W-:Y:S01]  /*6ea10*/  IMAD.WIDE.U32 R74, R121, R10, RZ ;  /* 0x0000000a794a7225 */ /* 0x000fe200078e00ff */
[----:B------:R-:W-:Y:S02]  /*6ea20*/  ISETP.GE.U32.AND.EX P0, PT, R165, R72, PT, P0 ;  /* 0x00000048a500720c */ /* 0x000fe40003f06100 */
[----:B------:R-:W-:Y:S01]  /*6ea30*/  ISETP.GE.U32.AND.EX P1, PT, R16, R17, PT, P1 ;  /* 0x000000111000720c */ /* 0x000fe20003f26110 */
[----:B------:R-:W-:Y:S01]  /*6ea40*/  IMAD.MOV.U32 R17, RZ, RZ, RZ ;  /* 0x000000ffff117224 */ /* 0x000fe200078e00ff */
[----:B------:R-:W-:Y:S01]  /*6ea50*/  IADD3.X R146, PT, PT, RZ, R146, R19, P5, P6 ;  /* 0x00000092ff927210 */ /* 0x000fe20002fec413 */
[----:B------:R-:W-:Y:S01]  /*6ea60*/  IMAD.X R19, R79, 0x1, R152, P2 ;  /* 0x000000014f137824 */ /* 0x000fe200010e0698 */
[----:B------:R-:W-:Y:S01]  /*6ea70*/  ISETP.GE.U32.AND P6, PT, R158, R153, PT ;  /* 0x000000999e00720c */ /* 0x000fe20003fc6070 */
[----:B------:R-:W-:Y:S01]  /*6ea80*/  IMAD.WIDE.U32 R16, R11, R125, R16 ;  /* 0x0000007d0b107225 */ /* 0x000fe200078e0010 */
[----:B------:R-:W-:-:S02]  /*6ea90*/  SEL R163, RZ, 0x1, P0 ;  /* 0x00000001ffa37807 */ /* 0x000fc40000000000 */
[----:B------:R-:W-:Y:S01]  /*6eaa0*/  IADD3 R153, P0, PT, R158, R76, RZ ;  /* 0x0000004c9e997210 */ /* 0x000fe20007f1e0ff */
[----:B------:R-:W-:Y:S01]  /*6eab0*/  VIADD R81, R17, UR6 ;  /* 0x0000000611517c36 */ /* 0x000fe20008000000 */
[----:B------:R-:W-:Y:S01]  /*6eac0*/  ISETP.GE.U32.AND.EX P6, PT, R19, R152, PT, P6 ;  /* 0x000000981300720c */ /* 0x000fe20003fc6160 */
[----:B------:R-:W-:Y:S01]  /*6ead0*/  IMAD.IADD R77, R157, 0x1, R75 ;  /* 0x000000019d4d7824 */ /* 0x000fe200078e024b */
[----:B------:R-:W-:Y:S01]  /*6eae0*/  IADD3 R163, P5, P2, R163, R16, RZ ;  /* 0x00000010a3a37210 */ /* 0x000fe20007abe0ff */
[----:B------:R-:W-:Y:S01]  /*6eaf0*/  IMAD.X R152, R147, 0x1, R19, P0 ;  /* 0x0000000193987824 */ /* 0x000fe200000e0613 */
[----:B------:R-:W-:Y:S01]  /*6eb00*/  ISETP.GE.U32.AND P0, PT, R153, R158, PT ;  /* 0x0000009e9900720c */ /* 0x000fe20003f06070 */
[----:B------:R-:W-:Y:S01]  /*6eb10*/  IMAD.MOV.U32 R76, RZ, RZ, R74 ;  /* 0x000000ffff4c7224 */ /* 0x000fe200078e004a */
[----:B------:R-:W-:Y:S01]  /*6eb20*/  SEL R16, RZ, 0x1, P1 ;  /* 0x00000001ff107807 */ /* 0x000fe20000800000 */
[----:B------:R-:W-:Y:S01]  /*6eb30*/  IMAD.WIDE.U32 R72, R117, R10, RZ ;  /* 0x0000000a75487225 */ /* 0x000fe200078e00ff */
[----:B------:R-:W-:-:S02]  /*6eb40*/  SEL R184, RZ, 0x1, P6 ;  /* 0x00000001ffb87807 */ /* 0x000fc40003000000 */
[----:B------:R-:W-:Y:S01]  /*6eb50*/  ISETP.GE.U32.AND.EX P0, PT, R152, R19, PT, P0 ;  /* 0x000000139800720c */ /* 0x000fe20003f06100 */
[C---:B------:R-:W-:Y:S01]  /*6eb60*/  IMAD.WIDE.U32 R78, R11.reuse, R119, R76 ;  /* 0x000000770b4e7225 */ /* 0x040fe200078e004c */
[----:B------:R-:W-:Y:S02]  /*6eb70*/  IADD3.X R81, PT, PT, RZ, R81, R16, P5, P2 ;  /* 0x00000051ff517210 */ /* 0x000fe40002fe4410 */
[----:B------:R-:W-:Y:S01]  /*6eb80*/  IADD3 R184, P2, PT, R184, R183, RZ ;  /* 0x000000b7b8b87210 */ /* 0x000fe20007f5e0ff */
[----:B------:R-:W-:Y:S01]  /*6eb90*/  IMAD.IADD R73, R144, 0x1, R73 ;  /* 0x0000000190497824 */ /* 0x000fe200078e0249 */
[----:B------:R-:W-:Y:S01]  /*6eba0*/  SEL R19, RZ, 0x1, P0 ;  /* 0x00000001ff137807 */ /* 0x000fe20000000000 */
[----:B------:R-:W-:Y:S01]  /*6ebb0*/  IMAD.MOV.U32 R147, RZ, RZ, R148 ;  /* 0x000000ffff937224 */ /* 0x000fe200078e0094 */
[----:B------:R-:W-:Y:S01]  /*6ebc0*/  ISETP.GE.U32.AND P1, PT, R78, R74, PT ;  /* 0x0000004a4e00720c */ /* 0x000fe20003f26070 */
[----:B------:R-:W-:Y:S01]  /*6ebd0*/  IMAD.WIDE.U32 R74, R11, R115, R72 ;  /* 0x000000730b4a7225 */ /* 0x000fe200078e0048 */
[----:B------:R-:W-:-:S03]  /*6ebe0*/  IADD3 R183, P0, PT, R184, R18, RZ ;  /* 0x00000012b8b77210 */ /* 0x000fc60007f1e0ff */
[----:B------:R-:W-:Y:S01]  /*6ebf0*/  IMAD.X R186, RZ, RZ, R186, P2 ;  /* 0x000000ffffba7224 */ /* 0x000fe200010e06ba */
[----:B------:R-:W-:Y:S01]  /*6ec00*/  IADD3 R18, P2, PT, R19, R82, RZ ;  /* 0x0000005213127210 */ /* 0x000fe20007f5e0ff */
[----:B------:R-:W-:Y:S01]  /*6ec10*/  IMAD.IADD R82, R140, 0x1, R149 ;  /* 0x000000018c527824 */ /* 0x000fe200078e0295 */
[----:B------:R-:W-:Y:S01]  /*6ec20*/  ISETP.GE.U32.AND P6, PT, R74, R72, PT ;  /* 0x000000484a00720c */ /* 0x000fe20003fc6070 */
[----:B------:R-:W-:Y:S01]  /*6ec30*/  IMAD.X R182, R161, 0x1, R186, P0 ;  /* 0x00000001a1b67824 */ /* 0x000fe200000e06ba */
[----:B------:R-:W-:Y:S01]  /*6ec40*/  IADD3 R164, P0, PT, R18, R183, RZ ;  /* 0x000000b712a47210 */ /* 0x000fe20007f1e0ff */
[----:B------:R-:W-:Y:S01]  /*6ec50*/  IMAD.X R72, RZ, RZ, R146, P2 ;  /* 0x000000ffff487224 */ /* 0x000fe200010e0692 */
[----:B------:R-:W-:Y:S01]  /*6ec60*/  ISETP.GE.U32.AND.EX P3, PT, R82, R83, PT, P3 ;  /* 0x000000535200720c */ /* 0x000fe20003f66130 */
[----:B------:R-:W-:Y:S01]  /*6ec70*/  IMAD.MOV.U32 R146, RZ, RZ, RZ ;  /* 0x000000ffff927224 */ /* 0x000fe200078e00ff */
[----:B------:R-:W-:Y:S01]  /*6ec80*/  ISETP.GE.U32.AND P5, PT, R164, R183, PT ;  /* 0x000000b7a400720c */ /* 0x000fe20003fa6070 */
[----:B------:R-:W-:Y:S01]  /*6ec90*/  IMAD.X R185, R72, 0x1, R182, P0 ;  /* 0x0000000148b97824 */ /* 0x000fe200000e06b6 */
[----:B------:R-:W-:Y:S01]  /*6eca0*/  ISETP.NE.U32.AND P2, PT, R18, RZ, PT ;  /* 0x000000ff1200720c */ /* 0x000fe20003f45070 */
[----:B------:R-:W-:-:S02]  /*6ecb0*/  IMAD.MOV.U32 R83, RZ, RZ, RZ ;  /* 0x000000ffff537224 */ /* 0x000fc400078e00ff */
[----:B------:R-:W-:Y:S01]  /*6ecc0*/  IMAD.WIDE.U32 R146, R8, R115, R146 ;  /* 0x0000007308927225 */ /* 0x000fe200078e0092 */
[----:B------:R-:W-:-:S03]  /*6ecd0*/  ISETP.GE.U32.AND.EX P5, PT, R185, R182, PT, P5 ;  /* 0x000000b6b900720c */ /* 0x000fc60003fa6150 */
[----:B------:R-:W-:Y:S01]  /*6ece0*/  IMAD.WIDE.U32 R82, R9, R117, R82 ;  /* 0x0000007509527225 */ /* 0x000fe200078e0052 */
[----:B------:R-:W-:Y:S02]  /*6ecf0*/  ISETP.NE.AND.EX P2, PT, R72, RZ, !P5, P2 ;  /* 0x000000ff4800720c */ /* 0x000fe40006f45320 */
[----:B------:R-:W-:Y:S01]  /*6ed00*/  ISETP.GE.U32.AND P5, PT, R146, RZ, PT ;  /* 0x000000ff9200720c */ /* 0x000fe20003fa6070 */
[----:B------:R-:W-:Y:S02]  /*6ed10*/  IMAD.MOV.U32 R8, RZ, RZ, RZ ;  /* 0x000000ffff087224 */ /* 0x000fe400078e00ff */
[----:B------:R-:W-:Y:S02]  /*6ed20*/  IMAD.MOV.U32 R9, RZ, RZ, R78 ;  /* 0x000000ffff097224 */ /* 0x000fe400078e004e */
[----:B------:R-:W-:Y:S01]  /*6ed30*/  IMAD.IADD R187, R140, 0x1, R147 ;  /* 0x000000018cbb7824 */ /* 0x000fe200078e0293 */
[----:B------:R-:W-:Y:S01]  /*6ed40*/  SEL R147, RZ, 0x1, P3 ;  /* 0x00000001ff937807 */ /* 0x000fe20001800000 */
[----:B------:R-:W-:-:S03]  /*6ed50*/  IMAD.WIDE.U32 R8, R10, R119, R8 ;  /* 0x000000770a087225 */ /* 0x000fc600078e0008 */
[----:B------:R-:W-:Y:S01]  /*6ed60*/  ISETP.GE.U32.AND.EX P5, PT, R187, R148, PT, P5 ;  /* 0x00000094bb00720c */ /* 0x000fe20003fa6150 */
[----:B------:R-:W-:Y:S01]  /*6ed70*/  IMAD.IADD R72, R140, 0x1, R75 ;  /* 0x000000018c487824 */ /* 0x000fe200078e024b */
[----:B------:R-:W-:Y:S01]  /*6ed80*/  ISETP.GE.U32.AND P3, PT, R8, RZ, PT ;  /* 0x000000ff0800720c */ /* 0x000fe20003f66070 */
[C---:B------:R-:W-:Y:S01]  /*6ed90*/  IMAD.IADD R76, R142.reuse, 0x1, R79 ;  /* 0x000000018e4c7824 */ /* 0x040fe200078e024f */
[----:B------:R-:W-:Y:S01]  /*6eda0*/  SEL R75, RZ, 0x1, !P2 ;  /* 0x00000001ff4b7807 */ /* 0x000fe20005000000 */
[----:B------:R-:W-:Y:S01]  /*6edb0*/  IMAD.IADD R9, R142, 0x1, R9 ;  /* 0x000000018e097824 */ /* 0x000fe200078e0209 */
[----:B------:R-:W-:Y:S01]  /*6edc0*/  ISETP.GE.U32.AND.EX P6, PT, R72, R73, PT, P6 ;  /* 0x000000494800720c */ /* 0x000fe20003fc6160 */
[----:B------:R-:W-:Y:S01]  /*6edd0*/  IMAD.WIDE.U32 R16, R129, R12, RZ ;  /* 0x0000000c81107225 */ /* 0x000fe200078e00ff */
[----:B------:R-:W-:Y:S02]  /*6ede0*/  SEL R73, RZ, 0x1, P5 ;  /* 0x00000001ff497807 */ /* 0x000fe40002800000 */
[----:B------:R-:W-:Y:S01]  /*6edf0*/  ISETP.GE.U32.AND.EX P1, PT, R76, R77, PT, P1 ;  /* 0x0000004d4c00720c */ /* 0x000fe20003f26110 */
[----:B------:R-:W-:Y:S01]  /*6ee00*/  IMAD.IADD R158, R144, 0x1, R83 ;  /* 0x00000001909e7824 */ /* 0x000fe200078e0253 */
[----:B------:R-:W-:Y:S01]  /*6ee10*/  ISETP.GE.U32.AND.EX P3, PT, R9, R78, PT, P3 ;  /* 0x0000004e0900720c */ /* 0x000fe20003f66130 */
[----:B------:R-:W-:Y:S01]  /*6ee20*/  IMAD.MOV.U32 R78, RZ, RZ, RZ ;  /* 0x000000ffff4e7224 */ /* 0x000fe200078e00ff */
[----:B------:R-:W-:Y:S01]  /*6ee30*/  IADD3 R148, P2, P5, R73, R82, RZ ;  /* 0x0000005249947210 */ /* 0x000fe20007d5e0ff */
[----:B------:R-:W-:-:S02]  /*6ee40*/  IMAD.MOV.U32 R79, RZ, RZ, R74 ;  /* 0x000000ffff4f7224 */ /* 0x000fc400078e004a */
[----:B------:R-:W-:Y:S01]  /*6ee50*/  IMAD.MOV.U32 R77, RZ, RZ, RZ ;  /* 0x000000ffff4d7224 */ /* 0x000fe200078e00ff */
[----:B------:R-:W-:Y:S01]  /*6ee60*/  IADD3.X R158, PT, PT, RZ, R158, R147, P2, P5 ;  /* 0x0000009eff9e7210 */ /* 0x000fe200017ea493 */
[----:B------:R-:W-:Y:S01]  /*6ee70*/  IMAD.MOV.U32 R73, RZ, RZ, RZ ;  /* 0x000000ffff497224 */ /* 0x000fe200078e00ff */
[----:B------:R-:W-:Y:S01]  /*6ee80*/  IADD3 R75, P5, PT, R75, R164, RZ ;  /* 0x000000a44b4b7210 */ /* 0x000fe20007fbe0ff */
[----:B------:R-:W-:Y:S02]  /*6ee90*/  VIADD R17, R17, UR4 ;  /* 0x0000000411117c36 */ /* 0x000fe40008000000 */
[----:B------:R-:W-:-:S04]  /*6eea0*/  IMAD.WIDE.U32 R78, R10, R115, R78 ;  /* 0x000000730a4e7225 */ /* 0x000fc800078e004e */
[----:B------:R-:W-:-:S04]  /*6eeb0*/  IMAD.WIDE.U32 R76, R11, R121, R76 ;  /* 0x000000790b4c7225 */ /* 0x000fc800078e004c */
[----:B------:R-:W-:Y:S01]  /*6eec0*/  IMAD.WIDE.U32 R10, R11, R117, R72 ;  /* 0x000000750b0a7225 */ /* 0x000fe200078e0048 */
[----:B------:R-:W-:-:S03]  /*6eed0*/  SEL R73, RZ, 0x1, P3 ;  /* 0x00000001ff497807 */ /* 0x000fc60001800000 */
[----:B------:R-:W-:Y:S01]  /*6eee0*/  IMAD.WIDE.U32 R18, R13, R114, R16 ;  /* 0x000000720d127225 */ /* 0x000fe200078e0010 */
[----:B------:R-:W-:-:S03]  /*6eef0*/  IADD3 R162, P2, P3, R73, R76, RZ ;  /* 0x0000004c49a27210 */ /* 0x000fc60007b5e0ff */
[----:B------:R-:W-:Y:S01]  /*6ef00*/  IMAD.IADD R161, R157, 0x1, R77 ;  /* 0x000000019da17824 */ /* 0x000fe200078e024d */
[----:B------:R-:W-:Y:S01]  /*6ef10*/  ISETP.GE.U32.AND P0, PT, R18, R16, PT ;  /* 0x000000101200720c */ /* 0x000fe20003f06070 */
[----:B------:R-:W-:Y:S01]  /*6ef20*/  IMAD.X R76, RZ, RZ, R185, P5 ;  /* 0x000000ffff4c7224 */ /* 0x000fe200028e06b9 */
[----:B------:R-:W-:Y:S01]  /*6ef30*/  SEL R16, RZ, 0x1, P1 ;  /* 0x00000001ff107807 */ /* 0x000fe20000800000 */
[----:B------:R-:W-:Y:S01]  /*6ef40*/  IMAD.IADD R149, R140, 0x1, R79 ;  /* 0x000000018c957824 */ /* 0x000fe200078e024f */
[----:B------:R-:W-:Y:S01]  /*6ef50*/  ISETP.GT.U32.AND P5, PT, R164, R75, PT ;  /* 0x0000004ba400720c */ /* 0x000fe20003fa4070 */
[----:B------:R-:W-:Y:S01]  /*6ef60*/  IMAD.WIDE.U32 R72, R125, R12, RZ ;  /* 0x0000000c7d487225 */ /* 0x000fe200078e00ff */
[----:B------:R-:W-:Y:S02]  /*6ef70*/  ISETP.GE.U32.AND P1, PT, R78, RZ, PT ;  /* 0x000000ff4e00720c */ /* 0x000fe40003f26070 */
[----:B------:R-:W-:Y:S01]  /*6ef80*/  IADD3.X R161, PT, PT, RZ, R161, R16, P2, P3 ;  /* 0x000000a1ffa17210 */ /* 0x000fe200017e6410 */
[----:B------:R-:W-:Y:S01]  /*6ef90*/  VIADD R73, R73, UR6 ;  /* 0x0000000649497c36 */ /* 0x000fe20008000000 */
[----:B------:R-:W-:Y:S01]  /*6efa0*/  ISETP.GT.U32.AND.EX P5, PT, R185, R76, PT, P5 ;  /* 0x0000004cb900720c */ /* 0x000fe20003fa4150 */
[----:B------:R-:W-:Y:S01]  /*6efb0*/  IMAD.MOV.U32 R82, RZ, RZ, RZ ;  /* 0x000000ffff527224 */ /* 0x000fe200078e00ff */
[----:B------:R-:W-:Y:S01]  /*6efc0*/  ISETP.GE.U32.AND P2, PT, R183, R184, PT ;  /* 0x000000b8b700720c */ /* 0x000fe20003f46070 */
[----:B------:R-:W-:Y:S01]  /*6efd0*/  IMAD.MOV.U32 R83, RZ, RZ, R18 ;  /* 0x000000ffff537224 */ /* 0x000fe200078e0012 */
[----:B------:R-:W-:Y:S01]  /*6efe0*/  IADD3 R183, P3, PT, R75, R80, RZ ;  /* 0x000000504bb77210 */ /* 0x000fe20007f7e0ff */
[----:B------:R-:W-:Y:S01]  /*6eff0*/  VIADD R80, R19, UR5 ;  /* 0x0000000513507c36 */ /* 0x000fe20008000000 */
[----:B------:R-:W-:Y:S01]  /*6f000*/  ISETP.GE.U32.AND.EX P1, PT, R149, R74, PT, P1 ;  /* 0x0000004a9500720c */ /* 0x000fe20003f26110 */
[----:B------:R-:W-:Y:S01]  /*6f010*/  IMAD.WIDE.U32 R82, R12, R114, R82 ;  /* 0x000000720c527225 */ /* 0x000fe200078e0052 */
[----:B------:R-:W-:-:S02]  /*6f020*/  SEL R16, R164, R75, P5 ;  /* 0x0000004ba4107207 */ /* 0x000fc40002800000 */
[----:B------:R-:W-:Y:S01]  /*6f030*/  ISETP.GE.U32.AND.EX P2, PT, R182, R186, PT, P2 ;  /* 0x000000bab600720c */ /* 0x000fe20003f46120 */
[----:B------:R-:W-:Y:S01]  /*6f040*/  IMAD.X R164, R76, 0x1, R165, P3 ;  /* 0x000000014ca47824 */ /* 0x000fe200018e06a5 */
[----:B------:R-:W-:Y:S01]  /*6f050*/  SEL R147, RZ, 0x1, P1 ;  /* 0x00000001ff937807 */ /* 0x000fe20000800000 */
[----:B------:R-:W-:Y:S01]  /*6f060*/  VIADD R79, R83, UR5 ;  /* 0x00000005534f7c36 */ /* 0x000fe20008000000 */
[----:B------:R-:W-:Y:S02]  /*6f070*/  SEL R74, R185, R76, P5 ;  /* 0x0000004cb94a7207 */ /* 0x000fe40002800000 */
[----:B------:R-:W-:Y:S01]  /*6f080*/  ISETP.GT.U32.AND P1, PT, R16, R183, PT ;  /* 0x000000b71000720c */ /* 0x000fe20003f24070 */
[----:B------:R-:W-:Y:S01]  /*6f090*/  IMAD.IADD R16, R144, 0x1, R11 ;  /* 0x0000000190107824 */ /* 0x000fe200078e020b */
[----:B------:R-:W-:Y:S02]  /*6f0a0*/  SEL R76, RZ, 0x1, P2 ;  /* 0x00000001ff4c7807 */ /* 0x000fe40001000000 */
        /* <DEDUP_REMOVED lines=8> */
[----:B------:R-:W-:Y:S01]  /*6f130*/  ISETP.GE.U32.AND P1, PT, R74, R72, PT ;  /* 0x000000484a00720c */ /* 0x000fe20003f26070 */
[----:B------:R-:W-:Y:S01]  /*6f140*/  IMAD.IADD R11, R157, 0x1, R11 ;  /* 0x000000019d0b7824 */ /* 0x000fe200078e020b */
[----:B------:R-:W-:Y:S02]  /*6f150*/  IADD3.X R72, PT, PT, RZ, R16, R77, P5, P3 ;  /* 0x00000010ff487210 */ /* 0x000fe40002fe644d */
[----:B------:R-:W-:-:S02]  /*6f160*/  IADD3 R159, P3, PT, R165, R146, RZ ;  /* 0x00000092a59f7210 */ /* 0x000fc40007f7e0ff */
[----:B------:R-:W-:Y:S01]  /*6f170*/  IADD3 R163, P5, PT, R76, R163, RZ ;  /* 0x000000a34ca37210 */ /* 0x000fe20007fbe0ff */
[----:B------:R-:W-:Y:S01]  /*6f180*/  IMAD.WIDE.U32 R76, R13, R119, R10 ;  /* 0x000000770d4c7225 */ /* 0x000fe200078e000a */
[----:B------:R-:W-:Y:S02]  /*6f190*/  ISETP.GE.U32.AND.EX P0, PT, R80, R17, PT, P0 ;  /* 0x000000115000720c */ /* 0x000fe40003f06100 */
        /* <DEDUP_REMOVED lines=10> */
[----:B------:R-:W-:-:S02]  /*6f240*/  ISETP.GE.U32.AND P2, PT, R76, R10, PT ;  /* 0x0000000a4c00720c */ /* 0x000fc40003f46070 */
[----:B------:R-:W-:Y:S01]  /*6f250*/  ISETP.GE.U32.AND.EX P5, PT, R83, R160, PT, P5 ;  /* 0x000000a05300720c */ /* 0x000fe20003fa6150 */
[----:B------:R-:W-:Y:S01]  /*6f260*/  VIADD R10, R19, UR4 ;  /* 0x00000004130a7c36 */ /* 0x000fe20008000000 */
[----:B------:R-:W-:Y:S01]  /*6f270*/  SEL R17, RZ, 0x1, P3 ;  /* 0x00000001ff117807 */ /* 0x000fe20001800000 */
[----:B------:R-:W-:Y:S01]  /*6f280*/  IMAD.MOV.U32 R80, RZ, RZ, RZ ;  /* 0x000000ffff507224 */ /* 0x000fe200078e00ff */
[----:B------:R-:W-:Y:S02]  /*6f290*/  ISETP.NE.AND.EX P5, PT, R16, RZ, !P5, P6 ;  /* 0x000000ff1000720c */ /* 0x000fe40006fa5360 */
[----:B------:R-:W-:Y:S02]  /*6f2a0*/  IADD3 R82, P6, PT, R183, R82, RZ ;  /* 0x00000052b7527210 */ /* 0x000fe40007fde0ff */
[----:B------:R-:W-:Y:S02]  /*6f2b0*/  SEL R81, RZ, 0x1, !P5 ;  /* 0x00000001ff517807 */ /* 0x000fe40006800000 */
[----:B------:R-:W-:Y:S01]  /*6f2c0*/  IADD3 R19, P5, P3, R17, R18, RZ ;  /* 0x0000001211137210 */ /* 0x000fe20007bbe0ff */
[----:B------:R-:W-:Y:S01]  /*6f2d0*/  IMAD.X R79, R79, 0x1, R164, P6 ;  /* 0x000000014f4f7824 */ /* 0x000fe200030e06a4 */
        /* <DEDUP_REMOVED lines=8> */
[----:B------:R-:W-:Y:S01]  /*6f360*/  ISETP.GT.U32.AND P0, PT, R146, R81, PT ;  /* 0x000000519200720c */ /* 0x000fe20003f04070 */
[----:B------:R-:W-:Y:S01]  /*6f370*/  VIADD R17, R17, UR4 ;  /* 0x0000000411117c36 */ /* 0x000fe20008000000 */
[----:B------:R-:W-:-:S02]  /*6f380*/  ISETP.GE.U32.AND.EX P3, PT, R160, R182, PT, P3 ;  /* 0x000000b6a000720c */ /* 0x000fc40003f66130 */
[----:B------:R-:W-:Y:S02]  /*6f390*/  SEL R160, RZ, 0x1, P5 ;  /* 0x00000001ffa07807 */ /* 0x000fe40002800000 */
[----:B------:R-:W-:Y:S02]  /*6f3a0*/  ISETP.GT.U32.AND.EX P0, PT, R83, R18, PT, P0 ;  /* 0x000000125300720c */ /* 0x000fe40003f04100 */
[----:B------:R-:W-:Y:S02]  /*6f3b0*/  IADD3 R165, P5, PT, R81, R8, RZ ;  /* 0x0000000851a57210 */ /* 0x000fe40007fbe0ff */
[----:B------:R-:W-:Y:S02]  /*6f3c0*/  IADD3 R160, P6, PT, R160, R19, RZ ;  /* 0x00000013a0a07210 */ /* 0x000fe40007fde0ff */
[----:B------:R-:W-:Y:S01]  /*6f3d0*/  SEL R19, R146, R81, P0 ;  /* 0x0000005192137207 */ /* 0x000fe20000000000 */
[----:B------:R-:W-:Y:S01]  /*6f3e0*/  IMAD.X R146, R18, 0x1, R9, P5 ;  /* 0x0000000112927824 */ /* 0x000fe200028e0609 */
[----:B------:R-:W-:Y:S01]  /*6f3f0*/  SEL R83, R83, R18, P0 ;  /* 0x0000001253537207 */ /* 0x000fe20000000000 */
[----:B------:R-:W-:Y:S01]  /*6f400*/  IMAD.X R10, RZ, RZ, R10, P6 ;  /* 0x000000ffff0a7224 */ /* 0x000fe200030e060a */
[C---:B------:R-:W-:Y:S01]  /*6f410*/  ISETP.NE.U32.AND P5, PT, R160.reuse, RZ, PT ;  /* 0x000000ffa000720c */ /* 0x040fe20003fa5070 */
[----:B------:R-:W-:Y:S01]  /*6f420*/  IMAD.MOV.U32 R81, RZ, RZ, R74 ;  /* 0x000000ffff517224 */ /* 0x000fe200078e004a */
[----:B------:R-:W-:Y:S01]  /*6f430*/  IADD3 R160, P0, PT, R160, R165, RZ ;  /* 0x000000a5a0a07210 */ /* 0x000fe20007f1e0ff */
[----:B------:R-:W-:Y:S01]  /*6f440*/  IMAD.WIDE.U32 R8, R15, R114, R16 ;  /* 0x000000720f087225 */ /* 0x000fe200078e0010 */
[----:B------:R-:W-:-:S02]  /*6f450*/  SEL R183, RZ, 0x1, P3 ;  /* 0x00000001ffb77807 */ /* 0x000fc40001800000 */
[----:B------:R-:W-:Y:S01]  /*6f460*/  ISETP.GE.U32.AND P6, PT, R160, R165, PT ;  /* 0x000000a5a000720c */ /* 0x000fe20003fc6070 */
[----:B------:R-:W-:Y:S01]  /*6f470*/  IMAD.X R163, R10, 0x1, R146, P0 ;  /* 0x000000010aa37824 */ /* 0x000fe200000e0692 */
[----:B------:R-:W-:Y:S01]  /*6f480*/  ISETP.GE.U32.AND P3, PT, R8, R16, PT ;  /* 0x000000100800720c */ /* 0x000fe20003f66070 */
[----:B------:R-:W-:-:S03]  /*6f490*/  IMAD.WIDE.U32 R80, R12, R123, R80 ;  /* 0x0000007b0c507225 */ /* 0x000fc600078e0050 */
[----:B------:R-:W-:Y:S01]  /*6f4a0*/  ISETP.GE.U32.AND.EX P6, PT, R163, R146, PT, P6 ;  /* 0x00000092a300720c */ /* 0x000fe20003fc6160 */
[----:B------:R-:W-:Y:S01]  /*6f4b0*/  IMAD.IADD R159, R156, 0x1, R81 ;  /* 0x000000019c9f7824 */ /* 0x000fe200078e0251 */
[----:B------:R-:W-:Y:S01]  /*6f4c0*/  ISETP.GE.U32.AND P0, PT, R80, RZ, PT ;  /* 0x000000ff5000720c */ /* 0x000fe20003f06070 */
[----:B------:R-:W-:Y:S01]  /*6f4d0*/  IMAD.IADD R18, R156, 0x1, R75 ;  /* 0x000000019c127824 */ /* 0x000fe200078e024b */
[----:B------:R-:W-:Y:S01]  /*6f4e0*/  ISETP.NE.AND.EX P5, PT, R10, RZ, !P6, P5 ;  /* 0x000000ff0a00720c */ /* 0x000fe200077a5350 */
[----:B------:R-:W-:Y:S01]  /*6f4f0*/  VIADD R16, R9, UR5 ;  /* 0x0000000509107c36 */ /* 0x000fe20008000000 */
[----:B------:R-:W-:Y:S01]  /*6f500*/  ISETP.GT.U32.AND P6, PT, R19, R165, PT ;  /* 0x000000a51300720c */ /* 0x000fe20003fc4070 */
[----:B------:R-:W-:Y:S01]  /*6f510*/  IMAD.MOV.U32 R19, RZ, RZ, RZ ;  /* 0x000000ffff137224 */ /* 0x000fe200078e00ff */
[----:B------:R-:W-:Y:S02]  /*6f520*/  ISETP.GE.U32.AND.EX P0, PT, R159, R74, PT, P0 ;  /* 0x0000004a9f00720c */ /* 0x000fe40003f06100 */
[----:B------:R-:W-:Y:S01]  /*6f530*/  ISETP.GT.U32.AND.EX P6, PT, R83, R146, PT, P6 ;  /* 0x000000925300720c */ /* 0x000fe20003fc4160 */
[----:B------:R-:W-:Y:S01]  /*6f540*/  IMAD.WIDE.U32 R74, R13, R125, R18 ;  /* 0x0000007d0d4a7225 */ /* 0x000fe200078e0012 */
[----:B------:R-:W-:-:S02]  /*6f550*/  ISETP.GE.U32.AND.EX P1, PT, R18, R73, PT, P1 ;  /* 0x000000491200720c */ /* 0x000fc40003f26110 */
[----:B------:R-:W-:Y:S01]  /*6f560*/  SEL R81, RZ, 0x1, P0 ;  /* 0x00000001ff517807 */ /* 0x000fe20000000000 */
[----:B------:R-:W-:Y:S01]  /*6f570*/  VIADD R146, R75, UR6 ;  /* 0x000000064b927c36 */ /* 0x000fe20008000000 */
[----:B------:R-:W-:Y:S01]  /*6f580*/  ISETP.GE.U32.AND.EX P3, PT, R16, R17, PT, P3 ;  /* 0x000000111000720c */ /* 0x000fe20003f66130 */
[----:B------:R-:W-:Y:S01]  /*6f590*/  IMAD.MOV.U32 R18, RZ, RZ, RZ ;  /* 0x000000ffff127224 */ /* 0x000fe200078e00ff */
[----:B------:R-:W-:Y:S02]  /*6f5a0*/  SEL R9, RZ, 0x1, !P5 ;  /* 0x00000001ff097807 */ /* 0x000fe40006800000 */
[----:B------:R-:W-:Y:S02]  /*6f5b0*/  SEL R17, RZ, 0x1, !P6 ;  /* 0x00000001ff117807 */ /* 0x000fe40007000000 */
[----:B------:R-:W-:Y:S02]  /*6f5c0*/  IADD3 R81, P5, P0, R81, R74, RZ ;  /* 0x0000004a51517210 */ /* 0x000fe400078be0ff */
[----:B------:R-:W-:-:S02]  /*6f5d0*/  SEL R19, RZ, 0x1, P1 ;  /* 0x00000001ff137807 */ /* 0x000fc40000800000 */
[----:B------:R-:W-:Y:S01]  /*6f5e0*/  IADD3 R162, P6, PT, R17, R162, RZ ;  /* 0x000000a211a27210 */ /* 0x000fe20007fde0ff */
[----:B------:R-:W-:Y:S01]  /*6f5f0*/  IMAD.MOV.U32 R17, RZ, RZ, RZ ;  /* 0x000000ffff117224 */ /* 0x000fe200078e00ff */
[----:B------:R-:W-:Y:S01]  /*6f600*/  IADD3.X R146, PT, PT, RZ, R146, R19, P5, P0 ;  /* 0x00000092ff927210 */ /* 0x000fe20002fe0413 */
[----:B------:R-:W-:Y:S01]  /*6f610*/  IMAD.MOV.U32 R19, RZ, RZ, R8 ;  /* 0x000000ffff137224 */ /* 0x000fe200078e0008 */
[----:B------:R-:W-:Y:S01]  /*6f620*/  IADD3 R73, P0, PT, R183, R148, RZ ;  /* 0x00000094b7497210 */ /* 0x000fe20007f1e0ff */
[----:B------:R-:W-:Y:S01]  /*6f630*/  IMAD.X R161, RZ, RZ, R161, P6 ;  /* 0x000000ffffa17224 */ /* 0x000fe200030e06a1 */
[----:B------:R-:W-:Y:S01]  /*6f640*/  IADD3 R9, P1, PT, R9, R160, RZ ;  /* 0x000000a009097210 */ /* 0x000fe20007f3e0ff */
[----:B------:R-:W-:Y:S01]  /*6f650*/  IMAD.WIDE.U32 R18, R14, R114, R18 ;  /* 0x000000720e127225 */ /* 0x000fe200078e0012 */
[----:B------:R-:W-:Y:S02]  /*6f660*/  IADD3 R164, P6, PT, R162, R73, RZ ;  /* 0x00000049a2a47210 */ /* 0x000fe40007fde0ff */
[----:B------:R-:W-:Y:S01]  /*6f670*/  IADD3 R83, P5, PT, R9, R80, RZ ;  /* 0x0000005009537210 */ /* 0x000fe20007fbe0ff */
[----:B------:R-:W-:Y:S01]  /*6f680*/  IMAD.X R74, RZ, RZ, R158, P0 ;  /* 0x000000ffff4a7224 */ /* 0x000fe200000e069e */
[----:B------:R-:W-:Y:S01]  /*6f690*/  ISETP.GT.U32.AND P0, PT, R160, R9, PT ;  /* 0x00000009a000720c */ /* 0x000fe20003f04070 */
[----:B------:R-:W-:Y:S01]  /*6f6a0*/  IMAD.X R10, RZ, RZ, R163, P1 ;  /* 0x000000ffff0a7224 */ /* 0x000fe200008e06a3 */
[----:B------:R-:W-:Y:S01]  /*6f6b0*/  ISETP.GE.U32.AND P1, PT, R18, RZ, PT ;  /* 0x000000ff1200720c */ /* 0x000fe20003f26070 */
[----:B------:R-:W-:Y:S01]  /*6f6c0*/  IMAD.X R165, R161, 0x1, R74, P6 ;  /* 0x00000001a1a57824 */ /* 0x000fe200030e064a */
[----:B------:R-:W-:Y:S01]  /*6f6d0*/  ISETP.GE.U32.AND P6, PT, R164, R73, PT ;  /* 0x00000049a400720c */ /* 0x000fe20003fc6070 */
[----:B------:R-:W-:Y:S01]  /*6f6e0*/  IMAD.X R158, R10, 0x1, R159, P5 ;  /* 0x000000010a9e7824 */ /* 0x000fe200028e069f */
[----:B------:R-:W-:Y:S01]  /*6f6f0*/  ISETP.GT.U32.AND.EX P0, PT, R163, R10, PT, P0 ;  /* 0x0000000aa300720c */ /* 0x000fe20003f04100 */
[----:B------:R-:W-:Y:S01]  /*6f700*/  VIADD R75, R19, UR5 ;  /* 0x00000005134b7c36 */ /* 0x000fe20008000000 */
[----:B------:R-:W-:Y:S01]  /*6f710*/  ISETP.NE.U32.AND P5, PT, R162, RZ, PT ;  /* 0x000000ffa200720c */ /* 0x000fe20003fa5070 */
[----:B------:R-:W-:Y:S01]  /*6f720*/  IMAD.WIDE.U32 R16, R15, R129, R16 ;  /* 0x000000810f107225 */ /* 0x000fe200078e0010 */
[----:B------:R-:W-:-:S02]  /*6f730*/  ISETP.GE.U32.AND.EX P6, PT, R165, R74, PT, P6 ;  /* 0x0000004aa500720c */ /* 0x000fc40003fc6160 */
[----:B------:R-:W-:Y:S01]  /*6f740*/  SEL R9, R160, R9, P0 ;  /* 0x00000009a0097207 */ /* 0x000fe20000000000 */
[----:B------:R-:W-:Y:S01]  /*6f750*/  VIADD R74, R17, UR4 ;  /* 0x00000004114a7c36 */ /* 0x000fe20008000000 */
[----:B------:R-:W-:Y:S02]  /*6f760*/  ISETP.NE.AND.EX P5, PT, R161, RZ, !P6, P5 ;  /* 0x000000ffa100720c */ /* 0x000fe400077a5350 */
[----:B------:R-:W-:Y:S02]  /*6f770*/  SEL R10, R163, R10, P0 ;  /* 0x0000000aa30a7207 */ /* 0x000fe40000000000 */
[----:B------:R-:W-:Y:S02]  /*6f780*/  ISETP.GT.U32.AND P0, PT, R9, R83, PT ;  /* 0x000000530900720c */ /* 0x000fe40003f04070 */
[----:B------:R-:W-:Y:S02]  /*6f790*/  SEL R161, RZ, 0x1, !P5 ;  /* 0x00000001ffa17807 */ /* 0x000fe40006800000 */
[----:B------:R-:W-:Y:S01]  /*6f7a0*/  ISETP.GT.U32.AND.EX P0, PT, R10, R158, PT, P0 ;  /* 0x0000009e0a00720c */ /* 0x000fe20003f04100 */
[----:B------:R-:W-:Y:S01]  /*6f7b0*/  IMAD.IADD R10, R142, 0x1, R77 ;  /* 0x000000018e0a7824 */ /* 0x000fe200078e024d */
[----:B------:R-:W-:-:S02]  /*6f7c0*/  IADD3 R161, P6, PT, R161, R164, RZ ;  /* 0x000000a4a1a17210 */ /* 0x000fc40007fde0ff */
[----:B------:R-:W-:Y:S02]  /*6f7d0*/  SEL R80, RZ, 0x1, !P0 ;  /* 0x00000001ff507807 */ /* 0x000fe40004000000 */
[----:B------:R-:W-:Y:S01]  /*6f7e0*/  ISETP.GE.U32.AND.EX P1, PT, R75, R8, PT, P1 ;  /* 0x000000084b00720c */ /* 0x000fe20003f26110 */
[----:B------:R-:W-:Y:S01]  /*6f7f0*/  IMAD.X R162, RZ, RZ, R165, P6 ;  /* 0x000000ffffa27224 */ /* 0x000fe200030e06a5 */
[----:B------:R-:W-:Y:S01]  /*6f800*/  IADD3 R80, P6, PT, R80, R81, RZ ;  /* 0x0000005150507210 */ /* 0x000fe20007fde0ff */
[----:B------:R-:W-:Y:S01]  /*6f810*/  IMAD.WIDE.U32 R8, R125, R14, RZ ;  /* 0x0000000e7d087225 */ /* 0x000fe200078e00ff */
[----:B------:R-:W-:Y:S02]  /*6f820*/  IADD3 R159, P0, PT, R161, R78, RZ ;  /* 0x0000004ea19f7210 */ /* 0x000fe40007f1e0ff */
[----:B------:R-:W-:Y:S01]  /*6f830*/  SEL R73, RZ, 0x1, P1 ;  /* 0x00000001ff497807 */ /* 0x000fe20000800000 */
[----:B------:R-:W-:Y:S01]  /*6f840*/  IMAD.X R81, RZ, RZ, R146, P6 ;  /* 0x000000ffff517224 */ /* 0x000fe200030e0692 */
[----:B------:R-:W-:Y:S01]  /*6f850*/  SEL R19, RZ, 0x1, P3 ;  /* 0x00000001ff137807 */ /* 0x000fe20001800000 */
[----:B------:R-:W-:Y:S01]  /*6f860*/  IMAD.X R160, R162, 0x1, R149, P0 ;  /* 0x00000001a2a07824 */ /* 0x000fe200000e0695 */
[----:B------:R-:W-:Y:S01]  /*6f870*/  IADD3 R146, P3, PT, R80, R159, RZ ;  /* 0x0000009f50927210 */ /* 0x000fe20007f7e0ff */
[----:B------:R-:W-:Y:S01]  /*6f880*/  VIADD R9, R9, UR6 ;  /* 0x0000000609097c36 */ /* 0x000fe20008000000 */
[----:B------:R-:W-:-:S02]  /*6f890*/  IADD3 R73, P1, P5, R73, R16, RZ ;  /* 0x0000001049497210 */ /* 0x000fc40007d3e0ff */
[----:B------:R-:W-:Y:S01]  /*6f8a0*/  IADD3 R78, P6, PT, R83, R18, RZ ;  /* 0x00000012534e7210 */ /* 0x000fe20007fde0ff */
[----:B------:R-:W-:Y:S01]  /*6f8b0*/  IMAD.X R148, R81, 0x1, R160, P3 ;  /* 0x0000000151947824 */ /* 0x000fe200018e06a0 */
[----:B------:R-:W-:Y:S01]  /*6f8c0*/  IADD3.X R74, PT, PT, RZ, R74, R19, P1, P5 ;  /* 0x0000004aff4a7210 */ /* 0x000fe20000fea413 */
[----:B------:R-:W-:Y:S01]  /*6f8d0*/  IMAD.WIDE.U32 R16, R15, R123, R8 ;  /* 0x0000007b0f107225 */ /* 0x000fe200078e0008 */
[----:B------:R-:W-:Y:S02]  /*6f8e0*/  ISETP.GE.U32.AND P1, PT, R146, R159, PT ;  /* 0x0000009f9200720c */ /* 0x000fe40003f26070 */
[----:B------:R-:W-:Y:S01]  /*6f8f0*/  ISETP.NE.U32.AND P5, PT, R80, RZ, PT ;  /* 0x000000ff5000720c */ /* 0x000fe20003fa5070 */
[----:B------:R-:W-:Y:S01]  /*6f900*/  IMAD.MOV.U32 R18, RZ, RZ, RZ ;  /* 0x000000ffff127224 */ /* 0x000fe200078e00ff */
[----:B------:R-:W-:Y:S01]  /*6f910*/  ISETP.GE.U32.AND.EX P1, PT, R148, R160, PT, P1 ;  /* 0x000000a09400720c */ /* 0x000fe20003f26110 */
[----:B------:R-:W-:Y:S01]  /*6f920*/  IMAD.MOV.U32 R19, RZ, RZ, R76 ;  /* 0x000000ffff137224 */ /* 0x000fe200078e004c */
[----:B------:R-:W-:Y:S01]  /*6f930*/  ISETP.GE.U32.AND P0, PT, R16, R8, PT ;  /* 0x000000081000720c */ /* 0x000fe20003f06070 */
[----:B------:R-:W-:Y:S01]  /*6f940*/  IMAD.IADD R8, R156, 0x1, R17 ;  /* 0x000000019c087824 */ /* 0x000fe200078e0211 */
[----:B------:R-:W-:Y:S01]  /*6f950*/  ISETP.NE.AND.EX P1, PT, R81, RZ, !P1, P5 ;  /* 0x000000ff5100720c */ /* 0x000fe20004f25350 */
[----:B------:R-:W-:Y:S01]  /*6f960*/  IMAD.X R77, R75, 0x1, R158, P6 ;  /* 0x000000014b4d7824 */ /* 0x000fe200030e069e */
[----:B------:R-:W-:Y:S01]  /*6f970*/  ISETP.GT.U32.AND P5, PT, R164, R161, PT ;  /* 0x000000a1a400720c */ /* 0x000fe20003fa4070 */
[----:B------:R-:W-:Y:S01]  /*6f980*/  IMAD.WIDE.U32 R18, R12, R119, R18 ;  /* 0x000000770c127225 */ /* 0x000fe200078e0012 */
[----:B------:R-:W-:-:S02]  /*6f990*/  SEL R17, RZ, 0x1, !P1 ;  /* 0x00000001ff117807 */ /* 0x000fc40004800000 */
[----:B------:R-:W-:Y:S02]  /*6f9a0*/  ISETP.GE.U32.AND.EX P3, PT, R10, R11, PT, P2 ;  /* 0x0000000b0a00720c */ /* 0x000fe40003f66120 */
[----:B------:R-:W-:Y:S02]  /*6f9b0*/  ISETP.GT.U32.AND.EX P1, PT, R165, R162, PT, P5 ;  /* 0x000000a2a500720c */ /* 0x000fe40003f24150 */
[----:B------:R-:W-:Y:S02]  /*6f9c0*/  ISETP.GE.U32.AND P2, PT, R78, R83, PT ;  /* 0x000000534e00720c */ /* 0x000fe40003f46070 */
[----:B------:R-:W-:Y:S02]  /*6f9d0*/  IADD3 R17, P5, PT, R17, R146, RZ ;  /* 0x0000009211117210 */ /* 0x000fe40007fbe0ff */
[----:B------:R-:W-:Y:S01]  /*6f9e0*/  ISETP.GE.U32.AND.EX P0, PT, R8, R9, PT, P0 ;  /* 0x000000090800720c */ /* 0x000fe20003f06100 */
[----:B------:R-:W-:Y:S01]  /*6f9f0*/  IMAD.IADD R9, R142, 0x1, R19 ;  /* 0x000000018e097824 */ /* 0x000fe200078e0213 */
[----:B------:R-:W-:Y:S01]  /*6fa00*/  ISETP.GE.U32.AND.EX P2, PT, R77, R158, PT, P2 ;  /* 0x0000009e4d00720c */ /* 0x000fe20003f46120 */
[----:B------:R-:W-:Y:S01]  /*6fa10*/  IMAD.X R19, RZ, RZ, R148, P5 ;  /* 0x000000ffff137224 */ /* 0x000fe200028e0694 */
[----:B------:R-:W-:-:S02]  /*6fa20*/  SEL R11, R164, R161, P1 ;  /* 0x000000a1a40b7207 */ /* 0x000fc40000800000 */
[----:B------:R-:W-:Y:S02]  /*6fa30*/  SEL R81, R165, R162, P1 ;  /* 0x000000a2a5517207 */ /* 0x000fe40000800000 */
[----:B------:R-:W-:Y:S02]  /*6fa40*/  IADD3 R75, P5, PT, R17, R18, RZ ;  /* 0x00000012114b7210 */ /* 0x000fe40007fbe0ff */
[----:B------:R-:W-:Y:S02]  /*6fa50*/  ISETP.GT.U32.AND P6, PT, R146, R17, PT ;  /* 0x000000119200720c */ /* 0x000fe40003fc4070 */
[----:B------:R-:W-:Y:S01]  /*6fa60*/  ISETP.GE.U32.AND P1, PT, R18, RZ, PT ;  /* 0x000000ff1200720c */ /* 0x000fe20003f26070 */
[----:B------:R-:W-:Y:S01]  /*6fa70*/  IMAD.X R80, R19, 0x1, R9, P5 ;  /* 0x0000000113507824 */ /* 0x000fe200028e0609 */
[----:B------:R-:W-:Y:S02]  /*6fa80*/  SEL R18, RZ, 0x1, P2 ;  /* 0x00000001ff127807 */ /* 0x000fe40001000000 */
[----:B------:R-:W-:-:S02]  /*6fa90*/  ISETP.GT.U32.AND.EX P6, PT, R148, R19, PT, P6 ;  /* 0x000000139400720c */ /* 0x000fc40003fc4160 */
[----:B------:R-:W-:Y:S02]  /*6faa0*/  IADD3 R18, P5, PT, R18, R73, RZ ;  /* 0x0000004912127210 */ /* 0x000fe40007fbe0ff */
[----:B------:R-:W-:Y:S02]  /*6fab0*/  SEL R17, R146, R17, P6 ;  /* 0x0000001192117207 */ /* 0x000fe40003000000 */
[----:B------:R-:W-:Y:S02]  /*6fac0*/  SEL R146, RZ, 0x1, P3 ;  /* 0x00000001ff927807 */ /* 0x000fe40001800000 */
[----:B------:R-:W-:Y:S02]  /*6fad0*/  SEL R19, R148, R19, P6 ;  /* 0x0000001394137207 */ /* 0x000fe40003000000 */
[C---:B------:R-:W-:Y:S02]  /*6fae0*/  ISETP.NE.U32.AND P3, PT, R18.reuse, RZ, PT ;  /* 0x000000ff1200720c */ /* 0x040fe40003f65070 */
[----:B------:R-:W-:Y:S01]  /*6faf0*/  ISETP.GE.U32.AND.EX P1, PT, R9, R76, PT, P1 ;  /* 0x0000004c0900720c */ /* 0x000fe20003f26110 */
[----:B------:R-:W-:Y:S01]  /*6fb00*/  IMAD.X R9, RZ, RZ, R74, P5 ;  /* 0x000000ffff097224 */ /* 0x000fe200028e064a */
[----:B------:R-:W-:-:S02]  /*6fb10*/  IADD3 R18, P6, PT, R18, R75, RZ ;  /* 0x0000004b12127210 */ /* 0x000fc40007fde0ff */
[----:B------:R-:W-:Y:S01]  /*6fb20*/  ISETP.GT.U32.AND P2, PT, R11, R159, PT ;  /* 0x0000009f0b00720c */ /* 0x000fe20003f44070 */
[----:B------:R-:W-:Y:S01]  /*6fb30*/  IMAD.MOV.U32 R11, RZ, RZ, RZ ;  /* 0x000000ffff0b7224 */ /* 0x000fe200078e00ff */
[----:B------:R-:W-:Y:S01]  /*6fb40*/  ISETP.GE.U32.AND P5, PT, R18, R75, PT ;  /* 0x0000004b1200720c */ /* 0x000fe20003fa6070 */
[----:B------:R-:W-:Y:S01]  /*6fb50*/  IMAD.X R76, R9, 0x1, R80, P6 ;  /* 0x00000001094c7824 */ /* 0x000fe200030e0650 */
[----:B------:R-:W-:Y:S01]  /*6fb60*/  SEL R73, RZ, 0x1, P1 ;  /* 0x00000001ff497807 */ /* 0x000fe20000800000 */
[----:B------:R-:W-:Y:S01]  /*6fb70*/  IMAD.WIDE.U32 R10, R13, R121, R10 ;  /* 0x000000790d0a7225 */ /* 0x000fe200078e000a */
[----:B------:R-:W-:Y:S02]  /*6fb80*/  ISETP.GT.U32.AND P1, PT, R17, R75, PT ;  /* 0x0000004b1100720c */ /* 0x000fe40003f24070 */
[----:B------:R-:W-:Y:S01]  /*6fb90*/  ISETP.GT.U32.AND.EX P2, PT, R81, R160, PT, P2 ;  /* 0x000000a05100720c */ /* 0x000fe20003f44120 */
[----:B------:R-:W-:Y:S01]  /*6fba0*/  IMAD.IADD R75, R157, 0x1, R11 ;  /* 0x000000019d4b7824 */ /* 0x000fe200078e020b */
[-C--:B------:R-:W-:Y:S01]  /*6fbb0*/  ISETP.GE.U32.AND.EX P5, PT, R76, R80.reuse, PT, P5 ;  /* 0x000000504c00720c */ /* 0x080fe20003fa6150 */
[----:B------:R-:W-:Y:S01]  /*6fbc0*/  IMAD.MOV.U32 R11, RZ, RZ, R16 ;  /* 0x000000ffff0b7224 */ /* 0x000fe200078e0010 */
[----:B------:R-:W-:-:S02]  /*6fbd0*/  ISETP.GT.U32.AND.EX P1, PT, R19, R80, PT, P1 ;  /* 0x000000501300720c */ /* 0x000fc40003f24110 */
[----:B------:R-:W-:Y:S02]  /*6fbe0*/  SEL R148, RZ, 0x1, !P2 ;  /* 0x00000001ff947807 */ /* 0x000fe40005000000 */
[----:B------:R-:W-:Y:S01]  /*6fbf0*/  IADD3 R74, P2, P6, R73, R10, RZ ;  /* 0x0000000a494a7210 */ /* 0x000fe20007e5e0ff */
[----:B------:R-:W-:Y:S01]  /*6fc00*/  IMAD.MOV.U32 R10, RZ, RZ, RZ ;  /* 0x000000ffff0a7224 */ /* 0x000fe200078e00ff */
[----:B------:R-:W-:Y:S02]  /*6fc10*/  ISETP.NE.AND.EX P3, PT, R9, RZ, !P5, P3 ;  /* 0x000000ff0900720c */ /* 0x000fe40006f65330 */
[----:B------:R-:W-:Y:S01]  /*6fc20*/  SEL R17, RZ, 0x1, !P1 ;  /* 0x00000001ff117807 */ /* 0x000fe20004800000 */
[----:B------:R-:W-:Y:S01]  /*6fc30*/  IMAD.WIDE.U32 R10, R14, R123, R10 ;  /* 0x0000007b0e0a7225 */ /* 0x000fe200078e000a */
[----:B------:R-:W-:Y:S02]  /*6fc40*/  SEL R9, RZ, 0x1, !P3 ;  /* 0x00000001ff097807 */ /* 0x000fe40005800000 */
[----:B------:R-:W-:-:S02]  /*6fc50*/  IADD3.X R19, PT, PT, RZ, R75, R146, P2, P6 ;  /* 0x0000004bff137210 */ /* 0x000fc400017ec492 */
        /* <DEDUP_REMOVED lines=12> */
[----:B------:R-:W-:Y:S02]  /*6fd20*/  ISETP.GT.U32.AND.EX P5, PT, R76, R19, PT, P5 ;  /* 0x000000134c00720c */ /* 0x000fe40003fa4150 */
[----:B------:R-:W-:Y:S02]  /*6fd30*/  ISETP.GE.U32.AND.EX P1, PT, R74, R16, PT, P1 ;  /* 0x000000104a00720c */ /* 0x000fe40003f26110 */
[----:B------:R-:W-:Y:S01]  /*6fd40*/  ISETP.NE.U32.AND P3, PT, R17, RZ, PT ;  /* 0x000000ff1100720c */ /* 0x000fe20003f65070 */
[----:B------:R-:W-:Y:S01]  /*6fd50*/  IMAD.WIDE.U32 R16, R117, R12, RZ ;  /* 0x0000000c75107225 */ /* 0x000fe200078e00ff */
[----:B------:R-:W-:Y:S02]  /*6fd60*/  IADD3 R75, P6, PT, R9, R10, RZ ;  /* 0x0000000a094b7210 */ /* 0x000fe40007fde0ff */
[----:B------:R-:W-:Y:S01]  /*6fd70*/  ISETP.GE.U32.AND.EX P2, PT, R158, R72, PT, P2 ;  /* 0x000000489e00720c */ /* 0x000fe20003f46120 */
[----:B------:R-:W-:Y:S01]  /*6fd80*/  IMAD.IADD R17, R144, 0x1, R17 ;  /* 0x0000000190117824 */ /* 0x000fe200078e0211 */
[----:B------:R-:W-:Y:S01]  /*6fd90*/  SEL R10, R18, R9, P5 ;  /* 0x00000009120a7207 */ /* 0x000fe20002800000 */
[----:B------:R-:W-:Y:S01]  /*6fda0*/  IMAD.MOV.U32 R9, RZ, RZ, RZ ;  /* 0x000000ffff097224 */ /* 0x000fe200078e00ff */
[----:B------:R-:W-:Y:S01]  /*6fdb0*/  ISETP.NE.AND.EX P3, PT, R11, RZ, !P2, P3 ;  /* 0x000000ff0b00720c */ /* 0x000fe20005765330 */
[----:B------:R-:W-:Y:S01]  /*6fdc0*/  IMAD.X R74, R19, 0x1, R74, P6 ;  /* 0x00000001134a7824 */ /* 0x000fe200030e064a */
[----:B------:R-:W-:Y:S01]  /*6fdd0*/  ISETP.GT.U32.AND P2, PT, R10, R75, PT ;  /* 0x0000004b0a00720c */ /* 0x000fe20003f44070 */
[----:B------:R-:W-:Y:S01]  /*6fde0*/  IMAD.WIDE.U32 R10, R15, R125, R8 ;  /* 0x0000007d0f0a7225 */ /* 0x000fe200078e0008 */
[----:B------:R-:W-:-:S02]  /*6fdf0*/  SEL R19, R76, R19, P5 ;  /* 0x000000134c137207 */ /* 0x000fc40002800000 */
[----:B------:R-:W-:Y:S01]  /*6fe00*/  SEL R81, RZ, 0x1, P1 ;  /* 0x00000001ff517807 */ /* 0x000fe20000800000 */
[----:B------:R-:W-:Y:S01]  /*6fe10*/  IMAD.WIDE.U32 R72, R13, R115, R16 ;  /* 0x000000730d487225 */ /* 0x000fe200078e0010 */
[----:B------:R-:W-:Y:S02]  /*6fe20*/  ISETP.GT.U32.AND.EX P1, PT, R19, R74, PT, P2 ;  /* 0x0000004a1300720c */ /* 0x000fe40003f24120 */
[----:B------:R-:W-:Y:S01]  /*6fe30*/  SEL R80, RZ, 0x1, !P3 ;  /* 0x00000001ff507807 */ /* 0x000fe20005800000 */
[----:B------:R-:W-:Y:S01]  /*6fe40*/  VIADD R76, R11, UR6 ;  /* 0x000000060b4c7c36 */ /* 0x000fe20008000000 */
[----:B------:R-:W-:Y:S01]  /*6fe50*/  IADD3 R11, P5, P6, R81, R10, RZ ;  /* 0x0000000a510b7210 */ /* 0x000fe20007ebe0ff */
[----:B------:R-:W-:Y:S01]  /*6fe60*/  IMAD.MOV.U32 R18, RZ, RZ, RZ ;  /* 0x000000ffff127224 */ /* 0x000fe200078e00ff */
[----:B------:R-:W-:Y:S01]  /*6fe70*/  SEL R81, RZ, 0x1, P0 ;  /* 0x00000001ff517807 */ /* 0x000fe20000000000 */
[----:B------:R-:W-:Y:S01]  /*6fe80*/  IMAD.MOV.U32 R19, RZ, RZ, R72 ;  /* 0x000000ffff137224 */ /* 0x000fe200078e0048 */
[----:B------:R-:W-:Y:S01]  /*6fe90*/  SEL R10, RZ, 0x1, !P1 ;  /* 0x00000001ff0a7807 */ /* 0x000fe20004800000 */
[----:B------:R-:W-:Y:S01]  /*6fea0*/  IMAD.WIDE.U32 R8, R121, R14, RZ ;  /* 0x0000000e79087225 */ /* 0x000fe200078e00ff */
[----:B------:R-:W-:-:S02]  /*6feb0*/  IADD3.X R76, PT, PT, RZ, R76, R81, P5, P6 ;  /* 0x0000004cff4c7210 */ /* 0x000fc40002fec451 */
[----:B------:R-:W-:Y:S01]  /*6fec0*/  IADD3 R81, P0, PT, R80, R156, RZ ;  /* 0x0000009c50517210 */ /* 0x000fe20007f1e0ff */
[----:B------:R-:W-:Y:S01]  /*6fed0*/  IMAD.WIDE.U32 R18, R12, R115, R18 ;  /* 0x000000730c127225 */ /* 0x000fe200078e0012 */
[----:B------:R-:W-:-:S03]  /*6fee0*/  IADD3 R12, P2, PT, R10, R11, RZ ;  /* 0x0000000b0a0c7210 */ /* 0x000fc60007f5e0ff */
[----:B------:R-:W-:Y:S01]  /*6fef0*/  IMAD.IADD R148, R140, 0x1, R19 ;  /* 0x000000018c947824 */ /* 0x000fe200078e0213 */
[----:B------:R-:W-:Y:S01]  /*6ff00*/  IADD3 R83, P1, PT, R81, R18, RZ ;  /* 0x0000001251537210 */ /* 0x000fe20007f3e0ff */
[----:B------:R-:W-:Y:S01]  /*6ff10*/  IMAD.X R147, RZ, RZ, R158, P0 ;  /* 0x000000ffff937224 */ /* 0x000fe200000e069e */
[----:B------:R-:W-:Y:S01]  /*6ff20*/  ISETP.GE.U32.AND P5, PT, R18, RZ, PT ;  /* 0x000000ff1200720c */ /* 0x000fe20003fa6070 */
        /* <DEDUP_REMOVED lines=8> */
[----:B------:R-:W-:Y:S01]  /*6ffb0*/  IMAD.WIDE.U32 R10, R15, R119, R8 ;  /* 0x000000770f0a7225 */ /* 0x000fe200078e0008 */
[----:B------:R-:W-:-:S02]  /*6ffc0*/  ISETP.GE.U32.AND.EX P5, PT, R148, R72, PT, P5 ;  /* 0x000000489400720c */ /* 0x000fc40003fa6150 */
[----:B------:R-:W-:Y:S01]  /*6ffd0*/  ISETP.GE.U32.AND.EX P3, PT, R80, R146, PT, P3 ;  /* 0x000000925000720c */ /* 0x000fe20003f66130 */
[----:B------:R-:W-:Y:S01]  /*6ffe0*/  IMAD.IADD R12, R142, 0x1, R11 ;  /* 0x000000018e0c7824 */ /* 0x000fe200078e020b */
[----:B------:R-:W-:Y:S01]  /*6fff0*/  ISETP.GE.U32.AND P0, PT, R10, R8, PT ;  /* 0x000000080a00720c */ /* 0x000fe20003f06070 */
[----:B------:R-:W-:Y:S01]  /*70000*/  IMAD.IADD R16, R140, 0x1, R73 ;  /* 0x000000018c107824 */ /* 0x000fe200078e0249 */
[----:B------:R-:W-:Y:S01]  /*70010*/  ISETP.NE.AND.EX P2, PT, R19, RZ, !P3, P2 ;  /* 0x000000ff1300720c */ /* 0x000fe20005f45320 */
[----:B------:R-:W-:Y:S01]  /*70020*/  IMAD.MOV.U32 R8, RZ, RZ, RZ ;  /* 0x000000ffff087224 */ /* 0x000fe200078e00ff */
[----:B------:R-:W-:Y:S01]  /*70030*/  ISETP.GE.U32.AND.EX P0, PT, R12, R9, PT, P0 ;  /* 0x000000090c00720c */ /* 0x000fe20003f06100 */
[----:B------:R-:W-:Y:S01]  /*70040*/  IMAD.MOV.U32 R9, RZ, RZ, R10 ;  /* 0x000000ffff097224 */ /* 0x000fe200078e000a */
[----:B------:R-:W-:Y:S02]  /*70050*/  ISETP.GT.U32.AND P3, PT, R156, R81, PT ;  /* 0x000000519c00720c */ /* 0x000fe40003f64070 */
[----:B------:R-:W-:Y:S01]  /*70060*/  SEL R11, RZ, 0x1, !P2 ;  /* 0x00000001ff0b7807 */ /* 0x000fe20005000000 */
[----:B------:R-:W-:Y:S01]  /*70070*/  IMAD.WIDE.U32 R8, R14, R119, R8 ;  /* 0x000000770e087225 */ /* 0x000fe200078e0008 */
[----:B------:R-:W-:-:S02]  /*70080*/  ISETP.GE.U32.AND.EX P1, PT, R16, R17, PT, P1 ;  /* 0x000000111000720c */ /* 0x000fc40003f26110 */
[----:B------:R-:W-:Y:S01]  /*70090*/  ISETP.GT.U32.AND.EX P2, PT, R158, R147, PT, P3 ;  /* 0x000000939e00720c */ /* 0x000fe20003f44130 */
[----:B------:R-:W-:Y:S01]  /*700a0*/  IMAD.MOV.U32 R17, RZ, RZ, RZ ;  /* 0x000000ffff117224 */ /* 0x000fe200078e00ff */
[----:B------:R-:W-:Y:S01]  /*700b0*/  IADD3 R11, P3, PT, R11, R76, RZ ;  /* 0x0000004c0b0b7210 */ /* 0x000fe20007f7e0ff */
[----:B------:R-:W-:Y:S01]  /*700c0*/  IMAD.IADD R142, R142, 0x1, R9 ;  /* 0x000000018e8e7824 */ /* 0x000fe200078e0209 */
[----:B------:R-:W-:Y:S01]  /*700d0*/  ISETP.GE.U32.AND P6, PT, R8, RZ, PT ;  /* 0x000000ff0800720c */ /* 0x000fe20003fc6070 */
[----:B------:R-:W-:Y:S01]  /*700e0*/  IMAD.WIDE.U32 R16, R13, R117, R16 ;  /* 0x000000750d107225 */ /* 0x000fe200078e0010 */
[----:B------:R-:W-:Y:S02]  /*700f0*/  SEL R13, R156, R81, P2 ;  /* 0x000000519c0d7207 */ /* 0x000fe40001000000 */
[----:B------:R-:W-:Y:S01]  /*70100*/  SEL R81, R158, R147, P2 ;  /* 0x000000939e517207 */ /* 0x000fe20001000000 */
[----:B------:R-:W-:Y:S01]  /*70110*/  IMAD.X R9, RZ, RZ, R80, P3 ;  /* 0x000000ffff097224 */ /* 0x000fe200018e0650 */
[----:B------:R-:W-:Y:S01]  /*70120*/  ISETP.GT.U32.AND P2, PT, R76, R11, PT ;  /* 0x0000000b4c00720c */ /* 0x000fe20003f44070 */
[----:B------:R-:W-:Y:S01]  /*70130*/  IMAD.IADD R17, R144, 0x1, R17 ;  /* 0x0000000190117824 */ /* 0x000fe200078e0211 */
[----:B------:R-:W-:-:S02]  /*70140*/  IADD3 R19, P3, PT, R11, R8, RZ ;  /* 0x000000080b137210 */ /* 0x000fc40007f7e0ff */
[----:B------:R-:W-:Y:S02]  /*70150*/  ISETP.GT.U32.AND.EX P2, PT, R80, R9, PT, P2 ;  /* 0x000000095000720c */ /* 0x000fe40003f44120 */
[----:B------:R-:W-:Y:S01]  /*70160*/  ISETP.GE.U32.AND.EX P6, PT, R142, R10, PT, P6 ;  /* 0x0000000a8e00720c */ /* 0x000fe20003fc6160 */
[----:B------:R-:W-:Y:S01]  /*70170*/  IMAD.X R73, R9, 0x1, R142, P3 ;  /* 0x0000000109497824 */ /* 0x000fe200018e068e */
[----:B------:R-:W-:Y:S02]  /*70180*/  SEL R8, R76, R11, P2 ;  /* 0x0000000b4c087207 */ /* 0x000fe40001000000 */
[----:B------:R-:W-:Y:S01]  /*70190*/  ISETP.GT.U32.AND P3, PT, R13, R83, PT ;  /* 0x000000530d00720c */ /* 0x000fe20003f64070 */
[----:B------:R-:W-:Y:S01]  /*701a0*/  IMAD.MOV.U32 R13, RZ, RZ, RZ ;  /* 0x000000ffff0d7224 */ /* 0x000fe200078e00ff */
[----:B------:R-:W-:Y:S02]  /*701b0*/  SEL R10, R80, R9, P2 ;  /* 0x00000009500a7207 */ /* 0x000fe40001000000 */
[----:B------:R-:W-:Y:S01]  /*701c0*/  ISETP.GT.U32.AND P2, PT, R8, R19, PT ;  /* 0x000000130800720c */ /* 0x000fe20003f44070 */
[----:B------:R-:W-:Y:S01]  /*701d0*/  IMAD.WIDE.U32 R12, R15, R121, R12 ;  /* 0x000000790f0c7225 */ /* 0x000fe200078e000c */
[----:B------:R-:W-:-:S02]  /*701e0*/  SEL R11, RZ, 0x1, P5 ;  /* 0x00000001ff0b7807 */ /* 0x000fc40002800000 */
[----:B------:R-:W-:Y:S01]  /*701f0*/  ISETP.GT.U32.AND.EX P3, PT, R81, R146, PT, P3 ;  /* 0x000000925100720c */ /* 0x000fe20003f64130 */
[----:B------:R-:W-:Y:S01]  /*70200*/  IMAD.IADD R157, R157, 0x1, R13 ;  /* 0x000000019d9d7824 */ /* 0x000fe200078e020d */
[----:B------:R-:W-:Y:S02]  /*70210*/  SEL R9, RZ, 0x1, P6 ;  /* 0x00000001ff097807 */ /* 0x000fe40003000000 */
[----:B------:R-:W-:Y:S02]  /*70220*/  ISETP.GT.U32.AND.EX P2, PT, R10, R73, PT, P2 ;  /* 0x000000490a00720c */ /* 0x000fe40003f44120 */
[----:B------:R-:W-:Y:S02]  /*70230*/  SEL R18, RZ, 0x1, P1 ;  /* 0x00000001ff127807 */ /* 0x000fe40000800000 */
[----:B------:R-:W-:Y:S02]  /*70240*/  IADD3 R16, P1, P5, R11, R16, RZ ;  /* 0x000000100b107210 */ /* 0x000fe40007d3e0ff */
[----:B------:R-:W-:-:S02]  /*70250*/  SEL R11, RZ, 0x1, !P3 ;  /* 0x00000001ff0b7807 */ /* 0x000fc40005800000 */
[----:B------:R-:W-:Y:S02]  /*70260*/  IADD3 R13, P6, P3, R9, R12, RZ ;  /* 0x0000000c090d7210 */ /* 0x000fe40007bde0ff */
[----:B------:R-:W-:Y:S02]  /*70270*/  SEL R8, RZ, 0x1, !P2 ;  /* 0x00000001ff087807 */ /* 0x000fe40005000000 */
[----:B------:R-:W-:Y:S02]  /*70280*/  SEL R10, RZ, 0x1, P0 ;  /* 0x00000001ff0a7807 */ /* 0x000fe40000000000 */
[----:B------:R-:W-:Y:S02]  /*70290*/  IADD3.X R12, PT, PT, RZ, R17, R18, P1, P5 ;  /* 0x00000011ff0c7210 */ /* 0x000fe40000fea412 */
[----:B------:R-:W-:Y:S02]  /*702a0*/  IADD3 R11, P0, PT, R11, R16, RZ ;  /* 0x000000100b0b7210 */ /* 0x000fe40007f1e0ff */
[----:B------:R-:W-:-:S02]  /*702b0*/  IADD3 R8, P1, PT, R8, R13, RZ ;  /* 0x0000000d08087210 */ /* 0x000fc40007f3e0ff */
[----:B------:R-:W-:Y:S01]  /*702c0*/  IADD3.X R9, PT, PT, RZ, R157, R10, P6, P3 ;  /* 0x0000009dff097210 */ /* 0x000fe200037e640a */
[----:B------:R-:W-:Y:S01]  /*702d0*/  IMAD.X R10, RZ, RZ, R12, P0 ;  /* 0x000000ffff0a7224 */ /* 0x000fe200000e060c */
[----:B------:R-:W-:-:S03]  /*702e0*/  IADD3 R18, P2, PT, R8, R11, RZ ;  /* 0x0000000b08127210 */ /* 0x000fc60007f5e0ff */
        /* <DEDUP_REMOVED lines=23> */
[----:B------:R-:W-:-:S02]  /*70460*/  SEL R13, R18, R17, P3 ;  /* 0x00000011120d7207 */ /* 0x000fc40001800000 */
[----:B------:R-:W-:Y:S01]  /*70470*/  ISETP.GE.U32.AND P2, PT, R8, RZ, PT ;  /* 0x000000ff0800720c */ /* 0x000fe20003f46070 */
[----:B------:R-:W-:Y:S01]  /*70480*/  IMAD.X R140, R16, 0x1, R9, P5 ;  /* 0x00000001108c7824 */ /* 0x000fe200028e0609 */
[----:B------:R-:W-:Y:S01]  /*70490*/  SEL R8, R81, R16, P3 ;  /* 0x0000001051087207 */ /* 0x000fe20001800000 */
[----:B------:R-:W-:Y:S01]  /*704a0*/  IMAD.WIDE.U32 R10, R15, R117, R10 ;  /* 0x000000750f0a7225 */ /* 0x000fe200078e000a */
[----:B------:R-:W-:Y:S02]  /*704b0*/  IADD3 R147, P3, PT, R73, R150, RZ ;  /* 0x0000009649937210 */ /* 0x000fe40007f7e0ff */
[----:B------:R-:W-:Y:S02]  /*704c0*/  ISETP.GT.U32.AND P0, PT, R13, R80, PT ;  /* 0x000000500d00720c */ /* 0x000fe40003f04070 */
[----:B------:R-:W-:Y:S01]  /*704d0*/  ISETP.GE.U32.AND.EX P2, PT, R9, R12, PT, P2 ;  /* 0x0000000c0900720c */ /* 0x000fe20003f46120 */
[----:B------:R-:W-:Y:S01]  /*704e0*/  IMAD.X R72, R75, 0x1, R151, P3 ;  /* 0x000000014b487824 */ /* 0x000fe200018e0697 */
[----:B------:R-:W-:Y:S01]  /*704f0*/  ISETP.GT.U32.AND.EX P0, PT, R8, R140, PT, P0 ;  /* 0x0000008c0800720c */ /* 0x000fe20003f04100 */
[----:B------:R-:W-:Y:S01]  /*70500*/  IMAD.IADD R12, R144, 0x1, R11 ;  /* 0x00000001900c7824 */ /* 0x000fe200078e020b */
[----:B------:R-:W-:-:S02]  /*70510*/  IADD3 R8, P3, PT, R140, R153, RZ ;  /* 0x000000998c087210 */ /* 0x000fc40007f7e0ff */
[----:B------:R-:W-:Y:S02]  /*70520*/  SEL R15, RZ, 0x1, P1 ;  /* 0x00000001ff0f7807 */ /* 0x000fe40000800000 */
[----:B------:R-:W-:Y:S01]  /*70530*/  ISETP.GE.U32.AND P1, PT, R147, R73, PT ;  /* 0x000000499300720c */ /* 0x000fe20003f26070 */
[----:B------:R-:W-:Y:S01]  /*70540*/  IMAD.X R9, R19, 0x1, R152, P3 ;  /* 0x0000000113097824 */ /* 0x000fe200018e0698 */
[----:B------:R-:W-:Y:S02]  /*70550*/  SEL R13, RZ, 0x1, P2 ;  /* 0x00000001ff0d7807 */ /* 0x000fe40001000000 */
[----:B------:R-:W-:Y:S02]  /*70560*/  ISETP.GE.U32.AND.EX P1, PT, R72, R75, PT, P1 ;  /* 0x0000004b4800720c */ /* 0x000fe40003f26110 */
[----:B------:R-:W-:Y:S02]  /*70570*/  IADD3 R13, P3, P5, R13, R10, RZ ;  /* 0x0000000a0d0d7210 */ /* 0x000fe40007d7e0ff */
[----:B------:R-:W-:-:S02]  /*70580*/  SEL R10, RZ, 0x1, !P0 ;  /* 0x00000001ff0a7807 */ /* 0x000fc40004000000 */
[C---:B------:R-:W-:Y:S02]  /*70590*/  ISETP.GT.U32.AND P2, PT, R153.reuse, R8, PT ;  /* 0x000000089900720c */ /* 0x040fe40003f44070 */
        /* <DEDUP_REMOVED lines=49> */
.L_x_401:
[----:B------:R-:W-:Y:S05]  /*708b0*/  BSYNC.RELIABLE B11 ;  /* 0x00000000000b7941 */ /* 0x000fea0003800100 */
.L_x_400:
        /* <DEDUP_REMOVED lines=42> */
.L_x_402:
[----:B------:R-:W-:Y:S02]  /*70b60*/  IMAD.MOV.U32 R8, RZ, RZ, R149 ;  /* 0x000000ffff087224 */ /* 0x000fe400078e0095 */
[----:B------:R-:W-:Y:S02]  /*70b70*/  IMAD.MOV.U32 R9, RZ, RZ, R76 ;  /* 0x000000ffff097224 */ /* 0x000fe400078e004c */
[----:B------:R-:W-:Y:S02]  /*70b80*/  IMAD.MOV.U32 R77, RZ, RZ, R10 ;  /* 0x000000ffff4d7224 */ /* 0x000fe400078e000a */
[----:B------:R-:W-:Y:S01]  /*70b90*/  IMAD.MOV.U32 R79, RZ, RZ, R12 ;  /* 0x000000ffff4f7224 */ /* 0x000fe200078e000c */
[----:B------:R0:W-:Y:S01]  /*70ba0*/  STL.64 [R143+0x58], R8 ;  /* 0x000058088f007387 */ /* 0x0001e20000100a00 */
[----:B------:R-:W-:Y:S02]  /*70bb0*/  IMAD.MOV.U32 R81, RZ, RZ, R14 ;  /* 0x000000ffff517224 */ /* 0x000fe400078e000e */
[----:B------:R-:W-:-:S07]  /*70bc0*/  IMAD.MOV.U32 R83, RZ, RZ, R11 ;  /* 0x000000ffff537224 */ /* 0x000fce00078e000b */
.L_x_403:
[----:B------:R-:W-:Y:S05]  /*70bd0*/  BSYNC.RECONVERGENT B9 ;  /* 0x0000000000097941 */ /* 0x000fea0003800200 */
.L_x_399:
        /* <DEDUP_REMOVED lines=18> */
[----:B------:R-:W-:Y:S02]  /*70d00*/  IMAD R9, R140, 0x3d1, RZ ;  /* 0x000003d18c097824 */ /* 0x000fe400078e02ff */
[----:B------:R-:W-:Y:S01]  /*70d10*/  IMAD.WIDE.U32 R14, R19, 0x3d1, R12 ;  /* 0x000003d1130e7825 */ /* 0x000fe200078e000c */
[----:B------:R-:W-:-:S03]  /*70d20*/  IADD3 R19, P1, PT, R18, R73, RZ ;  /* 0x0000004912137210 */ /* 0x000fc60007f3e0ff */
        /* <DEDUP_REMOVED lines=46> */
[----:B------:R-:W-:Y:S02]  /*71010*/  ISETP.GE.U32.AND.EX P3, PT, R16, R19, PT, P3 ;  /* 0x000000131000720c */ /* 0x000fe40003f66130 */
[----:B------:R-:W-:Y:S01]  /*71020*/  SEL R13, R79, R14, P0 ;  /* 0x0000000e4f0d7207 */ /* 0x000fe20000000000 */
[----:B------:R-:W-:Y:S01]  /*71030*/  IMAD.X R14, RZ, RZ, R14, P5 ;  /* 0x000000ffff0e7224 */ /* 0x000fe200028e060e */
[----:B------:R-:W-:Y:S02]  /*71040*/  ISETP.GT.U32.AND P1, PT, R8, R15, PT ;  /* 0x0000000f0800720c */ /* 0x000fe40003f24070 */
[----:B------:R-:W-:Y:S02]  /*71050*/  SEL R9, RZ, 0x1, P2 ;  /* 0x00000001ff097807 */ /* 0x000fe40001000000 */
[----:B------:R-:W-:-:S02]  /*71060*/  SEL R8, RZ, 0x1, P3 ;  /* 0x00000001ff087807 */ /* 0x000fc40001800000 */
[----:B------:R-:W-:Y:S02]  /*71070*/  ISETP.GT.U32.AND.EX P1, PT, R13, R14, PT, P1 ;  /* 0x0000000e0d00720c */ /* 0x000fe40003f24110 */
[----:B------:R-:W-:Y:S02]  /*71080*/  IADD3 R9, P0, P2, R8, R12, R9 ;  /* 0x0000000c08097210 */ /* 0x000fe40007a1e009 */
        /* <DEDUP_REMOVED lines=34> */
.L_x_406:
[----:B------:R-:W-:Y:S05]  /*712b0*/  BSYNC.RELIABLE B11 ;  /* 0x00000000000b7941 */ /* 0x000fea0003800100 */
.L_x_405:
        /* <DEDUP_REMOVED lines=38> */
.L_x_407:
[----:B------:R-:W-:Y:S05]  /*71520*/  BSYNC.RECONVERGENT B9 ;  /* 0x0000000000097941 */ /* 0x000fea0003800200 */
.L_x_404:
        /* <DEDUP_REMOVED lines=13> */
[----:B------:R-:W-:Y:S01]  /*71600*/  IMAD.WIDE.U32 R16, R179, R163, RZ ;  /* 0x000000a3b3107225 */ /* 0x000fe200078e00ff */
[----:B------:R-:W-:-:S03]  /*71610*/  ISETP.GE.U32.AND.EX P5, PT, R83, R74, PT, P5 ;  /* 0x0000004a5300720c */ /* 0x000fc60003fa6150 */
[----:B------:R-:W-:Y:S01]  /*71620*/  IMAD.IADD R14, R170, 0x1, R75 ;  /* 0x00000001aa0e7824 */ /* 0x000fe200078e024b */
[----:B------:R-:W-:Y:S01]  /*71630*/  SEL R183, RZ, 0x1, P5 ;  /* 0x00000001ffb77807 */ /* 0x000fe20002800000 */
[----:B------:R-:W-:Y:S02]  /*71640*/  IMAD.MOV.U32 R15, RZ, RZ, RZ ;  /* 0x000000ffff0f7224 */ /* 0x000fe400078e00ff */
[----:B------:R-:W-:Y:S01]  /*71650*/  IMAD.WIDE.U32 R76, R180, R161, R10 ;  /* 0x000000a1b44c7225 */ /* 0x000fe200078e000a */
[----:B------:R-:W-:-:S03]  /*71660*/  ISETP.GE.U32.AND.EX P3, PT, R14, R79, PT, P3 ;  /* 0x0000004f0e00720c */ /* 0x000fc60003f66130 */
[----:B------:R-:W-:Y:S01]  /*71670*/  IMAD.IADD R17, R168, 0x1, R17 ;  /* 0x00000001a8117824 */ /* 0x000fe200078e0211 */
[----:B------:R-:W-:Y:S01]  /*71680*/  ISETP.GE.U32.AND P0, PT, R76, R10, PT ;  /* 0x0000000a4c00720c */ /* 0x000fe20003f06070 */
[----:B------:R-:W-:-:S04]  /*71690*/  IMAD.WIDE.U32 R74, R175, R161, R14 ;  /* 0x000000a1af4a7225 */ /* 0x000fc800078e000e */
[----:B------:R-:W-:Y:S01]  /*716a0*/  IMAD.MOV.U32 R80, RZ, RZ, RZ ;  /* 0x000000ffff507224 */ /* 0x000fe200078e00ff */
[----:B------:R-:W-:Y:S01]  /*716b0*/  IADD3 R183, P5, P6, R183, R74, RZ ;  /* 0x0000004ab7b77210 */ /* 0x000fe20007ebe0ff */
[----:B------:R-:W-:Y:S02]  /*716c0*/  IMAD.MOV.U32 R81, RZ, RZ, R76 ;  /* 0x000000ffff517224 */ /* 0x000fe400078e004c */
[----:B------:R-:W-:-:S04]  /*716d0*/  IMAD.WIDE.U32 R8, R178, R161, R16 ;  /* 0x000000a1b2087225 */ /* 0x000fc800078e0010 */
[----:B------:R-:W-:Y:S01]  /*716e0*/  IMAD.IADD R148, R171, 0x1, R75 ;  /* 0x00000001ab947824 */ /* 0x000fe200078e024b */
[----:B------:R-:W-:Y:S01]  /*716f0*/  SEL R75, RZ, 0x1, P3 ;  /* 0x00000001ff4b7807 */ /* 0x000fe20001800000 */
[----:B------:R-:W-:Y:S01]  /*71700*/  IMAD.WIDE.U32 R80, R180, R163, R80 ;  /* 0x000000a3b4507225 */ /* 0x000fe200078e0050 */
[----:B------:R-:W-:Y:S02]  /*71710*/  ISETP.GE.U32.AND P2, PT, R8, R16, PT ;  /* 0x000000100800720c */ /* 0x000fe40003f46070 */
[----:B------:R-:W-:Y:S01]  /*71720*/  IADD3.X R148, PT, PT, RZ, R148, R75, P5, P6 ;  /* 0x00000094ff947210 */ /* 0x000fe20002fec44b */
[----:B------:R-:W-:Y:S01]  /*71730*/  IMAD.IADD R10, R172, 0x1, R77 ;  /* 0x00000001ac0a7824 */ /* 0x000fe200078e024d */
[----:B------:R-:W-:Y:S01]  /*71740*/  ISETP.GE.U32.AND P6, PT, R80, RZ, PT ;  /* 0x000000ff5000720c */ /* 0x000fe20003fc6070 */
[----:B------:R-:W-:Y:S02]  /*71750*/  IMAD.MOV.U32 R78, RZ, RZ, RZ ;  /* 0x000000ffff4e7224 */ /* 0x000fe400078e00ff */
[----:B------:R-:W-:Y:S01]  /*71760*/  IMAD.MOV.U32 R79, RZ, RZ, R8 ;  /* 0x000000ffff4f7224 */ /* 0x000fe200078e0008 */
[----:B------:R-:W-:Y:S01]  /*71770*/  ISETP.GE.U32.AND.EX P5, PT, R10, R11, PT, P0 ;  /* 0x0000000b0a00720c */ /* 0x000fe20003fa6100 */
[----:B------:R-:W-:-:S02]  /*71780*/  IMAD.IADD R165, R172, 0x1, R81 ;  /* 0x00000001aca57824 */ /* 0x000fc400078e0251 */
[----:B------:R-:W-:-:S03]  /*71790*/  IMAD.WIDE.U32 R78, R178, R163, R78 ;  /* 0x000000a3b24e7225 */ /* 0x000fc600078e004e */
[----:B------:R-:W-:Y:S01]  /*717a0*/  ISETP.GE.U32.AND.EX P0, PT, R165, R76, PT, P6 ;  /* 0x0000004ca500720c */ /* 0x000fe20003f06160 */
[----:B------:R-:W-:Y:S01]  /*717b0*/  IMAD.WIDE.U32 R18, R175, R153, RZ ;  /* 0x00000099af127225 */ /* 0x000fe200078e00ff */
[----:B------:R-:W-:-:S03]  /*717c0*/  ISETP.GE.U32.AND P6, PT, R78, RZ, PT ;  /* 0x000000ff4e00720c */ /* 0x000fc60003fc6070 */
[----:B------:R-:W-:Y:S02]  /*717d0*/  IMAD.MOV.U32 R11, RZ, RZ, RZ ;  /* 0x000000ffff0b7224 */ /* 0x000fe400078e00ff */
[----:B------:R-:W-:Y:S01]  /*717e0*/  IMAD.IADD R159, R169, 0x1, R79 ;  /* 0x00000001a99f7824 */ /* 0x000fe200078e024f */
[----:B------:R-:W-:Y:S01]  /*717f0*/  SEL R79, RZ, 0x1, P5 ;  /* 0x00000001ff4f7807 */ /* 0x000fe20002800000 */
[----:B------:R-:W-:Y:S02]  /*71800*/  IMAD.IADD R19, R171, 0x1, R19 ;  /* 0x00000001ab137824 */ /* 0x000fe400078e0213 */
[----:B------:R-:W-:-:S04]  /*71810*/  IMAD.WIDE.U32 R10, R181, R161, R10 ;  /* 0x000000a1b50a7225 */ /* 0x000fc800078e000a */
[----:B------:R-:W-:Y:S01]  /*71820*/  IMAD.IADD R146, R169, 0x1, R9 ;  /* 0x00000001a9927824 */ /* 0x000fe200078e0209 */
[----:B------:R-:W-:Y:S01]  /*71830*/  SEL R9, RZ, 0x1, P0 ;  /* 0x00000001ff097807 */ /* 0x000fe20000000000 */
[----:B------:R-:W-:Y:S01]  /*71840*/  IMAD.MOV.U32 R147, RZ, RZ, RZ ;  /* 0x000000ffff937224 */ /* 0x000fe200078e00ff */
[----:B------:R-:W-:Y:S01]  /*71850*/  ISETP.GE.U32.AND.EX P0, PT, R159, R8, PT, P6 ;  /* 0x000000089f00720c */ /* 0x000fe20003f06160 */
[----:B------:R-:W-:Y:S01]  /*71860*/  IMAD.WIDE.U32 R72, R177, R155, R18 ;  /* 0x0000009bb1487225 */ /* 0x000fe200078e0012 */
[----:B------:R-:W-:Y:S02]  /*71870*/  IADD3 R152, P5, P6, R9, R10, RZ ;  /* 0x0000000a09987210 */ /* 0x000fe40007ebe0ff */
[----:B------:R-:W-:Y:S01]  /*71880*/  SEL R81, RZ, 0x1, P0 ;  /* 0x00000001ff517807 */ /* 0x000fe20000000000 */
[----:B------:R-:W-:Y:S01]  /*71890*/  IMAD.WIDE.U32 R12, R181, R153, RZ ;  /* 0x00000099b50c7225 */ /* 0x000fe200078e00ff */
[----:B------:R-:W-:Y:S02]  /*718a0*/  ISETP.GE.U32.AND.EX P2, PT, R146, R17, PT, P2 ;  /* 0x000000119200720c */ /* 0x000fe40003f46120 */
[----:B------:R-:W-:Y:S01]  /*718b0*/  ISETP.GE.U32.AND P1, PT, R72, R18, PT ;  /* 0x000000124800720c */ /* 0x000fe20003f26070 */
[----:B------:R-:W-:-:S02]  /*718c0*/  IMAD.IADD R162, R173, 0x1, R11 ;  /* 0x00000001ada27824 */ /* 0x000fc400078e020b */
[----:B------:R-:W-:-:S03]  /*718d0*/  IMAD.WIDE.U32 R10, R179, R161, R146 ;  /* 0x000000a1b30a7225 */ /* 0x000fc600078e0092 */
[----:B------:R-:W-:Y:S01]  /*718e0*/  IADD3.X R162, PT, PT, RZ, R162, R79, P5, P6 ;  /* 0x000000a2ffa27210 */ /* 0x000fe20002fec44f */
[----:B------:R-:W-:Y:S01]  /*718f0*/  IMAD.WIDE.U32 R74, R174, R163, RZ ;  /* 0x000000a3ae4a7225 */ /* 0x000fe200078e00ff */
[----:B------:R-:W-:-:S03]  /*71900*/  IADD3 R81, P5, P6, R81, R10, RZ ;  /* 0x0000000a51517210 */ /* 0x000fc60007ebe0ff */
[----:B------:R-:W-:Y:S02]  /*71910*/  IMAD.MOV.U32 R16, RZ, RZ, RZ ;  /* 0x000000ffff107224 */ /* 0x000fe400078e00ff */
[----:B------:R-:W-:Y:S02]  /*71920*/  IMAD.MOV.U32 R17, RZ, RZ, R72 ;  /* 0x000000ffff117224 */ /* 0x000fe400078e0048 */
[----:B------:R-:W-:Y:S02]  /*71930*/  IMAD.IADD R13, R173, 0x1, R13 ;  /* 0x00000001ad0d7824 */ /* 0x000fe400078e020d */
[----:B------:R-:W-:Y:S02]  /*71940*/  IMAD.IADD R144, R168, 0x1, R11 ;  /* 0x00000001a8907824 */ /* 0x000fe400078e020b */
[----:B------:R-:W-:Y:S01]  /*71950*/  IMAD.IADD R18, R170, 0x1, R73 ;  /* 0x00000001aa127824 */ /* 0x000fe200078e0249 */
[----:B------:R-:W-:Y:S01]  /*71960*/  SEL R73, RZ, 0x1, P2 ;  /* 0x00000001ff497807 */ /* 0x000fe20001000000 */
[----:B------:R-:W-:-:S02]  /*71970*/  IMAD.IADD R75, R166, 0x1, R75 ;  /* 0x00000001a64b7824 */ /* 0x000fc400078e024b */
[----:B------:R-:W-:Y:S01]  /*71980*/  IMAD.WIDE.U32 R16, R177, R153, R16 ;  /* 0x00000099b1107225 */ /* 0x000fe200078e0010 */
[----:B------:R-:W-:Y:S02]  /*71990*/  IADD3.X R144, PT, PT, RZ, R144, R73, P5, P6 ;  /* 0x00000090ff907210 */ /* 0x000fe40002fec449 */
[----:B------:R-:W-:Y:S01]  /*719a0*/  ISETP.GE.U32.AND.EX P1, PT, R18, R19, PT, P1 ;  /* 0x000000131200720c */ /* 0x000fe20003f26110 */
[----:B------:R-:W-:Y:S01]  /*719b0*/  IMAD.WIDE.U32 R14, R180, R155, R12 ;  /* 0x0000009bb40e7225 */ /* 0x000fe200078e000c */
[----:B------:R-:W-:-:S03]  /*719c0*/  ISETP.GE.U32.AND P5, PT, R16, RZ, PT ;  /* 0x000000ff1000720c */ /* 0x000fc60003fa6070 */
[----:B------:R-:W-:Y:S01]  /*719d0*/  IMAD.WIDE.U32 R8, R179, R153, RZ ;  /* 0x00000099b3087225 */ /* 0x000fe200078e00ff */
[----:B------:R-:W-:-:S03]  /*719e0*/  ISETP.GE.U32.AND P3, PT, R14, R12, PT ;  /* 0x0000000c0e00720c */ /* 0x000fc60003f66070 */
[----:B------:R-:W-:-:S04]  /*719f0*/  IMAD.WIDE.U32 R76, R176, R161, R74 ;  /* 0x000000a1b04c7225 */ /* 0x000fc800078e004a */
[----:B------:R-:W-:Y:S01]  /*71a00*/  IMAD.IADD R73, R170, 0x1, R17 ;  /* 0x00000001aa497824 */ /* 0x000fe200078e0211 */
[----:B------:R-:W-:Y:S01]  /*71a10*/  ISETP.GE.U32.AND P0, PT, R76, R74, PT ;  /* 0x0000004a4c00720c */ /* 0x000fe20003f06070 */
[----:B------:R-:W-:Y:S02]  /*71a20*/  IMAD.MOV.U32 R146, RZ, RZ, RZ ;  /* 0x000000ffff927224 */ /* 0x000fe400078e00ff */
[----:B------:R-:W-:Y:S01]  /*71a30*/  IMAD.MOV.U32 R147, RZ, RZ, R14 ;  /* 0x000000ffff937224 */ /* 0x000fe200078e000e */
[----:B------:R-:W-:Y:S01]  /*71a40*/  ISETP.GE.U32.AND.EX P5, PT, R73, R72, PT, P5 ;  /* 0x000000484900720c */ /* 0x000fe20003fa6150 */
[----:B------:R-:W-:Y:S02]  /*71a50*/  IMAD.IADD R9, R168, 0x1, R9 ;  /* 0x00000001a8097824 */ /* 0x000fe400078e0209 */
[----:B------:R-:W-:Y:S02]  /*71a60*/  IMAD.IADD R12, R172, 0x1, R15 ;  /* 0x00000001ac0c7824 */ /* 0x000fe400078e020f */
[----:B------:R-:W-:-:S02]  /*71a70*/  IMAD.MOV.U32 R19, RZ, RZ, RZ ;  /* 0x000000ffff137224 */ /* 0x000fc400078e00ff */
[----:B------:R-:W-:Y:S01]  /*71a80*/  IMAD.WIDE.U32 R146, R180, R153, R146 ;  /* 0x00000099b4927225 */ /* 0x000fe200078e0092 */
[----:B------:R-:W-:Y:S02]  /*71a90*/  ISETP.GE.U32.AND.EX P3, PT, R12, R13, PT, P3 ;  /* 0x0000000d0c00720c */ /* 0x000fe40003f66130 */
[----:B------:R-:W-:Y:S01]  /*71aa0*/  SEL R13, RZ, 0x1, P5 ;  /* 0x00000001ff0d7807 */ /* 0x000fe20002800000 */
[----:B------:R-:W-:Y:S01]  /*71ab0*/  IMAD.IADD R74, R167, 0x1, R77 ;  /* 0x00000001a74a7824 */ /* 0x000fe200078e024d */
[----:B------:R-:W-:Y:S01]  /*71ac0*/  ISETP.GE.U32.AND P6, PT, R146, RZ, PT ;  /* 0x000000ff9200720c */ /* 0x000fe20003fc6070 */
[----:B------:R-:W-:-:S03]  /*71ad0*/  IMAD.WIDE.U32 R10, R178, R155, R8 ;  /* 0x0000009bb20a7225 */ /* 0x000fc600078e0008 */
[----:B------:R-:W-:Y:S01]  /*71ae0*/  ISETP.GE.U32.AND.EX P0, PT, R74, R75, PT, P0 ;  /* 0x0000004b4a00720c */ /* 0x000fe20003f06100 */
[-C--:B------:R-:W-:Y:S01]  /*71af0*/  IMAD.WIDE.U32 R18, R175, R155.reuse, R18 ;  /* 0x0000009baf127225 */ /* 0x080fe200078e0012 */
[----:B------:R-:W-:Y:S02]  /*71b00*/  ISETP.GE.U32.AND P2, PT, R10, R8, PT ;  /* 0x000000080a00720c */ /* 0x000fe40003f46070 */
[----:B------:R-:W-:Y:S01]  /*71b10*/  SEL R75, RZ, 0x1, P1 ;  /* 0x00000001ff4b7807 */ /* 0x000fe20000800000 */
[----:B------:R-:W-:Y:S01]  /*71b20*/  IMAD.IADD R157, R172, 0x1, R147 ;  /* 0x00000001ac9d7824 */ /* 0x000fe200078e0293 */
[----:B------:R-:W-:Y:S01]  /*71b30*/  IADD3 R8, P1, P5, R13, R18, RZ ;  /* 0x000000120d087210 */ /* 0x000fe20007d3e0ff */
[----:B------:R-:W-:Y:S02]  /*71b40*/  IMAD.MOV.U32 R13, RZ, RZ, RZ ;  /* 0x000000ffff0d7224 */ /* 0x000fe400078e00ff */
[----:B------:R-:W-:Y:S01]  /*71b50*/  IMAD.IADD R150, R171, 0x1, R19 ;  /* 0x00000001ab967824 */ /* 0x000fe200078e0213 */
[----:B------:R-:W-:Y:S01]  /*71b60*/  ISETP.GE.U32.AND.EX P6, PT, R157, R14, PT, P6 ;  /* 0x0000000e9d00720c */ /* 0x000fe20003fc6160 */
[----:B------:R-:W-:-:S03]  /*71b70*/  IMAD.WIDE.U32 R14, R181, R155, R12 ;  /* 0x0000009bb50e7225 */ /* 0x000fc600078e000c */
[----:B------:R-:W-:Y:S01]  /*71b80*/  SEL R17, RZ, 0x1, P6 ;  /* 0x00000001ff117807 */ /* 0x000fe20003000000 */
[----:B------:R-:W-:Y:S01]  /*71b90*/  IMAD.MOV.U32 R12, RZ, RZ, RZ ;  /* 0x000000ffff0c7224 */ /* 0x000fe200078e00ff */
[----:B------:R-:W-:Y:S01]  /*71ba0*/  IADD3.X R150, PT, PT, RZ, R150, R75, P1, P5 ;  /* 0x00000096ff967210 */ /* 0x000fe20000fea44b */
[----:B------:R-:W-:Y:S01]  /*71bb0*/  IMAD.MOV.U32 R13, RZ, RZ, R76 ;  /* 0x000000ffff0d7224 */ /* 0x000fe200078e004c */
[----:B------:R-:W-:Y:S01]  /*71bc0*/  IADD3 R154, P5, P6, R17, R14, RZ ;  /* 0x0000000e119a7210 */ /* 0x000fe20007ebe0ff */
[----:B------:R-:W-:Y:S01]  /*71bd0*/  IMAD.IADD R156, R173, 0x1, R15 ;  /* 0x00000001ad9c7824 */ /* 0x000fe200078e020f */
[----:B------:R-:W-:Y:S01]  /*71be0*/  SEL R15, RZ, 0x1, P3 ;  /* 0x00000001ff0f7807 */ /* 0x000fe20001800000 */
[----:B------:R-:W-:Y:S01]  /*71bf0*/  IMAD.MOV.U32 R75, RZ, RZ, RZ ;  /* 0x000000ffff4b7224 */ /* 0x000fe200078e00ff */
[----:B------:R-:W-:Y:S01]  /*71c00*/  IADD3 R80, P1, PT, R183, R80, RZ ;  /* 0x00000050b7507210 */ /* 0x000fe20007f3e0ff */
[----:B------:R-:W-:Y:S01]  /*71c10*/  IMAD.WIDE.U32 R12, R176, R163, R12 ;  /* 0x000000a3b00c7225 */ /* 0x000fe200078e000c */
[----:B------:R-:W-:-:S02]  /*71c20*/  IADD3.X R156, PT, PT, RZ, R156, R15, P5, P6 ;  /* 0x0000009cff9c7210 */ /* 0x000fc40002fec40f */
[----:B------:R-:W-:Y:S01]  /*71c30*/  IADD3 R79, P5, PT, R80, R16, RZ ;  /* 0x00000010504f7210 */ /* 0x000fe20007fbe0ff */
[----:B------:R-:W-:Y:S01]  /*71c40*/  IMAD.WIDE.U32 R74, R174, R161, R74 ;  /* 0x000000a1ae4a7225 */ /* 0x000fe200078e004a */
[----:B------:R-:W-:Y:S02]  /*71c50*/  ISETP.GE.U32.AND P3, PT, R12, RZ, PT ;  /* 0x000000ff0c00720c */ /* 0x000fe40003f66070 */
[----:B------:R-:W-:Y:S01]  /*71c60*/  ISETP.GE.U32.AND P6, PT, R80, R183, PT ;  /* 0x000000b75000720c */ /* 0x000fe20003fc6070 */
[----:B------:R-:W-:Y:S02]  /*71c70*/  IMAD.IADD R161, R167, 0x1, R13 ;  /* 0x00000001a7a17824 */ /* 0x000fe400078e020d */
[----:B------:R-:W-:Y:S01]  /*71c80*/  IMAD.X R13, R165, 0x1, R148, P1 ;  /* 0x00000001a50d7824 */ /* 0x000fe200008e0694 */
[----:B------:R-:W-:Y:S01]  /*71c90*/  ISETP.GE.U32.AND P1, PT, R79, R80, PT ;  /* 0x000000504f00720c */ /* 0x000fe20003f26070 */
[----:B------:R-:W-:Y:S01]  /*71ca0*/  IMAD.WIDE.U32 R14, R174, R153, RZ ;  /* 0x00000099ae0e7225 */ /* 0x000fe200078e00ff */
[----:B------:R-:W-:-:S02]  /*71cb0*/  ISETP.GE.U32.AND.EX P3, PT, R161, R76, PT, P3 ;  /* 0x0000004ca100720c */ /* 0x000fc40003f66130 */
[----:B------:R-:W-:Y:S01]  /*71cc0*/  ISETP.GE.U32.AND.EX P6, PT, R13, R148, PT, P6 ;  /* 0x000000940d00720c */ /* 0x000fe20003fc6160 */
[----:B------:R-:W-:Y:S01]  /*71cd0*/  IMAD.X R80, R73, 0x1, R13, P5 ;  /* 0x0000000149507824 */ /* 0x000fe200028e060d */
[----:B------:R-:W-:Y:S01]  /*71ce0*/  SEL R147, RZ, 0x1, P3 ;  /* 0x00000001ff937807 */ /* 0x000fe20001800000 */
[C---:B------:R-:W-:Y:S01]  /*71cf0*/  IMAD.IADD R148, R166.reuse, 0x1, R75 ;  /* 0x00000001a6947824 */ /* 0x040fe200078e024b */
[----:B------:R-:W-:Y:S01]  /*71d00*/  SEL R163, RZ, 0x1, P6 ;  /* 0x00000001ffa37807 */ /* 0x000fe20003000000 */
[----:B------:R-:W-:Y:S01]  /*71d10*/  IMAD.IADD R15, R166, 0x1, R15 ;  /* 0x00000001a60f7824 */ /* 0x000fe200078e020f */
[----:B------:R-:W-:Y:S01]  /*71d20*/  ISETP.GE.U32.AND.EX P1, PT, R80, R13, PT, P1 ;  /* 0x0000000d5000720c */ /* 0x000fe20003f26110 */
[----:B------:R-:W-:Y:S01]  /*71d30*/  IMAD.MOV.U32 R76, RZ, RZ, RZ ;  /* 0x000000ffff4c7224 */ /* 0x000fe200078e00ff */
[----:B------:R-:W-:Y:S01]  /*71d40*/  IADD3 R147, P3, P5, R147, R74, RZ ;  /* 0x0000004a93937210 */ /* 0x000fe20007d7e0ff */
[----:B------:R-:W-:Y:S01]  /*71d50*/  IMAD.WIDE.U32 R72, R176, R155, R14 ;  /* 0x0000009bb0487225 */ /* 0x000fe200078e000e */
[----:B------:R-:W-:-:S02]  /*71d60*/  SEL R75, RZ, 0x1, P0 ;  /* 0x00000001ff4b7807 */ /* 0x000fc40000000000 */
[----:B------:R-:W-:Y:S01]  /*71d70*/  IADD3 R163, P6, PT, R163, R152, RZ ;  /* 0x00000098a3a37210 */ /* 0x000fe20007fde0ff */
[----:B------:R-:W-:Y:S01]  /*71d80*/  IMAD.MOV.U32 R77, RZ, RZ, R10 ;  /* 0x000000ffff4d7224 */ /* 0x000fe200078e000a */
[----:B------:R-:W-:Y:S01]  /*71d90*/  SEL R13, RZ, 0x1, P1 ;  /* 0x00000001ff0d7807 */ /* 0x000fe20000800000 */
[----:B------:R-:W-:Y:S01]  /*71da0*/  IMAD.WIDE.U32 R16, R175, R142, RZ ;  /* 0x0000008eaf107225 */ /* 0x000fe200078e00ff */
[----:B------:R-:W-:Y:S02]  /*71db0*/  IADD3.X R148, PT, PT, RZ, R148, R75, P3, P5 ;  /* 0x00000094ff947210 */ /* 0x000fe40001fea44b */
[----:B------:R-:W-:Y:S01]  /*71dc0*/  IADD3 R78, P5, PT, R163, R78, RZ ;  /* 0x0000004ea34e7210 */ /* 0x000fe20007fbe0ff */
[----:B------:R-:W-:Y:S01]  /*71dd0*/  IMAD.X R162, RZ, RZ, R162, P6 ;  /* 0x000000ffffa27224 */ /* 0x000fe200030e06a2 */
        /* <DEDUP_REMOVED lines=8> */
[C---:B------:R-:W-:Y:S02]  /*71e60*/  IMAD.IADD R8, R169.reuse, 0x1, R11 ;  /* 0x00000001a9087824 */ /* 0x040fe400078e020b */
[----:B------:R-:W-:Y:S02]  /*71e70*/  IMAD.IADD R77, R169, 0x1, R77 ;  /* 0x00000001a94d7824 */ /* 0x000fe400078e024d */
[----:B------:R-:W-:Y:S01]  /*71e80*/  IMAD.X R159, R14, 0x1, R160, P6 ;  /* 0x000000010e9f7824 */ /* 0x000fe200030e06a0 */
[----:B------:R-:W-:Y:S01]  /*71e90*/  ISETP.GE.U32.AND.EX P2, PT, R8, R9, PT, P2 ;  /* 0x000000090800720c */ /* 0x000fe20003f46120 */
[----:B------:R-:W-:Y:S01]  /*71ea0*/  IMAD.MOV.U32 R9, RZ, RZ, RZ ;  /* 0x000000ffff097224 */ /* 0x000fe200078e00ff */
[----:B------:R-:W-:Y:S01]  /*71eb0*/  ISETP.GE.U32.AND.EX P5, PT, R77, R10, PT, P5 ;  /* 0x0000000a4d00720c */ /* 0x000fe20003fa6150 */
[----:B------:R-:W-:Y:S01]  /*71ec0*/  IMAD.IADD R17, R171, 0x1, R17 ;  /* 0x00000001ab117824 */ /* 0x000fe200078e0211 */
[----:B------:R-:W-:Y:S01]  /*71ed0*/  ISETP.NE.U32.AND P6, PT, R13, RZ, PT ;  /* 0x000000ff0d00720c */ /* 0x000fe20003fc5070 */
[----:B------:R-:W-:Y:S01]  /*71ee0*/  IMAD.WIDE.U32 R10, R179, R155, R8 ;  /* 0x0000009bb30a7225 */ /* 0x000fe200078e0008 */
[----:B------:R-:W-:-:S02]  /*71ef0*/  ISETP.GE.U32.AND.EX P3, PT, R159, R160, PT, P3 ;  /* 0x000000a09f00720c */ /* 0x000fc40003f66130 */
[----:B------:R-:W-:Y:S01]  /*71f00*/  SEL R13, RZ, 0x1, P5 ;  /* 0x00000001ff0d7807 */ /* 0x000fe20002800000 */
[----:B------:R-:W-:Y:S01]  /*71f10*/  IMAD.IADD R152, R168, 0x1, R11 ;  /* 0x00000001a8987824 */ /* 0x000fe200078e020b */
[----:B------:R-:W-:Y:S01]  /*71f20*/  ISETP.NE.AND.EX P3, PT, R14, RZ, !P3, P6 ;  /* 0x000000ff0e00720c */ /* 0x000fe20005f65360 */
[----:B------:R-:W-:Y:S01]  /*71f30*/  IMAD.WIDE.U32 R74, R181, R142, RZ ;  /* 0x0000008eb54a7225 */ /* 0x000fe200078e00ff */
[----:B------:R-:W-:Y:S02]  /*71f40*/  IADD3 R150, P5, P6, R13, R10, RZ ;  /* 0x0000000a0d967210 */ /* 0x000fe40007ebe0ff */
[----:B------:R-:W-:Y:S01]  /*71f50*/  SEL R13, RZ, 0x1, !P3 ;  /* 0x00000001ff0d7807 */ /* 0x000fe20005800000 */
[----:B------:R-:W-:Y:S01]  /*71f60*/  IMAD.WIDE.U32 R18, R177, R149, R16 ;  /* 0x00000095b1127225 */ /* 0x000fe200078e0010 */
[----:B------:R-:W-:Y:S02]  /*71f70*/  SEL R11, RZ, 0x1, P2 ;  /* 0x00000001ff0b7807 */ /* 0x000fe40001000000 */
[----:B------:R-:W-:Y:S01]  /*71f80*/  IADD3 R13, P3, PT, R13, R158, RZ ;  /* 0x0000009e0d0d7210 */ /* 0x000fe20007f7e0ff */
[----:B------:R-:W-:Y:S01]  /*71f90*/  IMAD.IADD R75, R173, 0x1, R75 ;  /* 0x00000001ad4b7824 */ /* 0x000fe200078e024b */
[----:B------:R-:W-:Y:S01]  /*71fa0*/  IADD3.X R152, PT, PT, RZ, R152, R11, P5, P6 ;  /* 0x00000098ff987210 */ /* 0x000fe20002fec40b */
[----:B------:R-:W-:Y:S01]  /*71fb0*/  IMAD.IADD R14, R167, 0x1, R73 ;  /* 0x00000001a70e7824 */ /* 0x000fe200078e0249 */
[----:B------:R-:W-:Y:S01]  /*71fc0*/  ISETP.GE.U32.AND P5, PT, R78, R163, PT ;  /* 0x000000a34e00720c */ /* 0x000fe20003fa6070 */
[----:B------:R-:W-:Y:S01]  /*71fd0*/  IMAD.X R78, RZ, RZ, R159, P3 ;  /* 0x000000ffff4e7224 */ /* 0x000fe200018e069f */
[----:B------:R-:W-:Y:S01]  /*71fe0*/  ISETP.GT.U32.AND P6, PT, R158, R13, PT ;  /* 0x0000000d9e00720c */ /* 0x000fe20003fc4070 */
[----:B------:R-:W-:Y:S01]  /*71ff0*/  IMAD.WIDE.U32 R8, R180, R149, R74 ;  /* 0x00000095b4087225 */ /* 0x000fe200078e004a */
[----:B------:R-:W-:-:S02]  /*72000*/  ISETP.GE.U32.AND P1, PT, R18, R16, PT ;  /* 0x000000101200720c */ /* 0x000fc40003f26070 */
[----:B------:R-:W-:Y:S01]  /*72010*/  ISETP.GT.U32.AND.EX P3, PT, R159, R78, PT, P6 ;  /* 0x0000004e9f00720c */ /* 0x000fe20003f64160 */
[----:B------:R-:W-:Y:S01]  /*72020*/  IMAD.MOV.U32 R10, RZ, RZ, RZ ;  /* 0x000000ffff0a7224 */ /* 0x000fe200078e00ff */
[----:B------:R-:W-:Y:S01]  /*72030*/  ISETP.GE.U32.AND.EX P5, PT, R160, R162, PT, P5 ;  /* 0x000000a2a000720c */ /* 0x000fe20003fa6150 */
[----:B------:R-:W-:Y:S01]  /*72040*/  IMAD.MOV.U32 R11, RZ, RZ, R72 ;  /* 0x000000ffff0b7224 */ /* 0x000fe200078e0048 */
[----:B------:R-:W-:Y:S01]  /*72050*/  ISETP.GE.U32.AND P2, PT, R8, R74, PT ;  /* 0x0000004a0800720c */ /* 0x000fe20003f46070 */
[----:B------:R-:W-:Y:S01]  /*72060*/  IMAD.IADD R16, R170, 0x1, R19 ;  /* 0x00000001aa107824 */ /* 0x000fe200078e0213 */
[----:B------:R-:W-:Y:S01]  /*72070*/  IADD3 R19, P6, PT, R13, R146, RZ ;  /* 0x000000920d137210 */ /* 0x000fe20007fde0ff */
[----:B------:R-:W-:Y:S01]  /*72080*/  IMAD.WIDE.U32 R10, R176, R153, R10 ;  /* 0x00000099b00a7225 */ /* 0x000fe200078e000a */
[----:B------:R-:W-:Y:S02]  /*72090*/  SEL R13, R158, R13, P3 ;  /* 0x0000000d9e0d7207 */ /* 0x000fe40001800000 */
[----:B------:R-:W-:Y:S01]  /*720a0*/  ISETP.GE.U32.AND.EX P0, PT, R14, R15, PT, P0 ;  /* 0x0000000f0e00720c */ /* 0x000fe20003f06100 */
[----:B------:R-:W-:Y:S01]  /*720b0*/  IMAD.X R74, R78, 0x1, R157, P6 ;  /* 0x000000014e4a7824 */ /* 0x000fe200030e069d */
[----:B------:R-:W-:Y:S01]  /*720c0*/  SEL R146, RZ, 0x1, P5 ;  /* 0x00000001ff927807 */ /* 0x000fe20002800000 */
[----:B------:R-:W-:Y:S01]  /*720d0*/  IMAD.IADD R11, R167, 0x1, R11 ;  /* 0x00000001a70b7824 */ /* 0x000fe200078e020b */
[----:B------:R-:W-:-:S02]  /*720e0*/  SEL R15, R159, R78, P3 ;  /* 0x0000004e9f0f7207 */ /* 0x000fc40001800000 */
[----:B------:R-:W-:Y:S02]  /*720f0*/  ISETP.GT.U32.AND P3, PT, R13, R19, PT ;  /* 0x000000130d00720c */ /* 0x000fe40003f64070 */
[----:B------:R-:W-:Y:S02]  /*72100*/  IADD3 R73, P6, PT, R146, R81, RZ ;  /* 0x0000005192497210 */ /* 0x000fe40007fde0ff */
[----:B------:R-:W-:Y:S02]  /*72110*/  ISETP.GE.U32.AND P5, PT, R10, RZ, PT ;  /* 0x000000ff0a00720c */ /* 0x000fe40003fa6070 */
[----:B------:R-:W-:Y:S01]  /*72120*/  ISETP.GT.U32.AND.EX P3, PT, R15, R74, PT, P3 ;  /* 0x0000004a0f00720c */ /* 0x000fe20003f64130 */
[----:B------:R-:W-:Y:S01]  /*72130*/  IMAD.MOV.U32 R15, RZ, RZ, RZ ;  /* 0x000000ffff0f7224 */ /* 0x000fe200078e00ff */
[----:B------:R-:W-:Y:S01]  /*72140*/  ISETP.GE.U32.AND.EX P5, PT, R11, R72, PT, P5 ;  /* 0x000000480b00720c */ /* 0x000fe20003fa6150 */
[----:B------:R-:W-:Y:S01]  /*72150*/  IMAD.X R162, RZ, RZ, R144, P6 ;  /* 0x000000ffffa27224 */ /* 0x000fe200030e0690 */
[----:B------:R-:W-:Y:S01]  /*72160*/  ISETP.GE.U32.AND.EX P1, PT, R16, R17, PT, P1 ;  /* 0x000000111000720c */ /* 0x000fe20003f26110 */
[----:B------:R-:W-:Y:S01]  /*72170*/  IMAD.WIDE.U32 R14, R174, R155, R14 ;  /* 0x0000009bae0e7225 */ /* 0x000fe200078e000e */
[----:B------:R-:W-:-:S02]  /*72180*/  SEL R17, RZ, 0x1, !P3 ;  /* 0x00000001ff117807 */ /* 0x000fc40005800000 */
[----:B------:R-:W-:Y:S01]  /*72190*/  IADD3 R72, P6, PT, R73, R12, RZ ;  /* 0x0000000c49487210 */ /* 0x000fe20007fde0ff */
[----:B------:R-:W-:Y:S01]  /*721a0*/  IMAD.IADD R146, R166, 0x1, R15 ;  /* 0x00000001a6927824 */ /* 0x000fe200078e020f */
[----:B------:R-:W-:Y:S01]  /*721b0*/  SEL R13, RZ, 0x1, P5 ;  /* 0x00000001ff0d7807 */ /* 0x000fe20002800000 */
[----:B------:R-:W-:Y:S01]  /*721c0*/  IMAD.MOV.U32 R15, RZ, RZ, R18 ;  /* 0x000000ffff0f7224 */ /* 0x000fe200078e0012 */
[----:B------:R-:W-:Y:S01]  /*721d0*/  IADD3 R17, P3, PT, R17, R154, RZ ;  /* 0x0000009a11117210 */ /* 0x000fe20007f7e0ff */
[----:B------:R-:W-:Y:S01]  /*721e0*/  IMAD.X R157, R161, 0x1, R162, P6 ;  /* 0x00000001a19d7824 */ /* 0x000fe200030e06a2 */
[----:B------:R-:W-:Y:S01]  /*721f0*/  IADD3 R144, P5, P6, R13, R14, RZ ;  /* 0x0000000e0d907210 */ /* 0x000fe20007ebe0ff */
[----:B------:R-:W-:Y:S01]  /*72200*/  IMAD.MOV.U32 R14, RZ, RZ, RZ ;  /* 0x000000ffff0e7224 */ /* 0x000fe200078e00ff */
[----:B------:R-:W-:Y:S01]  /*72210*/  SEL R13, RZ, 0x1, P0 ;  /* 0x00000001ff0d7807 */ /* 0x000fe20000000000 */
[----:B------:R-:W-:Y:S01]  /*72220*/  IMAD.X R156, RZ, RZ, R156, P3 ;  /* 0x000000ffff9c7224 */ /* 0x000fe200018e069c */
[----:B------:R-:W-:Y:S01]  /*72230*/  IADD3 R154, P0, PT, R17, R72, RZ ;  /* 0x00000048119a7210 */ /* 0x000fe20007f1e0ff */
[----:B------:R-:W-:Y:S01]  /*72240*/  IMAD.WIDE.U32 R14, R177, R142, R14 ;  /* 0x0000008eb10e7225 */ /* 0x000fe200078e000e */
[----:B------:R-:W-:-:S02]  /*72250*/  IADD3.X R146, PT, PT, RZ, R146, R13, P5, P6 ;  /* 0x00000092ff927210 */ /* 0x000fc40002fec40d */
[----:B------:R-:W-:Y:S01]  /*72260*/  ISETP.GE.U32.AND P3, PT, R154, R72, PT ;  /* 0x000000489a00720c */ /* 0x000fe20003f66070 */
[----:B------:R-:W-:Y:S01]  /*72270*/  IMAD.X R155, R156, 0x1, R157, P0 ;  /* 0x000000019c9b7824 */ /* 0x000fe200000e069d */
[----:B------:R-:W-:Y:S01]  /*72280*/  ISETP.GE.U32.AND P5, PT, R14, RZ, PT ;  /* 0x000000ff0e00720c */ /* 0x000fe20003fa6070 */
[----:B------:R-:W-:Y:S01]  /*72290*/  IMAD.IADD R81, R170, 0x1, R15 ;  /* 0x00000001aa517824 */ /* 0x000fe200078e020f */
[----:B------:R-:W-:Y:S01]  /*722a0*/  IADD3 R78, P6, PT, R19, R14, RZ ;  /* 0x0000000e134e7210 */ /* 0x000fe20007fde0ff */
[----:B------:R-:W-:Y:S01]  /*722b0*/  IMAD.WIDE.U32 R12, R179, R142, RZ ;  /* 0x0000008eb30c7225 */ /* 0x000fe200078e00ff */
[----:B------:R-:W-:Y:S02]  /*722c0*/  ISETP.NE.U32.AND P0, PT, R17, RZ, PT ;  /* 0x000000ff1100720c */ /* 0x000fe40003f05070 */
[----:B------:R-:W-:Y:S01]  /*722d0*/  ISETP.GE.U32.AND.EX P3, PT, R155, R157, PT, P3 ;  /* 0x0000009d9b00720c */ /* 0x000fe20003f66130 */
[----:B------:R-:W-:Y:S01]  /*722e0*/  IMAD.IADD R13, R168, 0x1, R13 ;  /* 0x00000001a80d7824 */ /* 0x000fe200078e020d */
[C---:B------:R-:W-:Y:S01]  /*722f0*/  ISETP.GE.U32.AND.EX P5, PT, R81.reuse, R18, PT, P5 ;  /* 0x000000125100720c */ /* 0x040fe20003fa6150 */
[----:B------:R-:W-:Y:S01]  /*72300*/  IMAD.MOV.U32 R17, RZ, RZ, RZ ;  /* 0x000000ffff117224 */ /* 0x000fe200078e00ff */
[----:B------:R-:W-:Y:S01]  /*72310*/  ISETP.NE.AND.EX P0, PT, R156, RZ, !P3, P0 ;  /* 0x000000ff9c00720c */ /* 0x000fe20005f05300 */
[----:B------:R-:W-:Y:S01]  /*72320*/  IMAD.X R81, R81, 0x1, R74, P6 ;  /* 0x0000000151517824 */ /* 0x000fe200030e064a */
[----:B------:R-:W-:Y:S01]  /*72330*/  ISETP.GE.U32.AND P3, PT, R78, R19, PT ;  /* 0x000000134e00720c */ /* 0x000fe20003f66070 */
[----:B------:R-:W-:Y:S01]  /*72340*/  IMAD.WIDE.U32 R16, R175, R149, R16 ;  /* 0x00000095af107225 */ /* 0x000fe200078e0010 */
[----:B------:R-:W-:-:S02]  /*72350*/  SEL R19, RZ, 0x1, P5 ;  /* 0x00000001ff137807 */ /* 0x000fc40002800000 */
[----:B------:R-:W-:Y:S01]  /*72360*/  ISETP.GE.U32.AND.EX P3, PT, R81, R74, PT, P3 ;  /* 0x0000004a5100720c */ /* 0x000fe20003f66130 */
[----:B------:R-:W-:Y:S01]  /*72370*/  IMAD.WIDE.U32 R14, R178, R149, R12 ;  /* 0x00000095b20e7225 */ /* 0x000fe200078e000c */
[----:B------:R-:W-:-:S03]  /*72380*/  SEL R153, RZ, 0x1, !P0 ;  /* 0x00000001ff997807 */ /* 0x000fc60004000000 */
[----:B------:R-:W-:Y:S01]  /*72390*/  IMAD.IADD R18, R171, 0x1, R17 ;  /* 0x00000001ab127824 */ /* 0x000fe200078e0211 */
[----:B------:R-:W-:Y:S01]  /*723a0*/  IADD3 R17, P5, P6, R19, R16, RZ ;  /* 0x0000001013117210 */ /* 0x000fe20007ebe0ff */
[----:B------:R-:W-:Y:S01]  /*723b0*/  IMAD.IADD R74, R172, 0x1, R9 ;  /* 0x00000001ac4a7824 */ /* 0x000fe200078e0209 */
[----:B------:R-:W-:Y:S02]  /*723c0*/  ISETP.GE.U32.AND P0, PT, R14, R12, PT ;  /* 0x0000000c0e00720c */ /* 0x000fe40003f06070 */
[----:B------:R-:W-:Y:S02]  /*723d0*/  SEL R19, RZ, 0x1, P1 ;  /* 0x00000001ff137807 */ /* 0x000fe40000800000 */
[----:B------:R-:W-:Y:S02]  /*723e0*/  SEL R12, RZ, 0x1, P3 ;  /* 0x00000001ff0c7807 */ /* 0x000fe40001800000 */
[----:B------:R-:W-:Y:S02]  /*723f0*/  IADD3 R153, P1, PT, R153, R154, RZ ;  /* 0x0000009a99997210 */ /* 0x000fe40007f3e0ff */
[----:B------:R-:W-:-:S02]  /*72400*/  IADD3.X R16, PT, PT, RZ, R18, R19, P5, P6 ;  /* 0x00000012ff107210 */ /* 0x000fc40002fec413 */
[----:B------:R-:W-:Y:S01]  /*72410*/  IADD3 R9, P3, PT, R12, R17, RZ ;  /* 0x000000110c097210 */ /* 0x000fe20007f7e0ff */
[----:B------:R-:W-:Y:S01]  /*72420*/  IMAD.X R18, RZ, RZ, R155, P1 ;  /* 0x000000ffff127224 */ /* 0x000fe200008e069b */
[----:B------:R-:W-:Y:S02]  /*72430*/  IADD3 R76, P5, PT, R153, R76, RZ ;  /* 0x0000004c994c7210 */ /* 0x000fe40007fbe0ff */
[----:B------:R-:W-:Y:S01]  /*72440*/  ISETP.GE.U32.AND.EX P1, PT, R74, R75, PT, P2 ;  /* 0x0000004b4a00720c */ /* 0x000fe20003f26120 */
[----:B------:R-:W-:Y:S01]  /*72450*/  IMAD.X R12, RZ, RZ, R16, P3 ;  /* 0x000000ffff0c7224 */ /* 0x000fe200018e0610 */
[----:B------:R-:W-:Y:S01]  /*72460*/  IADD3 R158, P3, PT, R9, R76, RZ ;  /* 0x0000004c099e7210 */ /* 0x000fe20007f7e0ff */
[----:B------:R-:W-:Y:S01]  /*72470*/  IMAD.X R77, R18, 0x1, R77, P5 ;  /* 0x00000001124d7824 */ /* 0x000fe200028e064d */
[----:B------:R-:W-:Y:S01]  /*72480*/  ISETP.GT.U32.AND P5, PT, R154, R153, PT ;  /* 0x000000999a00720c */ /* 0x000fe20003fa4070 */
[----:B------:R-:W-:Y:S01]  /*72490*/  IMAD.WIDE.U32 R16, R181, R151, RZ ;  /* 0x00000097b5107225 */ /* 0x000fe200078e00ff */
[----:B------:R-:W-:-:S02]  /*724a0*/  ISETP.GE.U32.AND P6, PT, R72, R73, PT ;  /* 0x000000494800720c */ /* 0x000fc40003fc6070 */
[----:B------:R-:W-:Y:S01]  /*724b0*/  ISETP.GT.U32.AND.EX P5, PT, R155, R18, PT, P5 ;  /* 0x000000129b00720c */ /* 0x000fe20003fa4150 */
[----:B------:R-:W-:Y:S01]  /*724c0*/  IMAD.X R160, R12, 0x1, R77, P3 ;  /* 0x000000010ca07824 */ /* 0x000fe200018e064d */
[----:B------:R-:W-:Y:S01]  /*724d0*/  ISETP.GE.U32.AND P2, PT, R158, R76, PT ;  /* 0x0000004c9e00720c */ /* 0x000fe20003f46070 */
[----:B------:R-:W-:Y:S01]  /*724e0*/  IMAD.MOV.U32 R72, RZ, RZ, RZ ;  /* 0x000000ffff487224 */ /* 0x000fe200078e00ff */
[----:B------:R-:W-:Y:S01]  /*724f0*/  ISETP.NE.U32.AND P3, PT, R9, RZ, PT ;  /* 0x000000ff0900720c */ /* 0x000fe20003f65070 */
[----:B------:R-:W-:Y:S01]  /*72500*/  IMAD.MOV.U32 R73, RZ, RZ, R8 ;  /* 0x000000ffff497224 */ /* 0x000fe200078e0008 */
[----:B------:R-:W-:Y:S01]  /*72510*/  SEL R9, R154, R153, P5 ;  /* 0x000000999a097207 */ /* 0x000fe20002800000 */
[----:B------:R-:W-:Y:S01]  /*72520*/  IMAD.IADD R17, R173, 0x1, R17 ;  /* 0x00000001ad117824 */ /* 0x000fe200078e0211 */
[----:B------:R-:W-:Y:S01]  /*72530*/  ISETP.GE.U32.AND.EX P2, PT, R160, R77, PT, P2 ;  /* 0x0000004da000720c */ /* 0x000fe20003f46120 */
[----:B------:R-:W-:Y:S01]  /*72540*/  IMAD.WIDE.U32 R72, R180, R142, R72 ;  /* 0x0000008eb4487225 */ /* 0x000fe200078e0048 */
[----:B------:R-:W-:-:S02]  /*72550*/  SEL R75, R155, R18, P5 ;  /* 0x000000129b4b7207 */ /* 0x000fc40002800000 */
[----:B------:R-:W-:Y:S01]  /*72560*/  ISETP.GT.U32.AND P5, PT, R9, R76, PT ;  /* 0x0000004c0900720c */ /* 0x000fe20003fa4070 */
[----:B------:R-:W-:Y:S01]  /*72570*/  IMAD.IADD R154, R172, 0x1, R73 ;  /* 0x00000001ac9a7824 */ /* 0x000fe200078e0249 */
[----:B------:R-:W-:Y:S01]  /*72580*/  ISETP.NE.AND.EX P2, PT, R12, RZ, !P2, P3 ;  /* 0x000000ff0c00720c */ /* 0x000fe20005745330 */
[----:B------:R-:W-:Y:S01]  /*72590*/  IMAD.WIDE.U32 R18, R175, R151, RZ ;  /* 0x00000097af127225 */ /* 0x000fe200078e00ff */
[----:B------:R-:W-:Y:S02]  /*725a0*/  ISETP.GE.U32.AND P3, PT, R72, RZ, PT ;  /* 0x000000ff4800720c */ /* 0x000fe40003f66070 */
[----:B------:R-:W-:Y:S01]  /*725b0*/  ISETP.GT.U32.AND.EX P5, PT, R75, R77, PT, P5 ;  /* 0x0000004d4b00720c */ /* 0x000fe20003fa4150 */
[----:B------:R-:W-:Y:S01]  /*725c0*/  IMAD.MOV.U32 R75, RZ, RZ, RZ ;  /* 0x000000ffff4b7224 */ /* 0x000fe200078e00ff */
[----:B------:R-:W-:Y:S01]  /*725d0*/  ISETP.GE.U32.AND.EX P3, PT, R154, R8, PT, P3 ;  /* 0x000000089a00720c */ /* 0x000fe20003f66130 */
[----:B------:R-:W-:Y:S01]  /*725e0*/  IMAD.WIDE.U32 R8, R180, R140, R16 ;  /* 0x0000008cb4087225 */ /* 0x000fe200078e0010 */
[----:B------:R-:W-:-:S02]  /*725f0*/  ISETP.GE.U32.AND.EX P6, PT, R157, R162, PT, P6 ;  /* 0x000000a29d00720c */ /* 0x000fc40003fc6160 */
[----:B------:R-:W-:Y:S01]  /*72600*/  SEL R73, RZ, 0x1, P3 ;  /* 0x00000001ff497807 */ /* 0x000fe20001800000 */
[----:B------:R-:W-:Y:S01]  /*72610*/  IMAD.WIDE.U32 R76, R181, R149, R74 ;  /* 0x00000095b54c7225 */ /* 0x000fe200078e004a */
[----:B------:R-:W-:-:S03]  /*72620*/  SEL R162, RZ, 0x1, P6 ;  /* 0x00000001ffa27807 */ /* 0x000fc60003000000 */
[----:B------:R-:W-:Y:S01]  /*72630*/  IMAD.IADD R12, R173, 0x1, R77 ;  /* 0x00000001ad0c7824 */ /* 0x000fe200078e024d */
[----:B------:R-:W-:Y:S01]  /*72640*/  IADD3 R156, P3, P6, R73, R76, RZ ;  /* 0x0000004c499c7210 */ /* 0x000fe20007e7e0ff */
[----:B------:R-:W-:Y:S01]  /*72650*/  IMAD.IADD R19, R171, 0x1, R19 ;  /* 0x00000001ab137824 */ /* 0x000fe200078e0213 */
[----:B------:R-:W-:Y:S01]  /*72660*/  SEL R73, RZ, 0x1, P1 ;  /* 0x00000001ff497807 */ /* 0x000fe20000800000 */
[----:B------:R-:W-:Y:S01]  /*72670*/  IMAD.IADD R76, R172, 0x1, R9 ;  /* 0x00000001ac4c7824 */ /* 0x000fe200078e0209 */
[----:B------:R-:W-:Y:S01]  /*72680*/  SEL R77, RZ, 0x1, !P5 ;  /* 0x00000001ff4d7807 */ /* 0x000fe20006800000 */
[----:B------:R-:W-:Y:S01]  /*72690*/  IMAD.WIDE.U32 R74, R177, R140, R18 ;  /* 0x0000008cb14a7225 */ /* 0x000fe200078e0012 */
[----:B------:R-:W-:Y:S02]  /*726a0*/  IADD3.X R73, PT, PT, RZ, R12, R73, P3, P6 ;  /* 0x0000000cff497210 */ /* 0x000fe40001fec449 */
[----:B------:R-:W-:Y:S02]  /*726b0*/  IADD3 R153, P3, PT, R162, R147, RZ ;  /* 0x00000093a2997210 */ /* 0x000fe40007f7e0ff */
[----:B------:R-:W-:-:S02]  /*726c0*/  SEL R12, RZ, 0x1, !P2 ;  /* 0x00000001ff0c7807 */ /* 0x000fc40005000000 */
[----:B------:R-:W-:Y:S01]  /*726d0*/  ISETP.GE.U32.AND P1, PT, R8, R16, PT ;  /* 0x000000100800720c */ /* 0x000fe20003f26070 */
[----:B------:R-:W-:Y:S01]  /*726e0*/  IMAD.IADD R16, R169, 0x1, R15 ;  /* 0x00000001a9107824 */ /* 0x000fe200078e020f */
[----:B------:R-:W-:Y:S01]  /*726f0*/  IADD3 R150, P2, PT, R77, R150, RZ ;  /* 0x000000964d967210 */ /* 0x000fe20007f5e0ff */
[----:B------:R-:W-:Y:S01]  /*72700*/  IMAD.X R148, RZ, RZ, R148, P3 ;  /* 0x000000ffff947224 */ /* 0x000fe200018e0694 */
[----:B------:R-:W-:Y:S02]  /*72710*/  IADD3 R15, P3, PT, R12, R158, RZ ;  /* 0x0000009e0c0f7210 */ /* 0x000fe40007f7e0ff */
[----:B------:R-:W-:Y:S01]  /*72720*/  IADD3 R162, P6, PT, R150, R153, RZ ;  /* 0x0000009996a27210 */ /* 0x000fe20007fde0ff */
[----:B------:R-:W-:Y:S01]  /*72730*/  IMAD.X R152, RZ, RZ, R152, P2 ;  /* 0x000000ffff987224 */ /* 0x000fe200010e0698 */
[----:B------:R-:W-:Y:S01]  /*72740*/  ISETP.GE.U32.AND.EX P2, PT, R16, R13, PT, P0 ;  /* 0x0000000d1000720c */ /* 0x000fe20003f46100 */
[----:B------:R-:W-:Y:S01]  /*72750*/  IMAD.X R13, RZ, RZ, R160, P3 ;  /* 0x000000ffff0d7224 */ /* 0x000fe200018e06a0 */
[----:B------:R-:W-:Y:S01]  /*72760*/  ISETP.GT.U32.AND P0, PT, R158, R15, PT ;  /* 0x0000000f9e00720c */ /* 0x000fe20003f04070 */
[----:B------:R-:W-:Y:S01]  /*72770*/  IMAD.X R157, R152, 0x1, R148, P6 ;  /* 0x00000001989d7824 */ /* 0x000fe200030e0694 */
[----:B------:R-:W-:Y:S01]  /*72780*/  IADD3 R147, P3, PT, R15, R72, RZ ;  /* 0x000000480f937210 */ /* 0x000fe20007f7e0ff */
[----:B------:R-:W-:Y:S01]  /*72790*/  IMAD.IADD R72, R170, 0x1, R75 ;  /* 0x00000001aa487824 */ /* 0x000fe200078e024b */
[----:B------:R-:W-:-:S02]  /*727a0*/  ISETP.GE.U32.AND P6, PT, R162, R153, PT ;  /* 0x00000099a200720c */ /* 0x000fc40003fc6070 */
[----:B------:R-:W-:Y:S01]  /*727b0*/  ISETP.GT.U32.AND.EX P0, PT, R160, R13, PT, P0 ;  /* 0x0000000da000720c */ /* 0x000fe20003f04100 */
[----:B------:R-:W-:Y:S01]  /*727c0*/  IMAD.X R154, R13, 0x1, R154, P3 ;  /* 0x000000010d9a7824 */ /* 0x000fe200018e069a */
[----:B------:R-:W-:Y:S01]  /*727d0*/  ISETP.GE.U32.AND P5, PT, R74, R18, PT ;  /* 0x000000124a00720c */ /* 0x000fe20003fa6070 */
[----:B------:R-:W-:Y:S01]  /*727e0*/  IMAD.MOV.U32 R18, RZ, RZ, RZ ;  /* 0x000000ffff127224 */ /* 0x000fe200078e00ff */
[----:B------:R-:W-:Y:S02]  /*727f0*/  ISETP.NE.U32.AND P3, PT, R150, RZ, PT ;  /* 0x000000ff9600720c */ /* 0x000fe40003f65070 */
[----:B------:R-:W-:Y:S02]  /*72800*/  ISETP.GE.U32.AND.EX P6, PT, R157, R148, PT, P6 ;  /* 0x000000949d00720c */ /* 0x000fe40003fc6160 */
[----:B------:R-:W-:Y:S02]  /*72810*/  SEL R12, R158, R15, P0 ;  /* 0x0000000f9e0c7207 */ /* 0x000fe40000000000 */
[----:B------:R-:W-:Y:S01]  /*72820*/  ISETP.GE.U32.AND.EX P5, PT, R72, R19, PT, P5 ;  /* 0x000000134800720c */ /* 0x000fe20003fa6150 */
[----:B------:R-:W-:Y:S01]  /*72830*/  IMAD.MOV.U32 R19, RZ, RZ, R14 ;  /* 0x000000ffff137224 */ /* 0x000fe200078e000e */
[----:B------:R-:W-:-:S02]  /*72840*/  ISETP.NE.AND.EX P6, PT, R152, RZ, !P6, P3 ;  /* 0x000000ff9800720c */ /* 0x000fc400077c5330 */
[----:B------:R-:W-:Y:S01]  /*72850*/  SEL R15, R160, R13, P0 ;  /* 0x0000000da00f7207 */ /* 0x000fe20000000000 */
[----:B------:R-:W-:Y:S01]  /*72860*/  IMAD.WIDE.U32 R18, R178, R142, R18 ;  /* 0x0000008eb2127225 */ /* 0x000fe200078e0012 */
[----:B------:R-:W-:Y:S02]  /*72870*/  ISETP.GT.U32.AND P3, PT, R12, R147, PT ;  /* 0x000000930c00720c */ /* 0x000fe40003f64070 */
[----:B------:R-:W-:Y:S01]  /*72880*/  ISETP.GE.U32.AND.EX P1, PT, R76, R17, PT, P1 ;  /* 0x000000114c00720c */ /* 0x000fe20003f26110 */
[----:B------:R-:W-:Y:S01]  /*72890*/  IMAD.IADD R77, R169, 0x1, R19 ;  /* 0x00000001a94d7824 */ /* 0x000fe200078e0213 */
[----:B------:R-:W-:Y:S01]  /*728a0*/  ISETP.GT.U32.AND.EX P3, PT, R15, R154, PT, P3 ;  /* 0x0000009a0f00720c */ /* 0x000fe20003f64130 */
[----:B------:R-:W-:Y:S01]  /*728b0*/  IMAD.MOV.U32 R17, RZ, RZ, RZ ;  /* 0x000000ffff117224 */ /* 0x000fe200078e00ff */
[----:B------:R-:W-:Y:S01]  /*728c0*/  SEL R15, RZ, 0x1, !P6 ;  /* 0x00000001ff0f7807 */ /* 0x000fe20007000000 */
[----:B------:R-:W-:Y:S01]  /*728d0*/  IMAD.MOV.U32 R12, RZ, RZ, RZ ;  /* 0x000000ffff0c7224 */ /* 0x000fe200078e00ff */
[----:B------:R-:W-:Y:S01]  /*728e0*/  ISETP.GE.U32.AND P0, PT, R18, RZ, PT ;  /* 0x000000ff1200720c */ /* 0x000fe20003f06070 */
[----:B------:R-:W-:Y:S01]  /*728f0*/  IMAD.MOV.U32 R13, RZ, RZ, R74 ;  /* 0x000000ffff0d7224 */ /* 0x000fe200078e004a */
[----:B------:R-:W-:Y:S01]  /*72900*/  IADD3 R19, P6, PT, R15, R162, RZ ;  /* 0x000000a20f137210 */ /* 0x000fe20007fde0ff */
[----:B------:R-:W-:Y:S01]  /*72910*/  IMAD.WIDE.U32 R16, R179, R149, R16 ;  /* 0x00000095b3107225 */ /* 0x000fe200078e0010 */
[----:B------:R-:W-:-:S02]  /*72920*/  SEL R9, RZ, 0x1, !P3 ;  /* 0x00000001ff097807 */ /* 0x000fc40005800000 */
[----:B------:R-:W-:Y:S01]  /*72930*/  ISETP.GE.U32.AND.EX P0, PT, R77, R14, PT, P0 ;  /* 0x0000000e4d00720c */ /* 0x000fe20003f06100 */
[----:B------:R-:W-:Y:S01]  /*72940*/  IMAD.X R158, RZ, RZ, R157, P6 ;  /* 0x000000ffff9e7224 */ /* 0x000fe200030e069d */
[----:B------:R-:W-:Y:S01]  /*72950*/  IADD3 R153, P3, PT, R19, R10, RZ ;  /* 0x0000000a13997210 */ /* 0x000fe20007f7e0ff */
[----:B------:R-:W-:Y:S01]  /*72960*/  IMAD.WIDE.U32 R12, R177, R151, R12 ;  /* 0x00000097b10c7225 */ /* 0x000fe200078e000c */
[----:B------:R-:W-:Y:S02]  /*72970*/  IADD3 R14, P6, PT, R9, R156, RZ ;  /* 0x0000009c090e7210 */ /* 0x000fe40007fde0ff */
[----:B------:R-:W-:Y:S01]  /*72980*/  SEL R9, RZ, 0x1, P0 ;  /* 0x00000001ff097807 */ /* 0x000fe20000000000 */
[----:B------:R-:W-:Y:S01]  /*72990*/  IMAD.X R155, R158, 0x1, R11, P3 ;  /* 0x000000019e9b7824 */ /* 0x000fe200018e060b */
[-C--:B------:R-:W-:Y:S01]  /*729a0*/  IADD3 R150, P0, PT, R14, R153.reuse, RZ ;  /* 0x000000990e967210 */ /* 0x080fe20007f1e0ff */
[----:B------:R-:W-:Y:S01]  /*729b0*/  IMAD.X R15, RZ, RZ, R73, P6 ;  /* 0x000000ffff0f7224 */ /* 0x000fe200030e0649 */
[----:B------:R-:W-:Y:S01]  /*729c0*/  IADD3 R148, P3, P6, R9, R16, RZ ;  /* 0x0000001009947210 */ /* 0x000fe20007e7e0ff */
[----:B------:R-:W-:Y:S01]  /*729d0*/  IMAD.IADD R17, R168, 0x1, R17 ;  /* 0x00000001a8117824 */ /* 0x000fe200078e0211 */
[----:B------:R-:W-:Y:S01]  /*729e0*/  SEL R10, RZ, 0x1, P2 ;  /* 0x00000001ff0a7807 */ /* 0x000fe20001000000 */
[----:B------:R-:W-:Y:S01]  /*729f0*/  IMAD.IADD R11, R170, 0x1, R13 ;  /* 0x00000001aa0b7824 */ /* 0x000fe200078e020d */
[----:B------:R-:W-:Y:S01]  /*72a00*/  ISETP.GE.U32.AND P2, PT, R150, R153, PT ;  /* 0x000000999600720c */ /* 0x000fe20003f46070 */
[----:B------:R-:W-:Y:S01]  /*72a10*/  IMAD.X R152, R15, 0x1, R155, P0 ;  /* 0x000000010f987824 */ /* 0x000fe200000e069b */
[----:B------:R-:W-:Y:S01]  /*72a20*/  ISETP.GE.U32.AND P0, PT, R12, RZ, PT ;  /* 0x000000ff0c00720c */ /* 0x000fe20003f06070 */
        /* <DEDUP_REMOVED lines=9> */
[----:B------:R-:W-:Y:S01]  /*72ac0*/  IMAD.IADD R171, R171, 0x1, R73 ;  /* 0x00000001abab7824 */ /* 0x000fe200078e0249 */
[----:B------:R-:W-:Y:S01]  /*72ad0*/  SEL R9, RZ, 0x1, P0 ;  /* 0x00000001ff097807 */ /* 0x000fe20000000000 */
[----:B------:R-:W-:Y:S01]  /*72ae0*/  IMAD.MOV.U32 R11, RZ, RZ, R8 ;  /* 0x000000ffff0b7224 */ /* 0x000fe200078e0008 */
[----:B------:R-:W-:Y:S02]  /*72af0*/  ISETP.GE.U32.AND P0, PT, R75, R147, PT ;  /* 0x000000934b00720c */ /* 0x000fe40003f06070 */
[----:B------:R-:W-:Y:S01]  /*72b00*/  ISETP.NE.AND.EX P2, PT, R15, RZ, !P2, P3 ;  /* 0x000000ff0f00720c */ /* 0x000fe20005745330 */
[----:B------:R-:W-:Y:S01]  /*72b10*/  IMAD.WIDE.U32 R10, R180, R151, R10 ;  /* 0x00000097b40a7225 */ /* 0x000fe200078e000a */
[----:B------:R-:W-:-:S02]  /*72b20*/  IADD3 R73, P6, P3, R9, R72, RZ ;  /* 0x0000004809497210 */ /* 0x000fc40007bde0ff */
[----:B------:R-:W-:Y:S02]  /*72b30*/  SEL R14, RZ, 0x1, P5 ;  /* 0x00000001ff0e7807 */ /* 0x000fe40002800000 */
[----:B------:R-:W-:Y:S02]  /*72b40*/  ISETP.GE.U32.AND.EX P0, PT, R74, R154, PT, P0 ;  /* 0x0000009a4a00720c */ /* 0x000fe40003f06100 */
[----:B------:R-:W-:Y:S02]  /*72b50*/  SEL R13, RZ, 0x1, !P2 ;  /* 0x00000001ff0d7807 */ /* 0x000fe40005000000 */
[----:B------:R-:W-:Y:S02]  /*72b60*/  ISETP.GT.U32.AND P2, PT, R162, R19, PT ;  /* 0x00000013a200720c */ /* 0x000fe40003f44070 */
[----:B------:R-:W-:Y:S02]  /*72b70*/  IADD3.X R9, PT, PT, RZ, R171, R14, P6, P3 ;  /* 0x000000abff097210 */ /* 0x000fe400037e640e */
[----:B------:R-:W-:-:S02]  /*72b80*/  SEL R12, RZ, 0x1, P0 ;  /* 0x00000001ff0c7807 */ /* 0x000fc40000000000 */
[----:B------:R-:W-:Y:S02]  /*72b90*/  IADD3 R13, P3, PT, R13, R150, RZ ;  /* 0x000000960d0d7210 */ /* 0x000fe40007f7e0ff */
[----:B------:R-:W-:Y:S02]  /*72ba0*/  ISETP.GT.U32.AND.EX P0, PT, R157, R158, PT, P2 ;  /* 0x0000009e9d00720c */ /* 0x000fe40003f04120 */
[----:B------:R-:W-:Y:S01]  /*72bb0*/  IADD3 R12, P5, PT, R12, R73, RZ ;  /* 0x000000490c0c7210 */ /* 0x000fe20007fbe0ff */
[----:B------:R-:W-:Y:S01]  /*72bc0*/  IMAD.X R15, RZ, RZ, R152, P3 ;  /* 0x000000ffff0f7224 */ /* 0x000fe200018e0698 */
[----:B------:R-:W-:Y:S02]  /*72bd0*/  SEL R14, R162, R19, P0 ;  /* 0x00000013a20e7207 */ /* 0x000fe40000000000 */
[----:B------:R-:W-:Y:S01]  /*72be0*/  ISETP.GT.U32.AND P2, PT, R150, R13, PT ;  /* 0x0000000d9600720c */ /* 0x000fe20003f44070 */
[----:B------:R-:W-:Y:S01]  /*72bf0*/  IMAD.X R9, RZ, RZ, R9, P5 ;  /* 0x000000ffff097224 */ /* 0x000fe200028e0609 */
[----:B------:R-:W-:-:S02]  /*72c00*/  IADD3 R19, P3, PT, R13, R18, RZ ;  /* 0x000000120d137210 */ /* 0x000fc40007f7e0ff */
[----:B------:R-:W-:Y:S02]  /*72c10*/  SEL R72, R157, R158, P0 ;  /* 0x0000009e9d487207 */ /* 0x000fe40000000000 */
[----:B------:R-:W-:Y:S01]  /*72c20*/  ISETP.NE.U32.AND P0, PT, R12, RZ, PT ;  /* 0x000000ff0c00720c */ /* 0x000fe20003f05070 */
[----:B------:R-:W-:Y:S01]  /*72c30*/  IMAD.X R16, R15, 0x1, R77, P3 ;  /* 0x000000010f107824 */ /* 0x000fe200018e064d */
[----:B------:R-:W-:Y:S01]  /*72c40*/  ISETP.GT.U32.AND.EX P2, PT, R152, R15, PT, P2 ;  /* 0x0000000f9800720c */ /* 0x000fe20003f44120 */
[----:B------:R-:W-:Y:S01]  /*72c50*/  IMAD.MOV.U32 R77, RZ, RZ, RZ ;  /* 0x000000ffff4d7224 */ /* 0x000fe200078e00ff */
[----:B------:R-:W-:Y:S02]  /*72c60*/  IADD3 R12, P6, PT, R12, R19, RZ ;  /* 0x000000130c0c7210 */ /* 0x000fe40007fde0ff */
[----:B------:R-:W-:Y:S01]  /*72c70*/  ISETP.GT.U32.AND P3, PT, R14, R153, PT ;  /* 0x000000990e00720c */ /* 0x000fe20003f64070 */
[----:B------:R-:W-:Y:S01]  /*72c80*/  IMAD.WIDE.U32 R76, R181, R140, R76 ;  /* 0x0000008cb54c7225 */ /* 0x000fe200078e004c */
[----:B------:R-:W-:-:S02]  /*72c90*/  SEL R13, R150, R13, P2 ;  /* 0x0000000d960d7207 */ /* 0x000fc40001000000 */
[----:B------:R-:W-:Y:S01]  /*72ca0*/  ISETP.GE.U32.AND P5, PT, R12, R19, PT ;  /* 0x000000130c00720c */ /* 0x000fe20003fa6070 */
[----:B------:R-:W-:Y:S01]  /*72cb0*/  IMAD.X R14, R9, 0x1, R16, P6 ;  /* 0x00000001090e7824 */ /* 0x000fe200030e0610 */
[----:B------:R-:W-:Y:S02]  /*72cc0*/  SEL R15, R152, R15, P2 ;  /* 0x0000000f980f7207 */ /* 0x000fe40001000000 */
[----:B------:R-:W-:Y:S01]  /*72cd0*/  ISETP.GT.U32.AND P2, PT, R13, R19, PT ;  /* 0x000000130d00720c */ /* 0x000fe20003f44070 */
[----:B------:R-:W-:Y:S01]  /*72ce0*/  IMAD.IADD R19, R173, 0x1, R77 ;  /* 0x00000001ad137824 */ /* 0x000fe200078e024d */
[-C--:B------:R-:W-:Y:S02]  /*72cf0*/  ISETP.GE.U32.AND.EX P5, PT, R14, R16.reuse, PT, P5 ;  /* 0x000000100e00720c */ /* 0x080fe40003fa6150 */
[----:B------:R-:W-:Y:S01]  /*72d00*/  ISETP.GT.U32.AND.EX P3, PT, R72, R155, PT, P3 ;  /* 0x0000009b4800720c */ /* 0x000fe20003f64130 */
[----:B------:R-:W-:Y:S01]  /*72d10*/  IMAD.IADD R72, R172, 0x1, R11 ;  /* 0x00000001ac487824 */ /* 0x000fe200078e020b */
[----:B------:R-:W-:-:S02]  /*72d20*/  ISETP.GT.U32.AND.EX P2, PT, R15, R16, PT, P2 ;  /* 0x000000100f00720c */ /* 0x000fc40003f44120 */
[----:B------:R-:W-:Y:S02]  /*72d30*/  ISETP.NE.AND.EX P0, PT, R9, RZ, !P5, P0 ;  /* 0x000000ff0900720c */ /* 0x000fe40006f05300 */
[----:B------:R-:W-:Y:S02]  /*72d40*/  SEL R13, RZ, 0x1, !P3 ;  /* 0x00000001ff0d7807 */ /* 0x000fe40005800000 */
[----:B------:R-:W-:Y:S02]  /*72d50*/  SEL R11, RZ, 0x1, !P2 ;  /* 0x00000001ff0b7807 */ /* 0x000fe40005000000 */
[----:B------:R-:W-:Y:S02]  /*72d60*/  ISETP.GE.U32.AND P2, PT, R10, RZ, PT ;  /* 0x000000ff0a00720c */ /* 0x000fe40003f46070 */
[----:B------:R-:W-:Y:S02]  /*72d70*/  SEL R9, RZ, 0x1, !P0 ;  /* 0x00000001ff097807 */ /* 0x000fe40004000000 */
[----:B------:R-:W-:-:S02]  /*72d80*/  IADD3 R144, P3, PT, R13, R144, RZ ;  /* 0x000000900d907210 */ /* 0x000fc40007f7e0ff */
[----:B------:R-:W-:Y:S02]  /*72d90*/  IADD3 R11, P5, PT, R11, R148, RZ ;  /* 0x000000940b0b7210 */ /* 0x000fe40007fbe0ff */
[----:B------:R-:W-:Y:S01]  /*72da0*/  ISETP.GE.U32.AND.EX P0, PT, R72, R8, PT, P2 ;  /* 0x000000084800720c */ /* 0x000fe20003f06120 */
[----:B------:R-:W-:Y:S01]  /*72db0*/  IMAD.X R146, RZ, RZ, R146, P3 ;  /* 0x000000ffff927224 */ /* 0x000fe200018e0692 */
[----:B------:R-:W-:Y:S01]  /*72dc0*/  IADD3 R9, P2, PT, R9, R12, RZ ;  /* 0x0000000c09097210 */ /* 0x000fe20007f5e0ff */
[----:B------:R-:W-:Y:S01]  /*72dd0*/  IMAD.X R13, RZ, RZ, R17, P5 ;  /* 0x000000ffff0d7224 */ /* 0x000fe200028e0611 */
[CC--:B------:R-:W-:Y:S02]  /*72de0*/  IADD3 R148, P3, PT, R11.reuse, R144.reuse, RZ ;  /* 0x000000900b947210 */ /* 0x0c0fe40007f7e0ff */
[----:B------:R-:W-:Y:S01]  /*72df0*/  ISETP.GT.U32.AND P5, PT, R12, R9, PT ;  /* 0x000000090c00720c */ /* 0x000fe20003fa4070 */
[----:B------:R-:W-:Y:S01]  /*72e00*/  IMAD.X R15, RZ, RZ, R14, P2 ;  /* 0x000000ffff0f7224 */ /* 0x000fe200010e060e */
[----:B------:R-:W-:Y:S01]  /*72e10*/  ISETP.NE.U32.AND P2, PT, R11, RZ, PT ;  /* 0x000000ff0b00720c */ /* 0x000fe20003f45070 */
[----:B------:R-:W-:Y:S01]  /*72e20*/  IMAD.X R150, R13, 0x1, R146, P3 ;  /* 0x000000010d967824 */ /* 0x000fe200018e0692 */
[----:B------:R-:W-:-:S02]  /*72e30*/  ISETP.GE.U32.AND P3, PT, R148, R144, PT ;  /* 0x000000909400720c */ /* 0x000fc40003f66070 */
[----:B------:R-:W-:Y:S02]  /*72e40*/  ISETP.GT.U32.AND.EX P5, PT, R14, R15, PT, P5 ;  /* 0x0000000f0e00720c */ /* 0x000fe40003fa4150 */
[----:B------:R-:W-:Y:S01]  /*72e50*/  IADD3 R73, P6, PT, R9, R10, RZ ;  /* 0x0000000a09497210 */ /* 0x000fe20007fde0ff */
[----:B------:R-:W-:Y:S01]  /*72e60*/  IMAD.WIDE.U32 R10, R174, R142, RZ ;  /* 0x0000008eae0a7225 */ /* 0x000fe200078e00ff */
[----:B------:R-:W-:Y:S02]  /*72e70*/  ISETP.GE.U32.AND.EX P3, PT, R150, R146, PT, P3 ;  /* 0x000000929600720c */ /* 0x000fe40003f66130 */
[----:B------:R-:W-:Y:S01]  /*72e80*/  SEL R8, R12, R9, P5 ;  /* 0x000000090c087207 */ /* 0x000fe20002800000 */
[----:B------:R-:W-:Y:S01]  /*72e90*/  IMAD.IADD R11, R166, 0x1, R11 ;  /* 0x00000001a60b7824 */ /* 0x000fe200078e020b */
[----:B------:R-:W-:Y:S01]  /*72ea0*/  ISETP.NE.AND.EX P2, PT, R13, RZ, !P3, P2 ;  /* 0x000000ff0d00720c */ /* 0x000fe20005f45320 */
[----:B------:R-:W-:Y:S01]  /*72eb0*/  IMAD.X R72, R15, 0x1, R72, P6 ;  /* 0x000000010f487824 */ /* 0x000fe200030e0648 */
[----:B------:R-:W-:Y:S01]  /*72ec0*/  SEL R15, R14, R15, P5 ;  /* 0x0000000f0e0f7207 */ /* 0x000fe20002800000 */
[----:B------:R-:W-:Y:S01]  /*72ed0*/  IMAD.WIDE.U32 R12, R176, R149, R10 ;  /* 0x00000095b00c7225 */ /* 0x000fe200078e000a */
[----:B------:R-:W-:-:S02]  /*72ee0*/  ISETP.GT.U32.AND P3, PT, R8, R73, PT ;  /* 0x000000490800720c */ /* 0x000fc40003f64070 */
[----:B------:R-:W-:Y:S01]  /*72ef0*/  SEL R17, RZ, 0x1, P0 ;  /* 0x00000001ff117807 */ /* 0x000fe20000000000 */
[----:B------:R-:W-:Y:S01]  /*72f00*/  IMAD.MOV.U32 R14, RZ, RZ, RZ ;  /* 0x000000ffff0e7224 */ /* 0x000fe200078e00ff */
[----:B------:R-:W-:Y:S01]  /*72f10*/  ISETP.GT.U32.AND.EX P0, PT, R15, R72, PT, P3 ;  /* 0x000000480f00720c */ /* 0x000fe20003f04130 */
[----:B------:R-:W-:Y:S01]  /*72f20*/  IMAD.MOV.U32 R15, RZ, RZ, R12 ;  /* 0x000000ffff0f7224 */ /* 0x000fe200078e000c */
[----:B------:R-:W-:Y:S01]  /*72f30*/  SEL R153, RZ, 0x1, !P2 ;  /* 0x00000001ff997807 */ /* 0x000fe20005000000 */
[----:B------:R-:W-:Y:S01]  /*72f40*/  IMAD.WIDE.U32 R8, R179, R151, RZ ;  /* 0x00000097b3087225 */ /* 0x000fe200078e00ff */
[----:B------:R-:W-:Y:S02]  /*72f50*/  IADD3 R77, P5, P6, R17, R76, RZ ;  /* 0x0000004c114d7210 */ /* 0x000fe40007ebe0ff */
[----:B------:R-:W-:Y:S01]  /*72f60*/  SEL R18, RZ, 0x1, !P0 ;  /* 0x00000001ff127807 */ /* 0x000fe20004000000 */
[----:B------:R-:W-:Y:S01]  /*72f70*/  IMAD.WIDE.U32 R16, R176, R142, R14 ;  /* 0x0000008eb0107225 */ /* 0x000fe200078e000e */
[----:B------:R-:W-:-:S02]  /*72f80*/  SEL R76, RZ, 0x1, P1 ;  /* 0x00000001ff4c7807 */ /* 0x000fc40000800000 */
[----:B------:R-:W-:Y:S01]  /*72f90*/  IADD3 R153, P0, PT, R153, R148, RZ ;  /* 0x0000009499997210 */ /* 0x000fe20007f1e0ff */
[----:B------:R-:W-:Y:S01]  /*72fa0*/  IMAD.IADD R146, R167, 0x1, R17 ;  /* 0x00000001a7927824 */ /* 0x000fe200078e0211 */
[----:B------:R-:W-:Y:S01]  /*72fb0*/  IADD3.X R19, PT, PT, RZ, R19, R76, P5, P6 ;  /* 0x00000013ff137210 */ /* 0x000fe20002fec44c */
[----:B------:R-:W-:Y:S01]  /*72fc0*/  IMAD.IADD R9, R168, 0x1, R9 ;  /* 0x00000001a8097824 */ /* 0x000fe200078e0209 */
[----:B------:R-:W-:Y:S01]  /*72fd0*/  IADD3 R18, P2, PT, R18, R77, RZ ;  /* 0x0000004d12127210 */ /* 0x000fe20007f5e0ff */
[----:B------:R-:W-:Y:S01]  /*72fe0*/  IMAD.X R77, RZ, RZ, R150, P0 ;  /* 0x000000ffff4d7224 */ /* 0x000fe200000e0696 */
[----:B------:R-:W-:Y:S01]  /*72ff0*/  IADD3 R147, P1, PT, R153, R16, RZ ;  /* 0x0000001099937210 */ /* 0x000fe20007f3e0ff */
[----:B------:R-:W-:Y:S01]  /*73000*/  IMAD.WIDE.U32 R14, R178, R140, R8 ;  /* 0x0000008cb20e7225 */ /* 0x000fe200078e0008 */
[----:B------:R-:W-:Y:S02]  /*73010*/  ISETP.GT.U32.AND P6, PT, R148, R153, PT ;  /* 0x000000999400720c */ /* 0x000fe40003fc4070 */
        /* <DEDUP_REMOVED lines=9> */
[----:B------:R-:W-:Y:S01]  /*730b0*/  IMAD.IADD R18, R167, 0x1, R13 ;  /* 0x00000001a7127824 */ /* 0x000fe200078e020d */
[----:B------:R-:W-:Y:S01]  /*730c0*/  ISETP.GT.U32.AND.EX P6, PT, R150, R77, PT, P6 ;  /* 0x0000004d9600720c */ /* 0x000fe20003fc4160 */
[----:B------:R-:W-:Y:S01]  /*730d0*/  IMAD.IADD R8, R169, 0x1, R15 ;  /* 0x00000001a9087824 */ /* 0x000fe200078e020f */
        /* <DEDUP_REMOVED lines=11> */
[----:B------:R-:W-:Y:S01]  /*73190*/  IMAD.IADD R169, R169, 0x1, R11 ;  /* 0x00000001a9a97824 */ /* 0x000fe200078e020b */
        /* <DEDUP_REMOVED lines=14> */
[----:B------:R-:W-:Y:S01]  /*73280*/  IMAD.IADD R168, R168, 0x1, R9 ;  /* 0x00000001a8a87824 */ /* 0x000fe200078e0209 */
[----:B------:R-:W-:Y:S02]  /*73290*/  SEL R12, R142, R11, P1 ;  /* 0x0000000b8e0c7207 */ /* 0x000fe40000800000 */
[----:B------:R-:W-:Y:S01]  /*732a0*/  ISETP.GT.U32.AND P1, PT, R10, R17, PT ;  /* 0x000000110a00720c */ /* 0x000fe20003f24070 */
[----:B------:R-:W-:Y:S01]  /*732b0*/  IMAD.IADD R10, R166, 0x1, R19 ;  /* 0x00000001a60a7824 */ /* 0x000fe200078e0213 */
        /* <DEDUP_REMOVED lines=57> */
[----:B------:R-:W-:-:S02]  /*73650*/  ISETP.GT.U32.AND P2, PT, R79, R8, PT ;  /* 0x000000084f00720c */ /* 0x000fc40003f44070 */
[----:B------:R-:W-:Y:S02]  /*73660*/  SEL R10, RZ, 0x1, !P0 ;  /* 0x00000001ff0a7807 */ /* 0x000fe40004000000 */
[----:B------:R-:W-:Y:S02]  /*73670*/  SEL R11, RZ, 0x1, P1 ;  /* 0x00000001ff0b7807 */ /* 0x000fe40000800000 */
[----:B------:R-:W-:Y:S02]  /*73680*/  ISETP.GT.U32.AND.EX P0, PT, R80, R9, PT, P2 ;  /* 0x000000095000720c */ /* 0x000fe40003f04120 */
[----:B------:R-:W-:Y:S02]  /*73690*/  IADD3.X R12, PT, PT, RZ, R12, R19, P3, P5 ;  /* 0x0000000cff0c7210 */ /* 0x000fe40001fea413 */
[----:B------:R-:W-:Y:S02]  /*736a0*/  IADD3 R147, P1, PT, R10, R13, RZ ;  /* 0x0000000d0a937210 */ /* 0x000fe40007f3e0ff */
[----:B------:R-:W-:-:S02]  /*736b0*/  IADD3 R77, P2, PT, R8, R11, RZ ;  /* 0x0000000b084d7210 */ /* 0x000fc40007f5e0ff */
        /* <DEDUP_REMOVED lines=47> */
.L_x_410:
[----:B------:R-:W-:Y:S05]  /*739b0*/  BSYNC.RELIABLE B11 ;  /* 0x00000000000b7941 */ /* 0x000fea0003800100 */
.L_x_409:
        /* <DEDUP_REMOVED lines=38> */
.L_x_411:
[----:B------:R-:W-:Y:S05]  /*73c20*/  BSYNC.RECONVERGENT B9 ;  /* 0x0000000000097941 */ /* 0x000fea0003800200 */
.L_x_408:
        /* <DEDUP_REMOVED lines=50> */
[----:B------:R-:W-:Y:S01]  /*73f50*/  SEL R8, R79, R14, P1 ;  /* 0x0000000e4f087207 */ /* 0x000fe20000800000 */
[----:B------:R-:W-:Y:S01]  /*73f60*/  IMAD.X R14, R19, 0x1, R18, P2 ;  /* 0x00000001130e7824 */ /* 0x000fe200010e0612 */
[----:B------:R-:W-:-:S02]  /*73f70*/  IADD3 R13, P3, PT, R76, R15, RZ ;  /* 0x0000000f4c0d7210 */ /* 0x000fc40007f7e0ff */
[----:B------:R-:W-:Y:S01]  /*73f80*/  ISETP.GT.U32.AND.EX P0, PT, R8, R72, PT, P0 ;  /* 0x000000480800720c */ /* 0x000fe20003f04100 */
[----:B------:R-:W-:Y:S01]  /*73f90*/  IMAD.WIDE.U32 R8, R147, 0x3d1, RZ ;  /* 0x000003d193087825 */ /* 0x000fe200078e00ff */
[----:B------:R-:W-:Y:S02]  /*73fa0*/  ISETP.GT.U32.AND P2, PT, R76, R13, PT ;  /* 0x0000000d4c00720c */ /* 0x000fe40003f44070 */
[----:B------:R-:W-:Y:S01]  /*73fb0*/  ISETP.GE.U32.AND P1, PT, R12, RZ, PT ;  /* 0x000000ff0c00720c */ /* 0x000fe20003f26070 */
[----:B------:R-:W-:Y:S01]  /*73fc0*/  IMAD.X R16, R81, 0x1, R14, P3 ;  /* 0x0000000151107824 */ /* 0x000fe200018e060e */
[----:B------:R-:W-:Y:S01]  /*73fd0*/  SEL R12, RZ, 0x1, !P0 ;  /* 0x00000001ff0c7807 */ /* 0x000fe20004000000 */
[----:B------:R-:W-:Y:S01]  /*73fe0*/  VIADD R9, R9, UR4 ;  /* 0x0000000409097c36 */ /* 0x000fe20008000000 */
[----:B------:R-:W-:Y:S02]  /*73ff0*/  ISETP.GE.U32.AND P3, PT, R15, R17, PT ;  /* 0x000000110f00720c */ /* 0x000fe40003f66070 */
[----:B------:R-:W-:Y:S01]  /*74000*/  ISETP.GT.U32.AND.EX P0, PT, R81, R16, PT, P2 ;  /* 0x000000105100720c */ /* 0x000fe20003f04120 */
[----:B------:R-:W-:Y:S01]  /*74010*/  IMAD.WIDE.U32 R8, RZ, R149, R8 ;  /* 0x00000095ff087225 */ /* 0x000fe200078e0008 */
[----:B------:R-:W-:-:S02]  /*74020*/  IADD3 R12, P5, PT, R13, R12, RZ ;  /* 0x0000000c0d0c7210 */ /* 0x000fc40007fbe0ff */
[----:B------:R-:W-:Y:S01]  /*74030*/  SEL R13, R76, R13, P0 ;  /* 0x0000000d4c0d7207 */ /* 0x000fe20000000000 */
[----:B------:R-:W-:Y:S01]  /*74040*/  IMAD R9, R149, 0x3d1, R9 ;  /* 0x000003d195097824 */ /* 0x000fe200078e0209 */
[----:B------:R-:W-:Y:S02]  /*74050*/  ISETP.GE.U32.AND.EX P2, PT, R18, R11, PT, P1 ;  /* 0x0000000b1200720c */ /* 0x000fe40003f46110 */
[----:B------:R-:W-:Y:S02]  /*74060*/  ISETP.GE.U32.AND.EX P3, PT, R14, R19, PT, P3 ;  /* 0x000000130e00720c */ /* 0x000fe40003f66130 */
[----:B------:R-:W-:Y:S01]  /*74070*/  ISETP.GT.U32.AND P1, PT, R13, R12, PT ;  /* 0x0000000c0d00720c */ /* 0x000fe20003f24070 */
[----:B------:R-:W-:Y:S01]  /*74080*/  IMAD.X R13, RZ, RZ, R16, P5 ;  /* 0x000000ffff0d7224 */ /* 0x000fe200028e0610 */
        /* <DEDUP_REMOVED lines=35> */
.L_x_414:
[----:B------:R-:W-:Y:S05]  /*742c0*/  BSYNC.RELIABLE B11 ;  /* 0x00000000000b7941 */ /* 0x000fea0003800100 */
.L_x_413:
        /* <DEDUP_REMOVED lines=13> */
[----:B------:R-:W-:Y:S02]  /*743a0*/  IADD3 R10, P6, PT, -R10, R151, RZ ;  /* 0x000000970a0a7210 */ /* 0x000fe40007fde1ff */
[----:B------:R-:W-:Y:S02]  /*743b0*/  @!P0 SEL R8, R9, R8, P1 ;  /* 0x0000000809088207 */ /* 0x000fe40000800000 */
[----:B------:R-:W-:Y:S01]  /*743c0*/  IADD3 R138, P0, PT, R73, -R138, RZ ;  /* 0x8000008a498a7210 */ /* 0x000fe20007f1e0ff */
[----:B------:R-:W-:Y:S01]  /*743d0*/  IMAD.X R15, R72, 0x1, ~R15, P6 ;  /* 0x00000001480f7824 */ /* 0x000fe200030e0e0f */
[----:B------:R-:W-:-:S03]  /*743e0*/  LOP3.LUT R8, R8, 0x1, RZ, 0xc0, !PT ;  /* 0x0000000108087812 */ /* 0x000fc600078ec0ff */
[----:B------:R-:W-:Y:S01]  /*743f0*/  IMAD.X R17, R75, 0x1, ~R136, P0 ;  /* 0x000000014b117824 */ /* 0x000fe200000e0e88 */
[C---:B------:R-:W-:Y:S02]  /*74400*/  IADD3 R9, P2, PT, R8.reuse, R41, RZ ;  /* 0x0000002908097210 */ /* 0x040fe40007f5e0ff */
[----:B------:R-:W-:Y:S01]  /*74410*/  ISETP.NE.U32.AND P3, PT, R8, 0x1, PT ;  /* 0x000000010800780c */ /* 0x000fe20003f65070 */
[----:B------:R-:W-:Y:S01]  /*74420*/  IMAD.MOV.U32 R8, RZ, RZ, R138 ;  /* 0x000000ffff087224 */ /* 0x000fe200078e008a */
[CC--:B------:R-:W-:Y:S01]  /*74430*/  ISETP.GE.U32.AND P1, PT, R12.reuse, R9.reuse, PT ;  /* 0x000000090c00720c */ /* 0x0c0fe20003f26070 */
[----:B------:R-:W-:Y:S01]  /*74440*/  IMAD.X R11, RZ, RZ, R40, P2 ;  /* 0x000000ffff0b7224 */ /* 0x000fe200010e0628 */
[----:B------:R-:W-:Y:S02]  /*74450*/  ISETP.NE.U32.AND P0, PT, R9, RZ, PT ;  /* 0x000000ff0900720c */ /* 0x000fe40003f05070 */
[----:B------:R-:W-:Y:S02]  /*74460*/  ISETP.GE.U32.AND P2, PT, R12, R9, PT ;  /* 0x000000090c00720c */ /* 0x000fe40003f46070 */
[----:B------:R-:W-:-:S02]  /*74470*/  ISETP.GE.U32.AND.EX P1, PT, R13, R11, PT, P1 ;  /* 0x0000000b0d00720c */ /* 0x000fc40003f26110 */
[----:B------:R-:W-:Y:S02]  /*74480*/  ISETP.NE.AND.EX P0, PT, R11, RZ, PT, P0 ;  /* 0x000000ff0b00720c */ /* 0x000fe40003f05300 */
[----:B------:R-:W-:Y:S02]  /*74490*/  IADD3 R12, P5, PT, -R9, R12, RZ ;  /* 0x0000000c090c7210 */ /* 0x000fe40007fbe1ff */
[C---:B------:R-:W-:Y:S02]  /*744a0*/  ISETP.GE.U32.AND.EX P2, PT, R13.reuse, R11, PT, P2 ;  /* 0x0000000b0d00720c */ /* 0x040fe40003f46120 */
[----:B------:R-:W-:Y:S01]  /*744b0*/  SEL R14, RZ, 0xffffffff, P1 ;  /* 0xffffffffff0e7807 */ /* 0x000fe20000800000 */
[----:B------:R-:W-:Y:S01]  /*744c0*/  IMAD.X R13, R13, 0x1, ~R11, P5 ;  /* 0x000000010d0d7824 */ /* 0x000fe200028e0e0b */
[----:B------:R-:W-:Y:S01]  /*744d0*/  SEL R9, RZ, 0xffffffff, P0 ;  /* 0xffffffffff097807 */ /* 0x000fe20000000000 */
[----:B------:R-:W-:-:S03]  /*744e0*/  IMAD.MOV.U32 R11, RZ, RZ, R15 ;  /* 0x000000ffff0b7224 */ /* 0x000fc600078e000f */
[----:B------:R-:W-:Y:S01]  /*744f0*/  @!P3 SEL R14, R9, R14, P2 ;  /* 0x0000000e090eb207 */ /* 0x000fe20001000000 */
[----:B------:R-:W-:Y:S01]  /*74500*/  IMAD.MOV.U32 R9, RZ, RZ, R17 ;  /* 0x000000ffff097224 */ /* 0x000fe200078e0011 */
[----:B------:R1:W-:Y:S02]  /*74510*/  STL.64 [R143+0x50], R12 ;  /* 0x0000500c8f007387 */ /* 0x0003e40000100a00 */
[----:B------:R-:W-:Y:S02]  /*74520*/  LOP3.LUT R14, R14, 0x1, RZ, 0xc0, !PT ;  /* 0x000000010e0e7812 */ /* 0x000fe400078ec0ff */
[----:B------:R1:W-:Y:S02]  /*74530*/  STL.128 [R143+0x40], R8 ;  /* 0x000040088f007387 */ /* 0x0003e40000100c00 */
[----:B------:R-:W-:-:S04]  /*74540*/  ISETP.NE.U32.AND P0, PT, R14, 0x1, PT ;  /* 0x000000010e00780c */ /* 0x000fc80003f05070 */
[----:B------:R-:W-:-:S04]  /*74550*/  SEL R14, RZ, 0xffffffff, P0 ;  /* 0xffffffffff0e7807 */ /* 0x000fc80000000000 */
[----:B------:R-:W-:-:S04]  /*74560*/  IADD3 R19, P0, P1, R14, -R126, R19 ;  /* 0x8000007e0e137210 */ /* 0x000fc8000791e013 */
[----:B------:R-:W-:Y:S01]  /*74570*/  IADD3.X R16, PT, PT, R14, ~R127, R16, P0, P1 ;  /* 0x8000007f0e107210 */ /* 0x000fe200007e2410 */
[----:B------:R-:W-:Y:S08]  /*74580*/  BRA `(.L_x_416) ;  /* 0x0000000000187947 */ /* 0x000ff00003800000 */
.L_x_415:
[----:B------:R-:W-:Y:S01]  /*74590*/  IMAD.MOV.U32 R8, RZ, RZ, R73 ;  /* 0x000000ffff087224 */ /* 0x000fe200078e0049 */
[----:B------:R0:W-:Y:S01]  /*745a0*/  STL.64 [R143+0x50], R12 ;  /* 0x0000500c8f007387 */ /* 0x0001e20000100a00 */
[----:B------:R-:W-:Y:S02]  /*745b0*/  IMAD.MOV.U32 R9, RZ, RZ, R75 ;  /* 0x000000ffff097224 */ /* 0x000fe400078e004b */
[----:B------:R-:W-:Y:S02]  /*745c0*/  IMAD.MOV.U32 R10, RZ, RZ, R151 ;  /* 0x000000ffff0a7224 */ /* 0x000fe400078e0097 */
[----:B------:R-:W-:-:S05]  /*745d0*/  IMAD.MOV.U32 R11, RZ, RZ, R72 ;  /* 0x000000ffff0b7224 */ /* 0x000fca00078e0048 */
[----:B------:R0:W-:Y:S02]  /*745e0*/  STL.128 [R143+0x40], R8 ;  /* 0x000040088f007387 */ /* 0x0001e40000100c00 */
.L_x_416:
[----:B------:R-:W-:Y:S05]  /*745f0*/  BSYNC.RECONVERGENT B9 ;  /* 0x0000000000097941 */ /* 0x000fea0003800200 */
.L_x_412:
[----:B01----:R-:W-:Y:S02]  /*74600*/  IMAD.MOV.U32 R8, RZ, RZ, R19 ;  /* 0x000000ffff087224 */ /* 0x003fe400078e0013 */
[----:B------:R-:W-:-:S05]  /*74610*/  IMAD.MOV.U32 R9, RZ, RZ, R16 ;  /* 0x000000ffff097224 */ /* 0x000fca00078e0010 */
[----:B------:R2:W-:Y:S02]  /*74620*/  STL.64 [R143+0x58], R8 ;  /* 0x000058088f007387 */ /* 0x0005e40000100a00 */
.L_x_156:
[----:B------:R-:W-:Y:S05]  /*74630*/  BSYNC.RECONVERGENT B8 ;  /* 0x0000000000087941 */ /* 0x000fea0003800200 */
.L_x_154:
[----:B01234-:R-:W-:Y:S01]  /*74640*/  VIADD R143, R143, 0x60 ;  /* 0x000000608f8f7836 */ /* 0x01ffe20000000000 */
[----:B------:R-:W-:Y:S06]  /*74650*/  @P4 BRA `(.L_x_417) ;  /* 0xfffffb7400504947 */ /* 0x000fec000383ffff */
[----:B------:R-:W-:Y:S01]  /*74660*/  BSSY.RECONVERGENT B8, `(.L_x_418) ;  /* 0x0000041000087945 */ /* 0x000fe20003800200 */
[----:B------:R-:W-:-:S07]  /*74670*/  IMAD.MOV.U32 R22, RZ, RZ, RZ ;  /* 0x000000ffff167224 */ /* 0x000fce00078e00ff */
.L_x_423:
[----:B------:R-:W-:Y:S02]  /*74680*/  LOP3.LUT R9, R7, R4, R20, 0xfe, !PT ;  /* 0x0000000407097212 */ /* 0x000fe400078efe14 */
[----:B0-----:R-:W-:Y:S02]  /*74690*/  LOP3.LUT R8, R6, R5, R21, 0xfe, !PT ;  /* 0x0000000506087212 */ /* 0x001fe400078efe15 */
[----:B------:R-:W-:-:S04]  /*746a0*/  LOP3.LUT P0, RZ, R9, R96, RZ, 0xfc, !PT ;  /* 0x0000006009ff7212 */ /* 0x000fc8000780fcff */
[----:B------:R-:W-:-:S13]  /*746b0*/  LOP3.LUT P0, RZ, R8, R97, RZ, 0xfc, P0 ;  /* 0x0000006108ff7212 */ /* 0x000fda000000fcff */
[----:B------:R-:W-:Y:S05]  /*746c0*/  @!P0 BRA `(.L_x_419) ;  /* 0x0000000000e88947 */ /* 0x000fea0003800000 */
[----:B------:R-:W-:Y:S01]  /*746d0*/  LOP3.LUT R8, R20, 0x1, RZ, 0xc0, !PT ;  /* 0x0000000114087812 */ /* 0x000fe200078ec0ff */
[----:B------:R-:W-:Y:S03]  /*746e0*/  BSSY.RECONVERGENT B9, `(.L_x_420) ;  /* 0x000002c000097945 */ /* 0x000fe60003800200 */
[----:B------:R-:W-:-:S04]  /*746f0*/  ISETP.NE.U32.AND P0, PT, R8, 0x1, PT ;  /* 0x000000010800780c */ /* 0x000fc80003f05070 */
[----:B------:R-:W-:-:S13]  /*74700*/  ISETP.NE.U32.AND.EX P0, PT, RZ, RZ, PT, P0 ;  /* 0x000000ffff00720c */ /* 0x000fda0003f05100 */
[----:B------:R-:W-:Y:S05]  /*74710*/  @P0 BRA `(.L_x_421) ;  /* 0x0000000000980947 */ /* 0x000fea0003800000 */
[C---:B------:R-:W-:Y:S01]  /*74720*/  LOP3.LUT P0, RZ, R20.reuse, 0x2, RZ, 0xc0, !PT ;  /* 0x0000000214ff7812 */ /* 0x040fe2000780c0ff */
[----:B------:R-:W-:Y:S01]  /*74730*/  UMOV UR4, URZ ;  /* 0x000000ff00047c82 */ /* 0x000fe20008000000 */
[----:B------:R-:W-:Y:S01]  /*74740*/  LOP3.LUT R13, R20, 0xf, RZ, 0xc0, !PT ;  /* 0x0000000f140d7812 */ /* 0x000fe200078ec0ff */
[----:B------:R-:W-:-:S10]  /*74750*/  ULOP3.LUT UR5, URZ, UR4, URZ, 0x33, !UPT ;  /* 0x00000004ff057292 */ /* 0x000fd4000f8e33ff */
[----:B------:R-:W-:Y:S01]  /*74760*/  @P0 IMAD.MOV.U32 R9, RZ, RZ, 0x7 ;  /* 0x00000007ff090424 */ /* 0x000fe200078e00ff */
[----:B------:R-:W-:-:S04]  /*74770*/  @P0 LOP3.LUT P1, RZ, R20, 0x4, RZ, 0xc0, !PT ;  /* 0x0000000414ff0812 */ /* 0x000fc8000782c0ff */
[----:B------:R-:W-:-:S04]  /*74780*/  @P0 SEL R9, R9, 0xf, !P1 ;  /* 0x0000000f09090807 */ /* 0x000fc80004800000 */
[----:B------:R-:W-:-:S04]  /*74790*/  @P0 LOP3.LUT R13, R20, R9, RZ, 0xc0, !PT ;  /* 0x00000009140d0212 */ /* 0x000fc800078ec0ff */
[----:B------:R-:W-:Y:S02]  /*747a0*/  LOP3.LUT R8, R13, 0x1, RZ, 0xc0, !PT ;  /* 0x000000010d087812 */ /* 0x000fe400078ec0ff */
[----:B------:R-:W-:Y:S02]  /*747b0*/  LOP3.LUT R9, RZ, R13, RZ, 0x33, !PT ;  /* 0x0000000dff097212 */ /* 0x000fe400078e33ff */
[----:B------:R-:W-:Y:S01]  /*747c0*/  ISETP.NE.U32.AND P0, PT, R8, 0x1, PT ;  /* 0x000000010800780c */ /* 0x000fe20003f05070 */
[----:B------:R-:W-:-:S03]  /*747d0*/  IMAD R8, R22, 0x4, R24 ;  /* 0x0000000416087824 */ /* 0x000fc600078e0218 */
[----:B------:R-:W-:-:S13]  /*747e0*/  ISETP.NE.U32.AND.EX P0, PT, RZ, RZ, PT, P0 ;  /* 0x000000ffff00720c */ /* 0x000fda0003f05100 */
[----:B------:R-:W-:-:S05]  /*747f0*/  @!P0 IADD3 R11, P1, PT, R13, 0x1, RZ ;  /* 0x000000010d0b8810 */ /* 0x000fca0007f3e0ff */
[----:B------:R-:W-:Y:S01]  /*74800*/  @!P0 IMAD.X R10, RZ, RZ, UR4, P1 ;  /* 0x00000004ff0a8e24 */ /* 0x000fe200088e06ff */
[----:B------:R-:W-:-:S04]  /*74810*/  IADD3 R20, P1, PT, -R13, R20, RZ ;  /* 0x000000140d147210 */ /* 0x000fc80007f3e1ff */
[----:B------:R-:W-:Y:S02]  /*74820*/  @!P0 SHF.R.U64 R11, R11, 0x1, R10 ;  /* 0x000000010b0b8819 */ /* 0x000fe4000000120a */
[----:B------:R-:W-:-:S03]  /*74830*/  IADD3.X R21, PT, PT, R21, ~UR4, RZ, P1, !PT ;  /* 0x8000000415157c10 */ /* 0x000fc60008ffe4ff */
[----:B------:R1:W-:Y:S04]  /*74840*/  @!P0 STL [R8], R11 ;  /* 0x0000000b08008387 */ /* 0x0003e80000100800 */
[----:B------:R1:W-:Y:S01]  /*74850*/  @P0 STL [R8], RZ ;  /* 0x000000ff08000387 */ /* 0x0003e20000100800 */
[----:B------:R-:W-:-:S04]  /*74860*/  ISETP.GT.U32.AND P0, PT, R20, R9, PT ;  /* 0x000000091400720c */ /* 0x000fc80003f04070 */
[----:B------:R-:W-:-:S13]  /*74870*/  ISETP.GT.U32.AND.EX P0, PT, R21, UR5, PT, P0 ;  /* 0x0000000515007c0c */ /* 0x000fda000bf04100 */
[----:B-1----:R-:W-:Y:S05]  /*74880*/  @!P0 BRA `(.L_x_422) ;  /* 0x0000000000448947 */ /* 0x002fea0003800000 */
[C---:B------:R-:W-:Y:S02]  /*74890*/  ISETP.NE.U32.AND P0, PT, R4.reuse, RZ, PT ;  /* 0x000000ff0400720c */ /* 0x040fe40003f05070 */
[----:B------:R-:W-:Y:S02]  /*748a0*/  IADD3 R4, P1, PT, R4, -0x1, RZ ;  /* 0xffffffff04047810 */ /* 0x000fe40007f3e0ff */
[C---:B------:R-:W-:Y:S02]  /*748b0*/  ISETP.NE.AND.EX P0, PT, R5.reuse, RZ, PT, P0 ;  /* 0x000000ff0500720c */ /* 0x040fe40003f05300 */
[----:B------:R-:W-:-:S11]  /*748c0*/  IADD3.X R5, PT, PT, R5, -0x1, RZ, P1, !PT ;  /* 0xffffffff05057810 */ /* 0x000fd60000ffe4ff */
[----:B------:R-:W-:Y:S05]  /*748d0*/  @P0 BRA `(.L_x_422) ;  /* 0x0000000000300947 */ /* 0x000fea0003800000 */
[----:B------:R-:W-:Y:S01]  /*748e0*/  ISETP.NE.U32.AND P0, PT, R7, RZ, PT ;  /* 0x000000ff0700720c */ /* 0x000fe20003f05070 */
[----:B------:R-:W-:-:S03]  /*748f0*/  IMAD.MOV.U32 R4, RZ, RZ, -0x1 ;  /* 0xffffffffff047424 */ /* 0x000fc600078e00ff */
[----:B------:R-:W-:-:S04]  /*74900*/  ISETP.NE.AND.EX P0, PT, R6, RZ, PT, P0 ;  /* 0x000000ff0600720c */ /* 0x000fc80003f05300 */
[----:B------:R-:W-:Y:S02]  /*74910*/  SEL R5, RZ, 0xffffffff, P0 ;  /* 0xffffffffff057807 */ /* 0x000fe40000000000 */
[----:B------:R-:W-:Y:S02]  /*74920*/  IADD3 R7, P0, PT, R7, -0x1, RZ ;  /* 0xffffffff07077810 */ /* 0x000fe40007f1e0ff */
[----:B------:R-:W-:Y:S02]  /*74930*/  IADD3 R96, P1, PT, R96, R5, RZ ;  /* 0x0000000560607210 */ /* 0x000fe40007f3e0ff */
[----:B------:R-:W-:-:S03]  /*74940*/  IADD3.X R6, PT, PT, R6, -0x1, RZ, P0, !PT ;  /* 0xffffffff06067810 */ /* 0x000fc600007fe4ff */
[----:B------:R-:W-:Y:S02]  /*74950*/  IMAD.X R97, R97, 0x1, R5, P1 ;  /* 0x0000000161617824 */ /* 0x000fe400008e0605 */
[----:B------:R-:W-:Y:S01]  /*74960*/  IMAD.MOV.U32 R5, RZ, RZ, -0x1 ;  /* 0xffffffffff057424 */ /* 0x000fe200078e00ff */
[----:B------:R-:W-:Y:S06]  /*74970*/  BRA `(.L_x_422) ;  /* 0x0000000000087947 */ /* 0x000fec0003800000 */
.L_x_421:
[----:B------:R-:W-:-:S05]  /*74980*/  IMAD R8, R22, 0x4, R24 ;  /* 0x0000000416087824 */ /* 0x000fca00078e0218 */
[----:B------:R0:W-:Y:S02]  /*74990*/  STL [R8], RZ ;  /* 0x000000ff08007387 */ /* 0x0001e40000100800 */
.L_x_422:
[----:B------:R-:W-:Y:S05]  /*749a0*/  BSYNC.RECONVERGENT B9 ;  /* 0x0000000000097941 */ /* 0x000fea0003800200 */
.L_x_420:
[----:B------:R-:W-:Y:S01]  /*749b0*/  VIADD R22, R22, 0x1 ;  /* 0x0000000116167836 */ /* 0x000fe20000000000 */
[----:B------:R-:W-:Y:S02]  /*749c0*/  SHF.L.W.U32.HI R20, R20, 0x1f, R21 ;  /* 0x0000001f14147819 */ /* 0x000fe40000010e15 */
[----:B------:R-:W-:Y:S02]  /*749d0*/  SHF.L.W.U32.HI R21, R21, 0x1f, R4 ;  /* 0x0000001f15157819 */ /* 0x000fe40000010e04 */
[----:B------:R-:W-:Y:S02]  /*749e0*/  ISETP.NE.AND P0, PT, R22, 0x100, PT ;  /* 0x000001001600780c */ /* 0x000fe40003f05270 */
[----:B------:R-:W-:Y:S02]  /*749f0*/  SHF.L.W.U32.HI R4, R4, 0x1f, R5 ;  /* 0x0000001f04047819 */ /* 0x000fe40000010e05 */
[----:B------:R-:W-:Y:S02]  /*74a00*/  SHF.L.W.U32.HI R5, R5, 0x1f, R7 ;  /* 0x0000001f05057819 */ /* 0x000fe40000010e07 */
[----:B------:R-:W-:-:S02]  /*74a10*/  SHF.L.W.U32.HI R7, R7, 0x1f, R6 ;  /* 0x0000001f07077819 */ /* 0x000fc40000010e06 */
[----:B------:R-:W-:Y:S02]  /*74a20*/  SHF.L.W.U32.HI R6, R6, 0x1f, R96 ;  /* 0x0000001f06067819 */ /* 0x000fe40000010e60 */
[--C-:B------:R-:W-:Y:S02]  /*74a30*/  SHF.R.U64 R96, R96, 0x1, R97.reuse ;  /* 0x0000000160607819 */ /* 0x100fe40000001261 */
[----:B------:R-:W-:Y:S01]  /*74a40*/  SHF.R.U32.HI R97, RZ, 0x1, R97 ;  /* 0x00000001ff617819 */ /* 0x000fe20000011661 */
[----:B------:R-:W-:Y:S06]  /*74a50*/  @P0 BRA `(.L_x_423) ;  /* 0xfffffffc00080947 */ /* 0x000fec000383ffff */
[----:B------:R-:W-:-:S07]  /*74a60*/  IMAD.MOV.U32 R22, RZ, RZ, 0x100 ;  /* 0x00000100ff167424 */ /* 0x000fce00078e00ff */
.L_x_419:
[----:B------:R-:W-:Y:S05]  /*74a70*/  BSYNC.RECONVERGENT B8 ;  /* 0x0000000000087941 */ /* 0x000fea0003800200 */
.L_x_418:
[----:B------:R-:W-:-:S13]  /*74a80*/  ISETP.NE.AND P0, PT, R22, RZ, PT ;  /* 0x000000ff1600720c */ /* 0x000fda0003f05270 */
[----:B------:R-:W-:Y:S05]  /*74a90*/  @!P0 BRA `(.L_x_55) ;  /* 0x0000018000b88947 */ /* 0x000fea0003800000 */
[----:B------:R-:W-:-:S07]  /*74aa0*/  VIADD R21, R1, 0x41c ;  /* 0x0000041c01157836 */ /* 0x000fce0000000000 */
.L_x_526:
[----:B--2---:R-:W2:Y:S04]  /*74ab0*/  LDL.128 R12, [R1+0x3a0] ;  /* 0x0003a000010c7983 */ /* 0x004ea80000100c00 */
[----:B---3--:R-:W2:Y:S01]  /*74ac0*/  LDL.128 R4, [R1+0x3b0] ;  /* 0x0003b00001047983 */ /* 0x008ea20000100c00 */
[----:B------:R-:W-:Y:S01]  /*74ad0*/  BSSY.RECONVERGENT B8, `(.L_x_424) ;  /* 0x000181f000087945 */ /* 0x000fe20003800200 */
[C---:B------:R-:W-:Y:S01]  /*74ae0*/  ISETP.GT.AND P2, PT, R22.reuse, 0x1, PT ;  /* 0x000000011600780c */ /* 0x040fe20003f44270 */
[C---:B------:R-:W-:Y:S02]  /*74af0*/  IMAD R23, R22.reuse, 0x4, R21 ;  /* 0x0000000416177824 */ /* 0x040fe400078e0215 */
[----:B------:R-:W-:Y:S02]  /*74b00*/  VIADD R20, R65, 0x360 ;  /* 0x0000036041147836 */ /* 0x000fe40000000000 */
[----:B------:R-:W-:Y:S01]  /*74b10*/  VIADD R22, R22, 0xffffffff ;  /* 0xffffffff16167836 */ /* 0x000fe20000000000 */
[----:B--2---:R-:W-:-:S02]  /*74b20*/  LOP3.LUT R9, R4, R14, R12, 0xfe, !PT ;  /* 0x0000000e04097212 */ /* 0x004fc400078efe0c */
[----:B------:R-:W-:Y:S02]  /*74b30*/  LOP3.LUT R11, R5, R15, R13, 0xfe, !PT ;  /* 0x0000000f050b7212 */ /* 0x000fe400078efe0d */
[----:B------:R-:W-:-:S04]  /*74b40*/  LOP3.LUT P0, RZ, R9, R6, RZ, 0xfc, !PT ;  /* 0x0000000609ff7212 */ /* 0x000fc8000780fcff */
[----:B------:R-:W-:-:S13]  /*74b50*/  LOP3.LUT P0, RZ, R11, R7, RZ, 0xfc, P0 ;  /* 0x000000070bff7212 */ /* 0x000fda000000fcff */
[----:B-1----:R1:W-:Y:S04]  /*74b60*/  @!P0 STL.128 [R1+0x370], RZ ;  /* 0x000370ff01008387 */ /* 0x0023e80000100c00 */
[----:B------:R1:W-:Y:S04]  /*74b70*/  @!P0 STL.128 [R1+0x360], RZ ;  /* 0x000360ff01008387 */ /* 0x0003e80000100c00 */
[----:B------:R1:W-:Y:S04]  /*74b80*/  @!P0 STL.128 [R1+0x390], RZ ;  /* 0x000390ff01008387 */ /* 0x0003e80000100c00 */
[----:B------:R1:W-:Y:S04]  /*74b90*/  @!P0 STL.128 [R1+0x380], RZ ;  /* 0x000380ff01008387 */ /* 0x0003e80000100c00 */
[----:B------:R1:W-:Y:S04]  /*74ba0*/  @!P0 STL.128 [R1+0x3b0], RZ ;  /* 0x0003b0ff01008387 */ /* 0x0003e80000100c00 */
[----:B------:R1:W-:Y:S01]  /*74bb0*/  @!P0 STL.128 [R1+0x3a0], RZ ;  /* 0x0003a0ff01008387 */ /* 0x0003e20000100c00 */
[----:B------:R-:W-:Y:S05]  /*74bc0*/  @!P0 BRA `(.L_x_425) ;  /* 0x00000180003c8947 */ /* 0x000fea0003800000 */
[----:B------:R-:W2:Y:S04]  /*74bd0*/  LDL.128 R16, [R1+0x380] ;  /* 0x0003800001107983 */ /* 0x000ea80000100c00 */
[----:B0-----:R-:W3:Y:S01]  /*74be0*/  LDL.128 R8, [R1+0x390] ;  /* 0x0003900001087983 */ /* 0x001ee20000100c00 */
[----:B------:R-:W-:Y:S01]  /*74bf0*/  UMOV UR4, URZ ;  /* 0x000000ff00047c82 */ /* 0x000fe20008000000 */
[----:B------:R-:W-:Y:S01]  /*74c00*/  UMOV UR6, URZ ;  /* 0x000000ff00067c82 */ /* 0x000fe20008000000 */
[----:B------:R-:W-:Y:S01]  /*74c10*/  UMOV UR7, URZ ;  /* 0x000000ff00077c82 */ /* 0x000fe20008000000 */
[----:B------:R-:W-:Y:S01]  /*74c20*/  UMOV UR5, URZ ;  /* 0x000000ff00057c82 */ /* 0x000fe20008000000 */
[----:B------:R-:W-:Y:S01]  /*74c30*/  IMAD.MOV.U32 R82, RZ, RZ, RZ ;  /* 0x000000ffff527224 */ /* 0x000fe200078e00ff */
[----:B------:R-:W-:Y:S04]  /*74c40*/  BSSY.RECONVERGENT B9, `(.L_x_426) ;  /* 0x0000221000097945 */ /* 0x000fe80003800200 */
[----:B------:R-:W-:Y:S01]  /*74c50*/  BSSY.RELIABLE B11, `(.L_x_427) ;  /* 0x00001f10000b7945 */ /* 0x000fe20003800100 */
[----:B--2---:R-:W-:-:S04]  /*74c60*/  IMAD.WIDE.U32 R72, R19, R16, RZ ;  /* 0x0000001013487225 */ /* 0x004fc800078e00ff */
[----:B------:R-:W-:-:S04]  /*74c70*/  IMAD.WIDE.U32 R74, R18, R17, RZ ;  /* 0x00000011124a7225 */ /* 0x000fc800078e00ff */
[----:B------:R-:W-:Y:S01]  /*74c80*/  IMAD.WIDE.U32 R40, R17, R16, RZ ;  /* 0x0000001011287225 */ /* 0x000fe200078e00ff */
[----:B------:R-:W-:-:S03]  /*74c90*/  IADD3 R39, P0, PT, R72, R74, RZ ;  /* 0x0000004a48277210 */ /* 0x000fc60007f1e0ff */
[----:B------:R-:W-:Y:S01]  /*74ca0*/  VIADD R81, R41, UR4 ;  /* 0x0000000429517c36 */ /* 0x000fe20008000000 */
[----:B------:R-:W-:Y:S01]  /*74cb0*/  ISETP.GE.U32.AND P1, PT, R39, R74, PT ;  /* 0x0000004a2700720c */ /* 0x000fe20003f26070 */
[----:B------:R-:W-:Y:S01]  /*74cc0*/  VIADD R38, R73, UR6 ;  /* 0x0000000649267c36 */ /* 0x000fe20008000000 */
[----:B------:R-:W-:Y:S01]  /*74cd0*/  ISETP.GE.U32.AND P3, PT, R39, R72, PT ;  /* 0x000000482700720c */ /* 0x000fe20003f66070 */
[----:B------:R-:W-:Y:S01]  /*74ce0*/  VIADD R77, R75, UR7 ;  /* 0x000000074b4d7c36 */ /* 0x000fe20008000000 */
[C---:B------:R-:W-:Y:S01]  /*74cf0*/  SHF.R.U64 R76, R40.reuse, 0x1f, R81 ;  /* 0x0000001f284c7819 */ /* 0x040fe20000001251 */
[----:B------:R-:W-:Y:S02]  /*74d00*/  IMAD.SHL.U32 R75, R40, 0x2, RZ ;  /* 0x00000002284b7824 */ /* 0x000fe400078e00ff */
[----:B------:R-:W-:Y:S02]  /*74d10*/  IMAD.MOV.U32 R74, RZ, RZ, RZ ;  /* 0x000000ffff4a7224 */ /* 0x000fe400078e00ff */
[----:B------:R-:W-:-:S02]  /*74d20*/  IMAD.X R80, R77, 0x1, R38, P0 ;  /* 0x000000014d507824 */ /* 0x000fc400000e0626 */
[----:B------:R-:W-:-:S03]  /*74d30*/  IMAD.WIDE.U32 R40, R16, R16, R74 ;  /* 0x0000001010287225 */ /* 0x000fc600078e004a */
[----:B------:R-:W-:Y:S01]  /*74d40*/  ISETP.GE.U32.AND.EX P3, PT, R80, R38, PT, P3 ;  /* 0x000000265000720c */ /* 0x000fe20003f66130 */
[----:B------:R-:W-:Y:S01]  /*74d50*/  IMAD.WIDE.U32 R72, R19, R18, RZ ;  /* 0x0000001213487225 */ /* 0x000fe200078e00ff */
[----:B------:R-:W-:Y:S02]  /*74d60*/  ISETP.GE.U32.AND P0, PT, R40, RZ, PT ;  /* 0x000000ff2800720c */ /* 0x000fe40003f06070 */
[----:B------:R-:W-:Y:S01]  /*74d70*/  ISETP.GE.U32.AND.EX P1, PT, R80, R77, PT, P1 ;  /* 0x0000004d5000720c */ /* 0x000fe20003f26110 */
[----:B------:R-:W-:Y:S01]  /*74d80*/  VIADD R41, R41, UR5 ;  /* 0x0000000529297c36 */ /* 0x000fe20008000000 */
[----:B------:R-:W-:Y:S01]  /*74d90*/  SEL R104, RZ, 0x1, P3 ;  /* 0x00000001ff687807 */ /* 0x000fe20001800000 */
[----:B------:R-:W-:Y:S01]  /*74da0*/  IMAD.MOV.U32 R38, RZ, RZ, RZ ;  /* 0x000000ffff267224 */ /* 0x000fe200078e00ff */
[----:B------:R-:W-:Y:S01]  /*74db0*/  SEL R100, RZ, 0x1, P1 ;  /* 0x00000001ff647807 */ /* 0x000fe20000800000 */
[----:B------:R-:W-:Y:S01]  /*74dc0*/  VIADD R99, R73, UR6 ;  /* 0x0000000649637c36 */ /* 0x000fe20008000000 */
[----:B------:R-:W-:Y:S01]  /*74dd0*/  ISETP.GE.U32.AND.EX P0, PT, R41, R75, PT, P0 ;  /* 0x0000004b2900720c */ /* 0x000fe20003f06100 */
[----:B------:R-:W-:-:S02]  /*74de0*/  IMAD.SHL.U32 R83, R72, 0x2, RZ ;  /* 0x0000000248537824 */ /* 0x000fc400078e00ff */
[----:B------:R-:W-:Y:S01]  /*74df0*/  IMAD.MOV.U32 R77, RZ, RZ, RZ ;  /* 0x000000ffff4d7224 */ /* 0x000fe200078e00ff */
[----:B------:R-:W-:Y:S01]  /*74e00*/  SHF.R.U64 R96, R72, 0x1f, R99 ;  /* 0x0000001f48607819 */ /* 0x000fe20000001263 */
[----:B------:R-:W-:Y:S01]  /*74e10*/  IMAD.WIDE.U32 R78, R16, R18, R38 ;  /* 0x00000012104e7225 */ /* 0x000fe200078e0026 */
[----:B------:R-:W-:Y:S02]  /*74e20*/  SEL R103, RZ, 0x1, P0 ;  /* 0x00000001ff677807 */ /* 0x000fe40000000000 */
[----:B------:R-:W-:Y:S01]  /*74e30*/  SHF.R.U32.HI R38, RZ, 0x1f, R81 ;  /* 0x0000001fff267819 */ /* 0x000fe20000011651 */
[----:B------:R-:W-:Y:S01]  /*74e40*/  IMAD.WIDE.U32 R72, R17, R17, R76 ;  /* 0x0000001111487225 */ /* 0x000fe200078e004c */
[----:B------:R-:W-:-:S03]  /*74e50*/  ISETP.GE.U32.AND P4, PT, R78, RZ, PT ;  /* 0x000000ff4e00720c */ /* 0x000fc60003f86070 */
[----:B------:R-:W-:Y:S01]  /*74e60*/  IMAD.WIDE.U32 R74, R18, R18, R82 ;  /* 0x00000012124a7225 */ /* 0x000fe200078e0052 */
[----:B------:R-:W-:-:S03]  /*74e70*/  IADD3 R103, P5, P6, R103, R72, RZ ;  /* 0x0000004867677210 */ /* 0x000fc60007ebe0ff */
[----:B------:R-:W-:Y:S01]  /*74e80*/  VIADD R97, R79, UR7 ;  /* 0x000000074f617c36 */ /* 0x000fe20008000000 */
[----:B------:R-:W-:Y:S01]  /*74e90*/  ISETP.GE.U32.AND P0, PT, R74, RZ, PT ;  /* 0x000000ff4a00720c */ /* 0x000fe20003f06070 */
[----:B------:R-:W-:Y:S02]  /*74ea0*/  VIADD R76, R73, UR4 ;  /* 0x00000004494c7c36 */ /* 0x000fe40008000000 */
[----:B------:R-:W-:Y:S01]  /*74eb0*/  VIADD R101, R75, UR7 ;  /* 0x000000074b657c36 */ /* 0x000fe20008000000 */
[----:B------:R-:W-:Y:S01]  /*74ec0*/  LOP3.LUT R75, R38, 0x1, RZ, 0xc0, !PT ;  /* 0x00000001264b7812 */ /* 0x000fe200078ec0ff */
[----:B------:R-:W-:Y:S01]  /*74ed0*/  IMAD.MOV.U32 R81, RZ, RZ, RZ ;  /* 0x000000ffff517224 */ /* 0x000fe200078e00ff */
[----:B------:R-:W-:Y:S02]  /*74ee0*/  ISETP.GE.U32.AND.EX P4, PT, R97, R39, PT, P4 ;  /* 0x000000276100720c */ /* 0x000fe40003f86140 */
[----:B------:R-:W-:Y:S01]  /*74ef0*/  ISETP.GE.U32.AND.EX P0, PT, R101, R83, PT, P0 ;  /* 0x000000536500720c */ /* 0x000fe20003f06100 */
[----:B------:R-:W-:Y:S01]  /*74f00*/  IMAD.WIDE.U32 R38, R17, R19, R80 ;  /* 0x0000001311267225 */ /* 0x000fe200078e0050 */
[----:B------:R-:W-:-:S02]  /*74f10*/  IADD3.X R80, PT, PT, RZ, R76, R75, P5, P6 ;  /* 0x0000004cff507210 */ /* 0x000fc40002fec44b */
[----:B------:R-:W-:Y:S01]  /*74f20*/  SEL R73, RZ, 0x1, P4 ;  /* 0x00000001ff497807 */ /* 0x000fe20002000000 */
[----:B------:R-:W-:Y:S01]  /*74f30*/  VIADD R75, R39, UR6 ;  /* 0x00000006274b7c36 */ /* 0x000fe20008000000 */
[----:B------:R-:W-:Y:S01]  /*74f40*/  IADD3 R72, P6, PT, R103, R78, RZ ;  /* 0x0000004e67487210 */ /* 0x000fe20007fde0ff */
[----:B---3--:R-:W-:Y:S01]  /*74f50*/  IMAD.WIDE.U32 R76, R9, R16, RZ ;  /* 0x00000010094c7225 */ /* 0x008fe200078e00ff */
[----:B------:R-:W-:Y:S02]  /*74f60*/  IADD3 R98, P5, P4, R73, R38, RZ ;  /* 0x0000002649627210 */ /* 0x000fe40007cbe0ff */
[C---:B------:R-:W-:Y:S01]  /*74f70*/  IADD3 R39, P3, PT, R72.reuse, R78, RZ ;  /* 0x0000004e48277210 */ /* 0x040fe20007f7e0ff */
[----:B------:R-:W-:Y:S01]  /*74f80*/  IMAD.X R73, R97, 0x1, R80, P6 ;  /* 0x0000000161497824 */ /* 0x000fe200030e0650 */
[----:B------:R-:W-:Y:S01]  /*74f90*/  ISETP.GE.U32.AND P6, PT, R72, R103, PT ;  /* 0x000000674800720c */ /* 0x000fe20003fc6070 */
[----:B------:R-:W-:Y:S01]  /*74fa0*/  IMAD.WIDE.U32 R78, R8, R17, RZ ;  /* 0x00000011084e7225 */ /* 0x000fe200078e00ff */
[----:B------:R-:W-:-:S02]  /*74fb0*/  ISETP.GE.U32.AND P1, PT, R39, R72, PT ;  /* 0x000000482700720c */ /* 0x000fc40003f26070 */
[C---:B------:R-:W-:Y:S01]  /*74fc0*/  ISETP.GE.U32.AND.EX P6, PT, R73.reuse, R80, PT, P6 ;  /* 0x000000504900720c */ /* 0x040fe20003fc6160 */
[----:B------:R-:W-:Y:S01]  /*74fd0*/  IMAD.X R38, R73, 0x1, R97, P3 ;  /* 0x0000000149267824 */ /* 0x000fe200018e0661 */
[----:B------:R-:W-:Y:S01]  /*74fe0*/  IADD3 R81, P3, PT, R76, R78, RZ ;  /* 0x0000004e4c517210 */ /* 0x000fe20007f7e0ff */
[----:B------:R-:W-:Y:S01]  /*74ff0*/  IMAD.MOV.U32 R80, RZ, RZ, RZ ;  /* 0x000000ffff507224 */ /* 0x000fe200078e00ff */
[----:B------:R-:W-:Y:S01]  /*75000*/  SEL R102, RZ, 0x1, P6 ;  /* 0x00000001ff667807 */ /* 0x000fe20003000000 */
[----:B------:R-:W-:Y:S01]  /*75010*/  IMAD.MOV.U32 R97, RZ, RZ, RZ ;  /* 0x000000ffff617224 */ /* 0x000fe200078e00ff */
[----:B------:R-:W-:Y:S01]  /*75020*/  ISETP.GE.U32.AND.EX P1, PT, R38, R73, PT, P1 ;  /* 0x000000492600720c */ /* 0x000fe20003f26110 */
[----:B------:R-:W-:Y:S01]  /*75030*/  IMAD.WIDE.U32 R72, R16, R8, R80 ;  /* 0x0000000810487225 */ /* 0x000fe200078e0050 */
[-C--:B------:R-:W-:Y:S02]  /*75040*/  IADD3.X R104, PT, PT, RZ, R75.reuse, R104, P5, P4 ;  /* 0x0000004bff687210 */ /* 0x080fe40002fe8468 */
[----:B------:R-:W-:Y:S01]  /*75050*/  IADD3.X R100, PT, PT, RZ, R75, R100, P5, P4 ;  /* 0x0000004bff647210 */ /* 0x000fe20002fe8464 */
[----:B------:R-:W-:Y:S01]  /*75060*/  IMAD.WIDE.U32 R82, R19, R19, R96 ;  /* 0x0000001313527225 */ /* 0x000fe200078e0060 */
[----:B------:R-:W-:-:S02]  /*75070*/  SEL R75, RZ, 0x1, P1 ;  /* 0x00000001ff4b7807 */ /* 0x000fc40000800000 */
[-C--:B------:R-:W-:Y:S01]  /*75080*/  IADD3 R102, P1, PT, R102, R98.reuse, RZ ;  /* 0x0000006266667210 */ /* 0x080fe20007f3e0ff */
[----:B------:R-:W-:Y:S01]  /*75090*/  VIADD R103, R73, UR5 ;  /* 0x0000000549677c36 */ /* 0x000fe20008000000 */
[----:B------:R-:W-:Y:S01]  /*750a0*/  IADD3 R75, P4, PT, R75, R98, RZ ;  /* 0x000000624b4b7210 */ /* 0x000fe20007f9e0ff */
[----:B------:R-:W-:Y:S01]  /*750b0*/  VIADD R98, R83, UR6 ;  /* 0x0000000653627c36 */ /* 0x000fe20008000000 */
[----:B------:R-:W-:Y:S01]  /*750c0*/  SEL R73, RZ, 0x1, P0 ;  /* 0x00000001ff497807 */ /* 0x000fe20000000000 */
[----:B------:R-:W-:Y:S01]  /*750d0*/  IMAD.X R104, RZ, RZ, R104, P1 ;  /* 0x000000ffff687224 */ /* 0x000fe200008e0668 */
[----:B------:R-:W-:Y:S01]  /*750e0*/  IADD3 R97, P0, PT, R102, R72, RZ ;  /* 0x0000004866617210 */ /* 0x000fe20007f1e0ff */
[----:B------:R-:W-:Y:S01]  /*750f0*/  IMAD.X R96, RZ, RZ, R100, P4 ;  /* 0x000000ffff607224 */ /* 0x000fe200020e0664 */
[----:B------:R-:W-:Y:S01]  /*75100*/  IADD3 R80, P5, P1, R73, R82, RZ ;  /* 0x0000005249507210 */ /* 0x000fe200079be0ff */
[----:B------:R-:W-:Y:S01]  /*75110*/  VIADD R77, R77, UR4 ;  /* 0x000000044d4d7c36 */ /* 0x000fe20008000000 */
[----:B------:R-:W-:Y:S01]  /*75120*/  IADD3 R82, P6, PT, R75, R97, RZ ;  /* 0x000000614b527210 */ /* 0x000fe20007fde0ff */
[----:B------:R-:W-:Y:S01]  /*75130*/  IMAD.X R100, R103, 0x1, R104, P0 ;  /* 0x0000000167647824 */ /* 0x000fe200000e0668 */
[----:B------:R-:W-:-:S02]  /*75140*/  SHF.R.U32.HI R73, RZ, 0x1f, R99 ;  /* 0x0000001fff497819 */ /* 0x000fc40000011663 */
[----:B------:R-:W-:Y:S01]  /*75150*/  ISETP.GE.U32.AND P4, PT, R82, R97, PT ;  /* 0x000000615200720c */ /* 0x000fe20003f86070 */
[C---:B------:R-:W-:Y:S01]  /*75160*/  IMAD.X R83, R96.reuse, 0x1, R100, P6 ;  /* 0x0000000160537824 */ /* 0x040fe200030e0664 */
[----:B------:R-:W-:Y:S01]  /*75170*/  ISETP.NE.U32.AND P0, PT, R75, RZ, PT ;  /* 0x000000ff4b00720c */ /* 0x000fe20003f05070 */
[----:B------:R-:W-:Y:S01]  /*75180*/  VIADD R75, R79, UR5 ;  /* 0x000000054f4b7c36 */ /* 0x000fe20008000000 */
[----:B------:R-:W-:Y:S02]  /*75190*/  LOP3.LUT R73, R73, 0x1, RZ, 0xc0, !PT ;  /* 0x0000000149497812 */ /* 0x000fe400078ec0ff */
[----:B------:R-:W-:Y:S02]  /*751a0*/  ISETP.GE.U32.AND.EX P4, PT, R83, R100, PT, P4 ;  /* 0x000000645300720c */ /* 0x000fe40003f86140 */
[----:B------:R-:W-:Y:S02]  /*751b0*/  IADD3.X R98, PT, PT, RZ, R98, R73, P5, P1 ;  /* 0x00000062ff627210 */ /* 0x000fe40002fe2449 */
[----:B------:R-:W-:-:S02]  /*751c0*/  ISETP.NE.AND.EX P0, PT, R96, RZ, !P4, P0 ;  /* 0x000000ff6000720c */ /* 0x000fc40006705300 */
[----:B------:R-:W-:Y:S01]  /*751d0*/  ISETP.GE.U32.AND P1, PT, R81, R76, PT ;  /* 0x0000004c5100720c */ /* 0x000fe20003f26070 */
[----:B------:R-:W-:Y:S01]  /*751e0*/  IMAD.X R76, R75, 0x1, R77, P3 ;  /* 0x000000014b4c7824 */ /* 0x000fe200018e064d */
[----:B------:R-:W-:Y:S02]  /*751f0*/  SEL R73, RZ, 0x1, !P0 ;  /* 0x00000001ff497807 */ /* 0x000fe40004000000 */
[----:B------:R-:W-:Y:S02]  /*75200*/  ISETP.GE.U32.AND P3, PT, R81, R78, PT ;  /* 0x0000004e5100720c */ /* 0x000fe40003f66070 */
[----:B------:R-:W-:Y:S02]  /*75210*/  IADD3 R73, P5, PT, R73, R82, RZ ;  /* 0x0000005249497210 */ /* 0x000fe40007fbe0ff */
[----:B------:R-:W-:Y:S02]  /*75220*/  ISETP.GE.U32.AND P4, PT, R72, RZ, PT ;  /* 0x000000ff4800720c */ /* 0x000fe40003f86070 */
[----:B------:R-:W-:Y:S01]  /*75230*/  ISETP.GE.U32.AND.EX P1, PT, R76, R77, PT, P1 ;  /* 0x0000004d4c00720c */ /* 0x000fe20003f26110 */
[----:B------:R-:W-:Y:S01]  /*75240*/  IMAD.X R78, RZ, RZ, R83, P5 ;  /* 0x000000ffff4e7224 */ /* 0x000fe200028e0653 */
[----:B------:R-:W-:Y:S01]  /*75250*/  ISETP.GT.U32.AND P6, PT, R82, R73, PT ;  /* 0x000000495200720c */ /* 0x000fe20003fc4070 */
[----:B------:R-:W-:Y:S01]  /*75260*/  IMAD.MOV.U32 R77, RZ, RZ, RZ ;  /* 0x000000ffff4d7224 */ /* 0x000fe200078e00ff */
[----:B------:R-:W-:-:S02]  /*75270*/  ISETP.GE.U32.AND.EX P4, PT, R103, R81, PT, P4 ;  /* 0x000000516700720c */ /* 0x000fc40003f86140 */
[----:B------:R-:W-:Y:S01]  /*75280*/  ISETP.GE.U32.AND.EX P3, PT, R76, R75, PT, P3 ;  /* 0x0000004b4c00720c */ /* 0x000fe20003f66130 */
[----:B------:R-:W-:Y:S01]  /*75290*/  IMAD.WIDE.U32 R76, R17, R9, R76 ;  /* 0x00000009114c7225 */ /* 0x000fe200078e004c */
[----:B------:R-:W-:Y:S02]  /*752a0*/  IADD3 R99, P5, PT, R73, R74, RZ ;  /* 0x0000004a49637210 */ /* 0x000fe40007fbe0ff */
[----:B------:R-:W-:Y:S01]  /*752b0*/  ISETP.GT.U32.AND.EX P6, PT, R83, R78, PT, P6 ;  /* 0x0000004e5300720c */ /* 0x000fe20003fc4160 */
[----:B------:R-:W-:Y:S01]  /*752c0*/  VIADD R81, R77, UR4 ;  /* 0x000000044d517c36 */ /* 0x000fe20008000000 */
[----:B------:R-:W-:Y:S01]  /*752d0*/  SEL R75, RZ, 0x1, P4 ;  /* 0x00000001ff4b7807 */ /* 0x000fe20002000000 */
[----:B------:R-:W-:Y:S01]  /*752e0*/  IMAD.X R101, R78, 0x1, R101, P5 ;  /* 0x000000014e657824 */ /* 0x000fe200028e0665 */
[----:B------:R-:W-:Y:S02]  /*752f0*/  SEL R73, R82, R73, P6 ;  /* 0x0000004952497207 */ /* 0x000fe40003000000 */
[----:B------:R-:W-:Y:S01]  /*75300*/  ISETP.GE.U32.AND P0, PT, R97, R102, PT ;  /* 0x000000666100720c */ /* 0x000fe20003f06070 */
[----:B------:R-:W-:Y:S01]  /*75310*/  IMAD.WIDE.U32 R96, R8, R19, RZ ;  /* 0x0000001308607225 */ /* 0x000fe200078e00ff */
[----:B------:R-:W-:-:S02]  /*75320*/  IADD3 R102, P4, P5, R75, R76, RZ ;  /* 0x0000004c4b667210 */ /* 0x000fc40007d9e0ff */
[----:B------:R-:W-:Y:S01]  /*75330*/  SEL R114, RZ, 0x1, P1 ;  /* 0x00000001ff727807 */ /* 0x000fe20000800000 */
[----:B------:R-:W-:Y:S01]  /*75340*/  IMAD.WIDE.U32 R74, R11, R16, RZ ;  /* 0x000000100b4a7225 */ /* 0x000fe200078e00ff */
[----:B------:R-:W-:Y:S02]  /*75350*/  SEL R78, R83, R78, P6 ;  /* 0x0000004e534e7207 */ /* 0x000fe40003000000 */
[----:B------:R-:W-:Y:S01]  /*75360*/  ISETP.GT.U32.AND P1, PT, R73, R99, PT ;  /* 0x000000634900720c */ /* 0x000fe20003f24070 */
[----:B------:R-:W-:Y:S01]  /*75370*/  IMAD.WIDE.U32 R76, R10, R17, RZ ;  /* 0x000000110a4c7225 */ /* 0x000fe200078e00ff */
[----:B------:R-:W-:Y:S02]  /*75380*/  ISETP.GE.U32.AND.EX P0, PT, R100, R104, PT, P0 ;  /* 0x000000686400720c */ /* 0x000fe40003f06100 */
[----:B------:R-:W-:Y:S01]  /*75390*/  ISETP.GT.U32.AND.EX P1, PT, R78, R101, PT, P1 ;  /* 0x000000654e00720c */ /* 0x000fe20003f24110 */
[----:B------:R-:W-:Y:S01]  /*753a0*/  IMAD.MOV.U32 R78, RZ, RZ, RZ ;  /* 0x000000ffff4e7224 */ /* 0x000fe200078e00ff */
[----:B------:R-:W-:Y:S01]  /*753b0*/  IADD3 R79, P6, PT, R74, R76, RZ ;  /* 0x0000004c4a4f7210 */ /* 0x000fe20007fde0ff */
[----:B------:R-:W-:Y:S01]  /*753c0*/  VIADD R75, R75, UR6 ;  /* 0x000000064b4b7c36 */ /* 0x000fe20008000000 */
[----:B------:R-:W-:-:S02]  /*753d0*/  SEL R112, RZ, 0x1, P0 ;  /* 0x00000001ff707807 */ /* 0x000fc40000000000 */
[----:B------:R-:W-:Y:S01]  /*753e0*/  SEL R100, RZ, 0x1, P3 ;  /* 0x00000001ff647807 */ /* 0x000fe20001800000 */
[----:B------:R-:W-:Y:S01]  /*753f0*/  IMAD.WIDE.U32 R82, R16, R10, R78 ;  /* 0x0000000a10527225 */ /* 0x000fe200078e004e */
[----:B------:R-:W-:Y:S02]  /*75400*/  IADD3.X R114, PT, PT, RZ, R81, R114, P4, P5 ;  /* 0x00000051ff727210 */ /* 0x000fe400027ea472 */
[----:B------:R-:W-:Y:S01]  /*75410*/  IADD3 R112, P3, PT, R112, R102, RZ ;  /* 0x0000006670707210 */ /* 0x000fe20007f7e0ff */
[----:B------:R-:W-:Y:S01]  /*75420*/  VIADD R113, R83, UR7 ;  /* 0x0000000753717c36 */ /* 0x000fe20008000000 */
[----:B------:R-:W-:Y:S02]  /*75430*/  SEL R73, RZ, 0x1, !P1 ;  /* 0x00000001ff497807 */ /* 0x000fe40004800000 */
[----:B------:R-:W-:Y:S01]  /*75440*/  IADD3 R105, P1, PT, R112, R82, RZ ;  /* 0x0000005270697210 */ /* 0x000fe20007f3e0ff */
[----:B------:R-:W-:Y:S01]  /*75450*/  IMAD.X R114, RZ, RZ, R114, P3 ;  /* 0x000000ffff727224 */ /* 0x000fe200018e0672 */
[----:B------:R-:W-:-:S02]  /*75460*/  IADD3 R73, P3, PT, R73, R80, RZ ;  /* 0x0000005049497210 */ /* 0x000fc40007f7e0ff */
[----:B------:R-:W-:Y:S01]  /*75470*/  IADD3 R72, P0, PT, R99, R72, RZ ;  /* 0x0000004863487210 */ /* 0x000fe20007f1e0ff */
[----:B------:R-:W-:Y:S01]  /*75480*/  IMAD.X R107, R113, 0x1, R114, P1 ;  /* 0x00000001716b7824 */ /* 0x000fe200008e0672 */
[----:B------:R-:W-:Y:S01]  /*75490*/  IADD3 R108, P1, PT, R73, R105, RZ ;  /* 0x00000069496c7210 */ /* 0x000fe20007f3e0ff */
[----:B------:R-:W-:Y:S01]  /*754a0*/  IMAD.X R78, RZ, RZ, R98, P3 ;  /* 0x000000ffff4e7224 */ /* 0x000fe200018e0662 */
[----:B------:R-:W-:Y:S01]  /*754b0*/  IADD3.X R100, PT, PT, RZ, R81, R100, P4, P5 ;  /* 0x00000051ff647210 */ /* 0x000fe200027ea464 */
[----:B------:R-:W-:Y:S01]  /*754c0*/  IMAD.X R16, R101, 0x1, R103, P0 ;  /* 0x0000000165107824 */ /* 0x000fe200000e0667 */
[----:B------:R-:W-:Y:S01]  /*754d0*/  ISETP.GE.U32.AND P4, PT, R108, R105, PT ;  /* 0x000000696c00720c */ /* 0x000fe20003f86070 */
[----:B------:R-:W-:Y:S01]  /*754e0*/  IMAD.X R110, R78, 0x1, R107, P1 ;  /* 0x000000014e6e7824 */ /* 0x000fe200008e066b */
[----:B------:R-:W-:Y:S01]  /*754f0*/  ISETP.GE.U32.AND P3, PT, R72, R99, PT ;  /* 0x000000634800720c */ /* 0x000fe20003f66070 */
[----:B------:R-:W-:Y:S01]  /*75500*/  IMAD.WIDE.U32 R80, R9, R18, RZ ;  /* 0x0000001209507225 */ /* 0x000fe200078e00ff */
[----:B------:R-:W-:-:S02]  /*75510*/  ISETP.NE.U32.AND P1, PT, R73, RZ, PT ;  /* 0x000000ff4900720c */ /* 0x000fc40003f25070 */
[----:B------:R-:W-:Y:S01]  /*75520*/  ISETP.GE.U32.AND.EX P4, PT, R110, R107, PT, P4 ;  /* 0x0000006b6e00720c */ /* 0x000fe20003f86140 */
[----:B------:R-:W-:Y:S01]  /*75530*/  IMAD.MOV.U32 R98, RZ, RZ, RZ ;  /* 0x000000ffff627224 */ /* 0x000fe200078e00ff */
[----:B------:R-:W-:Y:S01]  /*75540*/  ISETP.GE.U32.AND.EX P3, PT, R16, R101, PT, P3 ;  /* 0x000000651000720c */ /* 0x000fe20003f66130 */
[----:B------:R-:W-:Y:S01]  /*75550*/  VIADD R101, R77, UR7 ;  /* 0x000000074d657c36 */ /* 0x000fe20008000000 */
[----:B------:R-:W-:Y:S01]  /*75560*/  ISETP.NE.AND.EX P1, PT, R78, RZ, !P4, P1 ;  /* 0x000000ff4e00720c */ /* 0x000fe20006725310 */
[----:B------:R-:W-:Y:S01]  /*75570*/  VIADD R103, R81, UR4 ;  /* 0x0000000451677c36 */ /* 0x000fe20008000000 */
[----:B------:R-:W-:Y:S01]  /*75580*/  IADD3 R99, P5, PT, R80, R96, RZ ;  /* 0x0000006050637210 */ /* 0x000fe20007fbe0ff */
[----:B------:R-:W-:Y:S01]  /*75590*/  IMAD.MOV.U32 R77, RZ, RZ, RZ ;  /* 0x000000ffff4d7224 */ /* 0x000fe200078e00ff */
[----:B------:R-:W-:Y:S02]  /*755a0*/  SEL R73, RZ, 0x1, P3 ;  /* 0x00000001ff497807 */ /* 0x000fe40001800000 */
[----:B------:R-:W-:-:S02]  /*755b0*/  SEL R83, RZ, 0x1, !P1 ;  /* 0x00000001ff537807 */ /* 0x000fc40004800000 */
[----:B------:R-:W-:Y:S01]  /*755c0*/  ISETP.GE.U32.AND P3, PT, R79, R76, PT ;  /* 0x0000004c4f00720c */ /* 0x000fe20003f66070 */
[----:B------:R-:W-:Y:S01]  /*755d0*/  IMAD.X R76, R101, 0x1, R75, P6 ;  /* 0x00000001654c7824 */ /* 0x000fe200030e064b */
[----:B------:R-:W-:Y:S01]  /*755e0*/  ISETP.GE.U32.AND P0, PT, R99, R80, PT ;  /* 0x000000506300720c */ /* 0x000fe20003f06070 */
[----:B------:R-:W-:Y:S01]  /*755f0*/  IMAD.WIDE.U32 R80, R8, R18, R98 ;  /* 0x0000001208507225 */ /* 0x000fe200078e0062 */
[----:B------:R-:W-:Y:S02]  /*75600*/  IADD3 R73, P6, PT, R73, R102, RZ ;  /* 0x0000006649497210 */ /* 0x000fe40007fde0ff */
[----:B------:R-:W-:Y:S01]  /*75610*/  IADD3 R83, P1, PT, R83, R108, RZ ;  /* 0x0000006c53537210 */ /* 0x000fe20007f3e0ff */
[----:B------:R-:W-:Y:S01]  /*75620*/  VIADD R106, R81, UR5 ;  /* 0x00000005516a7c36 */ /* 0x000fe20008000000 */
[----:B------:R-:W-:Y:S01]  /*75630*/  ISETP.GE.U32.AND P4, PT, R79, R74, PT ;  /* 0x0000004a4f00720c */ /* 0x000fe20003f86070 */
[----:B------:R-:W-:Y:S01]  /*75640*/  IMAD.X R78, RZ, RZ, R100, P6 ;  /* 0x000000ffff4e7224 */ /* 0x000fe200030e0664 */
[----:B------:R-:W-:Y:S01]  /*75650*/  ISETP.GE.U32.AND P6, PT, R82, RZ, PT ;  /* 0x000000ff5200720c */ /* 0x000fe20003fc6070 */
[----:B------:R-:W-:Y:S01]  /*75660*/  IMAD.X R81, RZ, RZ, R110, P1 ;  /* 0x000000ffff517224 */ /* 0x000fe200008e066e */
[----:B------:R-:W-:-:S02]  /*75670*/  IADD3 R104, P1, PT, R83, R80, RZ ;  /* 0x0000005053687210 */ /* 0x000fc40007f3e0ff */
[----:B------:R-:W-:Y:S02]  /*75680*/  ISETP.GE.U32.AND.EX P6, PT, R113, R79, PT, P6 ;  /* 0x0000004f7100720c */ /* 0x000fe40003fc6160 */
[C---:B------:R-:W-:Y:S01]  /*75690*/  ISETP.GE.U32.AND.EX P4, PT, R76.reuse, R75, PT, P4 ;  /* 0x0000004b4c00720c */ /* 0x040fe20003f86140 */
[----:B------:R-:W-:Y:S01]  /*756a0*/  IMAD.X R79, R81, 0x1, R106, P1 ;  /* 0x00000001514f7824 */ /* 0x000fe200008e066a */
[----:B------:R-:W-:Y:S01]  /*756b0*/  IADD3 R98, P1, PT, R73, R104, RZ ;  /* 0x0000006849627210 */ /* 0x000fe20007f3e0ff */
[----:B------:R-:W-:Y:S01]  /*756c0*/  IMAD.WIDE.U32 R74, R17, R11, R76 ;  /* 0x0000000b114a7225 */ /* 0x000fe200078e004c */
[----:B------:R-:W-:Y:S02]  /*756d0*/  SEL R109, RZ, 0x1, P6 ;  /* 0x00000001ff6d7807 */ /* 0x000fe40003000000 */
[----:B------:R-:W-:Y:S01]  /*756e0*/  ISETP.GE.U32.AND.EX P3, PT, R76, R101, PT, P3 ;  /* 0x000000654c00720c */ /* 0x000fe20003f66130 */
[----:B------:R-:W-:Y:S01]  /*756f0*/  IMAD.X R100, R78, 0x1, R79, P1 ;  /* 0x000000014e647824 */ /* 0x000fe200008e064f */
[----:B------:R-:W-:Y:S01]  /*75700*/  IADD3 R109, P6, P1, R109, R74, RZ ;  /* 0x0000004a6d6d7210 */ /* 0x000fe200079de0ff */
[----:B------:R-:W-:Y:S01]  /*75710*/  VIADD R17, R75, UR6 ;  /* 0x000000064b117c36 */ /* 0x000fe20008000000 */
[----:B------:R-:W-:Y:S01]  /*75720*/  SEL R74, RZ, 0x1, P4 ;  /* 0x00000001ff4a7807 */ /* 0x000fe20002000000 */
[----:B------:R-:W-:Y:S01]  /*75730*/  VIADD R101, R97, UR5 ;  /* 0x0000000561657c36 */ /* 0x000fe20008000000 */
[----:B------:R-:W-:-:S02]  /*75740*/  ISETP.GE.U32.AND P4, PT, R98, R104, PT ;  /* 0x000000686200720c */ /* 0x000fc40003f86070 */
[----:B------:R-:W-:Y:S01]  /*75750*/  SEL R102, RZ, 0x1, P3 ;  /* 0x00000001ff667807 */ /* 0x000fe20001800000 */
[----:B------:R-:W-:Y:S01]  /*75760*/  IMAD.X R76, R101, 0x1, R103, P5 ;  /* 0x00000001654c7824 */ /* 0x000fe200028e0667 */
[----:B------:R-:W-:Y:S02]  /*75770*/  ISETP.NE.U32.AND P3, PT, R73, RZ, PT ;  /* 0x000000ff4900720c */ /* 0x000fe40003f65070 */
[----:B------:R-:W-:Y:S02]  /*75780*/  ISETP.GE.U32.AND.EX P4, PT, R100, R79, PT, P4 ;  /* 0x0000004f6400720c */ /* 0x000fe40003f86140 */
[----:B------:R-:W-:Y:S01]  /*75790*/  IADD3.X R111, PT, PT, RZ, R17, R74, P6, P1 ;  /* 0x00000011ff6f7210 */ /* 0x000fe200037e244a */
[----:B------:R-:W-:Y:S01]  /*757a0*/  IMAD.WIDE.U32 R74, R9, R19, R76 ;  /* 0x00000013094a7225 */ /* 0x000fe200078e004c */
[----:B------:R-:W-:Y:S02]  /*757b0*/  IADD3.X R102, PT, PT, RZ, R17, R102, P6, P1 ;  /* 0x00000011ff667210 */ /* 0x000fe400037e2466 */
[----:B------:R-:W-:-:S02]  /*757c0*/  ISETP.GT.U32.AND P6, PT, R108, R83, PT ;  /* 0x000000536c00720c */ /* 0x000fc40003fc4070 */
[----:B------:R-:W-:Y:S02]  /*757d0*/  ISETP.NE.AND.EX P3, PT, R78, RZ, !P4, P3 ;  /* 0x000000ff4e00720c */ /* 0x000fe40006765330 */
[----:B------:R-:W-:Y:S02]  /*757e0*/  ISETP.GE.U32.AND P5, PT, R80, RZ, PT ;  /* 0x000000ff5000720c */ /* 0x000fe40003fa6070 */
[----:B------:R-:W-:Y:S02]  /*757f0*/  ISETP.GT.U32.AND.EX P6, PT, R110, R81, PT, P6 ;  /* 0x000000516e00720c */ /* 0x000fe40003fc4160 */
[----:B------:R-:W-:Y:S02]  /*75800*/  SEL R17, RZ, 0x1, !P3 ;  /* 0x00000001ff117807 */ /* 0x000fe40005800000 */
[----:B------:R-:W-:Y:S02]  /*75810*/  ISETP.GE.U32.AND.EX P5, PT, R106, R99, PT, P5 ;  /* 0x000000636a00720c */ /* 0x000fe40003fa6150 */
[----:B------:R-:W-:-:S02]  /*75820*/  SEL R73, R108, R83, P6 ;  /* 0x000000536c497207 */ /* 0x000fc40003000000 */
[----:B------:R-:W-:Y:S01]  /*75830*/  SEL R78, R110, R81, P6 ;  /* 0x000000516e4e7207 */ /* 0x000fe20003000000 */
[----:B------:R-:W-:Y:S01]  /*75840*/  VIADD R110, R75, UR4 ;  /* 0x000000044b6e7c36 */ /* 0x000fe20008000000 */
[----:B------:R-:W-:Y:S02]  /*75850*/  IADD3 R17, P6, PT, R17, R98, RZ ;  /* 0x0000006211117210 */ /* 0x000fe40007fde0ff */
[----:B------:R-:W-:Y:S02]  /*75860*/  ISETP.GE.U32.AND P4, PT, R105, R112, PT ;  /* 0x000000706900720c */ /* 0x000fe40003f86070 */
[----:B------:R-:W-:Y:S02]  /*75870*/  SEL R81, RZ, 0x1, P5 ;  /* 0x00000001ff517807 */ /* 0x000fe40002800000 */
[----:B------:R-:W-:Y:S01]  /*75880*/  ISETP.GT.U32.AND P3, PT, R73, R104, PT ;  /* 0x000000684900720c */ /* 0x000fe20003f64070 */
[----:B------:R-:W-:Y:S01]  /*75890*/  IMAD.X R73, RZ, RZ, R100, P6 ;  /* 0x000000ffff497224 */ /* 0x000fe200030e0664 */
[----:B------:R-:W-:-:S02]  /*758a0*/  IADD3 R104, P5, PT, R17, R80, RZ ;  /* 0x0000005011687210 */ /* 0x000fc40007fbe0ff */
[----:B------:R-:W-:Y:S02]  /*758b0*/  ISETP.GE.U32.AND.EX P4, PT, R107, R114, PT, P4 ;  /* 0x000000726b00720c */ /* 0x000fe40003f86140 */
[----:B------:R-:W-:Y:S01]  /*758c0*/  ISETP.GT.U32.AND P6, PT, R98, R17, PT ;  /* 0x000000116200720c */ /* 0x000fe20003fc4070 */
[----:B------:R-:W-:Y:S01]  /*758d0*/  IMAD.X R106, R73, 0x1, R106, P5 ;  /* 0x00000001496a7824 */ /* 0x000fe200028e066a */
[----:B------:R-:W-:Y:S02]  /*758e0*/  ISETP.GE.U32.AND P1, PT, R99, R96, PT ;  /* 0x000000606300720c */ /* 0x000fe40003f26070 */
[----:B------:R-:W-:Y:S02]  /*758f0*/  SEL R96, RZ, 0x1, P4 ;  /* 0x00000001ff607807 */ /* 0x000fe40002000000 */
[----:B------:R-:W-:Y:S01]  /*75900*/  IADD3 R108, P4, P5, R81, R74, RZ ;  /* 0x0000004a516c7210 */ /* 0x000fe20007d9e0ff */
[----:B------:R-:W-:Y:S01]  /*75910*/  IMAD.WIDE.U32 R74, R10, R19, RZ ;  /* 0x000000130a4a7225 */ /* 0x000fe200078e00ff */
[----:B------:R-:W-:-:S02]  /*75920*/  ISETP.GT.U32.AND.EX P3, PT, R78, R79, PT, P3 ;  /* 0x0000004f4e00720c */ /* 0x000fc40003f64130 */
[----:B------:R-:W-:Y:S01]  /*75930*/  ISETP.GT.U32.AND.EX P6, PT, R100, R73, PT, P6 ;  /* 0x000000496400720c */ /* 0x000fe20003fc4160 */
[----:B------:R-:W-:Y:S01]  /*75940*/  IMAD.WIDE.U32 R78, R11, R18, RZ ;  /* 0x000000120b4e7225 */ /* 0x000fe200078e00ff */
[----:B------:R-:W-:Y:S02]  /*75950*/  ISETP.GE.U32.AND.EX P0, PT, R76, R103, PT, P0 ;  /* 0x000000674c00720c */ /* 0x000fe40003f06100 */
[----:B------:R-:W-:Y:S01]  /*75960*/  SEL R17, R98, R17, P6 ;  /* 0x0000001162117207 */ /* 0x000fe20003000000 */
[----:B------:R-:W-:Y:S01]  /*75970*/  IMAD.WIDE.U32 R80, R9, R8, RZ ;  /* 0x0000000809507225 */ /* 0x000fe200078e00ff */
[----:B------:R-:W-:Y:S02]  /*75980*/  SEL R73, R100, R73, P6 ;  /* 0x0000004964497207 */ /* 0x000fe40003000000 */
[----:B------:R-:W-:Y:S01]  /*75990*/  IADD3 R77, P6, PT, R78, R74, RZ ;  /* 0x0000004a4e4d7210 */ /* 0x000fe20007fde0ff */
[----:B------:R-:W-:Y:S01]  /*759a0*/  VIADD R103, R81, UR4 ;  /* 0x0000000451677c36 */ /* 0x000fe20008000000 */
[----:B------:R-:W-:Y:S01]  /*759b0*/  SEL R83, RZ, 0x1, !P3 ;  /* 0x00000001ff537807 */ /* 0x000fe20005800000 */
[----:B------:R-:W-:Y:S01]  /*759c0*/  VIADD R79, R79, UR6 ;  /* 0x000000064f4f7c36 */ /* 0x000fe20008000000 */
[----:B------:R-:W-:Y:S01]  /*759d0*/  SEL R97, RZ, 0x1, P0 ;  /* 0x00000001ff617807 */ /* 0x000fe20000000000 */
[----:B------:R-:W-:Y:S01]  /*759e0*/  VIADD R107, R75, UR7 ;  /* 0x000000074b6b7c36 */ /* 0x000fe20008000000 */
[----:B------:R-:W-:Y:S01]  /*759f0*/  IADD3 R96, P3, PT, R96, R109, RZ ;  /* 0x0000006d60607210 */ /* 0x000fe20007f7e0ff */
[----:B------:R-:W-:Y:S01]  /*75a00*/  IMAD.SHL.U32 R99, R80, 0x2, RZ ;  /* 0x0000000250637824 */ /* 0x000fe200078e00ff */
[----:B------:R-:W-:Y:S01]  /*75a10*/  ISETP.GE.U32.AND P0, PT, R77, R78, PT ;  /* 0x0000004e4d00720c */ /* 0x000fe20003f06070 */
[----:B------:R-:W-:Y:S01]  /*75a20*/  IMAD.MOV.U32 R98, RZ, RZ, RZ ;  /* 0x000000ffff627224 */ /* 0x000fe200078e00ff */
[----:B------:R-:W-:Y:S01]  /*75a30*/  IADD3.X R78, PT, PT, RZ, R110, R97, P4, P5 ;  /* 0x0000006eff4e7210 */ /* 0x000fe200027ea461 */
[----:B------:R-:W-:Y:S01]  /*75a40*/  IMAD.X R97, RZ, RZ, R111, P3 ;  /* 0x000000ffff617224 */ /* 0x000fe200018e066f */
[----:B------:R-:W-:-:S02]  /*75a50*/  IADD3 R83, P3, PT, R83, R108, RZ ;  /* 0x0000006c53537210 */ /* 0x000fc40007f7e0ff */
[----:B------:R-:W-:Y:S01]  /*75a60*/  ISETP.GE.U32.AND.EX P1, PT, R76, R101, PT, P1 ;  /* 0x000000654c00720c */ /* 0x000fe20003f26110 */
[----:B------:R-:W-:Y:S01]  /*75a70*/  IMAD.MOV.U32 R76, RZ, RZ, RZ ;  /* 0x000000ffff4c7224 */ /* 0x000fe200078e00ff */
[----:B------:R-:W-:Y:S01]  /*75a80*/  SHF.R.U64 R100, R80, 0x1f, R103 ;  /* 0x0000001f50647819 */ /* 0x000fe20000001267 */
[----:B------:R-:W-:Y:S01]  /*75a90*/  IMAD.X R81, RZ, RZ, R78, P3 ;  /* 0x000000ffff517224 */ /* 0x000fe200018e064e */
[-C--:B------:R-:W-:Y:S01]  /*75aa0*/  IADD3 R112, P3, PT, R83, R96.reuse, RZ ;  /* 0x0000006053707210 */ /* 0x080fe20007f7e0ff */
[----:B------:R-:W-:Y:S01]  /*75ab0*/  IMAD.X R78, R107, 0x1, R79, P6 ;  /* 0x000000016b4e7824 */ /* 0x000fe200030e064f */
[----:B------:R-:W-:Y:S01]  /*75ac0*/  SEL R75, RZ, 0x1, P1 ;  /* 0x00000001ff4b7807 */ /* 0x000fe20000800000 */
[----:B------:R-:W-:Y:S01]  /*75ad0*/  IMAD.MOV.U32 R101, RZ, RZ, RZ ;  /* 0x000000ffff657224 */ /* 0x000fe200078e00ff */
[----:B------:R-:W-:Y:S01]  /*75ae0*/  ISETP.NE.U32.AND P1, PT, R83, RZ, PT ;  /* 0x000000ff5300720c */ /* 0x000fe20003f25070 */
[----:B------:R-:W-:Y:S01]  /*75af0*/  IMAD.X R114, R81, 0x1, R97, P3 ;  /* 0x0000000151727824 */ /* 0x000fe200018e0661 */
[----:B------:R-:W-:-:S02]  /*75b00*/  ISETP.GE.U32.AND P3, PT, R112, R96, PT ;  /* 0x000000607000720c */ /* 0x000fc40003f66070 */
[----:B------:R-:W-:Y:S01]  /*75b10*/  ISETP.GE.U32.AND.EX P0, PT, R78, R79, PT, P0 ;  /* 0x0000004f4e00720c */ /* 0x000fe20003f06100 */
[----:B------:R-:W-:Y:S01]  /*75b20*/  IMAD.MOV.U32 R79, RZ, RZ, RZ ;  /* 0x000000ffff4f7224 */ /* 0x000fe200078e00ff */
[----:B------:R-:W-:Y:S01]  /*75b30*/  ISETP.GE.U32.AND.EX P6, PT, R114, R97, PT, P3 ;  /* 0x000000617200720c */ /* 0x000fe20003fc6130 */
[----:B------:R-:W-:Y:S01]  /*75b40*/  IMAD.WIDE.U32 R96, R8, R8, R98 ;  /* 0x0000000808607225 */ /* 0x000fe200078e0062 */
[----:B------:R-:W-:Y:S02]  /*75b50*/  ISETP.GT.U32.AND P3, PT, R17, R104, PT ;  /* 0x000000681100720c */ /* 0x000fe40003f64070 */
[----:B------:R-:W-:Y:S01]  /*75b60*/  ISETP.NE.AND.EX P1, PT, R81, RZ, !P6, P1 ;  /* 0x000000ff5100720c */ /* 0x000fe20007725310 */
[----:B------:R-:W-:Y:S01]  /*75b70*/  VIADD R98, R97, UR5 ;  /* 0x0000000561627c36 */ /* 0x000fe20008000000 */
[----:B------:R-:W-:Y:S01]  /*75b80*/  ISETP.GT.U32.AND.EX P3, PT, R73, R106, PT, P3 ;  /* 0x0000006a4900720c */ /* 0x000fe20003f64130 */
[----:B------:R-:W-:Y:S01]  /*75b90*/  IMAD.WIDE.U32 R80, R18, R10, R76 ;  /* 0x0000000a12507225 */ /* 0x000fe200078e004c */
[----:B------:R-:W-:-:S02]  /*75ba0*/  SEL R97, RZ, 0x1, !P1 ;  /* 0x00000001ff617807 */ /* 0x000fc40004800000 */
[----:B------:R-:W-:Y:S01]  /*75bb0*/  SEL R73, RZ, 0x1, !P3 ;  /* 0x00000001ff497807 */ /* 0x000fe20005800000 */
[----:B------:R-:W-:Y:S01]  /*75bc0*/  IMAD.WIDE.U32 R18, R19, R11, R78 ;  /* 0x0000000b13127225 */ /* 0x000fe200078e004e */
[----:B------:R-:W-:Y:S02]  /*75bd0*/  IADD3 R97, P1, PT, R97, R112, RZ ;  /* 0x0000007061617210 */ /* 0x000fe40007f3e0ff */
[----:B------:R-:W-:Y:S01]  /*75be0*/  IADD3.X R79, PT, PT, RZ, R110, R75, P4, P5 ;  /* 0x0000006eff4f7210 */ /* 0x000fe200027ea44b */
[----:B------:R-:W-:Y:S01]  /*75bf0*/  VIADD R115, R81, UR7 ;  /* 0x0000000751737c36 */ /* 0x000fe20008000000 */
[----:B------:R-:W-:Y:S01]  /*75c00*/  IADD3 R73, P3, PT, R73, R108, RZ ;  /* 0x0000006c49497210 */ /* 0x000fe20007f7e0ff */
[----:B------:R-:W-:Y:S01]  /*75c10*/  IMAD.X R105, RZ, RZ, R114, P1 ;  /* 0x000000ffff697224 */ /* 0x000fe200008e0672 */
[----:B------:R-:W-:Y:S02]  /*75c20*/  IADD3 R108, P4, PT, R97, R80, RZ ;  /* 0x00000050616c7210 */ /* 0x000fe40007f9e0ff */
[----:B------:R-:W-:Y:S01]  /*75c30*/  IADD3 R17, P5, PT, R104, R82, RZ ;  /* 0x0000005268117210 */ /* 0x000fe20007fbe0ff */
[----:B------:R-:W-:Y:S01]  /*75c40*/  IMAD.X R79, RZ, RZ, R79, P3 ;  /* 0x000000ffff4f7224 */ /* 0x000fe200018e064f */
[----:B------:R-:W-:Y:S01]  /*75c50*/  IADD3 R76, P3, PT, R73, R108, RZ ;  /* 0x0000006c494c7210 */ /* 0x000fe20007f7e0ff */
[----:B------:R-:W-:Y:S01]  /*75c60*/  IMAD.X R110, R105, 0x1, R115, P4 ;  /* 0x00000001696e7824 */ /* 0x000fe200020e0673 */
[----:B------:R-:W-:Y:S01]  /*75c70*/  ISETP.GE.U32.AND P1, PT, R17, R104, PT ;  /* 0x000000681100720c */ /* 0x000fe20003f26070 */
[----:B------:R-:W-:Y:S01]  /*75c80*/  IMAD.WIDE.U32 R82, R9, R9, R100 ;  /* 0x0000000909527225 */ /* 0x000fe200078e0064 */
[----:B------:R-:W-:-:S02]  /*75c90*/  ISETP.GE.U32.AND P6, PT, R96, RZ, PT ;  /* 0x000000ff6000720c */ /* 0x000fc40003fc6070 */
[----:B------:R-:W-:Y:S01]  /*75ca0*/  ISETP.GE.U32.AND P4, PT, R76, R108, PT ;  /* 0x0000006c4c00720c */ /* 0x000fe20003f86070 */
[----:B------:R-:W-:Y:S01]  /*75cb0*/  IMAD.X R104, R79, 0x1, R110, P3 ;  /* 0x000000014f687824 */ /* 0x000fe200018e066e */
[----:B------:R-:W-:Y:S01]  /*75cc0*/  ISETP.NE.U32.AND P3, PT, R73, RZ, PT ;  /* 0x000000ff4900720c */ /* 0x000fe20003f65070 */
[----:B------:R-:W-:Y:S01]  /*75cd0*/  IMAD.X R73, R106, 0x1, R113, P5 ;  /* 0x000000016a497824 */ /* 0x000fe200028e0671 */
[----:B------:R-:W-:Y:S01]  /*75ce0*/  ISETP.GE.U32.AND.EX P6, PT, R98, R99, PT, P6 ;  /* 0x000000636200720c */ /* 0x000fe20003fc6160 */
[----:B------:R-:W-:Y:S01]  /*75cf0*/  VIADD R100, R83, UR4 ;  /* 0x0000000453647c36 */ /* 0x000fe20008000000 */
[----:B------:R-:W-:Y:S02]  /*75d00*/  ISETP.GE.U32.AND.EX P4, PT, R104, R110, PT, P4 ;  /* 0x0000006e6800720c */ /* 0x000fe40003f86140 */
[----:B------:R-:W-:Y:S02]  /*75d10*/  SEL R99, RZ, 0x1, P6 ;  /* 0x00000001ff637807 */ /* 0x000fe40003000000 */
[----:B------:R-:W-:-:S02]  /*75d20*/  ISETP.NE.AND.EX P3, PT, R79, RZ, !P4, P3 ;  /* 0x000000ff4f00720c */ /* 0x000fc40006765330 */
[----:B------:R-:W-:Y:S02]  /*75d30*/  ISETP.GE.U32.AND.EX P1, PT, R73, R106, PT, P1 ;  /* 0x0000006a4900720c */ /* 0x000fe40003f26110 */
[----:B------:R-:W-:Y:S02]  /*75d40*/  ISETP.GT.U32.AND P4, PT, R112, R97, PT ;  /* 0x000000617000720c */ /* 0x000fe40003f84070 */
[----:B------:R-:W-:Y:S02]  /*75d50*/  IADD3 R99, P6, P5, R99, R82, RZ ;  /* 0x0000005263637210 */ /* 0x000fe40007dde0ff */
[----:B------:R-:W-:Y:S02]  /*75d60*/  SEL R81, RZ, 0x1, !P3 ;  /* 0x00000001ff517807 */ /* 0x000fe40005800000 */
[----:B------:R-:W-:Y:S01]  /*75d70*/  SHF.R.U32.HI R75, RZ, 0x1f, R103 ;  /* 0x0000001fff4b7819 */ /* 0x000fe20000011667 */
[----:B------:R-:W-:Y:S01]  /*75d80*/  VIADD R103, R19, UR6 ;  /* 0x0000000613677c36 */ /* 0x000fe20008000000 */
[----:B------:R-:W-:-:S02]  /*75d90*/  SEL R82, RZ, 0x1, P1 ;  /* 0x00000001ff527807 */ /* 0x000fc40000800000 */
[----:B------:R-:W-:Y:S02]  /*75da0*/  ISETP.GT.U32.AND.EX P1, PT, R114, R105, PT, P4 ;  /* 0x000000697200720c */ /* 0x000fe40003f24140 */
[----:B------:R-:W-:Y:S02]  /*75db0*/  IADD3 R81, P3, PT, R81, R76, RZ ;  /* 0x0000004c51517210 */ /* 0x000fe40007f7e0ff */
[----:B------:R-:W-:Y:S02]  /*75dc0*/  LOP3.LUT R75, R75, 0x1, RZ, 0xc0, !PT ;  /* 0x000000014b4b7812 */ /* 0x000fe400078ec0ff */
[----:B------:R-:W-:Y:S01]  /*75dd0*/  IADD3 R82, P4, PT, R82, R109, RZ ;  /* 0x0000006d52527210 */ /* 0x000fe20007f9e0ff */
[----:B------:R-:W-:Y:S01]  /*75de0*/  IMAD.X R83, RZ, RZ, R104, P3 ;  /* 0x000000ffff537224 */ /* 0x000fe200018e0668 */
[----:B------:R-:W-:Y:S02]  /*75df0*/  SEL R79, R112, R97, P1 ;  /* 0x00000061704f7207 */ /* 0x000fe40000800000 */
[----:B------:R-:W-:-:S02]  /*75e00*/  SEL R101, R114, R105, P1 ;  /* 0x0000006972657207 */ /* 0x000fc40000800000 */
[----:B------:R-:W-:Y:S02]  /*75e10*/  IADD3 R97, P1, PT, R81, R96, RZ ;  /* 0x0000006051617210 */ /* 0x000fe40007f3e0ff */
[----:B------:R-:W-:Y:S01]  /*75e20*/  IADD3.X R100, PT, PT, RZ, R100, R75, P6, P5 ;  /* 0x00000064ff647210 */ /* 0x000fe200037ea44b */
[----:B------:R-:W-:Y:S01]  /*75e30*/  IMAD.X R75, RZ, RZ, R102, P4 ;  /* 0x000000ffff4b7224 */ /* 0x000fe200020e0666 */
[----:B------:R-:W-:Y:S01]  /*75e40*/  ISETP.GT.U32.AND P5, PT, R76, R81, PT ;  /* 0x000000514c00720c */ /* 0x000fe20003fa4070 */
[----:B------:R-:W-:Y:S01]  /*75e50*/  IMAD.X R96, R83, 0x1, R98, P1 ;  /* 0x0000000153607824 */ /* 0x000fe200008e0662 */
[C---:B------:R-:W-:Y:S02]  /*75e60*/  ISETP.NE.U32.AND P4, PT, R82.reuse, RZ, PT ;  /* 0x000000ff5200720c */ /* 0x040fe40003f85070 */
[----:B------:R-:W-:Y:S02]  /*75e70*/  IADD3 R82, P3, PT, R82, R97, RZ ;  /* 0x0000006152527210 */ /* 0x000fe40007f7e0ff */
[----:B------:R-:W-:-:S02]  /*75e80*/  ISETP.GT.U32.AND.EX P5, PT, R104, R83, PT, P5 ;  /* 0x000000536800720c */ /* 0x000fc40003fa4150 */
[----:B------:R-:W-:Y:S01]  /*75e90*/  ISETP.GT.U32.AND P1, PT, R79, R108, PT ;  /* 0x0000006c4f00720c */ /* 0x000fe20003f24070 */
[----:B------:R-:W-:Y:S01]  /*75ea0*/  IMAD.X R79, R75, 0x1, R96, P3 ;  /* 0x000000014b4f7824 */ /* 0x000fe200018e0660 */
[----:B------:R-:W-:Y:S02]  /*75eb0*/  ISETP.GE.U32.AND P6, PT, R80, RZ, PT ;  /* 0x000000ff5000720c */ /* 0x000fe40003fc6070 */
[----:B------:R-:W-:Y:S02]  /*75ec0*/  ISETP.GE.U32.AND P3, PT, R82, R97, PT ;  /* 0x000000615200720c */ /* 0x000fe40003f66070 */
[----:B------:R-:W-:Y:S02]  /*75ed0*/  SEL R76, R76, R81, P5 ;  /* 0x000000514c4c7207 */ /* 0x000fe40002800000 */
[----:B------:R-:W-:Y:S02]  /*75ee0*/  ISETP.GE.U32.AND.EX P6, PT, R115, R77, PT, P6 ;  /* 0x0000004d7300720c */ /* 0x000fe40003fc6160 */
[----:B------:R-:W-:-:S02]  /*75ef0*/  SEL R81, R104, R83, P5 ;  /* 0x0000005368517207 */ /* 0x000fc40002800000 */
[----:B------:R-:W-:Y:S02]  /*75f00*/  ISETP.GE.U32.AND.EX P3, PT, R79, R96, PT, P3 ;  /* 0x000000604f00720c */ /* 0x000fe40003f66130 */
[----:B------:R-:W-:Y:S02]  /*75f10*/  ISETP.GT.U32.AND P5, PT, R76, R97, PT ;  /* 0x000000614c00720c */ /* 0x000fe40003fa4070 */
[----:B------:R-:W-:Y:S02]  /*75f20*/  ISETP.GT.U32.AND.EX P1, PT, R101, R110, PT, P1 ;  /* 0x0000006e6500720c */ /* 0x000fe40003f24110 */
[----:B------:R-:W-:Y:S02]  /*75f30*/  SEL R101, RZ, 0x1, P6 ;  /* 0x00000001ff657807 */ /* 0x000fe40003000000 */
[----:B------:R-:W-:Y:S02]  /*75f40*/  ISETP.NE.AND.EX P6, PT, R75, RZ, !P3, P4 ;  /* 0x000000ff4b00720c */ /* 0x000fe40005fc5340 */
[----:B------:R-:W-:-:S02]  /*75f50*/  ISETP.GT.U32.AND.EX P5, PT, R81, R96, PT, P5 ;  /* 0x000000605100720c */ /* 0x000fc40003fa4150 */
[----:B------:R-:W-:Y:S02]  /*75f60*/  IADD3 R101, P4, P3, R101, R18, RZ ;  /* 0x0000001265657210 */ /* 0x000fe40007b9e0ff */
[----:B------:R-:W-:Y:S02]  /*75f70*/  SEL R96, RZ, 0x1, P0 ;  /* 0x00000001ff607807 */ /* 0x000fe40000000000 */
[----:B------:R-:W-:Y:S02]  /*75f80*/  SEL R19, RZ, 0x1, !P1 ;  /* 0x00000001ff137807 */ /* 0x000fe40004800000 */
[----:B------:R-:W-:Y:S02]  /*75f90*/  SEL R75, RZ, 0x1, !P6 ;  /* 0x00000001ff4b7807 */ /* 0x000fe40007000000 */
[----:B------:R-:W-:Y:S02]  /*75fa0*/  SEL R18, RZ, 0x1, !P5 ;  /* 0x00000001ff127807 */ /* 0x000fe40006800000 */
[----:B------:R-:W-:-:S02]  /*75fb0*/  IADD3.X R96, PT, PT, RZ, R103, R96, P4, P3 ;  /* 0x00000067ff607210 */ /* 0x000fc400027e6460 */
[----:B------:R-:W-:Y:S02]  /*75fc0*/  IADD3 R19, P0, PT, R19, R101, RZ ;  /* 0x0000006513137210 */ /* 0x000fe40007f1e0ff */
[----:B------:R-:W-:Y:S02]  /*75fd0*/  IADD3 R75, P1, PT, R75, R82, RZ ;  /* 0x000000524b4b7210 */ /* 0x000fe40007f3e0ff */
[----:B------:R-:W-:Y:S01]  /*75fe0*/  IADD3 R18, P5, PT, R18, R99, RZ ;  /* 0x0000006312127210 */ /* 0x000fe20007fbe0ff */
[----:B------:R-:W-:Y:S02]  /*75ff0*/  IMAD.X R96, RZ, RZ, R96, P0 ;  /* 0x000000ffff607224 */ /* 0x000fe400000e0660 */
[----:B------:R-:W-:Y:S01]  /*76000*/  IMAD.X R76, RZ, RZ, R79, P1 ;  /* 0x000000ffff4c7224 */ /* 0x000fe200008e064f */
[----:B------:R-:W-:Y:S01]  /*76010*/  IADD3 R98, P0, PT, R18, R19, RZ ;  /* 0x0000001312627210 */ /* 0x000fe20007f1e0ff */
[----:B------:R-:W-:Y:S01]  /*76020*/  IMAD.X R83, RZ, RZ, R100, P5 ;  /* 0x000000ffff537224 */ /* 0x000fe200028e0664 */
[----:B------:R-:W-:-:S02]  /*76030*/  ISETP.GT.U32.AND P1, PT, R82, R75, PT ;  /* 0x0000004b5200720c */ /* 0x000fc40003f24070 */
[----:B------:R-:W-:Y:S01]  /*76040*/  ISETP.GE.U32.AND P6, PT, R98, R19, PT ;  /* 0x000000136200720c */ /* 0x000fe20003fc6070 */
[----:B------:R-:W-:Y:S01]  /*76050*/  IMAD.X R99, R83, 0x1, R96, P0 ;  /* 0x0000000153637824 */ /* 0x000fe200000e0660 */
[----:B------:R-:W-:Y:S02]  /*76060*/  ISETP.GT.U32.AND.EX P1, PT, R79, R76, PT, P1 ;  /* 0x0000004c4f00720c */ /* 0x000fe40003f24110 */
[----:B------:R-:W-:Y:S01]  /*76070*/  IADD3 R102, P0, PT, R75, R80, RZ ;  /* 0x000000504b667210 */ /* 0x000fe20007f1e0ff */
[----:B------:R-:W-:Y:S01]  /*76080*/  IMAD.WIDE.U32 R80, R10, R9, RZ ;  /* 0x000000090a507225 */ /* 0x000fe200078e00ff */
[----:B------:R-:W-:Y:S02]  /*76090*/  ISETP.NE.U32.AND P5, PT, R18, RZ, PT ;  /* 0x000000ff1200720c */ /* 0x000fe40003fa5070 */
[----:B------:R-:W-:Y:S01]  /*760a0*/  SEL R75, R82, R75, P1 ;  /* 0x0000004b524b7207 */ /* 0x000fe20000800000 */
[----:B------:R-:W-:Y:S01]  /*760b0*/  IMAD.WIDE.U32 R18, R11, R8, RZ ;  /* 0x000000080b127225 */ /* 0x000fe200078e00ff */
[----:B------:R-:W-:-:S03]  /*760c0*/  ISETP.GE.U32.AND.EX P6, PT, R99, R96, PT, P6 ;  /* 0x000000606300720c */ /* 0x000fc60003fc6160 */
[----:B------:R-:W-:Y:S01]  /*760d0*/  IMAD.X R115, R76, 0x1, R115, P0 ;  /* 0x000000014c737824 */ /* 0x000fe200000e0673 */
[----:B------:R-:W-:Y:S01]  /*760e0*/  ISETP.GE.U32.AND P0, PT, R77, R74, PT ;  /* 0x0000004a4d00720c */ /* 0x000fe20003f06070 */
[----:B------:R-:W-:Y:S01]  /*760f0*/  VIADD R81, R81, UR7 ;  /* 0x0000000751517c36 */ /* 0x000fe20008000000 */
[----:B------:R-:W-:Y:S01]  /*76100*/  SEL R74, R79, R76, P1 ;  /* 0x0000004c4f4a7207 */ /* 0x000fe20000800000 */
[----:B------:R-:W-:Y:S01]  /*76110*/  IMAD.MOV.U32 R76, RZ, RZ, RZ ;  /* 0x000000ffff4c7224 */ /* 0x000fe200078e00ff */
[----:B------:R-:W-:Y:S02]  /*76120*/  ISETP.GT.U32.AND P1, PT, R75, R102, PT ;  /* 0x000000664b00720c */ /* 0x000fe40003f24070 */
[----:B------:R-:W-:Y:S02]  /*76130*/  ISETP.NE.AND.EX P5, PT, R83, RZ, !P6, P5 ;  /* 0x000000ff5300720c */ /* 0x000fe400077a5350 */
        /* <DEDUP_REMOVED lines=32> */
[----:B------:R-:W-:Y:S01]  /*76340*/  ISETP.GE.U32.AND.EX P1, PT, R18, R8, PT, P1 ;  /* 0x000000081200720c */ /* 0x000fe20003f26110 */
[----:B------:R-:W-:Y:S01]  /*76350*/  IMAD.WIDE.U32 R8, R9, R11, R18 ;  /* 0x0000000b09087225 */ /* 0x000fe200078e0012 */
[----:B------:R-:W-:Y:S02]  /*76360*/  ISETP.GT.U32.AND P4, PT, R78, R75, PT ;  /* 0x0000004b4e00720c */ /* 0x000fe40003f84070 */
[----:B------:R-:W-:Y:S01]  /*76370*/  SEL R77, R98, R97, P5 ;  /* 0x00000061624d7207 */ /* 0x000fe20002800000 */
[----:B------:R-:W-:Y:S01]  /*76380*/  IMAD.X R76, RZ, RZ, R79, P6 ;  /* 0x000000ffff4c7224 */ /* 0x000fe200030e064f */
[----:B------:R-:W-:Y:S02]  /*76390*/  IADD3 R111, P6, PT, R75, R74, RZ ;  /* 0x0000004a4b6f7210 */ /* 0x000fe40007fde0ff */
[----:B------:R-:W-:-:S02]  /*763a0*/  SEL R80, R99, R96, P5 ;  /* 0x0000006063507207 */ /* 0x000fc40002800000 */
[-C--:B------:R-:W-:Y:S01]  /*763b0*/  ISETP.GT.U32.AND.EX P4, PT, R79, R76.reuse, PT, P4 ;  /* 0x0000004c4f00720c */ /* 0x080fe20003f84140 */
[----:B------:R-:W-:Y:S01]  /*763c0*/  IMAD.X R113, R76, 0x1, R113, P6 ;  /* 0x000000014c717824 */ /* 0x000fe200030e0671 */
[----:B------:R-:W-:Y:S02]  /*763d0*/  ISETP.GT.U32.AND P5, PT, R77, R83, PT ;  /* 0x000000534d00720c */ /* 0x000fe40003fa4070 */
[----:B------:R-:W-:Y:S02]  /*763e0*/  SEL R19, R78, R75, P4 ;  /* 0x0000004b4e137207 */ /* 0x000fe40002000000 */
[----:B------:R-:W-:Y:S01]  /*763f0*/  SEL R74, R79, R76, P4 ;  /* 0x0000004c4f4a7207 */ /* 0x000fe20002000000 */
[----:B------:R-:W-:Y:S01]  /*76400*/  VIADD R76, R9, UR6 ;  /* 0x00000006094c7c36 */ /* 0x000fe20008000000 */
[----:B------:R-:W-:Y:S02]  /*76410*/  ISETP.GT.U32.AND P4, PT, R19, R111, PT ;  /* 0x0000006f1300720c */ /* 0x000fe40003f84070 */
[----:B------:R-:W-:-:S02]  /*76420*/  SEL R19, RZ, 0x1, P3 ;  /* 0x00000001ff137807 */ /* 0x000fc40001800000 */
[----:B------:R-:W-:Y:S02]  /*76430*/  ISETP.GE.U32.AND.EX P0, PT, R18, R81, PT, P0 ;  /* 0x000000511200720c */ /* 0x000fe40003f06100 */
        /* <DEDUP_REMOVED lines=38> */
[----:B------:R-:W-:Y:S01]  /*766a0*/  IADD3 R109, P1, PT, R19, R18, RZ ;  /* 0x00000012136d7210 */ /* 0x000fe20007f3e0ff */
[----:B------:R-:W-:Y:S01]  /*766b0*/  IMAD.X R18, R102, 0x1, R41, P5 ;  /* 0x0000000166127824 */ /* 0x000fe200028e0629 */
[----:B------:R-:W-:Y:S02]  /*766c0*/  SEL R8, R76, R19, P0 ;  /* 0x000000134c087207 */ /* 0x000fe40000000000 */
[----:B------:R-:W-:Y:S01]  /*766d0*/  IADD3 R11, P4, P3, R9, R10, RZ ;  /* 0x0000000a090b7210 */ /* 0x000fe20007b9e0ff */
[----:B------:R-:W-:Y:S01]  /*766e0*/  IMAD.X R100, R74, 0x1, R79, P1 ;  /* 0x000000014a647824 */ /* 0x000fe200008e064f */
[----:B------:R-:W-:Y:S01]  /*766f0*/  SEL R9, R83, R74, P0 ;  /* 0x0000004a53097207 */ /* 0x000fe20000000000 */
[----:B------:R-:W0:Y:S01]  /*76700*/  LDC.64 R78, c[0x3][0x18] ;  /* 0x00c00600ff4e7b82 */ /* 0x000e220000000a00 */
        /* <DEDUP_REMOVED lines=38> */
[----:B------:R-:W0:Y:S01]  /*76970*/  LDCU.64 UR4, c[0x3][0x10] ;  /* 0x00c00200ff0477ac */ /* 0x000e220008000a00 */
[----:B------:R-:W-:Y:S01]  /*76980*/  ISETP.EQ.U32.AND P1, PT, R105, R78, PT ;  /* 0x0000004e6900720c */ /* 0x000fe20003f22070 */
[----:B------:R-:W2:Y:S01]  /*76990*/  LDCU.64 UR6, c[0x3][0x8] ;  /* 0x00c00100ff0677ac */ /* 0x000ea20008000a00 */
[----:B0-----:R-:W-:Y:S02]  /*769a0*/  IMAD.U32 R81, RZ, RZ, UR4 ;  /* 0x00000004ff517e24 */ /* 0x001fe4000f8e00ff */
[----:B------:R-:W-:Y:S02]  /*769b0*/  IMAD.U32 R83, RZ, RZ, UR5 ;  /* 0x00000005ff537e24 */ /* 0x000fe4000f8e00ff */
[----:B--2---:R-:W-:Y:S01]  /*769c0*/  IMAD.U32 R80, RZ, RZ, UR6 ;  /* 0x00000006ff507e24 */ /* 0x004fe2000f8e00ff */
[CC--:B------:R-:W-:Y:S01]  /*769d0*/  ISETP.NE.U32.AND P4, PT, R101.reuse, R81.reuse, PT ;  /* 0x000000516500720c */ /* 0x0c0fe20003f85070 */
[----:B------:R-:W-:Y:S01]  /*769e0*/  IMAD.U32 R82, RZ, RZ, UR7 ;  /* 0x00000007ff527e24 */ /* 0x000fe2000f8e00ff */
[----:B------:R-:W-:-:S02]  /*769f0*/  ISETP.GT.U32.AND P3, PT, R101, R81, PT ;  /* 0x000000516500720c */ /* 0x000fc40003f64070 */
[-C--:B------:R-:W-:Y:S02]  /*76a00*/  ISETP.NE.AND.EX P4, PT, R103, R83.reuse, PT, P4 ;  /* 0x000000536700720c */ /* 0x080fe40003f85340 */
[----:B------:R-:W-:Y:S02]  /*76a10*/  ISETP.GT.U32.AND P0, PT, R99, R80, PT ;  /* 0x000000506300720c */ /* 0x000fe40003f04070 */
[----:B------:R-:W-:Y:S02]  /*76a20*/  ISETP.GT.U32.AND.EX P3, PT, R103, R83, PT, P3 ;  /* 0x000000536700720c */ /* 0x000fe40003f64130 */
        /* <DEDUP_REMOVED lines=19> */
.L_x_428:
[----:B------:R-:W-:Y:S05]  /*76b60*/  BSYNC.RELIABLE B11 ;  /* 0x00000000000b7941 */ /* 0x000fea0003800100 */
.L_x_427:
[----:B------:R-:W0:Y:S02]  /*76b70*/  LDCU.128 UR4, c[0x3][URZ] ;  /* 0x00c00000ff0477ac */ /* 0x000e240008000c00 */
[----:B0-----:R-:W-:Y:S02]  /*76b80*/  IMAD.U32 R96, RZ, RZ, UR4 ;  /* 0x00000004ff607e24 */ /* 0x001fe4000f8e00ff */
[----:B------:R-:W-:Y:S01]  /*76b90*/  IMAD.U32 R97, RZ, RZ, UR5 ;  /* 0x00000005ff617e24 */ /* 0x000fe2000f8e00ff */
[----:B------:R-:W0:Y:S01]  /*76ba0*/  LDCU.64 UR4, c[0x3][0x10] ;  /* 0x00c00200ff0477ac */ /* 0x000e220008000a00 */
[----:B------:R-:W-:Y:S01]  /*76bb0*/  IMAD.U32 R80, RZ, RZ, UR6 ;  /* 0x00000006ff507e24 */ /* 0x000fe2000f8e00ff */
[----:B------:R-:W-:Y:S01]  /*76bc0*/  ISETP.GE.U32.AND P0, PT, R77, R96, PT ;  /* 0x000000604d00720c */ /* 0x000fe20003f06070 */
[----:B------:R-:W-:-:S03]  /*76bd0*/  IMAD.U32 R82, RZ, RZ, UR7 ;  /* 0x00000007ff527e24 */ /* 0x000fc6000f8e00ff */
[----:B------:R-:W-:-:S04]  /*76be0*/  ISETP.GE.U32.AND.EX P0, PT, R18, R97, PT, P0 ;  /* 0x000000611200720c */ /* 0x000fc80003f06100 */
[----:B------:R-:W-:-:S04]  /*76bf0*/  SEL R9, RZ, 0x1, P0 ;  /* 0x00000001ff097807 */ /* 0x000fc80000000000 */
[----:B------:R-:W-:-:S04]  /*76c00*/  IADD3 R16, P1, PT, R9, R80, RZ ;  /* 0x0000005009107210 */ /* 0x000fc80007f3e0ff */
[CC--:B------:R-:W-:Y:S01]  /*76c10*/  ISETP.GE.U32.AND P3, PT, R99.reuse, R16.reuse, PT ;  /* 0x000000106300720c */ /* 0x0c0fe20003f66070 */
[----:B------:R-:W-:Y:S01]  /*76c20*/  IMAD.X R17, RZ, RZ, R82, P1 ;  /* 0x000000ffff117224 */ /* 0x000fe200008e0652 */
[----:B------:R-:W-:Y:S01]  /*76c30*/  ISETP.NE.U32.AND P4, PT, R16, RZ, PT ;  /* 0x000000ff1000720c */ /* 0x000fe20003f85070 */
[----:B0-----:R-:W-:Y:S01]  /*76c40*/  IMAD.U32 R81, RZ, RZ, UR4 ;  /* 0x00000004ff517e24 */ /* 0x001fe2000f8e00ff */
[----:B------:R-:W-:Y:S01]  /*76c50*/  ISETP.GE.U32.AND P1, PT, R99, R16, PT ;  /* 0x000000106300720c */ /* 0x000fe20003f26070 */
[----:B------:R-:W-:Y:S01]  /*76c60*/  IMAD.U32 R83, RZ, RZ, UR5 ;  /* 0x00000005ff537e24 */ /* 0x000fe2000f8e00ff */
        /* <DEDUP_REMOVED lines=30> */
.L_x_429:
[----:B------:R-:W-:Y:S05]  /*76e50*/  BSYNC.RECONVERGENT B9 ;  /* 0x0000000000097941 */ /* 0x000fea0003800200 */
.L_x_426:
        /* <DEDUP_REMOVED lines=41> */
[----:B------:R-:W-:Y:S02]  /*770f0*/  SEL R19, RZ, 0x1, P5 ;  /* 0x00000001ff137807 */ /* 0x000fe40002800000 */
        /* <DEDUP_REMOVED lines=11> */
[----:B------:R-:W-:Y:S02]  /*771b0*/  ISETP.GE.U32.AND P1, PT, R38, RZ, PT ;  /* 0x000000ff2600720c */ /* 0x000fe40003f26070 */
[----:B------:R-:W-:Y:S01]  /*771c0*/  ISETP.GT.U32.AND.EX P0, PT, R10, R73, PT, P0 ;  /* 0x000000490a00720c */ /* 0x000fe20003f04100 */
[----:B------:R-:W-:Y:S01]  /*771d0*/  IMAD.X R38, R103, 0x1, R19, P4 ;  /* 0x0000000167267824 */ /* 0x000fe200020e0613 */
[----:B------:R-:W-:Y:S01]  /*771e0*/  ISETP.GT.U32.AND P3, PT, R101, R8, PT ;  /* 0x000000086500720c */ /* 0x000fe20003f64070 */
[----:B------:R-:W-:Y:S01]  /*771f0*/  IMAD.WIDE.U32 R10, R98, 0x3d1, RZ ;  /* 0x000003d1620a7825 */ /* 0x000fe200078e00ff */
[----:B------:R-:W-:-:S02]  /*77200*/  SEL R17, RZ, 0x1, !P0 ;  /* 0x00000001ff117807 */ /* 0x000fc40004000000 */
[----:B------:R-:W-:Y:S01]  /*77210*/  ISETP.GT.U32.AND.EX P0, PT, R103, R38, PT, P3 ;  /* 0x000000266700720c */ /* 0x000fe20003f04130 */
[----:B------:R-:W-:Y:S01]  /*77220*/  VIADD R11, R11, UR4 ;  /* 0x000000040b0b7c36 */ /* 0x000fe20008000000 */
[----:B------:R-:W-:Y:S02]  /*77230*/  ISETP.GE.U32.AND P4, PT, R18, R41, PT ;  /* 0x000000291200720c */ /* 0x000fe40003f86070 */
[----:B------:R-:W-:Y:S02]  /*77240*/  IADD3 R74, P5, PT, R8, R17, RZ ;  /* 0x00000011084a7210 */ /* 0x000fe40007fbe0ff */
[----:B------:R-:W-:Y:S02]  /*77250*/  SEL R8, R101, R8, P0 ;  /* 0x0000000865087207 */ /* 0x000fe40000000000 */
[----:B------:R-:W-:Y:S02]  /*77260*/  ISETP.GE.U32.AND.EX P3, PT, R39, R9, PT, P1 ;  /* 0x000000092700720c */ /* 0x000fe40003f66110 */
[----:B------:R-:W-:-:S02]  /*77270*/  ISETP.GE.U32.AND.EX P4, PT, R19, R40, PT, P4 ;  /* 0x000000281300720c */ /* 0x000fc40003f86140 */
[----:B------:R-:W-:Y:S01]  /*77280*/  SEL R19, R103, R38, P0 ;  /* 0x0000002667137207 */ /* 0x000fe20000000000 */
[----:B------:R-:W-:Y:S01]  /*77290*/  IMAD.X R38, RZ, RZ, R38, P5 ;  /* 0x000000ffff267224 */ /* 0x000fe200028e0626 */
[----:B------:R-:W-:Y:S01]  /*772a0*/  ISETP.GT.U32.AND P1, PT, R8, R74, PT ;  /* 0x0000004a0800720c */ /* 0x000fe20003f24070 */
[----:B------:R-:W-:Y:S01]  /*772b0*/  IMAD.WIDE.U32 R8, RZ, R107, R10 ;  /* 0x0000006bff087225 */ /* 0x000fe200078e000a */
[----:B------:R-:W-:Y:S02]  /*772c0*/  SEL R17, RZ, 0x1, P3 ;  /* 0x00000001ff117807 */ /* 0x000fe40001800000 */
[----:B------:R-:W-:Y:S01]  /*772d0*/  SEL R18, RZ, 0x1, P4 ;  /* 0x00000001ff127807 */ /* 0x000fe20002000000 */
[----:B------:R-:W-:Y:S01]  /*772e0*/  IMAD R10, R107, 0x3d1, R9 ;  /* 0x000003d16b0a7824 */ /* 0x000fe200078e0209 */
        /* <DEDUP_REMOVED lines=36> */
.L_x_432:
[----:B------:R-:W-:Y:S05]  /*77530*/  BSYNC.RELIABLE B11 ;  /* 0x00000000000b7941 */ /* 0x000fea0003800100 */
.L_x_431:
        /* <DEDUP_REMOVED lines=38> */
.L_x_433:
[----:B------:R-:W-:Y:S05]  /*777a0*/  BSYNC.RECONVERGENT B9 ;  /* 0x0000000000097941 */ /* 0x000fea0003800200 */
.L_x_430:
[----:B------:R-:W2:Y:S04]  /*777b0*/  LDL.128 R16, [R1+0x360] ;  /* 0x0003600001107983 */ /* 0x000ea80000100c00 */
[----:B------:R-:W3:Y:S01]  /*777c0*/  LDL.128 R8, [R1+0x370] ;  /* 0x0003700001087983 */ /* 0x000ee20000100c00 */
        /* <DEDUP_REMOVED lines=8> */
[----:B------:R-:W-:Y:S02]  /*77850*/  IMAD.MOV.U32 R102, RZ, RZ, RZ ;  /* 0x000000ffff667224 */ /* 0x000fe400078e00ff */
[----:B------:R-:W-:Y:S02]  /*77860*/  IMAD.MOV.U32 R128, RZ, RZ, RZ ;  /* 0x000000ffff807224 */ /* 0x000fe400078e00ff */
[----:B------:R-:W-:-:S02]  /*77870*/  IMAD.MOV.U32 R130, RZ, RZ, RZ ;  /* 0x000000ffff827224 */ /* 0x000fc400078e00ff */
[----:B--2---:R-:W-:-:S04]  /*77880*/  IMAD.WIDE.U32 R40, R115, R16, RZ ;  /* 0x0000001073287225 */ /* 0x004fc800078e00ff */
[----:B------:R-:W-:Y:S02]  /*77890*/  IMAD.IADD R41, R41, 0x1, R39 ;  /* 0x0000000129297824 */ /* 0x000fe400078e0227 */
[----:B------:R-:W-:-:S04]  /*778a0*/  IMAD.WIDE.U32 R72, R111, R16, RZ ;  /* 0x000000106f487225 */ /* 0x000fc800078e00ff */
[----:B------:R-:W-:-:S04]  /*778b0*/  IMAD.WIDE.U32 R98, R17, R119, R40 ;  /* 0x0000007711627225 */ /* 0x000fc800078e0028 */
[----:B------:R-:W-:Y:S01]  /*778c0*/  IMAD.IADD R73, R73, 0x1, R38 ;  /* 0x0000000149497824 */ /* 0x000fe200078e0226 */
[----:B------:R-:W-:Y:S01]  /*778d0*/  ISETP.GE.U32.AND P4, PT, R98, R40, PT ;  /* 0x000000286200720c */ /* 0x000fe20003f86070 */
[----:B------:R-:W-:Y:S02]  /*778e0*/  IMAD.MOV.U32 R77, RZ, RZ, R98 ;  /* 0x000000ffff4d7224 */ /* 0x000fe400078e0062 */
[----:B------:R-:W-:-:S04]  /*778f0*/  IMAD.WIDE.U32 R116, R17, R113, R72 ;  /* 0x0000007111747225 */ /* 0x000fc800078e0048 */
[----:B------:R-:W-:Y:S01]  /*77900*/  IMAD.WIDE.U32 R74, R115, R18, RZ ;  /* 0x00000012734a7225 */ /* 0x000fe200078e00ff */
[----:B------:R-:W-:-:S03]  /*77910*/  ISETP.GE.U32.AND P1, PT, R116, R72, PT ;  /* 0x000000487400720c */ /* 0x000fc60003f26070 */
[----:B------:R-:W-:-:S04]  /*77920*/  IMAD.WIDE.U32 R76, R16, R119, R76 ;  /* 0x00000077104c7225 */ /* 0x000fc800078e004c */
[----:B------:R-:W-:Y:S01]  /*77930*/  IMAD.MOV.U32 R121, RZ, RZ, R116 ;  /* 0x000000ffff797224 */ /* 0x000fe200078e0074 */
[----:B------:R-:W-:Y:S01]  /*77940*/  ISETP.GE.U32.AND P5, PT, R76, RZ, PT ;  /* 0x000000ff4c00720c */ /* 0x000fe20003fa6070 */
[----:B------:R-:W-:Y:S02]  /*77950*/  IMAD.IADD R75, R39, 0x1, R75 ;  /* 0x00000001274b7824 */ /* 0x000fe400078e024b */
[----:B------:R-:W-:Y:S02]  /*77960*/  IMAD.IADD R40, R125, 0x1, R77 ;  /* 0x000000017d287824 */ /* 0x000fe400078e024d */
[----:B------:R-:W-:Y:S02]  /*77970*/  IMAD.MOV.U32 R72, RZ, RZ, RZ ;  /* 0x000000ffff487224 */ /* 0x000fe400078e00ff */
[----:B------:R-:W-:Y:S01]  /*77980*/  IMAD.IADD R104, R99, 0x1, R125 ;  /* 0x0000000163687824 */ /* 0x000fe200078e027d */
[----:B------:R-:W-:Y:S01]  /*77990*/  ISETP.GE.U32.AND.EX P5, PT, R40, R98, PT, P5 ;  /* 0x000000622800720c */ /* 0x000fe20003fa6150 */
[----:B------:R-:W-:-:S03]  /*779a0*/  IMAD.WIDE.U32 R120, R16, R113, R120 ;  /* 0x0000007110787225 */ /* 0x000fc600078e0078 */
[----:B------:R-:W-:Y:S01]  /*779b0*/  ISETP.GE.U32.AND.EX P4, PT, R104, R41, PT, P4 ;  /* 0x000000296800720c */ /* 0x000fe20003f86140 */
[----:B------:R-:W-:Y:S01]  /*779c0*/  IMAD.WIDE.U32 R126, R119, R19, R74 ;  /* 0x00000013777e7225 */ /* 0x000fe200078e004a */
[----:B------:R-:W-:-:S03]  /*779d0*/  ISETP.GE.U32.AND P3, PT, R120, RZ, PT ;  /* 0x000000ff7800720c */ /* 0x000fc60003f66070 */
[----:B------:R-:W-:Y:S01]  /*779e0*/  IMAD.IADD R122, R117, 0x1, R72 ;  /* 0x00000001757a7824 */ /* 0x000fe200078e0248 */
[----:B------:R-:W-:Y:S01]  /*779f0*/  ISETP.GE.U32.AND P0, PT, R126, R74, PT ;  /* 0x0000004a7e00720c */ /* 0x000fe20003f06070 */
[----:B------:R-:W-:Y:S01]  /*77a00*/  IMAD.IADD R117, R72, 0x1, R121 ;  /* 0x0000000148757824 */ /* 0x000fe200078e0279 */
[----:B------:R-:W-:Y:S01]  /*77a10*/  SEL R121, RZ, 0x1, P5 ;  /* 0x00000001ff797807 */ /* 0x000fe20002800000 */
[----:B------:R-:W-:Y:S01]  /*77a20*/  IMAD.WIDE.U32 R98, R17, R115, R104 ;  /* 0x0000007311627225 */ /* 0x000fe200078e0068 */
[----:B------:R-:W-:Y:S02]  /*77a30*/  ISETP.GE.U32.AND.EX P1, PT, R122, R73, PT, P1 ;  /* 0x000000497a00720c */ /* 0x000fe40003f26110 */
[----:B------:R-:W-:Y:S01]  /*77a40*/  ISETP.GE.U32.AND.EX P3, PT, R117, R116, PT, P3 ;  /* 0x000000747500720c */ /* 0x000fe20003f66130 */
[----:B------:R-:W-:Y:S01]  /*77a50*/  IMAD.MOV.U32 R104, RZ, RZ, RZ ;  /* 0x000000ffff687224 */ /* 0x000fe200078e00ff */
[----:B------:R-:W-:Y:S01]  /*77a60*/  IADD3 R121, P5, P6, R121, R98, RZ ;  /* 0x0000006279797210 */ /* 0x000fe20007ebe0ff */
[----:B------:R-:W-:Y:S01]  /*77a70*/  IMAD.MOV.U32 R105, RZ, RZ, R126 ;  /* 0x000000ffff697224 */ /* 0x000fe200078e007e */
[----:B------:R-:W-:Y:S01]  /*77a80*/  SEL R73, RZ, 0x1, P4 ;  /* 0x00000001ff497807 */ /* 0x000fe20002000000 */
[----:B------:R-:W-:Y:S01]  /*77a90*/  IMAD.IADD R74, R125, 0x1, R127 ;  /* 0x000000017d4a7824 */ /* 0x000fe200078e027f */
[----:B------:R-:W-:Y:S01]  /*77aa0*/  SEL R41, RZ, 0x1, P3 ;  /* 0x00000001ff297807 */ /* 0x000fe20001800000 */
[----:B------:R-:W-:Y:S01]  /*77ab0*/  IMAD.WIDE.U32 R104, R119, R18, R104 ;  /* 0x0000001277687225 */ /* 0x000fe200078e0068 */
[----:B------:R-:W-:-:S02]  /*77ac0*/  IADD3 R120, P3, PT, R121, R120, RZ ;  /* 0x0000007879787210 */ /* 0x000fc40007f7e0ff */
[----:B------:R-:W-:Y:S01]  /*77ad0*/  ISETP.GE.U32.AND.EX P0, PT, R74, R75, PT, P0 ;  /* 0x0000004b4a00720c */ /* 0x000fe20003f06100 */
[----:B------:R-:W-:Y:S01]  /*77ae0*/  IMAD.IADD R106, R39, 0x1, R99 ;  /* 0x00000001276a7824 */ /* 0x000fe200078e0263 */
[----:B------:R-:W-:Y:S01]  /*77af0*/  ISETP.GE.U32.AND P4, PT, R104, RZ, PT ;  /* 0x000000ff6800720c */ /* 0x000fe20003f86070 */
[----:B------:R-:W-:-:S03]  /*77b00*/  IMAD.WIDE.U32 R98, R17, R111, R122 ;  /* 0x0000006f11627225 */ /* 0x000fc600078e007a */
[----:B------:R-:W-:Y:S01]  /*77b10*/  IADD3.X R106, PT, PT, RZ, R106, R73, P5, P6 ;  /* 0x0000006aff6a7210 */ /* 0x000fe20002fec449 */
[----:B------:R-:W-:Y:S01]  /*77b20*/  IMAD.IADD R77, R125, 0x1, R105 ;  /* 0x000000017d4d7824 */ /* 0x000fe200078e0269 */
[----:B------:R-:W-:Y:S01]  /*77b30*/  IADD3 R110, P5, P6, R41, R98, RZ ;  /* 0x00000062296e7210 */ /* 0x000fe20007ebe0ff */
[----:B------:R-:W-:Y:S01]  /*77b40*/  IMAD.IADD R124, R38, 0x1, R99 ;  /* 0x00000001267c7824 */ /* 0x000fe200078e0263 */
[----:B------:R-:W-:Y:S01]  /*77b50*/  SEL R73, RZ, 0x1, P1 ;  /* 0x00000001ff497807 */ /* 0x000fe20000800000 */
[----:B------:R-:W-:Y:S01]  /*77b60*/  IMAD.MOV.U32 R75, RZ, RZ, RZ ;  /* 0x000000ffff4b7224 */ /* 0x000fe200078e00ff */
[----:B------:R-:W-:Y:S01]  /*77b70*/  ISETP.GE.U32.AND.EX P4, PT, R77, R126, PT, P4 ;  /* 0x0000007e4d00720c */ /* 0x000fe20003f86140 */
[----:B------:R-:W-:Y:S01]  /*77b80*/  IMAD.MOV.U32 R122, RZ, RZ, RZ ;  /* 0x000000ffff7a7224 */ /* 0x000fe200078e00ff */
[----:B------:R-:W-:Y:S01]  /*77b90*/  IADD3.X R124, PT, PT, RZ, R124, R73, P5, P6 ;  /* 0x0000007cff7c7210 */ /* 0x000fe20002fec449 */
[----:B------:R-:W-:Y:S01]  /*77ba0*/  IMAD.WIDE.U32 R98, R115, R19, R74 ;  /* 0x0000001373627225 */ /* 0x000fe200078e004a */
[----:B------:R-:W-:-:S02]  /*77bb0*/  SEL R41, RZ, 0x1, P4 ;  /* 0x00000001ff297807 */ /* 0x000fc40002000000 */
[C---:B------:R-:W-:Y:S01]  /*77bc0*/  IADD3 R73, P6, PT, R120.reuse, R104, RZ ;  /* 0x0000006878497210 */ /* 0x040fe20007fde0ff */
[----:B------:R-:W-:Y:S01]  /*77bd0*/  IMAD.WIDE.U32 R74, R107, R16, RZ ;  /* 0x000000106b4a7225 */ /* 0x000fe200078e00ff */
[----:B------:R-:W-:Y:S02]  /*77be0*/  IADD3 R100, P1, P4, R41, R98, RZ ;  /* 0x0000006229647210 */ /* 0x000fe40007c3e0ff */
[----:B------:R-:W-:Y:S01]  /*77bf0*/  ISETP.GE.U32.AND P5, PT, R120, R121, PT ;  /* 0x000000797800720c */ /* 0x000fe20003fa6070 */
[----:B------:R-:W-:Y:S01]  /*77c00*/  IMAD.X R104, R117, 0x1, R106, P3 ;  /* 0x0000000175687824 */ /* 0x000fe200018e066a */
[----:B------:R-:W-:Y:S01]  /*77c10*/  ISETP.GE.U32.AND P3, PT, R73, R120, PT ;  /* 0x000000784900720c */ /* 0x000fe20003f66070 */
[----:B------:R-:W-:Y:S01]  /*77c20*/  IMAD.IADD R75, R75, 0x1, R102 ;  /* 0x000000014b4b7824 */ /* 0x000fe200078e0266 */
[----:B------:R-:W-:Y:S01]  /*77c30*/  SEL R105, RZ, 0x1, P0 ;  /* 0x00000001ff697807 */ /* 0x000fe20000000000 */
[----:B------:R-:W-:Y:S01]  /*77c40*/  IMAD.IADD R108, R39, 0x1, R99 ;  /* 0x00000001276c7824 */ /* 0x000fe200078e0263 */
[----:B------:R-:W-:Y:S01]  /*77c50*/  ISETP.GE.U32.AND.EX P5, PT, R104, R106, PT, P5 ;  /* 0x0000006a6800720c */ /* 0x000fe20003fa6150 */
[----:B------:R-:W-:-:S02]  /*77c60*/  IMAD.X R41, R77, 0x1, R104, P6 ;  /* 0x000000014d297824 */ /* 0x000fc400030e0668 */
[-C--:B------:R-:W-:Y:S01]  /*77c70*/  IMAD.WIDE.U32 R98, R17, R109.reuse, R74 ;  /* 0x0000006d11627225 */ /* 0x080fe200078e004a */
[----:B------:R-:W-:Y:S02]  /*77c80*/  IADD3.X R108, PT, PT, RZ, R108, R105, P1, P4 ;  /* 0x0000006cff6c7210 */ /* 0x000fe40000fe8469 */
[----:B------:R-:W-:Y:S01]  /*77c90*/  ISETP.GE.U32.AND.EX P3, PT, R41, R104, PT, P3 ;  /* 0x000000682900720c */ /* 0x000fe20003f66130 */
[----:B------:R-:W-:Y:S01]  /*77ca0*/  IMAD.MOV.U32 R104, RZ, RZ, RZ ;  /* 0x000000ffff687224 */ /* 0x000fe200078e00ff */
[----:B------:R-:W-:Y:S01]  /*77cb0*/  SEL R127, RZ, 0x1, P5 ;  /* 0x00000001ff7f7807 */ /* 0x000fe20002800000 */
[----:B------:R-:W-:Y:S01]  /*77cc0*/  IMAD.MOV.U32 R105, RZ, RZ, R98 ;  /* 0x000000ffff697224 */ /* 0x000fe200078e0062 */
[----:B------:R-:W-:Y:S01]  /*77cd0*/  SEL R77, RZ, 0x1, P3 ;  /* 0x00000001ff4d7807 */ /* 0x000fe20001800000 */
[----:B------:R-:W-:Y:S01]  /*77ce0*/  IMAD.MOV.U32 R106, RZ, RZ, RZ ;  /* 0x000000ffff6a7224 */ /* 0x000fe200078e00ff */
[----:B------:R-:W-:Y:S01]  /*77cf0*/  IADD3 R127, P0, PT, R127, R110, RZ ;  /* 0x0000006e7f7f7210 */ /* 0x000fe20007f1e0ff */
[----:B------:R-:W-:Y:S01]  /*77d00*/  IMAD.WIDE.U32 R104, R16, R109, R104 ;  /* 0x0000006d10687225 */ /* 0x000fe200078e0068 */
[----:B------:R-:W-:-:S02]  /*77d10*/  IADD3 R77, P4, PT, R77, R100, RZ ;  /* 0x000000644d4d7210 */ /* 0x000fc40007f9e0ff */
[----:B------:R-:W-:Y:S01]  /*77d20*/  ISETP.GE.U32.AND P3, PT, R98, R74, PT ;  /* 0x0000004a6200720c */ /* 0x000fe20003f66070 */
[----:B------:R-:W-:Y:S01]  /*77d30*/  IMAD.IADD R123, R106, 0x1, R105 ;  /* 0x000000016a7b7824 */ /* 0x000fe200078e0269 */
[----:B------:R-:W-:Y:S01]  /*77d40*/  IADD3 R110, P1, PT, R127, R104, RZ ;  /* 0x000000687f6e7210 */ /* 0x000fe20007f3e0ff */
[----:B------:R-:W-:Y:S01]  /*77d50*/  IMAD.X R124, RZ, RZ, R124, P0 ;  /* 0x000000ffff7c7224 */ /* 0x000fe200000e067c */
[----:B------:R-:W-:Y:S01]  /*77d60*/  ISETP.GE.U32.AND P5, PT, R104, RZ, PT ;  /* 0x000000ff6800720c */ /* 0x000fe20003fa6070 */
[----:B------:R-:W-:Y:S01]  /*77d70*/  IMAD.X R105, RZ, RZ, R108, P4 ;  /* 0x000000ffff697224 */ /* 0x000fe200020e066c */
[----:B------:R-:W-:Y:S01]  /*77d80*/  IADD3 R100, P0, PT, R77, R110, RZ ;  /* 0x0000006e4d647210 */ /* 0x000fe20007f1e0ff */
[----:B------:R-:W-:Y:S01]  /*77d90*/  IMAD.X R112, R123, 0x1, R124, P1 ;  /* 0x000000017b707824 */ /* 0x000fe200008e067c */
[----:B------:R-:W-:Y:S01]  /*77da0*/  ISETP.NE.U32.AND P4, PT, R77, RZ, PT ;  /* 0x000000ff4d00720c */ /* 0x000fe20003f85070 */
[----:B------:R-:W-:Y:S01]  /*77db0*/  IMAD.WIDE.U32 R116, R111, R18, RZ ;  /* 0x000000126f747225 */ /* 0x000fe200078e00ff */
[----:B------:R-:W-:-:S02]  /*77dc0*/  ISETP.GE.U32.AND P1, PT, R100, R110, PT ;  /* 0x0000006e6400720c */ /* 0x000fc40003f26070 */
[----:B------:R-:W-:Y:S01]  /*77dd0*/  ISETP.GE.U32.AND.EX P5, PT, R123, R98, PT, P5 ;  /* 0x000000627b00720c */ /* 0x000fe20003fa6150 */
[----:B------:R-:W-:Y:S02]  /*77de0*/  IMAD.X R108, R105, 0x1, R112, P0 ;  /* 0x00000001696c7824 */ /* 0x000fe400000e0670 */
[----:B------:R-:W-:Y:S01]  /*77df0*/  IMAD.IADD R74, R99, 0x1, R106 ;  /* 0x00000001634a7824 */ /* 0x000fe200078e026a */
[----:B------:R-:W-:Y:S01]  /*77e00*/  SEL R99, RZ, 0x1, P5 ;  /* 0x00000001ff637807 */ /* 0x000fe20002800000 */
[----:B------:R-:W-:Y:S01]  /*77e10*/  IMAD.IADD R117, R38, 0x1, R117 ;  /* 0x0000000126757824 */ /* 0x000fe200078e0275 */
[----:B------:R-:W-:Y:S01]  /*77e20*/  ISETP.GE.U32.AND.EX P1, PT, R108, R112, PT, P1 ;  /* 0x000000706c00720c */ /* 0x000fe20003f26110 */
[----:B------:R-:W-:Y:S01]  /*77e30*/  IMAD.MOV.U32 R104, RZ, RZ, RZ ;  /* 0x000000ffff687224 */ /* 0x000fe200078e00ff */
[----:B------:R-:W-:Y:S01]  /*77e40*/  ISETP.GE.U32.AND.EX P3, PT, R74, R75, PT, P3 ;  /* 0x0000004b4a00720c */ /* 0x000fe20003f66130 */
[----:B------:R-:W-:Y:S01]  /*77e50*/  IMAD.MOV.U32 R75, RZ, RZ, RZ ;  /* 0x000000ffff4b7224 */ /* 0x000fe200078e00ff */
[----:B------:R-:W-:Y:S01]  /*77e60*/  ISETP.NE.AND.EX P1, PT, R105, RZ, !P1, P4 ;  /* 0x000000ff6900720c */ /* 0x000fe20004f25340 */
[----:B------:R-:W-:-:S03]  /*77e70*/  IMAD.WIDE.U32 R120, R113, R19, R116 ;  /* 0x0000001371787225 */ /* 0x000fc600078e0074 */
[----:B------:R-:W-:Y:S01]  /*77e80*/  SEL R77, RZ, 0x1, !P1 ;  /* 0x00000001ff4d7807 */ /* 0x000fe20004800000 */
[----:B------:R-:W-:Y:S01]  /*77e90*/  IMAD.WIDE.U32 R74, R17, R107, R74 ;  /* 0x0000006b114a7225 */ /* 0x000fe200078e004a */
[----:B------:R-:W-:-:S03]  /*77ea0*/  ISETP.GE.U32.AND P0, PT, R120, R116, PT ;  /* 0x000000747800720c */ /* 0x000fc60003f06070 */
[----:B------:R-:W-:Y:S01]  /*77eb0*/  IMAD.MOV.U32 R123, RZ, RZ, R120 ;  /* 0x000000ffff7b7224 */ /* 0x000fe200078e0078 */
[----:B------:R-:W-:Y:S01]  /*77ec0*/  IADD3 R114, P5, P4, R99, R74, RZ ;  /* 0x0000004a63727210 */ /* 0x000fe20007cbe0ff */
[----:B------:R-:W-:Y:S01]  /*77ed0*/  IMAD.IADD R98, R102, 0x1, R75 ;  /* 0x0000000166627824 */ /* 0x000fe200078e024b */
[----:B------:R-:W-:Y:S01]  /*77ee0*/  IADD3 R75, P6, PT, R77, R100, RZ ;  /* 0x000000644d4b7210 */ /* 0x000fe20007fde0ff */
[----:B------:R-:W-:Y:S01]  /*77ef0*/  IMAD.WIDE.U32 R122, R113, R18, R122 ;  /* 0x00000012717a7225 */ /* 0x000fe200078e007a */
[----:B------:R-:W-:Y:S02]  /*77f00*/  SEL R99, RZ, 0x1, P3 ;  /* 0x00000001ff637807 */ /* 0x000fe40001800000 */
[----:B------:R-:W-:Y:S01]  /*77f10*/  ISETP.GT.U32.AND P3, PT, R100, R75, PT ;  /* 0x0000004b6400720c */ /* 0x000fe20003f64070 */
[----:B------:R-:W-:Y:S01]  /*77f20*/  IMAD.IADD R118, R72, 0x1, R123 ;  /* 0x0000000148767824 */ /* 0x000fe200078e027b */
[----:B------:R-:W-:Y:S01]  /*77f30*/  ISETP.GE.U32.AND P1, PT, R122, RZ, PT ;  /* 0x000000ff7a00720c */ /* 0x000fe20003f26070 */
[----:B------:R-:W-:-:S02]  /*77f40*/  IMAD.X R77, RZ, RZ, R108, P6 ;  /* 0x000000ffff4d7224 */ /* 0x000fc400030e066c */
[----:B------:R-:W-:Y:S01]  /*77f50*/  IMAD.IADD R116, R72, 0x1, R121 ;  /* 0x0000000148747824 */ /* 0x000fe200078e0279 */
[----:B------:R-:W-:Y:S01]  /*77f60*/  ISETP.GE.U32.AND.EX P1, PT, R118, R120, PT, P1 ;  /* 0x000000787600720c */ /* 0x000fe20003f26110 */
[----:B------:R-:W-:Y:S01]  /*77f70*/  IMAD.MOV.U32 R121, RZ, RZ, RZ ;  /* 0x000000ffff797224 */ /* 0x000fe200078e00ff */
[----:B------:R-:W-:Y:S01]  /*77f80*/  IADD3.X R120, PT, PT, RZ, R98, R99, P5, P4 ;  /* 0x00000062ff787210 */ /* 0x000fe20002fe8463 */
[----:B------:R-:W-:Y:S01]  /*77f90*/  IMAD.WIDE.U32 R98, R103, R16, RZ ;  /* 0x0000001067627225 */ /* 0x000fe200078e00ff */
[----:B------:R-:W-:Y:S02]  /*77fa0*/  ISETP.GT.U32.AND.EX P3, PT, R108, R77, PT, P3 ;  /* 0x0000004d6c00720c */ /* 0x000fe40003f64130 */
[----:B------:R-:W-:Y:S01]  /*77fb0*/  IADD3 R131, P5, PT, R75, R122, RZ ;  /* 0x0000007a4b837210 */ /* 0x000fe20007fbe0ff */
[----:B------:R-:W-:Y:S01]  /*77fc0*/  IMAD.IADD R99, R99, 0x1, R104 ;  /* 0x0000000163637824 */ /* 0x000fe200078e0268 */
[----:B------:R-:W-:Y:S01]  /*77fd0*/  ISETP.GE.U32.AND.EX P0, PT, R116, R117, PT, P0 ;  /* 0x000000757400720c */ /* 0x000fe20003f06100 */
[----:B------:R-:W-:Y:S01]  /*77fe0*/  IMAD.MOV.U32 R117, RZ, RZ, RZ ;  /* 0x000000ffff757224 */ /* 0x000fe200078e00ff */
[----:B------:R-:W-:Y:S01]  /*77ff0*/  ISETP.GE.U32.AND P4, PT, R110, R127, PT ;  /* 0x0000007f6e00720c */ /* 0x000fe20003f86070 */
[----:B------:R-:W-:Y:S01]  /*78000*/  IMAD.X R118, R77, 0x1, R118, P5 ;  /* 0x000000014d767824 */ /* 0x000fe200028e0676 */
[----:B------:R-:W-:Y:S01]  /*78010*/  SEL R74, R100, R75, P3 ;  /* 0x0000004b644a7207 */ /* 0x000fe20001800000 */
[----:B------:R-:W-:Y:S01]  /*78020*/  IMAD.WIDE.U32 R116, R111, R19, R116 ;  /* 0x000000136f747225 */ /* 0x000fe200078e0074 */
[----:B------:R-:W-:-:S02]  /*78030*/  SEL R77, R108, R77, P3 ;  /* 0x0000004d6c4d7207 */ /* 0x000fc40001800000 */
[----:B------:R-:W-:Y:S01]  /*78040*/  SEL R105, RZ, 0x1, P1 ;  /* 0x00000001ff697807 */ /* 0x000fe20000800000 */
[----:B------:R-:W-:Y:S01]  /*78050*/  IMAD.IADD R108, R38, 0x1, R117 ;  /* 0x00000001266c7824 */ /* 0x000fe200078e0275 */
[----:B------:R-:W-:Y:S01]  /*78060*/  ISETP.GT.U32.AND P3, PT, R74, R131, PT ;  /* 0x000000834a00720c */ /* 0x000fe20003f64070 */
[----:B------:R-:W-:Y:S01]  /*78070*/  IMAD.WIDE.U32 R74, R17, R101, R98 ;  /* 0x00000065114a7225 */ /* 0x000fe200078e0062 */
[----:B------:R-:W-:Y:S02]  /*78080*/  ISETP.GE.U32.AND.EX P1, PT, R112, R124, PT, P4 ;  /* 0x0000007c7000720c */ /* 0x000fe40003f26140 */
[----:B------:R-:W-:Y:S01]  /*78090*/  IADD3 R100, P4, P5, R105, R116, RZ ;  /* 0x0000007469647210 */ /* 0x000fe20007d9e0ff */
[----:B------:R-:W-:Y:S01]  /*780a0*/  IMAD.MOV.U32 R116, RZ, RZ, RZ ;  /* 0x000000ffff747224 */ /* 0x000fe200078e00ff */
[----:B------:R-:W-:Y:S01]  /*780b0*/  SEL R135, RZ, 0x1, P1 ;  /* 0x00000001ff877807 */ /* 0x000fe20000800000 */
[----:B------:R-:W-:Y:S01]  /*780c0*/  IMAD.MOV.U32 R117, RZ, RZ, R74 ;  /* 0x000000ffff757224 */ /* 0x000fe200078e004a */
[----:B------:R-:W-:Y:S01]  /*780d0*/  ISETP.GT.U32.AND.EX P3, PT, R77, R118, PT, P3 ;  /* 0x000000764d00720c */ /* 0x000fe20003f64130 */
[----:B------:R-:W-:Y:S01]  /*780e0*/  IMAD.WIDE.U32 R122, R107, R18, RZ ;  /* 0x000000126b7a7225 */ /* 0x000fe200078e00ff */
[----:B------:R-:W-:-:S02]  /*780f0*/  SEL R105, RZ, 0x1, P0 ;  /* 0x00000001ff697807 */ /* 0x000fc40000000000 */
[----:B------:R-:W-:Y:S01]  /*78100*/  IADD3 R135, P0, PT, R135, R114, RZ ;  /* 0x0000007287877210 */ /* 0x000fe20007f1e0ff */
[----:B------:R-:W-:Y:S01]  /*78110*/  IMAD.WIDE.U32 R116, R16, R101, R116 ;  /* 0x0000006510747225 */ /* 0x000fe200078e0074 */
[----:B------:R-:W-:Y:S02]  /*78120*/  SEL R77, RZ, 0x1, !P3 ;  /* 0x00000001ff4d7807 */ /* 0x000fe40005800000 */
[----:B------:R-:W-:Y:S01]  /*78130*/  IADD3.X R105, PT, PT, RZ, R108, R105, P4, P5 ;  /* 0x0000006cff697210 */ /* 0x000fe200027ea469 */
[----:B------:R-:W-:Y:S01]  /*78140*/  IMAD.X R120, RZ, RZ, R120, P0 ;  /* 0x000000ffff787224 */ /* 0x000fe200000e0678 */
[----:B------:R-:W-:Y:S01]  /*78150*/  IADD3 R112, P0, PT, R135, R116, RZ ;  /* 0x0000007487707210 */ /* 0x000fe20007f1e0ff */
[----:B------:R-:W-:Y:S01]  /*78160*/  IMAD.IADD R133, R121, 0x1, R117 ;  /* 0x0000000179857824 */ /* 0x000fe200078e0275 */
[----:B------:R-:W-:Y:S01]  /*78170*/  IADD3 R77, P1, PT, R77, R100, RZ ;  /* 0x000000644d4d7210 */ /* 0x000fe20007f3e0ff */
[----:B------:R-:W-:Y:S02]  /*78180*/  IMAD.IADD R123, R102, 0x1, R123 ;  /* 0x00000001667b7824 */ /* 0x000fe400078e027b */
[----:B------:R-:W-:Y:S01]  /*78190*/  IMAD.X R117, R133, 0x1, R120, P0 ;  /* 0x0000000185757824 */ /* 0x000fe200000e0678 */
[----:B------:R-:W-:Y:S01]  /*781a0*/  IADD3 R110, P3, PT, R77, R112, RZ ;  /* 0x000000704d6e7210 */ /* 0x000fe20007f7e0ff */
[----:B------:R-:W-:Y:S01]  /*781b0*/  IMAD.X R100, RZ, RZ, R105, P1 ;  /* 0x000000ffff647224 */ /* 0x000fe200008e0669 */
[----:B------:R-:W-:Y:S01]  /*781c0*/  ISETP.GE.U32.AND P1, PT, R74, R98, PT ;  /* 0x000000624a00720c */ /* 0x000fe20003f26070 */
[----:B------:R-:W-:Y:S01]  /*781d0*/  IMAD.WIDE.U32 R126, R109, R19, R122 ;  /* 0x000000136d7e7225 */ /* 0x000fe200078e007a */
[----:B------:R-:W-:-:S03]  /*781e0*/  ISETP.GE.U32.AND P0, PT, R110, R112, PT ;  /* 0x000000706e00720c */ /* 0x000fc60003f06070 */
[----:B------:R-:W-:Y:S01]  /*781f0*/  IMAD.X R105, R100, 0x1, R117, P3 ;  /* 0x0000000164697824 */ /* 0x000fe200018e0675 */
[----:B------:R-:W-:Y:S01]  /*78200*/  ISETP.NE.U32.AND P3, PT, R77, RZ, PT ;  /* 0x000000ff4d00720c */ /* 0x000fe20003f65070 */
[----:B------:R-:W-:Y:S02]  /*78210*/  IMAD.MOV.U32 R129, RZ, RZ, R126 ;  /* 0x000000ffff817224 */ /* 0x000fe400078e007e */
[----:B------:R-:W-:Y:S01]  /*78220*/  IMAD.IADD R98, R75, 0x1, R121 ;  /* 0x000000014b627824 */ /* 0x000fe200078e0279 */
[----:B------:R-:W-:Y:S01]  /*78230*/  ISETP.GE.U32.AND.EX P0, PT, R105, R117, PT, P0 ;  /* 0x000000756900720c */ /* 0x000fe20003f06100 */
[----:B------:R-:W-:-:S03]  /*78240*/  IMAD.WIDE.U32 R128, R109, R18, R128 ;  /* 0x000000126d807225 */ /* 0x000fc600078e0080 */
[----:B------:R-:W-:Y:S01]  /*78250*/  ISETP.NE.AND.EX P0, PT, R100, RZ, !P0, P3 ;  /* 0x000000ff6400720c */ /* 0x000fe20004705330 */
[----:B------:R-:W-:Y:S01]  /*78260*/  IMAD.IADD R75, R106, 0x1, R129 ;  /* 0x000000016a4b7824 */ /* 0x000fe200078e0281 */
[----:B------:R-:W-:Y:S01]  /*78270*/  ISETP.GE.U32.AND P3, PT, R126, R122, PT ;  /* 0x0000007a7e00720c */ /* 0x000fe20003f66070 */
[----:B------:R-:W-:Y:S01]  /*78280*/  IMAD.IADD R122, R106, 0x1, R127 ;  /* 0x000000016a7a7824 */ /* 0x000fe200078e027f */
[----:B------:R-:W-:Y:S01]  /*78290*/  SEL R77, RZ, 0x1, !P0 ;  /* 0x00000001ff4d7807 */ /* 0x000fe20004000000 */
[----:B------:R-:W-:Y:S01]  /*782a0*/  IMAD.MOV.U32 R129, RZ, RZ, RZ ;  /* 0x000000ffff817224 */ /* 0x000fe200078e00ff */
[----:B------:R-:W-:Y:S01]  /*782b0*/  ISETP.GE.U32.AND.EX P0, PT, R98, R99, PT, P1 ;  /* 0x000000636200720c */ /* 0x000fe20003f06110 */
[----:B------:R-:W-:Y:S01]  /*782c0*/  IMAD.MOV.U32 R99, RZ, RZ, RZ ;  /* 0x000000ffff637224 */ /* 0x000fe200078e00ff */
[----:B------:R-:W-:Y:S02]  /*782d0*/  IADD3 R77, P6, PT, R77, R110, RZ ;  /* 0x0000006e4d4d7210 */ /* 0x000fe40007fde0ff */
[----:B------:R-:W-:Y:S01]  /*782e0*/  ISETP.GE.U32.AND.EX P1, PT, R122, R123, PT, P3 ;  /* 0x0000007b7a00720c */ /* 0x000fe20003f26130 */
[----:B------:R-:W-:Y:S01]  /*782f0*/  IMAD.MOV.U32 R123, RZ, RZ, RZ ;  /* 0x000000ffff7b7224 */ /* 0x000fe200078e00ff */
[----:B------:R-:W-:Y:S01]  /*78300*/  ISETP.GT.U32.AND P4, PT, R110, R77, PT ;  /* 0x0000004d6e00720c */ /* 0x000fe20003f84070 */
[----:B------:R-:W-:Y:S01]  /*78310*/  IMAD.X R100, RZ, RZ, R105, P6 ;  /* 0x000000ffff647224 */ /* 0x000fe200030e0669 */
[----:B------:R-:W-:-:S02]  /*78320*/  ISETP.GE.U32.AND P3, PT, R116, RZ, PT ;  /* 0x000000ff7400720c */ /* 0x000fc40003f66070 */
[----:B------:R-:W-:Y:S02]  /*78330*/  IADD3 R108, P6, PT, R77, R128, RZ ;  /* 0x000000804d6c7210 */ /* 0x000fe40007fde0ff */
[----:B------:R-:W-:Y:S02]  /*78340*/  ISETP.GT.U32.AND.EX P4, PT, R105, R100, PT, P4 ;  /* 0x000000646900720c */ /* 0x000fe40003f84140 */
[----:B------:R-:W-:Y:S01]  /*78350*/  ISETP.GE.U32.AND P5, PT, R128, RZ, PT ;  /* 0x000000ff8000720c */ /* 0x000fe20003fa6070 */
[----:B------:R-:W-:Y:S01]  /*78360*/  IMAD.X R114, R100, 0x1, R75, P6 ;  /* 0x0000000164727824 */ /* 0x000fe200030e064b */
[----:B------:R-:W-:Y:S02]  /*78370*/  ISETP.GE.U32.AND.EX P3, PT, R133, R74, PT, P3 ;  /* 0x0000004a8500720c */ /* 0x000fe40003f66130 */
[----:B------:R-:W-:Y:S02]  /*78380*/  SEL R77, R110, R77, P4 ;  /* 0x0000004d6e4d7207 */ /* 0x000fe40002000000 */
[----:B------:R-:W-:Y:S01]  /*78390*/  ISETP.GE.U32.AND.EX P5, PT, R75, R126, PT, P5 ;  /* 0x0000007e4b00720c */ /* 0x000fe20003fa6150 */
[----:B------:R-:W-:Y:S01]  /*783a0*/  IMAD.WIDE.U32 R74, R17, R103, R98 ;  /* 0x00000067114a7225 */ /* 0x000fe200078e0062 */
[----:B------:R-:W-:-:S02]  /*783b0*/  SEL R100, R105, R100, P4 ;  /* 0x0000006469647207 */ /* 0x000fc40002000000 */
[----:B------:R-:W-:Y:S01]  /*783c0*/  ISETP.GE.U32.AND P6, PT, R112, R135, PT ;  /* 0x000000877000720c */ /* 0x000fe20003fc6070 */
[----:B------:R-:W-:Y:S01]  /*783d0*/  IMAD.WIDE.U32 R98, R107, R19, R122 ;  /* 0x000000136b627225 */ /* 0x000fe200078e007a */
[----:B------:R-:W-:Y:S02]  /*783e0*/  SEL R105, RZ, 0x1, P3 ;  /* 0x00000001ff697807 */ /* 0x000fe40001800000 */
[----:B------:R-:W-:Y:S01]  /*783f0*/  ISETP.GT.U32.AND P3, PT, R77, R108, PT ;  /* 0x0000006c4d00720c */ /* 0x000fe20003f64070 */
[----:B------:R-:W-:Y:S01]  /*78400*/  IMAD.IADD R110, R104, 0x1, R75 ;  /* 0x00000001686e7824 */ /* 0x000fe200078e024b */
[----:B------:R-:W-:Y:S01]  /*78410*/  ISETP.GE.U32.AND.EX P6, PT, R117, R120, PT, P6 ;  /* 0x000000787500720c */ /* 0x000fe20003fc6160 */
[----:B------:R-:W-:Y:S01]  /*78420*/  IMAD.WIDE.U32 R116, R103, R18, RZ ;  /* 0x0000001267747225 */ /* 0x000fe200078e00ff */
[----:B------:R-:W-:Y:S02]  /*78430*/  SEL R75, RZ, 0x1, P5 ;  /* 0x00000001ff4b7807 */ /* 0x000fe40002800000 */
[----:B------:R-:W-:Y:S01]  /*78440*/  ISETP.GT.U32.AND.EX P3, PT, R100, R114, PT, P3 ;  /* 0x000000726400720c */ /* 0x000fe20003f64130 */
[----:B------:R-:W-:Y:S01]  /*78450*/  IMAD.IADD R100, R102, 0x1, R99 ;  /* 0x0000000166647824 */ /* 0x000fe200078e0263 */
[----:B------:R-:W-:Y:S01]  /*78460*/  SEL R123, RZ, 0x1, P0 ;  /* 0x00000001ff7b7807 */ /* 0x000fe20000000000 */
[----:B------:R-:W-:Y:S01]  /*78470*/  IMAD.IADD R117, R104, 0x1, R117 ;  /* 0x0000000168757824 */ /* 0x000fe200078e0275 */
[----:B------:R-:W-:-:S02]  /*78480*/  IADD3 R74, P0, P4, R105, R74, RZ ;  /* 0x0000004a694a7210 */ /* 0x000fc40007c1e0ff */
[----:B------:R-:W-:Y:S02]  /*78490*/  SEL R105, RZ, 0x1, P6 ;  /* 0x00000001ff697807 */ /* 0x000fe40003000000 */
        /* <DEDUP_REMOVED lines=8> */
[----:B------:R-:W-:Y:S01]  /*78520*/  IMAD.IADD R75, R39, 0x1, R75 ;  /* 0x00000001274b7824 */ /* 0x000fe200078e024b */
        /* <DEDUP_REMOVED lines=8> */
[----:B------:R-:W-:Y:S02]  /*785b0*/  IMAD.MOV.U32 R99, RZ, RZ, R126 ;  /* 0x000000ffff637224 */ /* 0x000fe400078e007e */
[----:B------:R-:W-:Y:S01]  /*785c0*/  IMAD.WIDE.U32 R122, R101, R19, R116 ;  /* 0x00000013657a7225 */ /* 0x000fe200078e0074 */
[----:B------:R-:W-:-:S03]  /*785d0*/  ISETP.GE.U32.AND.EX P0, PT, R135, R98, PT, P0 ;  /* 0x000000628700720c */ /* 0x000fc60003f06100 */
[----:B------:R-:W-:Y:S01]  /*785e0*/  IMAD.MOV.U32 R98, RZ, RZ, RZ ;  /* 0x000000ffff627224 */ /* 0x000fe200078e00ff */
[----:B------:R-:W-:Y:S01]  /*785f0*/  ISETP.NE.AND.EX P0, PT, R100, RZ, !P0, P1 ;  /* 0x000000ff6400720c */ /* 0x000fe20004705310 */
[----:B------:R-:W-:Y:S01]  /*78600*/  IMAD.IADD R128, R125, 0x1, R127 ;  /* 0x000000017d807824 */ /* 0x000fe200078e027f */
[----:B------:R-:W-:Y:S01]  /*78610*/  ISETP.GE.U32.AND P4, PT, R122, R116, PT ;  /* 0x000000747a00720c */ /* 0x000fe20003f86070 */
[----:B------:R-:W-:-:S03]  /*78620*/  IMAD.WIDE.U32 R98, R8, R119, R98 ;  /* 0x0000007708627225 */ /* 0x000fc600078e0062 */
[----:B------:R-:W-:Y:S01]  /*78630*/  ISETP.GE.U32.AND.EX P5, PT, R128, R75, PT, P5 ;  /* 0x0000004b8000720c */ /* 0x000fe20003fa6150 */
[----:B------:R-:W-:Y:S01]  /*78640*/  IMAD.IADD R77, R125, 0x1, R99 ;  /* 0x000000017d4d7824 */ /* 0x000fe200078e0263 */
[----:B------:R-:W-:Y:S01]  /*78650*/  ISETP.GE.U32.AND P3, PT, R98, RZ, PT ;  /* 0x000000ff6200720c */ /* 0x000fe20003f66070 */
[----:B------:R-:W-:Y:S01]  /*78660*/  IMAD.MOV.U32 R99, RZ, RZ, R122 ;  /* 0x000000ffff637224 */ /* 0x000fe200078e007a */
[----:B------:R-:W-:Y:S01]  /*78670*/  IADD3 R74, P1, PT, R131, R98, RZ ;  /* 0x00000062834a7210 */ /* 0x000fe20007f3e0ff */
[----:B------:R-:W-:Y:S01]  /*78680*/  IMAD.MOV.U32 R98, RZ, RZ, RZ ;  /* 0x000000ffff627224 */ /* 0x000fe200078e00ff */
[----:B------:R-:W-:Y:S01]  /*78690*/  ISETP.GE.U32.AND.EX P3, PT, R77, R126, PT, P3 ;  /* 0x0000007e4d00720c */ /* 0x000fe20003f66130 */
[----:B------:R-:W-:Y:S01]  /*786a0*/  IMAD.WIDE.U32 R128, R9, R115, R128 ;  /* 0x0000007309807225 */ /* 0x000fe200078e0080 */
[----:B------:R-:W-:Y:S02]  /*786b0*/  ISETP.GE.U32.AND P6, PT, R74, R131, PT ;  /* 0x000000834a00720c */ /* 0x000fe40003fc6070 */
[----:B------:R-:W-:Y:S01]  /*786c0*/  SEL R100, RZ, 0x1, P5 ;  /* 0x00000001ff647807 */ /* 0x000fe20002800000 */
[----:B------:R-:W-:-:S04]  /*786d0*/  IMAD.WIDE.U32 R98, R101, R18, R98 ;  /* 0x0000001265627225 */ /* 0x000fc800078e0062 */
[----:B------:R-:W-:Y:S01]  /*786e0*/  IMAD.X R75, R77, 0x1, R118, P1 ;  /* 0x000000014d4b7824 */ /* 0x000fe200008e0676 */
[----:B------:R-:W-:Y:S01]  /*786f0*/  ISETP.GE.U32.AND P1, PT, R98, RZ, PT ;  /* 0x000000ff6200720c */ /* 0x000fe20003f26070 */
[C---:B------:R-:W-:Y:S01]  /*78700*/  IMAD.IADD R133, R121.reuse, 0x1, R99 ;  /* 0x0000000179857824 */ /* 0x040fe200078e0263 */
[----:B------:R-:W-:Y:S01]  /*78710*/  SEL R77, RZ, 0x1, P3 ;  /* 0x00000001ff4d7807 */ /* 0x000fe20001800000 */
[----:B------:R-:W-:Y:S01]  /*78720*/  IMAD.IADD R126, R121, 0x1, R123 ;  /* 0x00000001797e7824 */ /* 0x000fe200078e027b */
[----:B------:R-:W-:Y:S01]  /*78730*/  ISETP.GE.U32.AND.EX P3, PT, R75, R118, PT, P6 ;  /* 0x000000764b00720c */ /* 0x000fe20003f66160 */
[----:B------:R-:W-:Y:S01]  /*78740*/  IMAD.MOV.U32 R127, RZ, RZ, RZ ;  /* 0x000000ffff7f7224 */ /* 0x000fe200078e00ff */
[----:B------:R-:W-:Y:S01]  /*78750*/  ISETP.GE.U32.AND.EX P1, PT, R133, R122, PT, P1 ;  /* 0x0000007a8500720c */ /* 0x000fe20003f26110 */
[----:B------:R-:W-:Y:S01]  /*78760*/  IMAD.IADD R99, R39, 0x1, R129 ;  /* 0x0000000127637824 */ /* 0x000fe200078e0281 */
[----:B------:R-:W-:Y:S01]  /*78770*/  IADD3 R128, P5, P6, R77, R128, RZ ;  /* 0x000000804d807210 */ /* 0x000fe20007ebe0ff */
[----:B------:R-:W-:Y:S01]  /*78780*/  IMAD.WIDE.U32 R122, R103, R19, R126 ;  /* 0x00000013677a7225 */ /* 0x000fe200078e007e */
[----:B------:R-:W-:-:S02]  /*78790*/  SEL R77, RZ, 0x1, P3 ;  /* 0x00000001ff4d7807 */ /* 0x000fc40001800000 */
[----:B------:R-:W-:Y:S01]  /*787a0*/  SEL R129, RZ, 0x1, P1 ;  /* 0x00000001ff817807 */ /* 0x000fe20000800000 */
[----:B------:R-:W-:Y:S01]  /*787b0*/  IMAD.IADD R120, R104, 0x1, R123 ;  /* 0x0000000168787824 */ /* 0x000fe200078e027b */
[----:B------:R-:W-:Y:S02]  /*787c0*/  IADD3.X R99, PT, PT, RZ, R99, R100, P5, P6 ;  /* 0x00000063ff637210 */ /* 0x000fe40002fec464 */
[----:B------:R-:W-:Y:S02]  /*787d0*/  IADD3 R77, P1, PT, R77, R128, RZ ;  /* 0x000000804d4d7210 */ /* 0x000fe40007f3e0ff */
[----:B------:R-:W-:Y:S02]  /*787e0*/  SEL R123, RZ, 0x1, !P0 ;  /* 0x00000001ff7b7807 */ /* 0x000fe40004000000 */
[----:B------:R-:W-:Y:S01]  /*787f0*/  IADD3 R110, P0, PT, R77, R108, RZ ;  /* 0x0000006c4d6e7210 */ /* 0x000fe20007f1e0ff */
[----:B------:R-:W-:Y:S01]  /*78800*/  IMAD.X R99, RZ, RZ, R99, P1 ;  /* 0x000000ffff637224 */ /* 0x000fe200008e0663 */
[----:B------:R-:W-:-:S02]  /*78810*/  IADD3 R123, P6, PT, R123, R112, RZ ;  /* 0x000000707b7b7210 */ /* 0x000fc40007fde0ff */
[----:B------:R-:W-:Y:S01]  /*78820*/  ISETP.GE.U32.AND P1, PT, R110, R108, PT ;  /* 0x0000006c6e00720c */ /* 0x000fe20003f26070 */
[----:B------:R-:W-:Y:S01]  /*78830*/  IMAD.X R105, R99, 0x1, R114, P0 ;  /* 0x0000000163697824 */ /* 0x000fe200000e0672 */
[----:B------:R-:W-:Y:S01]  /*78840*/  ISETP.GE.U32.AND.EX P4, PT, R126, R117, PT, P4 ;  /* 0x000000757e00720c */ /* 0x000fe20003f86140 */
[----:B------:R-:W-:Y:S01]  /*78850*/  IMAD.WIDE.U32 R116, R111, R8, RZ ;  /* 0x000000086f747225 */ /* 0x000fe200078e00ff */
[----:B------:R-:W-:Y:S02]  /*78860*/  ISETP.NE.U32.AND P0, PT, R77, RZ, PT ;  /* 0x000000ff4d00720c */ /* 0x000fe40003f05070 */
[----:B------:R-:W-:Y:S01]  /*78870*/  ISETP.GE.U32.AND.EX P1, PT, R105, R114, PT, P1 ;  /* 0x000000726900720c */ /* 0x000fe20003f26110 */
[----:B------:R-:W-:Y:S01]  /*78880*/  IMAD.X R108, RZ, RZ, R135, P6 ;  /* 0x000000ffff6c7224 */ /* 0x000fe200030e0687 */
[----:B------:R-:W-:Y:S01]  /*78890*/  IADD3 R129, P5, P3, R129, R122, RZ ;  /* 0x0000007a81817210 */ /* 0x000fe20007bbe0ff */
[----:B------:R-:W-:Y:S01]  /*788a0*/  IMAD.IADD R117, R38, 0x1, R117 ;  /* 0x0000000126757824 */ /* 0x000fe200078e0275 */
[----:B------:R-:W-:Y:S01]  /*788b0*/  SEL R127, RZ, 0x1, P4 ;  /* 0x00000001ff7f7807 */ /* 0x000fe20002000000 */
[----:B------:R-:W-:Y:S01]  /*788c0*/  IMAD.MOV.U32 R122, RZ, RZ, RZ ;  /* 0x000000ffff7a7224 */ /* 0x000fe200078e00ff */
[----:B------:R-:W-:-:S02]  /*788d0*/  ISETP.GT.U32.AND P4, PT, R112, R123, PT ;  /* 0x0000007b7000720c */ /* 0x000fc40003f84070 */
[----:B------:R-:W-:Y:S02]  /*788e0*/  ISETP.NE.AND.EX P0, PT, R99, RZ, !P1, P0 ;  /* 0x000000ff6300720c */ /* 0x000fe40004f05300 */
[----:B------:R-:W-:Y:S01]  /*788f0*/  IADD3.X R120, PT, PT, RZ, R120, R127, P5, P3 ;  /* 0x00000078ff787210 */ /* 0x000fe20002fe647f */
[----:B------:R-:W-:Y:S01]  /*78900*/  IMAD.WIDE.U32 R126, R107, R8, RZ ;  /* 0x000000086b7e7225 */ /* 0x000fe200078e00ff */
[----:B------:R-:W-:Y:S02]  /*78910*/  ISETP.GT.U32.AND.EX P4, PT, R135, R108, PT, P4 ;  /* 0x0000006c8700720c */ /* 0x000fe40003f84140 */
[----:B------:R-:W-:Y:S01]  /*78920*/  IADD3 R131, P3, PT, R123, R98, RZ ;  /* 0x000000627b837210 */ /* 0x000fe20007f7e0ff */
[----:B------:R-:W-:Y:S01]  /*78930*/  IMAD.WIDE.U32 R98, R9, R113, R116 ;  /* 0x0000007109627225 */ /* 0x000fe200078e0074 */
[----:B------:R-:W-:Y:S02]  /*78940*/  SEL R77, RZ, 0x1, !P0 ;  /* 0x00000001ff4d7807 */ /* 0x000fe40004000000 */
[----:B------:R-:W-:Y:S01]  /*78950*/  SEL R100, R112, R123, P4 ;  /* 0x0000007b70647207 */ /* 0x000fe20002000000 */
[----:B------:R-:W-:Y:S01]  /*78960*/  IMAD.MOV.U32 R123, RZ, RZ, R98 ;  /* 0x000000ffff7b7224 */ /* 0x000fe200078e0062 */
[----:B------:R-:W-:Y:S01]  /*78970*/  IADD3 R77, P1, PT, R77, R110, RZ ;  /* 0x0000006e4d4d7210 */ /* 0x000fe20007f3e0ff */
[----:B------:R-:W-:Y:S01]  /*78980*/  IMAD.X R133, R108, 0x1, R133, P3 ;  /* 0x000000016c857824 */ /* 0x000fe200018e0685 */
[----:B------:R-:W-:Y:S01]  /*78990*/  ISETP.GT.U32.AND P0, PT, R100, R131, PT ;  /* 0x000000836400720c */ /* 0x000fe20003f04070 */
[----:B------:R-:W-:Y:S01]  /*789a0*/  IMAD.WIDE.U32 R122, R8, R113, R122 ;  /* 0x00000071087a7225 */ /* 0x000fe200078e007a */
[----:B------:R-:W-:-:S02]  /*789b0*/  SEL R108, R135, R108, P4 ;  /* 0x0000006c876c7207 */ /* 0x000fc40002000000 */
[----:B------:R-:W-:Y:S01]  /*789c0*/  ISETP.GT.U32.AND P4, PT, R110, R77, PT ;  /* 0x0000004d6e00720c */ /* 0x000fe20003f84070 */
[----:B------:R-:W-:Y:S01]  /*789d0*/  IMAD.X R100, RZ, RZ, R105, P1 ;  /* 0x000000ffff647224 */ /* 0x000fe200008e0669 */
[----:B------:R-:W-:Y:S01]  /*789e0*/  ISETP.GE.U32.AND P3, PT, R98, R116, PT ;  /* 0x000000746200720c */ /* 0x000fe20003f66070 */
[----:B------:R-:W-:Y:S01]  /*789f0*/  IMAD.IADD R139, R72, 0x1, R123 ;  /* 0x00000001488b7824 */ /* 0x000fe200078e027b */
[----:B------:R-:W-:Y:S01]  /*78a00*/  ISETP.GE.U32.AND P1, PT, R122, RZ, PT ;  /* 0x000000ff7a00720c */ /* 0x000fe20003f26070 */
[----:B------:R-:W-:Y:S01]  /*78a10*/  IMAD.IADD R116, R72, 0x1, R99 ;  /* 0x0000000148747824 */ /* 0x000fe200078e0263 */
[----:B------:R-:W-:Y:S01]  /*78a20*/  ISETP.GT.U32.AND.EX P0, PT, R108, R133, PT, P0 ;  /* 0x000000856c00720c */ /* 0x000fe20003f04100 */
[----:B------:R-:W-:Y:S01]  /*78a30*/  IMAD.WIDE.U32 R134, R111, R10, RZ ;  /* 0x0000000a6f867225 */ /* 0x000fe200078e00ff */
[----:B------:R-:W-:Y:S02]  /*78a40*/  ISETP.GT.U32.AND.EX P4, PT, R105, R100, PT, P4 ;  /* 0x000000646900720c */ /* 0x000fe40003f84140 */
[----:B------:R-:W-:Y:S01]  /*78a50*/  IADD3 R108, P5, PT, R77, R122, RZ ;  /* 0x0000007a4d6c7210 */ /* 0x000fe20007fbe0ff */
[----:B------:R-:W-:Y:S01]  /*78a60*/  IMAD.IADD R127, R102, 0x1, R127 ;  /* 0x00000001667f7824 */ /* 0x000fe200078e027f */
[----:B------:R-:W-:-:S02]  /*78a70*/  ISETP.GE.U32.AND.EX P1, PT, R139, R98, PT, P1 ;  /* 0x000000628b00720c */ /* 0x000fc40003f26110 */
[----:B------:R-:W-:Y:S01]  /*78a80*/  SEL R77, R110, R77, P4 ;  /* 0x0000004d6e4d7207 */ /* 0x000fe20002000000 */
[----:B------:R-:W-:Y:S01]  /*78a90*/  IMAD.X R139, R100, 0x1, R139, P5 ;  /* 0x00000001648b7824 */ /* 0x000fe200028e068b */
[----:B------:R-:W-:Y:S01]  /*78aa0*/  ISETP.GE.U32.AND.EX P3, PT, R116, R117, PT, P3 ;  /* 0x000000757400720c */ /* 0x000fe20003f66130 */
[----:B------:R-:W-:Y:S01]  /*78ab0*/  IMAD.MOV.U32 R117, RZ, RZ, RZ ;  /* 0x000000ffff757224 */ /* 0x000fe200078e00ff */
[----:B------:R-:W-:Y:S01]  /*78ac0*/  SEL R100, R105, R100, P4 ;  /* 0x0000006469647207 */ /* 0x000fe20002000000 */
[----:B------:R-:W-:Y:S01]  /*78ad0*/  IMAD.WIDE.U32 R122, R9, R109, R126 ;  /* 0x0000006d097a7225 */ /* 0x000fe200078e007e */
[----:B------:R-:W-:Y:S02]  /*78ae0*/  SEL R105, RZ, 0x1, P1 ;  /* 0x00000001ff697807 */ /* 0x000fe40000800000 */
[----:B------:R-:W-:Y:S01]  /*78af0*/  ISETP.GT.U32.AND P1, PT, R77, R108, PT ;  /* 0x0000006c4d00720c */ /* 0x000fe20003f24070 */
[----:B------:R-:W-:Y:S01]  /*78b00*/  IMAD.WIDE.U32 R98, R9, R111, R116 ;  /* 0x0000006f09627225 */ /* 0x000fe200078e0074 */
[----:B------:R-:W-:-:S02]  /*78b10*/  SEL R118, RZ, 0x1, !P0 ;  /* 0x00000001ff767807 */ /* 0x000fc40004000000 */
[----:B------:R-:W-:Y:S01]  /*78b20*/  ISETP.GT.U32.AND.EX P1, PT, R100, R139, PT, P1 ;  /* 0x0000008b6400720c */ /* 0x000fe20003f24110 */
[C---:B------:R-:W-:Y:S01]  /*78b30*/  IMAD.IADD R112, R38.reuse, 0x1, R99 ;  /* 0x0000000126707824 */ /* 0x040fe200078e0263 */
[----:B------:R-:W-:Y:S01]  /*78b40*/  IADD3 R110, P5, P6, R105, R98, RZ ;  /* 0x00000062696e7210 */ /* 0x000fe20007ebe0ff */
[----:B------:R-:W-:Y:S01]  /*78b50*/  IMAD.WIDE.U32 R98, R115, R10, RZ ;  /* 0x0000000a73627225 */ /* 0x000fe200078e00ff */
[----:B------:R-:W-:Y:S02]  /*78b60*/  SEL R105, RZ, 0x1, P3 ;  /* 0x00000001ff697807 */ /* 0x000fe40001800000 */
[----:B------:R-:W-:Y:S01]  /*78b70*/  SEL R77, RZ, 0x1, !P1 ;  /* 0x00000001ff4d7807 */ /* 0x000fe20004800000 */
[----:B------:R-:W-:Y:S01]  /*78b80*/  IMAD.IADD R117, R39, 0x1, R99 ;  /* 0x0000000127757824 */ /* 0x000fe200078e0263 */
[----:B------:R-:W-:Y:S01]  /*78b90*/  IADD3.X R100, PT, PT, RZ, R112, R105, P5, P6 ;  /* 0x00000070ff647210 */ /* 0x000fe20002fec469 */
[----:B------:R-:W-:Y:S01]  /*78ba0*/  IMAD.MOV.U32 R116, RZ, RZ, R98 ;  /* 0x000000ffff747224 */ /* 0x000fe200078e0062 */
[----:B------:R-:W-:Y:S01]  /*78bb0*/  IADD3 R77, P0, PT, R77, R110, RZ ;  /* 0x0000006e4d4d7210 */ /* 0x000fe20007f1e0ff */
[----:B------:R-:W-:Y:S01]  /*78bc0*/  IMAD.IADD R99, R38, 0x1, R135 ;  /* 0x0000000126637824 */ /* 0x000fe200078e0287 */
[----:B------:R-:W-:Y:S01]  /*78bd0*/  IADD3 R118, P4, PT, R118, R129, RZ ;  /* 0x0000008176767210 */ /* 0x000fe20007f9e0ff */
[----:B------:R-:W-:Y:S01]  /*78be0*/  IMAD.WIDE.U32 R128, R119, R11, R116 ;  /* 0x0000000b77807225 */ /* 0x000fe200078e0074 */
[----:B------:R-:W-:-:S03]  /*78bf0*/  IADD3 R114, P1, PT, R77, R131, RZ ;  /* 0x000000834d727210 */ /* 0x000fc60007f3e0ff */
[----:B------:R-:W-:Y:S01]  /*78c00*/  IMAD.X R100, RZ, RZ, R100, P0 ;  /* 0x000000ffff647224 */ /* 0x000fe200000e0664 */
[----:B------:R-:W-:Y:S01]  /*78c10*/  ISETP.GE.U32.AND P3, PT, R114, R131, PT ;  /* 0x000000837200720c */ /* 0x000fe20003f66070 */
[----:B------:R-:W-:Y:S01]  /*78c20*/  IMAD.MOV.U32 R131, RZ, RZ, R128 ;  /* 0x000000ffff837224 */ /* 0x000fe200078e0080 */
[----:B------:R-:W-:Y:S01]  /*78c30*/  ISETP.GE.U32.AND P6, PT, R128, R98, PT ;  /* 0x000000628000720c */ /* 0x000fe20003fc6070 */
[----:B------:R-:W-:Y:S01]  /*78c40*/  IMAD.X R137, R100, 0x1, R133, P1 ;  /* 0x0000000164897824 */ /* 0x000fe200008e0685 */
[----:B------:R-:W-:Y:S01]  /*78c50*/  ISETP.NE.U32.AND P1, PT, R77, RZ, PT ;  /* 0x000000ff4d00720c */ /* 0x000fe20003f25070 */
[----:B------:R-:W-:Y:S01]  /*78c60*/  IMAD.IADD R132, R125, 0x1, R129 ;  /* 0x000000017d847824 */ /* 0x000fe200078e0281 */
[----:B------:R-:W-:Y:S01]  /*78c70*/  ISETP.GE.U32.AND P0, PT, R122, R126, PT ;  /* 0x0000007e7a00720c */ /* 0x000fe20003f06070 */
[----:B------:R-:W-:Y:S01]  /*78c80*/  IMAD.WIDE.U32 R130, R119, R10, R130 ;  /* 0x0000000a77827225 */ /* 0x000fe200078e0082 */
[----:B------:R-:W-:Y:S02]  /*78c90*/  ISETP.GE.U32.AND.EX P3, PT, R137, R133, PT, P3 ;  /* 0x000000858900720c */ /* 0x000fe40003f66130 */
[----:B------:R-:W-:Y:S01]  /*78ca0*/  ISETP.GE.U32.AND.EX P6, PT, R132, R117, PT, P6 ;  /* 0x000000758400720c */ /* 0x000fe20003fc6160 */
[----:B------:R-:W-:Y:S01]  /*78cb0*/  IMAD.MOV.U32 R98, RZ, RZ, R134 ;  /* 0x000000ffff627224 */ /* 0x000fe200078e0086 */
[----:B------:R-:W-:Y:S01]  /*78cc0*/  ISETP.NE.AND.EX P3, PT, R100, RZ, !P3, P1 ;  /* 0x000000ff6400720c */ /* 0x000fe20005f65310 */
[----:B------:R-:W-:Y:S01]  /*78cd0*/  IMAD.IADD R105, R125, 0x1, R131 ;  /* 0x000000017d697824 */ /* 0x000fe200078e0283 */
[----:B------:R-:W-:Y:S01]  /*78ce0*/  ISETP.GE.U32.AND P1, PT, R130, RZ, PT ;  /* 0x000000ff8200720c */ /* 0x000fe20003f26070 */
[----:B------:R-:W-:Y:S01]  /*78cf0*/  IMAD.WIDE.U32 R116, R113, R11, R98 ;  /* 0x0000000b71747225 */ /* 0x000fe200078e0062 */
[----:B------:R-:W-:-:S02]  /*78d00*/  IADD3 R77, P5, PT, R108, R130, RZ ;  /* 0x000000826c4d7210 */ /* 0x000fc40007fbe0ff */
[----:B------:R-:W-:Y:S01]  /*78d10*/  SEL R98, RZ, 0x1, !P3 ;  /* 0x00000001ff627807 */ /* 0x000fe20005800000 */
[----:B------:R-:W-:Y:S01]  /*78d20*/  IMAD.MOV.U32 R133, RZ, RZ, RZ ;  /* 0x000000ffff857224 */ /* 0x000fe200078e00ff */
[C---:B------:R-:W-:Y:S01]  /*78d30*/  ISETP.GE.U32.AND.EX P1, PT, R105.reuse, R128, PT, P1 ;  /* 0x000000806900720c */ /* 0x040fe20003f26110 */
[----:B------:R-:W-:Y:S01]  /*78d40*/  IMAD.IADD R126, R106, 0x1, R123 ;  /* 0x000000016a7e7824 */ /* 0x000fe200078e027b */
[----:B------:R-:W-:Y:S01]  /*78d50*/  SEL R131, RZ, 0x1, P6 ;  /* 0x00000001ff837807 */ /* 0x000fe20003000000 */
[----:B------:R-:W-:Y:S01]  /*78d60*/  IMAD.X R100, R105, 0x1, R139, P5 ;  /* 0x0000000169647824 */ /* 0x000fe200028e068b */
[----:B------:R-:W-:Y:S01]  /*78d70*/  IADD3 R123, P5, PT, R98, R114, RZ ;  /* 0x00000072627b7210 */ /* 0x000fe20007fbe0ff */
[----:B------:R-:W-:Y:S01]  /*78d80*/  IMAD.WIDE.U32 R128, R115, R11, R132 ;  /* 0x0000000b73807225 */ /* 0x000fe200078e0084 */
[----:B------:R-:W-:Y:S02]  /*78d90*/  ISETP.GE.U32.AND P6, PT, R77, R108, PT ;  /* 0x0000006c4d00720c */ /* 0x000fe40003fc6070 */
[----:B------:R-:W-:Y:S01]  /*78da0*/  SEL R105, RZ, 0x1, P1 ;  /* 0x00000001ff697807 */ /* 0x000fe20000800000 */
[----:B------:R-:W-:Y:S01]  /*78db0*/  IMAD.X R112, RZ, RZ, R137, P5 ;  /* 0x000000ffff707224 */ /* 0x000fe200028e0689 */
[----:B------:R-:W-:Y:S01]  /*78dc0*/  ISETP.GE.U32.AND.EX P1, PT, R100, R139, PT, P6 ;  /* 0x0000008b6400720c */ /* 0x000fe20003f26160 */
[----:B------:R-:W-:Y:S01]  /*78dd0*/  IMAD.IADD R110, R39, 0x1, R129 ;  /* 0x00000001276e7824 */ /* 0x000fe200078e0281 */
[----:B------:R-:W-:Y:S01]  /*78de0*/  IADD3 R108, P5, P6, R105, R128, RZ ;  /* 0x00000080696c7210 */ /* 0x000fe20007ebe0ff */
[----:B------:R-:W-:Y:S01]  /*78df0*/  IMAD.MOV.U32 R128, RZ, RZ, RZ ;  /* 0x000000ffff807224 */ /* 0x000fe200078e00ff */
[----:B------:R-:W-:Y:S01]  /*78e00*/  ISETP.GE.U32.AND P3, PT, R116, R134, PT ;  /* 0x000000867400720c */ /* 0x000fe20003f66070 */
[----:B------:R-:W-:Y:S01]  /*78e10*/  IMAD.MOV.U32 R129, RZ, RZ, R122 ;  /* 0x000000ffff817224 */ /* 0x000fe200078e007a */
[----:B------:R-:W-:Y:S01]  /*78e20*/  SEL R105, RZ, 0x1, P1 ;  /* 0x00000001ff697807 */ /* 0x000fe20000800000 */
[----:B------:R-:W-:Y:S01]  /*78e30*/  IMAD.IADD R98, R72, 0x1, R117 ;  /* 0x0000000148627824 */ /* 0x000fe200078e0275 */
[----:B------:R-:W-:Y:S01]  /*78e40*/  ISETP.GT.U32.AND P1, PT, R114, R123, PT ;  /* 0x0000007b7200720c */ /* 0x000fe20003f24070 */
[----:B------:R-:W-:Y:S01]  /*78e50*/  IMAD.WIDE.U32 R128, R8, R109, R128 ;  /* 0x0000006d08807225 */ /* 0x000fe200078e0080 */
[----:B------:R-:W-:-:S02]  /*78e60*/  IADD3.X R110, PT, PT, RZ, R110, R131, P5, P6 ;  /* 0x0000006eff6e7210 */ /* 0x000fc40002fec483 */
[----:B------:R-:W-:Y:S01]  /*78e70*/  ISETP.GE.U32.AND.EX P3, PT, R98, R99, PT, P3 ;  /* 0x000000636200720c */ /* 0x000fe20003f66130 */
[----:B------:R-:W-:Y:S01]  /*78e80*/  IMAD.MOV.U32 R130, RZ, RZ, RZ ;  /* 0x000000ffff827224 */ /* 0x000fe200078e00ff */
[----:B------:R-:W-:Y:S02]  /*78e90*/  IADD3 R99, P5, PT, R105, R108, RZ ;  /* 0x0000006c69637210 */ /* 0x000fe40007fbe0ff */
[----:B------:R-:W-:Y:S01]  /*78ea0*/  ISETP.GE.U32.AND.EX P0, PT, R126, R127, PT, P0 ;  /* 0x0000007f7e00720c */ /* 0x000fe20003f06100 */
[----:B------:R-:W-:Y:S01]  /*78eb0*/  IMAD.IADD R127, R106, 0x1, R129 ;  /* 0x000000016a7f7824 */ /* 0x000fe200078e0281 */
[----:B------:R-:W-:Y:S01]  /*78ec0*/  ISETP.GT.U32.AND.EX P1, PT, R137, R112, PT, P1 ;  /* 0x000000708900720c */ /* 0x000fe20003f24110 */
[----:B------:R-:W-:Y:S01]  /*78ed0*/  IMAD.X R105, RZ, RZ, R110, P5 ;  /* 0x000000ffff697224 */ /* 0x000fe200028e066e */
[----:B------:R-:W-:Y:S02]  /*78ee0*/  IADD3 R117, P6, PT, R123, R128, RZ ;  /* 0x000000807b757210 */ /* 0x000fe40007fde0ff */
[----:B------:R-:W-:-:S02]  /*78ef0*/  SEL R108, R114, R123, P1 ;  /* 0x0000007b726c7207 */ /* 0x000fc40000800000 */
[-C--:B------:R-:W-:Y:S01]  /*78f00*/  IADD3 R110, P5, PT, R99, R117.reuse, RZ ;  /* 0x00000075636e7210 */ /* 0x080fe20007fbe0ff */
[----:B------:R-:W-:Y:S01]  /*78f10*/  IMAD.X R123, R112, 0x1, R127, P6 ;  /* 0x00000001707b7824 */ /* 0x000fe200030e067f */
[----:B------:R-:W-:Y:S02]  /*78f20*/  SEL R114, R137, R112, P1 ;  /* 0x0000007089727207 */ /* 0x000fe40000800000 */
[----:B------:R-:W-:Y:S01]  /*78f30*/  ISETP.GE.U32.AND P1, PT, R128, RZ, PT ;  /* 0x000000ff8000720c */ /* 0x000fe20003f26070 */
[----:B------:R-:W-:Y:S01]  /*78f40*/  IMAD.X R112, R105, 0x1, R123, P5 ;  /* 0x0000000169707824 */ /* 0x000fe200028e067b */
[----:B------:R-:W-:Y:S02]  /*78f50*/  SEL R129, RZ, 0x1, P0 ;  /* 0x00000001ff817807 */ /* 0x000fe40000000000 */
[-C--:B------:R-:W-:Y:S02]  /*78f60*/  ISETP.GE.U32.AND P6, PT, R110, R117.reuse, PT ;  /* 0x000000756e00720c */ /* 0x080fe40003fc6070 */
[----:B------:R-:W-:-:S02]  /*78f70*/  ISETP.GT.U32.AND P0, PT, R108, R117, PT ;  /* 0x000000756c00720c */ /* 0x000fc40003f04070 */
[----:B------:R-:W-:Y:S01]  /*78f80*/  ISETP.GE.U32.AND.EX P1, PT, R127, R122, PT, P1 ;  /* 0x0000007a7f00720c */ /* 0x000fe20003f26110 */
[----:B------:R-:W-:Y:S01]  /*78f90*/  IMAD.MOV.U32 R127, RZ, RZ, RZ ;  /* 0x000000ffff7f7224 */ /* 0x000fe200078e00ff */
[----:B------:R-:W-:Y:S01]  /*78fa0*/  ISETP.NE.U32.AND P5, PT, R99, RZ, PT ;  /* 0x000000ff6300720c */ /* 0x000fe20003fa5070 */
[----:B------:R-:W-:Y:S01]  /*78fb0*/  IMAD.MOV.U32 R122, RZ, RZ, RZ ;  /* 0x000000ffff7a7224 */ /* 0x000fe200078e00ff */
[----:B------:R-:W-:Y:S01]  /*78fc0*/  ISETP.GE.U32.AND.EX P6, PT, R112, R123, PT, P6 ;  /* 0x0000007b7000720c */ /* 0x000fe20003fc6160 */
[----:B------:R-:W-:Y:S01]  /*78fd0*/  IMAD.WIDE.U32 R126, R9, R107, R126 ;  /* 0x0000006b097e7225 */ /* 0x000fe200078e007e */
[----:B------:R-:W-:Y:S02]  /*78fe0*/  ISETP.GT.U32.AND.EX P0, PT, R114, R123, PT, P0 ;  /* 0x0000007b7200720c */ /* 0x000fe40003f04100 */
[----:B------:R-:W-:Y:S01]  /*78ff0*/  SEL R99, RZ, 0x1, P1 ;  /* 0x00000001ff637807 */ /* 0x000fe20000800000 */
[----:B------:R-:W-:Y:S01]  /*79000*/  IMAD.MOV.U32 R123, RZ, RZ, R116 ;  /* 0x000000ffff7b7224 */ /* 0x000fe200078e0074 */
[----:B------:R-:W-:-:S02]  /*79010*/  ISETP.NE.AND.EX P5, PT, R105, RZ, !P6, P5 ;  /* 0x000000ff6900720c */ /* 0x000fc400077a5350 */
[----:B------:R-:W-:Y:S01]  /*79020*/  SEL R105, RZ, 0x1, !P0 ;  /* 0x00000001ff697807 */ /* 0x000fe20004000000 */
[----:B------:R-:W-:Y:S01]  /*79030*/  IMAD.WIDE.U32 R122, R113, R10, R122 ;  /* 0x0000000a717a7225 */ /* 0x000fe200078e007a */
[----:B------:R-:W-:Y:S02]  /*79040*/  IADD3 R114, P6, P0, R99, R126, RZ ;  /* 0x0000007e63727210 */ /* 0x000fe400078de0ff */
[----:B------:R-:W-:Y:S01]  /*79050*/  SEL R99, RZ, 0x1, !P5 ;  /* 0x00000001ff637807 */ /* 0x000fe20006800000 */
[----:B------:R-:W-:Y:S01]  /*79060*/  IMAD.IADD R126, R102, 0x1, R127 ;  /* 0x00000001667e7824 */ /* 0x000fe200078e027f */
[----:B------:R-:W-:Y:S01]  /*79070*/  ISETP.GE.U32.AND P1, PT, R122, RZ, PT ;  /* 0x000000ff7a00720c */ /* 0x000fe20003f26070 */
[----:B------:R-:W-:Y:S01]  /*79080*/  IMAD.IADD R108, R72, 0x1, R123 ;  /* 0x00000001486c7824 */ /* 0x000fe200078e027b */
[----:B------:R-:W-:Y:S02]  /*79090*/  IADD3 R105, P5, PT, R105, R114, RZ ;  /* 0x0000007269697210 */ /* 0x000fe40007fbe0ff */
[----:B------:R-:W-:Y:S01]  /*790a0*/  IADD3.X R114, PT, PT, RZ, R126, R129, P6, P0 ;  /* 0x0000007eff727210 */ /* 0x000fe200037e0481 */
[----:B------:R-:W-:Y:S01]  /*790b0*/  IMAD.WIDE.U32 R128, R107, R10, RZ ;  /* 0x0000000a6b807225 */ /* 0x000fe200078e00ff */
[----:B------:R-:W-:-:S02]  /*790c0*/  ISETP.GE.U32.AND.EX P1, PT, R108, R116, PT, P1 ;  /* 0x000000746c00720c */ /* 0x000fc40003f26110 */
[----:B------:R-:W-:Y:S01]  /*790d0*/  IADD3 R99, P6, PT, R99, R110, RZ ;  /* 0x0000006e63637210 */ /* 0x000fe20007fde0ff */
[----:B------:R-:W-:Y:S01]  /*790e0*/  IMAD.X R116, RZ, RZ, R120, P4 ;  /* 0x000000ffff747224 */ /* 0x000fe200020e0678 */
[CC--:B------:R-:W-:Y:S01]  /*790f0*/  IADD3 R120, P4, PT, R105.reuse, R118.reuse, RZ ;  /* 0x0000007669787210 */ /* 0x0c0fe20007f9e0ff */
[----:B------:R-:W-:Y:S01]  /*79100*/  IMAD.X R114, RZ, RZ, R114, P5 ;  /* 0x000000ffff727224 */ /* 0x000fe200028e0672 */
[----:B------:R-:W-:Y:S01]  /*79110*/  ISETP.GT.U32.AND P0, PT, R110, R99, PT ;  /* 0x000000636e00720c */ /* 0x000fe20003f04070 */
[----:B------:R-:W-:Y:S01]  /*79120*/  IMAD.X R127, RZ, RZ, R112, P6 ;  /* 0x000000ffff7f7224 */ /* 0x000fe200030e0670 */
[----:B------:R-:W-:Y:S01]  /*79130*/  ISETP.GE.U32.AND P5, PT, R120, R118, PT ;  /* 0x000000767800720c */ /* 0x000fe20003fa6070 */
[----:B------:R-:W-:Y:S01]  /*79140*/  IMAD.X R141, R114, 0x1, R116, P4 ;  /* 0x00000001728d7824 */ /* 0x000fe200020e0674 */
[----:B------:R-:W-:Y:S01]  /*79150*/  ISETP.NE.U32.AND P4, PT, R105, RZ, PT ;  /* 0x000000ff6900720c */ /* 0x000fe20003f85070 */
[----:B------:R-:W-:Y:S01]  /*79160*/  IMAD.IADD R129, R102, 0x1, R129 ;  /* 0x0000000166817824 */ /* 0x000fe200078e0281 */
[----:B------:R-:W-:-:S02]  /*79170*/  ISETP.GT.U32.AND.EX P0, PT, R112, R127, PT, P0 ;  /* 0x0000007f7000720c */ /* 0x000fc40003f04100 */
[----:B------:R-:W-:Y:S01]  /*79180*/  ISETP.GE.U32.AND.EX P5, PT, R141, R116, PT, P5 ;  /* 0x000000748d00720c */ /* 0x000fe20003fa6150 */
[----:B------:R-:W-:Y:S01]  /*79190*/  IMAD.WIDE.U32 R116, R103, R8, RZ ;  /* 0x0000000867747225 */ /* 0x000fe200078e00ff */
[----:B------:R-:W-:Y:S02]  /*791a0*/  IADD3 R105, P6, PT, R99, R122, RZ ;  /* 0x0000007a63697210 */ /* 0x000fe40007fde0ff */
[----:B------:R-:W-:Y:S01]  /*791b0*/  SEL R110, R110, R99, P0 ;  /* 0x000000636e6e7207 */ /* 0x000fe20000000000 */
[----:B------:R-:W-:Y:S01]  /*791c0*/  IMAD.MOV.U32 R99, RZ, RZ, RZ ;  /* 0x000000ffff637224 */ /* 0x000fe200078e00ff */
[----:B------:R-:W-:Y:S01]  /*791d0*/  SEL R131, RZ, 0x1, P1 ;  /* 0x00000001ff837807 */ /* 0x000fe20000800000 */
[----:B------:R-:W-:Y:S01]  /*791e0*/  IMAD.IADD R117, R104, 0x1, R117 ;  /* 0x0000000168757824 */ /* 0x000fe200078e0275 */
[----:B------:R-:W-:Y:S01]  /*791f0*/  ISETP.NE.AND.EX P4, PT, R114, RZ, !P5, P4 ;  /* 0x000000ff7200720c */ /* 0x000fe20006f85340 */
[----:B------:R-:W-:Y:S01]  /*79200*/  IMAD.X R108, R127, 0x1, R108, P6 ;  /* 0x000000017f6c7824 */ /* 0x000fe200030e066c */
[----:B------:R-:W-:Y:S01]  /*79210*/  SEL R127, R112, R127, P0 ;  /* 0x0000007f707f7207 */ /* 0x000fe20000000000 */
[----:B------:R-:W-:Y:S01]  /*79220*/  IMAD.WIDE.U32 R122, R111, R11, R98 ;  /* 0x0000000b6f7a7225 */ /* 0x000fe200078e0062 */
[----:B------:R-:W-:-:S02]  /*79230*/  ISETP.GT.U32.AND P0, PT, R110, R105, PT ;  /* 0x000000696e00720c */ /* 0x000fc40003f04070 */
[----:B------:R-:W-:Y:S01]  /*79240*/  SEL R137, RZ, 0x1, !P4 ;  /* 0x00000001ff897807 */ /* 0x000fe20006000000 */
[----:B------:R-:W-:Y:S01]  /*79250*/  IMAD.WIDE.U32 R98, R9, R101, R116 ;  /* 0x0000006509627225 */ /* 0x000fe200078e0074 */
[----:B------:R-:W-:Y:S02]  /*79260*/  IADD3 R131, P1, P5, R131, R122, RZ ;  /* 0x0000007a83837210 */ /* 0x000fe40007d3e0ff */
[----:B------:R-:W-:Y:S01]  /*79270*/  ISETP.GT.U32.AND.EX P0, PT, R127, R108, PT, P0 ;  /* 0x0000006c7f00720c */ /* 0x000fe20003f04100 */
[----:B------:R-:W-:Y:S01]  /*79280*/  IMAD.IADD R114, R38, 0x1, R123 ;  /* 0x0000000126727824 */ /* 0x000fe200078e027b */
[----:B------:R-:W-:Y:S01]  /*79290*/  SEL R127, RZ, 0x1, P3 ;  /* 0x00000001ff7f7807 */ /* 0x000fe20001800000 */
[----:B------:R-:W-:Y:S01]  /*792a0*/  IMAD.MOV.U32 R122, RZ, RZ, RZ ;  /* 0x000000ffff7a7224 */ /* 0x000fe200078e00ff */
[----:B------:R-:W-:Y:S01]  /*792b0*/  SEL R110, RZ, 0x1, !P0 ;  /* 0x00000001ff6e7807 */ /* 0x000fe20004000000 */
[----:B------:R-:W-:Y:S01]  /*792c0*/  IMAD.MOV.U32 R123, RZ, RZ, R98 ;  /* 0x000000ffff7b7224 */ /* 0x000fe200078e0062 */
[----:B------:R-:W-:-:S02]  /*792d0*/  IADD3 R137, P0, PT, R137, R120, RZ ;  /* 0x0000007889897210 */ /* 0x000fc40007f1e0ff */
[----:B------:R-:W-:Y:S01]  /*792e0*/  IADD3.X R114, PT, PT, RZ, R114, R127, P1, P5 ;  /* 0x00000072ff727210 */ /* 0x000fe20000fea47f */
[----:B------:R-:W-:Y:S01]  /*792f0*/  IMAD.WIDE.U32 R122, R8, R101, R122 ;  /* 0x00000065087a7225 */ /* 0x000fe200078e007a */
[----:B------:R-:W-:-:S03]  /*79300*/  IADD3 R110, P3, PT, R110, R131, RZ ;  /* 0x000000836e6e7210 */ /* 0x000fc60007f7e0ff */
[----:B------:R-:W-:Y:S01]  /*79310*/  IMAD.IADD R139, R121, 0x1, R123 ;  /* 0x00000001798b7824 */ /* 0x000fe200078e027b */
[----:B------:R-:W-:Y:S01]  /*79320*/  IADD3 R133, P1, PT, R137, R122, RZ ;  /* 0x0000007a89857210 */ /* 0x000fe20007f3e0ff */
[----:B------:R-:W-:Y:S01]  /*79330*/  IMAD.X R118, RZ, RZ, R141, P0 ;  /* 0x000000ffff767224 */ /* 0x000fe200000e068d */
        /* <DEDUP_REMOVED lines=10> */
[----:B------:R-:W-:Y:S01]  /*793e0*/  IMAD.MOV.U32 R131, RZ, RZ, R126 ;  /* 0x000000ffff837224 */ /* 0x000fe200078e007e */
[----:B------:R-:W-:Y:S01]  /*793f0*/  ISETP.GE.U32.AND.EX P3, PT, R123, R135, PT, P3 ;  /* 0x000000877b00720c */ /* 0x000fe20003f66130 */
[----:B------:R-:W-:Y:S01]  /*79400*/  IMAD.IADD R128, R106, 0x1, R127 ;  /* 0x000000016a807824 */ /* 0x000fe200078e027f */
[----:B------:R-:W-:Y:S01]  /*79410*/  ISETP.GE.U32.AND.EX P1, PT, R116, R117, PT, P1 ;  /* 0x000000757400720c */ /* 0x000fe20003f26110 */
[----:B------:R-:W-:Y:S01]  /*79420*/  IMAD.WIDE.U32 R130, R109, R10, R130 ;  /* 0x0000000a6d827225 */ /* 0x000fe200078e0082 */
[----:B------:R-:W-:Y:S02]  /*79430*/  ISETP.NE.AND.EX P3, PT, R114, RZ, !P3, P4 ;  /* 0x000000ff7200720c */ /* 0x000fe40005f65340 */
[----:B------:R-:W-:Y:S01]  /*79440*/  ISETP.GT.U32.AND P4, PT, R120, R137, PT ;  /* 0x000000897800720c */ /* 0x000fe20003f84070 */
[----:B------:R-:W-:Y:S01]  /*79450*/  IMAD.IADD R117, R106, 0x1, R131 ;  /* 0x000000016a757824 */ /* 0x000fe200078e0283 */
[----:B------:R-:W-:-:S02]  /*79460*/  SEL R99, RZ, 0x1, !P3 ;  /* 0x00000001ff637807 */ /* 0x000fc40005800000 */
[----:B------:R-:W-:Y:S02]  /*79470*/  ISETP.GT.U32.AND.EX P4, PT, R141, R118, PT, P4 ;  /* 0x000000768d00720c */ /* 0x000fe40003f84140 */
[----:B------:R-:W-:Y:S02]  /*79480*/  IADD3 R99, P6, PT, R99, R112, RZ ;  /* 0x0000007063637210 */ /* 0x000fe40007fde0ff */
[----:B------:R-:W-:Y:S02]  /*79490*/  SEL R114, R120, R137, P4 ;  /* 0x0000008978727207 */ /* 0x000fe40002000000 */
[----:B------:R-:W-:Y:S01]  /*794a0*/  SEL R118, R141, R118, P4 ;  /* 0x000000768d767207 */ /* 0x000fe20002000000 */
[----:B------:R-:W-:Y:S01]  /*794b0*/  IMAD.X R110, RZ, RZ, R123, P6 ;  /* 0x000000ffff6e7224 */ /* 0x000fe200030e067b */
[----:B------:R-:W-:Y:S02]  /*794c0*/  ISETP.GT.U32.AND P4, PT, R112, R99, PT ;  /* 0x000000637000720c */ /* 0x000fe40003f84070 */
[----:B------:R-:W-:-:S02]  /*794d0*/  IADD3 R137, P6, PT, R99, R130, RZ ;  /* 0x0000008263897210 */ /* 0x000fc40007fde0ff */
[----:B------:R-:W-:Y:S02]  /*794e0*/  ISETP.GE.U32.AND P5, PT, R130, RZ, PT ;  /* 0x000000ff8200720c */ /* 0x000fe40003fa6070 */
[----:B------:R-:W-:Y:S01]  /*794f0*/  ISETP.GE.U32.AND P3, PT, R122, RZ, PT ;  /* 0x000000ff7a00720c */ /* 0x000fe20003f66070 */
[----:B------:R-:W-:Y:S01]  /*79500*/  IMAD.X R120, R110, 0x1, R117, P6 ;  /* 0x000000016e787824 */ /* 0x000fe200030e0675 */
[----:B------:R-:W-:Y:S01]  /*79510*/  ISETP.GT.U32.AND.EX P4, PT, R123, R110, PT, P4 ;  /* 0x0000006e7b00720c */ /* 0x000fe20003f84140 */
[----:B------:R-:W-:Y:S01]  /*79520*/  IMAD.MOV.U32 R122, RZ, RZ, RZ ;  /* 0x000000ffff7a7224 */ /* 0x000fe200078e00ff */
[----:B------:R-:W-:Y:S01]  /*79530*/  ISETP.GE.U32.AND.EX P5, PT, R117, R126, PT, P5 ;  /* 0x0000007e7500720c */ /* 0x000fe20003fa6150 */
[----:B------:R-:W-:Y:S01]  /*79540*/  IMAD.MOV.U32 R117, RZ, RZ, RZ ;  /* 0x000000ffff757224 */ /* 0x000fe200078e00ff */
[----:B------:R-:W-:Y:S02]  /*79550*/  ISETP.GE.U32.AND.EX P3, PT, R139, R98, PT, P3 ;  /* 0x000000628b00720c */ /* 0x000fe40003f66130 */
[----:B------:R-:W-:Y:S01]  /*79560*/  SEL R98, R112, R99, P4 ;  /* 0x0000006370627207 */ /* 0x000fe20002000000 */
[----:B------:R-:W-:Y:S01]  /*79570*/  IMAD.WIDE.U32 R116, R9, R103, R116 ;  /* 0x0000006709747225 */ /* 0x000fe200078e0074 */
[----:B------:R-:W-:-:S02]  /*79580*/  ISETP.GE.U32.AND.EX P0, PT, R128, R129, PT, P0 ;  /* 0x000000818000720c */ /* 0x000fc40003f06100 */
[----:B------:R-:W-:Y:S01]  /*79590*/  SEL R99, R123, R110, P4 ;  /* 0x0000006e7b637207 */ /* 0x000fe20002000000 */
[----:B------:R-:W-:Y:S01]  /*795a0*/  IMAD.MOV.U32 R129, RZ, RZ, RZ ;  /* 0x000000ffff817224 */ /* 0x000fe200078e00ff */
[----:B------:R-:W-:Y:S01]  /*795b0*/  ISETP.GT.U32.AND P6, PT, R114, R133, PT ;  /* 0x000000857200720c */ /* 0x000fe20003fc4070 */
[----:B------:R-:W-:Y:S01]  /*795c0*/  IMAD.IADD R114, R104, 0x1, R117 ;  /* 0x0000000168727824 */ /* 0x000fe200078e0275 */
[----:B------:R-:W-:Y:S01]  /*795d0*/  SEL R123, RZ, 0x1, P3 ;  /* 0x00000001ff7b7807 */ /* 0x000fe20001800000 */
[----:B------:R-:W-:Y:S01]  /*795e0*/  IMAD.WIDE.U32 R128, R107, R11, R128 ;  /* 0x0000000b6b807225 */ /* 0x000fe200078e0080 */
[----:B------:R-:W-:Y:S02]  /*795f0*/  ISETP.GT.U32.AND P3, PT, R98, R137, PT ;  /* 0x000000896200720c */ /* 0x000fe40003f64070 */
[----:B------:R-:W-:Y:S01]  /*79600*/  ISETP.GT.U32.AND.EX P6, PT, R118, R135, PT, P6 ;  /* 0x000000877600720c */ /* 0x000fe20003fc4160 */
[----:B------:R-:W-:Y:S01]  /*79610*/  IMAD.IADD R112, R102, 0x1, R129 ;  /* 0x0000000166707824 */ /* 0x000fe200078e0281 */
[----:B------:R-:W-:-:S02]  /*79620*/  SEL R117, RZ, 0x1, P5 ;  /* 0x00000001ff757807 */ /* 0x000fc40002800000 */
[----:B------:R-:W-:Y:S02]  /*79630*/  ISETP.GT.U32.AND.EX P3, PT, R99, R120, PT, P3 ;  /* 0x000000786300720c */ /* 0x000fe40003f64130 */
[----:B------:R-:W-:Y:S02]  /*79640*/  SEL R127, RZ, 0x1, P1 ;  /* 0x00000001ff7f7807 */ /* 0x000fe40000800000 */
[----:B------:R-:W-:Y:S02]  /*79650*/  IADD3 R123, P1, P4, R123, R116, RZ ;  /* 0x000000747b7b7210 */ /* 0x000fe40007c3e0ff */
        /* <DEDUP_REMOVED lines=9> */
[----:B------:R-:W-:-:S03]  /*796f0*/  IADD3 R110, P3, PT, R98, R117, RZ ;  /* 0x00000075626e7210 */ /* 0x000fc60007f7e0ff */
[----:B------:R-:W-:Y:S01]  /*79700*/  IMAD.X R112, RZ, RZ, R112, P1 ;  /* 0x000000ffff707224 */ /* 0x000fe200008e0670 */
[----:B------:R-:W-:Y:S02]  /*79710*/  ISETP.GE.U32.AND P0, PT, R110, R117, PT ;  /* 0x000000756e00720c */ /* 0x000fe40003f06070 */
[----:B------:R-:W-:Y:S01]  /*79720*/  ISETP.NE.U32.AND P1, PT, R98, RZ, PT ;  /* 0x000000ff6200720c */ /* 0x000fe20003f25070 */
[----:B------:R-:W-:-:S05]  /*79730*/  IMAD.X R129, R112, 0x1, R99, P3 ;  /* 0x0000000170817824 */ /* 0x000fca00018e0663 */
        /* <DEDUP_REMOVED lines=24> */
[----:B------:R-:W-:Y:S02]  /*798c0*/  IADD3 R133, P4, PT, R120, R76, RZ ;  /* 0x0000004c78857210 */ /* 0x000fe40007f9e0ff */
[----:B------:R-:W-:Y:S02]  /*798d0*/  ISETP.GE.U32.AND.EX P1, PT, R123, R116, PT, P1 ;  /* 0x000000747b00720c */ /* 0x000fe40003f26110 */
[----:B------:R-:W-:Y:S01]  /*798e0*/  SEL R123, RZ, 0x1, P3 ;  /* 0x00000001ff7b7807 */ /* 0x000fe20001800000 */
[----:B------:R-:W-:Y:S01]  /*798f0*/  IMAD.X R112, R105, 0x1, R40, P4 ;  /* 0x0000000169707824 */ /* 0x000fe200020e0628 */
[----:B------:R-:W-:-:S02]  /*79900*/  IADD3 R40, P4, PT, R118, R73, RZ ;  /* 0x0000004976287210 */ /* 0x000fc40007f9e0ff */
[----:B------:R-:W-:Y:S02]  /*79910*/  ISETP.GE.U32.AND P3, PT, R133, R120, PT ;  /* 0x000000788500720c */ /* 0x000fe40003f66070 */
[----:B------:R-:W-:Y:S01]  /*79920*/  SEL R117, RZ, 0x1, P1 ;  /* 0x00000001ff757807 */ /* 0x000fe20000800000 */
[----:B------:R-:W-:Y:S01]  /*79930*/  IMAD.X R76, R137, 0x1, R41, P4 ;  /* 0x00000001894c7824 */ /* 0x000fe200020e0629 */
[----:B------:R-:W-:Y:S01]  /*79940*/  ISETP.GT.U32.AND.EX P0, PT, R110, R118, PT, P0 ;  /* 0x000000766e00720c */ /* 0x000fe20003f04100 */
[----:B------:R-:W-:Y:S01]  /*79950*/  IMAD.IADD R110, R104, 0x1, R99 ;  /* 0x00000001686e7824 */ /* 0x000fe200078e0263 */
        /* <DEDUP_REMOVED lines=53> */
.L_x_436:
[----:B------:R-:W-:Y:S05]  /*79cb0*/  BSYNC.RELIABLE B11 ;  /* 0x00000000000b7941 */ /* 0x000fea0003800100 */
.L_x_435:
        /* <DEDUP_REMOVED lines=38> */
.L_x_437:
[----:B------:R-:W-:Y:S05]  /*79f20*/  BSYNC.RECONVERGENT B9 ;  /* 0x0000000000097941 */ /* 0x000fea0003800200 */
.L_x_434:
        /* <DEDUP_REMOVED lines=11> */
[C---:B------:R-:W-:Y:S01]  /*79fe0*/  IMAD R117, R120.reuse, 0x3d1, RZ ;  /* 0x000003d178757824 */ /* 0x040fe200078e02ff */
        /* <DEDUP_REMOVED lines=27> */
[----:B------:R-:W-:Y:S02]  /*7a1a0*/  SEL R99, RZ, 0x1, P3 ;  /* 0x00000001ff637807 */ /* 0x000fe40001800000 */
[----:B------:R-:W-:Y:S02]  /*7a1b0*/  SEL R73, RZ, 0x1, P5 ;  /* 0x00000001ff497807 */ /* 0x000fe40002800000 */
[----:B------:R-:W-:-:S02]  /*7a1c0*/  ISETP.GT.U32.AND.EX P1, PT, R131, R98, PT, P1 ;  /* 0x000000628300720c */ /* 0x000fc40003f24110 */
[----:B------:R-:W-:Y:S02]  /*7a1d0*/  IADD3 R105, P4, P5, R99, R105, R76 ;  /* 0x0000006963697210 */ /* 0x000fe40007d9e04c */
[----:B------:R-:W-:Y:S01]  /*7a1e0*/  IADD3 R112, P6, PT, R40, R73, RZ ;  /* 0x0000004928707210 */ /* 0x000fe20007fde0ff */
[----:B------:R-:W-:Y:S01]  /*7a1f0*/  VIADD R73, R77, UR4 ;  /* 0x000000044d497c36 */ /* 0x000fe20008000000 */
        /* <DEDUP_REMOVED lines=66> */
.L_x_440:
[----:B------:R-:W-:Y:S05]  /*7a620*/  BSYNC.RELIABLE B11 ;  /* 0x00000000000b7941 */ /* 0x000fea0003800100 */
.L_x_439:
        /* <DEDUP_REMOVED lines=38> */
.L_x_441:
[----:B------:R-:W-:Y:S05]  /*7a890*/  BSYNC.RECONVERGENT B9 ;  /* 0x0000000000097941 */ /* 0x000fea0003800200 */
.L_x_438:
        /* <DEDUP_REMOVED lines=46> */
.L_x_444:
[----:B------:R-:W-:Y:S05]  /*7ab80*/  BSYNC.RELIABLE B11 ;  /* 0x00000000000b7941 */ /* 0x000fea0003800100 */
.L_x_443:
        /* <DEDUP_REMOVED lines=38> */
.L_x_445:
[----:B------:R-:W-:Y:S05]  /*7adf0*/  BSYNC.RECONVERGENT B9 ;  /* 0x0000000000097941 */ /* 0x000fea0003800200 */
.L_x_442:
        /* <DEDUP_REMOVED lines=46> */
.L_x_448:
[----:B------:R-:W-:Y:S05]  /*7b0e0*/  BSYNC.RELIABLE B11 ;  /* 0x00000000000b7941 */ /* 0x000fea0003800100 */
.L_x_447:
        /* <DEDUP_REMOVED lines=38> */
.L_x_449:
[----:B------:R-:W-:Y:S05]  /*7b350*/  BSYNC.RECONVERGENT B9 ;  /* 0x0000000000097941 */ /* 0x000fea0003800200 */
.L_x_446:
        /* <DEDUP_REMOVED lines=26> */
[----:B------:R-:W-:Y:S02]  /*7b500*/  IADD3 R74, P6, P4, R41, R74, RZ ;  /* 0x0000004a294a7210 */ /* 0x000fe40007cde0ff */
[----:B------:R-:W-:Y:S01]  /*7b510*/  SEL R112, RZ, 0x1, P0 ;  /* 0x00000001ff707807 */ /* 0x000fe20000000000 */
[----:B------:R-:W-:Y:S01]  /*7b520*/  IMAD.IADD R114, R39, 0x1, R75 ;  /* 0x0000000127727824 */ /* 0x000fe200078e024b */
[----:B------:R-:W-:Y:S01]  /*7b530*/  LOP3.LUT R39, R110, 0x1, RZ, 0xc0, !PT ;  /* 0x000000016e277812 */ /* 0x000fe200078ec0ff */
[----:B------:R-:W-:Y:S01]  /*7b540*/  IMAD.IADD R129, R72, 0x1, R77 ;  /* 0x0000000148817824 */ /* 0x000fe200078e024d */
[----:B------:R-:W-:Y:S01]  /*7b550*/  IADD3 R41, P5, PT, R74, R76, RZ ;  /* 0x0000004c4a297210 */ /* 0x000fe20007fbe0ff */
[----:B------:R-:W-:Y:S01]  /*7b560*/  IMAD.MOV.U32 R127, RZ, RZ, RZ ;  /* 0x000000ffff7f7224 */ /* 0x000fe200078e00ff */
[----:B------:R-:W-:Y:S01]  /*7b570*/  IADD3.X R114, PT, PT, RZ, R114, R39, P6, P4 ;  /* 0x00000072ff727210 */ /* 0x000fe200037e8427 */
[----:B------:R-:W-:Y:S01]  /*7b580*/  IMAD.WIDE.U32 R132, R111, R113, RZ ;  /* 0x000000716f847225 */ /* 0x000fe200078e00ff */
[----:B------:R-:W-:-:S02]  /*7b590*/  ISETP.GE.U32.AND P3, PT, R76, RZ, PT ;  /* 0x000000ff4c00720c */ /* 0x000fc40003f66070 */
[----:B------:R-:W-:Y:S01]  /*7b5a0*/  IADD3 R39, P6, PT, R41, R76, RZ ;  /* 0x0000004c29277210 */ /* 0x000fe20007fde0ff */
[C---:B------:R-:W-:Y:S01]  /*7b5b0*/  IMAD.X R110, R129.reuse, 0x1, R114, P5 ;  /* 0x00000001816e7824 */ /* 0x040fe200028e0672 */
[----:B------:R-:W-:Y:S01]  /*7b5c0*/  ISETP.GE.U32.AND.EX P3, PT, R129, R131, PT, P3 ;  /* 0x000000838100720c */ /* 0x000fe20003f66130 */
[----:B------:R-:W-:Y:S01]  /*7b5d0*/  IMAD.WIDE.U32 R76, R107, R119, RZ ;  /* 0x000000776b4c7225 */ /* 0x000fe200078e00ff */
[----:B------:R-:W-:Y:S02]  /*7b5e0*/  ISETP.GE.U32.AND P4, PT, R41, R74, PT ;  /* 0x0000004a2900720c */ /* 0x000fe40003f86070 */
[----:B------:R-:W-:Y:S01]  /*7b5f0*/  ISETP.GE.U32.AND P0, PT, R39, R41, PT ;  /* 0x000000292700720c */ /* 0x000fe20003f06070 */
[----:B------:R-:W-:Y:S01]  /*7b600*/  IMAD.WIDE.U32 R74, R109, R115, RZ ;  /* 0x000000736d4a7225 */ /* 0x000fe200078e00ff */
[----:B------:R-:W-:Y:S02]  /*7b610*/  ISETP.GE.U32.AND.EX P1, PT, R126, R73, PT, P1 ;  /* 0x000000497e00720c */ /* 0x000fe40003f26110 */
[----:B------:R-:W-:Y:S01]  /*7b620*/  SEL R73, RZ, 0x1, P3 ;  /* 0x00000001ff497807 */ /* 0x000fe20001800000 */
[C---:B------:R-:W-:Y:S01]  /*7b630*/  IMAD.X R41, R110.reuse, 0x1, R129, P6 ;  /* 0x000000016e297824 */ /* 0x040fe200030e0681 */
[----:B------:R-:W-:Y:S01]  /*7b640*/  ISETP.GE.U32.AND.EX P4, PT, R110, R114, PT, P4 ;  /* 0x000000726e00720c */ /* 0x000fe20003f86140 */
[----:B------:R-:W-:Y:S01]  /*7b650*/  IMAD.WIDE.U32 R126, R111, R115, R126 ;  /* 0x000000736f7e7225 */ /* 0x000fe200078e007e */
[----:B------:R-:W-:-:S02]  /*7b660*/  IADD3 R131, P3, PT, R76, R74, RZ ;  /* 0x0000004a4c837210 */ /* 0x000fc40007f7e0ff */
[----:B------:R-:W-:Y:S01]  /*7b670*/  ISETP.GE.U32.AND.EX P0, PT, R41, R110, PT, P0 ;  /* 0x0000006e2900720c */ /* 0x000fe20003f06100 */
[----:B------:R-:W-:Y:S01]  /*7b680*/  IMAD.IADD R127, R38, 0x1, R127 ;  /* 0x00000001267f7824 */ /* 0x000fe200078e027f */
[----:B------:R-:W-:Y:S01]  /*7b690*/  IADD3 R126, P6, P5, R73, R126, RZ ;  /* 0x0000007e497e7210 */ /* 0x000fe20007dde0ff */
[----:B------:R-:W-:Y:S01]  /*7b6a0*/  IMAD.WIDE.U32 R128, R109, R119, R130 ;  /* 0x000000776d807225 */ /* 0x000fe200078e0082 */
[----:B------:R-:W-:Y:S02]  /*7b6b0*/  SEL R139, RZ, 0x1, P4 ;  /* 0x00000001ff8b7807 */ /* 0x000fe40002000000 */
[----:B------:R-:W-:Y:S01]  /*7b6c0*/  SEL R110, RZ, 0x1, P1 ;  /* 0x00000001ff6e7807 */ /* 0x000fe20000800000 */
[C---:B------:R-:W-:Y:S01]  /*7b6d0*/  IMAD.IADD R120, R106.reuse, 0x1, R129 ;  /* 0x000000016a787824 */ /* 0x040fe200078e0281 */
[----:B------:R-:W-:Y:S01]  /*7b6e0*/  SEL R73, RZ, 0x1, P0 ;  /* 0x00000001ff497807 */ /* 0x000fe20000000000 */
[----:B------:R-:W-:Y:S01]  /*7b6f0*/  IMAD.IADD R145, R106, 0x1, R75 ;  /* 0x000000016a917824 */ /* 0x000fe200078e024b */
[-C--:B------:R-:W-:Y:S01]  /*7b700*/  IADD3.X R143, PT, PT, RZ, R127.reuse, R112, P6, P5 ;  /* 0x0000007fff8f7210 */ /* 0x080fe200037ea470 */
[----:B------:R-:W-:Y:S01]  /*7b710*/  IMAD.IADD R141, R38, 0x1, R133 ;  /* 0x00000001268d7824 */ /* 0x000fe200078e0285 */
[----:B------:R-:W-:Y:S01]  /*7b720*/  IADD3 R139, P0, PT, R139, R126, RZ ;  /* 0x0000007e8b8b7210 */ /* 0x000fe20007f1e0ff */
[----:B------:R-:W-:Y:S01]  /*7b730*/  IMAD.MOV.U32 R133, RZ, RZ, RZ ;  /* 0x000000ffff857224 */ /* 0x000fe200078e00ff */
[----:B------:R-:W-:-:S02]  /*7b740*/  IADD3.X R110, PT, PT, RZ, R127, R110, P6, P5 ;  /* 0x0000007fff6e7210 */ /* 0x000fc400037ea46e */
[----:B------:R-:W-:Y:S01]  /*7b750*/  IADD3 R73, P4, PT, R73, R126, RZ ;  /* 0x0000007e49497210 */ /* 0x000fe20007f9e0ff */
[----:B------:R-:W-:Y:S01]  /*7b760*/  IMAD.X R143, RZ, RZ, R143, P0 ;  /* 0x000000ffff8f7224 */ /* 0x000fe200000e068f */
[----:B------:R-:W-:-:S03]  /*7b770*/  IADD3 R114, P1, PT, R139, R128, RZ ;  /* 0x000000808b727210 */ /* 0x000fc60007f3e0ff */
[----:B------:R-:W-:Y:S01]  /*7b780*/  IMAD.X R110, RZ, RZ, R110, P4 ;  /* 0x000000ffff6e7224 */ /* 0x000fe200020e066e */
[CC--:B------:R-:W-:Y:S01]  /*7b790*/  IADD3 R112, P4, PT, R73.reuse, R114.reuse, RZ ;  /* 0x0000007249707210 */ /* 0x0c0fe20007f9e0ff */
[----:B------:R-:W-:Y:S01]  /*7b7a0*/  IMAD.X R116, R120, 0x1, R143, P1 ;  /* 0x0000000178747824 */ /* 0x000fe200008e068f */
[----:B------:R-:W-:Y:S01]  /*7b7b0*/  ISETP.NE.U32.AND P1, PT, R73, RZ, PT ;  /* 0x000000ff4900720c */ /* 0x000fe20003f25070 */
[----:B------:R-:W-:Y:S01]  /*7b7c0*/  IMAD.IADD R73, R102, 0x1, R77 ;  /* 0x0000000166497824 */ /* 0x000fe200078e024d */
[----:B------:R-:W-:Y:S01]  /*7b7d0*/  ISETP.GE.U32.AND P0, PT, R112, R114, PT ;  /* 0x000000727000720c */ /* 0x000fe20003f06070 */
[----:B------:R-:W-:Y:S01]  /*7b7e0*/  IMAD.X R135, R110, 0x1, R116, P4 ;  /* 0x000000016e877824 */ /* 0x000fe200020e0674 */
[----:B------:R-:W-:Y:S01]  /*7b7f0*/  ISETP.GE.U32.AND P5, PT, R114, R139, PT ;  /* 0x0000008b7200720c */ /* 0x000fe20003fa6070 */
[C---:B------:R-:W-:Y:S01]  /*7b800*/  IMAD.SHL.U32 R77, R132.reuse, 0x2, RZ ;  /* 0x00000002844d7824 */ /* 0x040fe200078e00ff */
[----:B------:R-:W-:Y:S01]  /*7b810*/  SHF.R.U64 R132, R132, 0x1f, R141 ;  /* 0x0000001f84847819 */ /* 0x000fe2000000128d */
[----:B------:R-:W-:Y:S01]  /*7b820*/  IMAD.X R130, R145, 0x1, R73, P3 ;  /* 0x0000000191827824 */ /* 0x000fe200018e0649 */
[----:B------:R-:W-:-:S02]  /*7b830*/  ISETP.GE.U32.AND.EX P0, PT, R135, R116, PT, P0 ;  /* 0x000000748700720c */ /* 0x000fc40003f06100 */
[----:B------:R-:W-:Y:S02]  /*7b840*/  ISETP.GE.U32.AND.EX P5, PT, R116, R143, PT, P5 ;  /* 0x0000008f7400720c */ /* 0x000fe40003fa6150 */
[----:B------:R-:W-:Y:S02]  /*7b850*/  ISETP.NE.AND.EX P0, PT, R110, RZ, !P0, P1 ;  /* 0x000000ff6e00720c */ /* 0x000fe40004705310 */
[----:B------:R-:W-:Y:S01]  /*7b860*/  ISETP.GE.U32.AND P1, PT, R131, R76, PT ;  /* 0x0000004c8300720c */ /* 0x000fe20003f26070 */
[----:B------:R-:W-:Y:S01]  /*7b870*/  IMAD.MOV.U32 R76, RZ, RZ, RZ ;  /* 0x000000ffff4c7224 */ /* 0x000fe200078e00ff */
[----:B------:R-:W-:Y:S02]  /*7b880*/  SEL R75, RZ, 0x1, !P0 ;  /* 0x00000001ff4b7807 */ /* 0x000fe40004000000 */
[----:B------:R-:W-:Y:S01]  /*7b890*/  ISETP.GE.U32.AND.EX P3, PT, R130, R73, PT, P1 ;  /* 0x000000498200720c */ /* 0x000fe20003f66110 */
[----:B------:R-:W-:Y:S01]  /*7b8a0*/  IMAD.WIDE.U32 R126, R113, R113, R76 ;  /* 0x00000071717e7225 */ /* 0x000fe200078e004c */
[----:B------:R-:W-:-:S02]  /*7b8b0*/  IADD3 R75, P4, PT, R75, R112, RZ ;  /* 0x000000704b4b7210 */ /* 0x000fc40007f9e0ff */
[----:B------:R-:W-:Y:S01]  /*7b8c0*/  ISETP.GE.U32.AND P0, PT, R131, R74, PT ;  /* 0x0000004a8300720c */ /* 0x000fe20003f06070 */
[----:B------:R-:W-:Y:S01]  /*7b8d0*/  IMAD.IADD R137, R72, 0x1, R127 ;  /* 0x0000000148897824 */ /* 0x000fe200078e027f */
[----:B------:R-:W-:Y:S01]  /*7b8e0*/  ISETP.GT.U32.AND P1, PT, R112, R75, PT ;  /* 0x0000004b7000720c */ /* 0x000fe20003f24070 */
[----:B------:R-:W-:Y:S01]  /*7b8f0*/  IMAD.X R110, RZ, RZ, R135, P4 ;  /* 0x000000ffff6e7224 */ /* 0x000fe200020e0687 */
[----:B------:R-:W-:Y:S01]  /*7b900*/  ISETP.GE.U32.AND P4, PT, R126, RZ, PT ;  /* 0x000000ff7e00720c */ /* 0x000fe20003f86070 */
[----:B------:R-:W-:Y:S01]  /*7b910*/  IMAD.WIDE.U32 R72, R101, R115, RZ ;  /* 0x0000007365487225 */ /* 0x000fe200078e00ff */
[----:B------:R-:W-:Y:S02]  /*7b920*/  IADD3 R129, P6, PT, R75, R126, RZ ;  /* 0x0000007e4b817210 */ /* 0x000fe40007fde0ff */
[----:B------:R-:W-:Y:S01]  /*7b930*/  ISETP.GT.U32.AND.EX P1, PT, R135, R110, PT, P1 ;  /* 0x0000006e8700720c */ /* 0x000fe20003f24110 */
[----:B------:R-:W-:Y:S01]  /*7b940*/  IMAD.WIDE.U32 R126, R103, R119, RZ ;  /* 0x00000077677e7225 */ /* 0x000fe200078e00ff */
[----:B------:R-:W-:-:S02]  /*7b950*/  ISETP.GE.U32.AND.EX P4, PT, R137, R77, PT, P4 ;  /* 0x0000004d8900720c */ /* 0x000fc40003f86140 */
[----:B------:R-:W-:Y:S01]  /*7b960*/  SEL R74, R112, R75, P1 ;  /* 0x0000004b704a7207 */ /* 0x000fe20000800000 */
[----:B------:R-:W-:Y:S01]  /*7b970*/  IMAD.X R137, R110, 0x1, R137, P6 ;  /* 0x000000016e897824 */ /* 0x000fe200030e0689 */
[----:B------:R-:W-:Y:S01]  /*7b980*/  SEL R139, RZ, 0x1, P4 ;  /* 0x00000001ff8b7807 */ /* 0x000fe20002000000 */
[----:B------:R-:W-:Y:S01]  /*7b990*/  IMAD.IADD R151, R121, 0x1, R73 ;  /* 0x0000000179977824 */ /* 0x000fe200078e0249 */
[----:B------:R-:W-:Y:S01]  /*7b9a0*/  SEL R110, R135, R110, P1 ;  /* 0x0000006e876e7207 */ /* 0x000fe20000800000 */
[----:B------:R-:W-:Y:S01]  /*7b9b0*/  IMAD.WIDE.U32 R134, R111, R111, R132 ;  /* 0x0000006f6f867225 */ /* 0x000fe200078e0084 */
[----:B------:R-:W-:Y:S02]  /*7b9c0*/  ISETP.GE.U32.AND P4, PT, R128, RZ, PT ;  /* 0x000000ff8000720c */ /* 0x000fe40003f86070 */
[----:B------:R-:W-:Y:S02]  /*7b9d0*/  IADD3 R75, P6, PT, R126, R72, RZ ;  /* 0x000000487e4b7210 */ /* 0x000fe40007fde0ff */
[----:B------:R-:W-:Y:S01]  /*7b9e0*/  ISETP.GT.U32.AND P1, PT, R74, R129, PT ;  /* 0x000000814a00720c */ /* 0x000fe20003f24070 */
[----:B------:R-:W-:Y:S01]  /*7b9f0*/  IMAD.MOV.U32 R74, RZ, RZ, RZ ;  /* 0x000000ffff4a7224 */ /* 0x000fe200078e00ff */
[----:B------:R-:W-:Y:S01]  /*7ba00*/  ISETP.GE.U32.AND.EX P4, PT, R120, R131, PT, P4 ;  /* 0x000000837800720c */ /* 0x000fe20003f86140 */
[----:B------:R-:W-:Y:S01]  /*7ba10*/  IMAD.MOV.U32 R131, RZ, RZ, RZ ;  /* 0x000000ffff837224 */ /* 0x000fe200078e00ff */
[----:B------:R-:W-:Y:S01]  /*7ba20*/  ISETP.GT.U32.AND.EX P1, PT, R110, R137, PT, P1 ;  /* 0x000000896e00720c */ /* 0x000fe20003f24110 */
[----:B------:R-:W-:Y:S01]  /*7ba30*/  IMAD.WIDE.U32 R76, R101, R119, R74 ;  /* 0x00000077654c7225 */ /* 0x000fe200078e004a */
[----:B------:R-:W-:-:S02]  /*7ba40*/  SHF.R.U32.HI R119, RZ, 0x1f, R141 ;  /* 0x0000001fff777819 */ /* 0x000fc4000001168d */
[----:B------:R-:W-:Y:S01]  /*7ba50*/  SEL R138, RZ, 0x1, P5 ;  /* 0x00000001ff8a7807 */ /* 0x000fe20002800000 */
[----:B------:R-:W-:Y:S01]  /*7ba60*/  IMAD.WIDE.U32 R132, R107, R115, R130 ;  /* 0x000000736b847225 */ /* 0x000fe200078e0082 */
[----:B------:R-:W-:Y:S02]  /*7ba70*/  SEL R131, RZ, 0x1, P4 ;  /* 0x00000001ff837807 */ /* 0x000fe40002000000 */
[----:B------:R-:W-:Y:S01]  /*7ba80*/  LOP3.LUT R119, R119, 0x1, RZ, 0xc0, !PT ;  /* 0x0000000177777812 */ /* 0x000fe200078ec0ff */
[----:B------:R-:W-:Y:S01]  /*7ba90*/  IMAD.IADD R74, R38, 0x1, R135 ;  /* 0x00000001264a7824 */ /* 0x000fe200078e0287 */
[----:B------:R-:W-:Y:S01]  /*7baa0*/  IADD3 R135, P4, P5, R139, R134, RZ ;  /* 0x000000868b877210 */ /* 0x000fe20007d9e0ff */
[----:B------:R-:W-:Y:S01]  /*7bab0*/  IMAD.IADD R143, R102, 0x1, R133 ;  /* 0x00000001668f7824 */ /* 0x000fe200078e0285 */
[----:B------:R-:W-:Y:S01]  /*7bac0*/  SEL R38, RZ, 0x1, !P1 ;  /* 0x00000001ff267807 */ /* 0x000fe20004800000 */
[----:B------:R-:W-:Y:S01]  /*7bad0*/  IMAD.IADD R149, R121, 0x1, R77 ;  /* 0x0000000179957824 */ /* 0x000fe200078e024d */
[----:B------:R-:W-:-:S02]  /*7bae0*/  SEL R140, RZ, 0x1, P3 ;  /* 0x00000001ff8c7807 */ /* 0x000fc40001800000 */
[----:B------:R-:W-:Y:S01]  /*7baf0*/  IADD3 R112, P1, P3, R131, R132, RZ ;  /* 0x0000008483707210 */ /* 0x000fe20007b3e0ff */
[----:B------:R-:W-:Y:S01]  /*7bb00*/  IMAD.WIDE.U32 R132, R109, R111, RZ ;  /* 0x0000006f6d847225 */ /* 0x000fe200078e00ff */
[----:B------:R-:W-:Y:S02]  /*7bb10*/  IADD3.X R74, PT, PT, RZ, R74, R119, P4, P5 ;  /* 0x0000004aff4a7210 */ /* 0x000fe400027ea477 */
[----:B------:R-:W-:Y:S01]  /*7bb20*/  IADD3 R38, P4, PT, R38, R135, RZ ;  /* 0x0000008726267210 */ /* 0x000fe20007f9e0ff */
[----:B------:R-:W-:Y:S01]  /*7bb30*/  IMAD.WIDE.U32 R134, R107, R113, RZ ;  /* 0x000000716b867225 */ /* 0x000fe200078e00ff */
[----:B------:R-:W-:Y:S02]  /*7bb40*/  IADD3 R138, P5, PT, R138, R112, RZ ;  /* 0x000000708a8a7210 */ /* 0x000fe40007fbe0ff */
[----:B------:R-:W-:Y:S01]  /*7bb50*/  IADD3.X R140, PT, PT, RZ, R143, R140, P1, P3 ;  /* 0x0000008fff8c7210 */ /* 0x000fe20000fe648c */
[----:B------:R-:W-:Y:S01]  /*7bb60*/  IMAD.X R77, RZ, RZ, R74, P4 ;  /* 0x000000ffff4d7224 */ /* 0x000fe200020e064a */
[----:B------:R-:W-:Y:S01]  /*7bb70*/  IADD3 R141, P4, PT, R138, R76, RZ ;  /* 0x0000004c8a8d7210 */ /* 0x000fe20007f9e0ff */
[----:B------:R-:W-:-:S02]  /*7bb80*/  IMAD.IADD R114, R102, 0x1, R135 ;  /* 0x0000000166727824 */ /* 0x000fc400078e0287 */
[----:B------:R-:W-:Y:S01]  /*7bb90*/  IMAD.X R140, RZ, RZ, R140, P5 ;  /* 0x000000ffff8c7224 */ /* 0x000fe200028e068c */
[----:B------:R-:W-:Y:S01]  /*7bba0*/  ISETP.GE.U32.AND.EX P5, PT, R130, R145, PT, P0 ;  /* 0x000000918200720c */ /* 0x000fe20003fa6100 */
[----:B------:R-:W-:Y:S01]  /*7bbb0*/  IMAD.MOV.U32 R130, RZ, RZ, RZ ;  /* 0x000000ffff827224 */ /* 0x000fe200078e00ff */
[-C--:B------:R-:W-:Y:S01]  /*7bbc0*/  IADD3 R124, P0, PT, R38, R141.reuse, RZ ;  /* 0x0000008d267c7210 */ /* 0x080fe20007f1e0ff */
[----:B------:R-:W-:Y:S01]  /*7bbd0*/  IMAD.X R136, R149, 0x1, R140, P4 ;  /* 0x0000000195887824 */ /* 0x000fe200020e068c */
[----:B------:R-:W-:Y:S01]  /*7bbe0*/  SEL R110, RZ, 0x1, P5 ;  /* 0x00000001ff6e7807 */ /* 0x000fe20002800000 */
[----:B------:R-:W-:Y:S01]  /*7bbf0*/  IMAD.IADD R133, R106, 0x1, R133 ;  /* 0x000000016a857824 */ /* 0x000fe200078e0285 */
[----:B------:R-:W-:Y:S01]  /*7bc00*/  IADD3 R74, P4, PT, R129, R128, RZ ;  /* 0x00000080814a7210 */ /* 0x000fe20007f9e0ff */
[----:B------:R-:W-:Y:S01]  /*7bc10*/  IMAD.X R139, R77, 0x1, R136, P0 ;  /* 0x000000014d8b7824 */ /* 0x000fe200000e0688 */
[----:B------:R-:W-:Y:S02]  /*7bc20*/  ISETP.GE.U32.AND P5, PT, R124, R141, PT ;  /* 0x0000008d7c00720c */ /* 0x000fe40003fa6070 */
[----:B------:R-:W-:Y:S01]  /*7bc30*/  ISETP.NE.U32.AND P0, PT, R38, RZ, PT ;  /* 0x000000ff2600720c */ /* 0x000fe20003f05070 */
[----:B------:R-:W-:Y:S01]  /*7bc40*/  IMAD.X R38, R137, 0x1, R120, P4 ;  /* 0x0000000189267824 */ /* 0x000fe200020e0678 */
[----:B------:R-:W-:-:S02]  /*7bc50*/  ISETP.GE.U32.AND.EX P5, PT, R139, R136, PT, P5 ;  /* 0x000000888b00720c */ /* 0x000fc40003fa6150 */
[----:B------:R-:W-:Y:S02]  /*7bc60*/  ISETP.GE.U32.AND P4, PT, R74, R129, PT ;  /* 0x000000814a00720c */ /* 0x000fe40003f86070 */
[----:B------:R-:W-:Y:S02]  /*7bc70*/  ISETP.NE.AND.EX P5, PT, R77, RZ, !P5, P0 ;  /* 0x000000ff4d00720c */ /* 0x000fe40006fa5300 */
[----:B------:R-:W-:Y:S02]  /*7bc80*/  IADD3 R131, P0, PT, R134, R132, RZ ;  /* 0x0000008486837210 */ /* 0x000fe40007f1e0ff */
[----:B------:R-:W-:Y:S02]  /*7bc90*/  ISETP.GE.U32.AND.EX P4, PT, R38, R137, PT, P4 ;  /* 0x000000892600720c */ /* 0x000fe40003f86140 */
[----:B------:R-:W-:Y:S01]  /*7bca0*/  SEL R119, RZ, 0x1, !P5 ;  /* 0x00000001ff777807 */ /* 0x000fe20006800000 */
[----:B------:R-:W-:Y:S01]  /*7bcb0*/  IMAD.WIDE.U32 R128, R109, R113, R130 ;  /* 0x000000716d807225 */ /* 0x000fe200078e0082 */
[----:B------:R-:W-:-:S02]  /*7bcc0*/  SEL R77, RZ, 0x1, P4 ;  /* 0x00000001ff4d7807 */ /* 0x000fc40002000000 */
[----:B------:R-:W-:Y:S01]  /*7bcd0*/  IADD3 R119, P4, PT, R119, R124, RZ ;  /* 0x0000007c77777210 */ /* 0x000fe20007f9e0ff */
[----:B------:R-:W-:Y:S01]  /*7bce0*/  IMAD.IADD R137, R106, 0x1, R129 ;  /* 0x000000016a897824 */ /* 0x000fe200078e0281 */
[----:B------:R-:W-:Y:S01]  /*7bcf0*/  IADD3.X R110, PT, PT, RZ, R143, R110, P1, P3 ;  /* 0x0000008fff6e7210 */ /* 0x000fe20000fe646e */
[----:B------:R-:W-:Y:S01]  /*7bd00*/  IMAD.X R130, R133, 0x1, R114, P0 ;  /* 0x0000000185827824 */ /* 0x000fe200000e0672 */
[----:B------:R-:W-:Y:S01]  /*7bd10*/  IADD3 R77, P3, PT, R77, R112, RZ ;  /* 0x000000704d4d7210 */ /* 0x000fe20007f7e0ff */
[----:B------:R-:W-:Y:S01]  /*7bd20*/  IMAD.X R120, RZ, RZ, R139, P4 ;  /* 0x000000ffff787224 */ /* 0x000fe200020e068b */
[----:B------:R-:W-:Y:S02]  /*7bd30*/  IADD3 R122, P1, PT, R119, R128, RZ ;  /* 0x00000080777a7210 */ /* 0x000fe40007f3e0ff */
[----:B------:R-:W-:Y:S01]  /*7bd40*/  ISETP.GE.U32.AND P4, PT, R131, R134, PT ;  /* 0x000000868300720c */ /* 0x000fe20003f86070 */
[----:B------:R-:W-:Y:S01]  /*7bd50*/  IMAD.X R110, RZ, RZ, R110, P3 ;  /* 0x000000ffff6e7224 */ /* 0x000fe200018e066e */
[CC--:B------:R-:W-:Y:S01]  /*7bd60*/  IADD3 R112, P3, PT, R77.reuse, R122.reuse, RZ ;  /* 0x0000007a4d707210 */ /* 0x0c0fe20007f7e0ff */
[----:B------:R-:W-:Y:S01]  /*7bd70*/  IMAD.X R129, R120, 0x1, R137, P1 ;  /* 0x0000000178817824 */ /* 0x000fe200008e0689 */
[----:B------:R-:W-:Y:S01]  /*7bd80*/  ISETP.NE.U32.AND P1, PT, R77, RZ, PT ;  /* 0x000000ff4d00720c */ /* 0x000fe20003f25070 */
[----:B------:R-:W-:Y:S01]  /*7bd90*/  IMAD.IADD R77, R104, 0x1, R127 ;  /* 0x00000001684d7824 */ /* 0x000fe200078e027f */
[----:B------:R-:W-:Y:S01]  /*7bda0*/  ISETP.GE.U32.AND P5, PT, R112, R122, PT ;  /* 0x0000007a7000720c */ /* 0x000fe20003fa6070 */
[----:B------:R-:W-:Y:S01]  /*7bdb0*/  IMAD.X R116, R110, 0x1, R129, P3 ;  /* 0x000000016e747824 */ /* 0x000fe200018e0681 */
[----:B------:R-:W-:Y:S01]  /*7bdc0*/  ISETP.GE.U32.AND.EX P4, PT, R130, R114, PT, P4 ;  /* 0x000000728200720c */ /* 0x000fe20003f86140 */
[----:B------:R-:W-:Y:S01]  /*7bdd0*/  IMAD.WIDE.U32 R134, R107, R109, RZ ;  /* 0x0000006d6b867225 */ /* 0x000fe200078e00ff */
[----:B------:R-:W-:-:S02]  /*7bde0*/  ISETP.GE.U32.AND P3, PT, R131, R132, PT ;  /* 0x000000848300720c */ /* 0x000fc40003f66070 */
[----:B------:R-:W-:Y:S01]  /*7bdf0*/  ISETP.GE.U32.AND.EX P5, PT, R116, R129, PT, P5 ;  /* 0x000000817400720c */ /* 0x000fe20003fa6150 */
[----:B------:R-:W-:Y:S01]  /*7be00*/  IMAD.X R132, R151, 0x1, R77, P6 ;  /* 0x0000000197847824 */ /* 0x000fe200030e064d */
[----:B------:R-:W-:Y:S02]  /*7be10*/  ISETP.GE.U32.AND P0, PT, R75, R126, PT ;  /* 0x0000007e4b00720c */ /* 0x000fe40003f06070 */
[----:B------:R-:W-:Y:S02]  /*7be20*/  ISETP.NE.AND.EX P1, PT, R110, RZ, !P5, P1 ;  /* 0x000000ff6e00720c */ /* 0x000fe40006f25310 */
[----:B------:R-:W-:Y:S02]  /*7be30*/  ISETP.GT.U32.AND P5, PT, R124, R119, PT ;  /* 0x000000777c00720c */ /* 0x000fe40003fa4070 */
[----:B------:R-:W-:Y:S02]  /*7be40*/  SEL R73, RZ, 0x1, !P1 ;  /* 0x00000001ff497807 */ /* 0x000fe40004800000 */
[----:B------:R-:W-:-:S02]  /*7be50*/  ISETP.GT.U32.AND.EX P5, PT, R139, R120, PT, P5 ;  /* 0x000000788b00720c */ /* 0x000fc40003fa4150 */
[----:B------:R-:W-:Y:S02]  /*7be60*/  ISETP.GE.U32.AND.EX P0, PT, R132, R77, PT, P0 ;  /* 0x0000004d8400720c */ /* 0x000fe40003f06100 */
[----:B------:R-:W-:Y:S02]  /*7be70*/  SEL R119, R124, R119, P5 ;  /* 0x000000777c777207 */ /* 0x000fe40002800000 */
[----:B------:R-:W-:Y:S02]  /*7be80*/  SEL R120, R139, R120, P5 ;  /* 0x000000788b787207 */ /* 0x000fe40002800000 */
[----:B------:R-:W-:Y:S02]  /*7be90*/  IADD3 R73, P5, PT, R73, R112, RZ ;  /* 0x0000007049497210 */ /* 0x000fe40007fbe0ff */
[----:B------:R-:W-:Y:S02]  /*7bea0*/  SEL R124, RZ, 0x1, P4 ;  /* 0x00000001ff7c7807 */ /* 0x000fe40002000000 */
[----:B------:R-:W-:Y:S01]  /*7beb0*/  ISETP.GE.U32.AND P4, PT, R128, RZ, PT ;  /* 0x000000ff8000720c */ /* 0x000fe20003f86070 */
[----:B------:R-:W-:Y:S01]  /*7bec0*/  IMAD.X R77, RZ, RZ, R116, P5 ;  /* 0x000000ffff4d7224 */ /* 0x000fe200028e0674 */
[----:B------:R-:W-:Y:S01]  /*7bed0*/  ISETP.GE.U32.AND.EX P3, PT, R130, R133, PT, P3 ;  /* 0x000000858200720c */ /* 0x000fe20003f66130 */
[----:B------:R-:W-:Y:S01]  /*7bee0*/  IMAD.MOV.U32 R133, RZ, RZ, RZ ;  /* 0x000000ffff857224 */ /* 0x000fe200078e00ff */
[----:B------:R-:W-:-:S02]  /*7bef0*/  ISETP.GT.U32.AND P6, PT, R112, R73, PT ;  /* 0x000000497000720c */ /* 0x000fc40003fc4070 */
[----:B------:R-:W-:Y:S01]  /*7bf00*/  ISETP.GE.U32.AND.EX P5, PT, R137, R131, PT, P4 ;  /* 0x000000838900720c */ /* 0x000fe20003fa6140 */
[----:B------:R-:W-:Y:S01]  /*7bf10*/  IMAD.MOV.U32 R131, RZ, RZ, RZ ;  /* 0x000000ffff837224 */ /* 0x000fe200078e00ff */
[----:B------:R-:W-:Y:S01]  /*7bf20*/  IADD3 R139, P4, PT, R73, R128, RZ ;  /* 0x00000080498b7210 */ /* 0x000fe20007f9e0ff */
[----:B------:R-:W-:Y:S01]  /*7bf30*/  IMAD.WIDE.U32 R114, R103, R115, R132 ;  /* 0x0000007367727225 */ /* 0x000fe200078e0084 */
[----:B------:R-:W-:Y:S02]  /*7bf40*/  ISETP.GT.U32.AND.EX P6, PT, R116, R77, PT, P6 ;  /* 0x0000004d7400720c */ /* 0x000fe40003fc4160 */
[----:B------:R-:W-:Y:S01]  /*7bf50*/  SEL R110, RZ, 0x1, P3 ;  /* 0x00000001ff6e7807 */ /* 0x000fe20001800000 */
[----:B------:R-:W-:Y:S01]  /*7bf60*/  IMAD.WIDE.U32 R130, R107, R111, R130 ;  /* 0x0000006f6b827225 */ /* 0x000fe200078e0082 */
[----:B------:R-:W-:Y:S02]  /*7bf70*/  ISETP.GT.U32.AND P3, PT, R119, R122, PT ;  /* 0x0000007a7700720c */ /* 0x000fe40003f64070 */
[----:B------:R-:W-:Y:S01]  /*7bf80*/  ISETP.GE.U32.AND P1, PT, R141, R138, PT ;  /* 0x0000008a8d00720c */ /* 0x000fe20003f26070 */
[----:B------:R-:W-:Y:S01]  /*7bf90*/  IMAD.X R122, R77, 0x1, R137, P4 ;  /* 0x000000014d7a7824 */ /* 0x000fe200020e0689 */
[----:B------:R-:W-:Y:S01]  /*7bfa0*/  ISETP.GE.U32.AND P4, PT, R76, RZ, PT ;  /* 0x000000ff4c00720c */ /* 0x000fe20003f86070 */
[----:B------:R-:W-:Y:S01]  /*7bfb0*/  IMAD.IADD R133, R102, 0x1, R131 ;  /* 0x0000000166857824 */ /* 0x000fe200078e0283 */
[----:B------:R-:W-:Y:S01]  /*7bfc0*/  SEL R73, R112, R73, P6 ;  /* 0x0000004970497207 */ /* 0x000fe20003000000 */
[----:B------:R-:W-:Y:S01]  /*7bfd0*/  IMAD.IADD R147, R104, 0x1, R115 ;  /* 0x0000000168937824 */ /* 0x000fe200078e0273 */
[----:B------:R-:W-:Y:S01]  /*7bfe0*/  SEL R119, RZ, 0x1, P5 ;  /* 0x00000001ff777807 */ /* 0x000fe20002800000 */
[----:B------:R-:W-:Y:S01]  /*7bff0*/  IMAD.SHL.U32 R137, R134, 0x2, RZ ;  /* 0x0000000286897824 */ /* 0x000fe200078e00ff */
[----:B------:R-:W-:-:S02]  /*7c000*/  ISETP.GE.U32.AND.EX P4, PT, R149, R75, PT, P4 ;  /* 0x0000004b9500720c */ /* 0x000fc40003f86140 */
[----:B------:R-:W-:Y:S01]  /*7c010*/  ISETP.GE.U32.AND.EX P1, PT, R136, R140, PT, P1 ;  /* 0x0000008c8800720c */ /* 0x000fe20003f26110 */
[----:B------:R-:W-:Y:S01]  /*7c020*/  IMAD.MOV.U32 R136, RZ, RZ, RZ ;  /* 0x000000ffff887224 */ /* 0x000fe200078e00ff */
[----:B------:R-:W-:Y:S02]  /*7c030*/  SEL R77, R116, R77, P6 ;  /* 0x0000004d744d7207 */ /* 0x000fe40003000000 */
[----:B------:R-:W-:Y:S02]  /*7c040*/  ISETP.GT.U32.AND P5, PT, R73, R139, PT ;  /* 0x0000008b4900720c */ /* 0x000fe40003fa4070 */
[----:B------:R-:W-:Y:S01]  /*7c050*/  ISETP.GT.U32.AND.EX P3, PT, R120, R129, PT, P3 ;  /* 0x000000817800720c */ /* 0x000fe20003f64130 */
[----:B------:R-:W-:Y:S01]  /*7c060*/  IMAD.WIDE.U32 R128, R103, R113, RZ ;  /* 0x0000007167807225 */ /* 0x000fe200078e00ff */
[----:B------:R-:W-:Y:S02]  /*7c070*/  SEL R145, RZ, 0x1, P4 ;  /* 0x00000001ff917807 */ /* 0x000fe40002000000 */
[----:B------:R-:W-:-:S02]  /*7c080*/  SEL R126, RZ, 0x1, P1 ;  /* 0x00000001ff7e7807 */ /* 0x000fc40000800000 */
[----:B------:R-:W-:Y:S02]  /*7c090*/  ISETP.GT.U32.AND.EX P5, PT, R77, R122, PT, P5 ;  /* 0x0000007a4d00720c */ /* 0x000fe40003fa4150 */
[----:B------:R-:W-:Y:S01]  /*7c0a0*/  IADD3 R116, P1, P6, R119, R130, RZ ;  /* 0x0000008277747210 */ /* 0x000fe20007e3e0ff */
[----:B------:R-:W-:Y:S01]  /*7c0b0*/  IMAD.WIDE.U32 R130, R109, R109, R136 ;  /* 0x0000006d6d827225 */ /* 0x000fe200078e0088 */
[----:B------:R-:W-:Y:S02]  /*7c0c0*/  SEL R77, RZ, 0x1, !P3 ;  /* 0x00000001ff4d7807 */ /* 0x000fe40005800000 */
[----:B------:R-:W-:Y:S01]  /*7c0d0*/  IADD3 R145, P4, P3, R145, R114, RZ ;  /* 0x0000007291917210 */ /* 0x000fe20007b9e0ff */
[----:B------:R-:W-:Y:S01]  /*7c0e0*/  IMAD.IADD R119, R106, 0x1, R131 ;  /* 0x000000016a777824 */ /* 0x000fe200078e0283 */
[----:B------:R-:W-:Y:S02]  /*7c0f0*/  SEL R120, RZ, 0x1, P0 ;  /* 0x00000001ff787807 */ /* 0x000fe40000000000 */
[----:B------:R-:W-:-:S02]  /*7c100*/  IADD3.X R112, PT, PT, RZ, R133, R124, P1, P6 ;  /* 0x00000085ff707210 */ /* 0x000fc40000fec47c */
[----:B------:R-:W-:Y:S02]  /*7c110*/  IADD3 R77, P0, PT, R77, R116, RZ ;  /* 0x000000744d4d7210 */ /* 0x000fe40007f1e0ff */
[----:B------:R-:W-:Y:S02]  /*7c120*/  SEL R73, RZ, 0x1, !P5 ;  /* 0x00000001ff497807 */ /* 0x000fe40006800000 */
[----:B------:R-:W-:Y:S01]  /*7c130*/  IADD3 R114, P5, PT, R126, R145, RZ ;  /* 0x000000917e727210 */ /* 0x000fe20007fbe0ff */
[----:B------:R-:W-:Y:S01]  /*7c140*/  IMAD.X R112, RZ, RZ, R112, P0 ;  /* 0x000000ffff707224 */ /* 0x000fe200000e0670 */
[----:B------:R-:W-:Y:S01]  /*7c150*/  IADD3.X R115, PT, PT, RZ, R147, R120, P4, P3 ;  /* 0x00000093ff737210 */ /* 0x000fe200027e6478 */
[----:B------:R-:W-:Y:S01]  /*7c160*/  IMAD.MOV.U32 R126, RZ, RZ, RZ ;  /* 0x000000ffff7e7224 */ /* 0x000fe200078e00ff */
[-C--:B------:R-:W-:Y:S02]  /*7c170*/  IADD3 R124, P0, PT, R77, R114.reuse, RZ ;  /* 0x000000724d7c7210 */ /* 0x080fe40007f1e0ff */
[----:B------:R-:W-:Y:S01]  /*7c180*/  IADD3.X R110, PT, PT, RZ, R133, R110, P1, P6 ;  /* 0x00000085ff6e7210 */ /* 0x000fe20000fec46e */
[----:B------:R-:W-:Y:S01]  /*7c190*/  IMAD.X R115, RZ, RZ, R115, P5 ;  /* 0x000000ffff737224 */ /* 0x000fe200028e0673 */
[----:B------:R-:W-:-:S02]  /*7c1a0*/  ISETP.GE.U32.AND P5, PT, R124, R114, PT ;  /* 0x000000727c00720c */ /* 0x000fc40003fa6070 */
[----:B------:R-:W-:Y:S01]  /*7c1b0*/  IADD3 R106, P1, PT, R73, R116, RZ ;  /* 0x00000074496a7210 */ /* 0x000fe20007f3e0ff */
[----:B------:R-:W-:Y:S01]  /*7c1c0*/  IMAD.X R138, R112, 0x1, R115, P0 ;  /* 0x00000001708a7824 */ /* 0x000fe200000e0673 */
[----:B------:R-:W-:Y:S01]  /*7c1d0*/  ISETP.NE.U32.AND P0, PT, R77, RZ, PT ;  /* 0x000000ff4d00720c */ /* 0x000fe20003f05070 */
[----:B------:R-:W-:Y:S02]  /*7c1e0*/  IMAD.IADD R77, R102, 0x1, R135 ;  /* 0x00000001664d7824 */ /* 0x000fe400078e0287 */
[----:B------:R-:W-:Y:S01]  /*7c1f0*/  IMAD.MOV.U32 R135, RZ, RZ, RZ ;  /* 0x000000ffff877224 */ /* 0x000fe200078e00ff */
[----:B------:R-:W-:Y:S01]  /*7c200*/  ISETP.GE.U32.AND.EX P5, PT, R138, R115, PT, P5 ;  /* 0x000000738a00720c */ /* 0x000fe20003fa6150 */
[----:B------:R-:W-:Y:S01]  /*7c210*/  IMAD.WIDE.U32 R114, R101, R111, RZ ;  /* 0x0000006f65727225 */ /* 0x000fe200078e00ff */
[----:B------:R-:W-:Y:S02]  /*7c220*/  SHF.R.U64 R134, R134, 0x1f, R77 ;  /* 0x0000001f86867819 */ /* 0x000fe4000000124d */
[----:B------:R-:W-:Y:S01]  /*7c230*/  ISETP.NE.AND.EX P0, PT, R112, RZ, !P5, P0 ;  /* 0x000000ff7000720c */ /* 0x000fe20006f05300 */
[----:B------:R-:W-:Y:S01]  /*7c240*/  IMAD.X R110, RZ, RZ, R110, P1 ;  /* 0x000000ffff6e7224 */ /* 0x000fe200008e066e */
[----:B------:R-:W-:Y:S01]  /*7c250*/  IADD3 R127, P5, PT, R128, R114, RZ ;  /* 0x00000072807f7210 */ /* 0x000fe20007fbe0ff */
[----:B------:R-:W-:Y:S01]  /*7c260*/  IMAD.WIDE.U32 R134, R107, R107, R134 ;  /* 0x0000006b6b867225 */ /* 0x000fe200078e0086 */
[----:B------:R-:W-:-:S02]  /*7c270*/  SEL R131, RZ, 0x1, !P0 ;  /* 0x00000001ff837807 */ /* 0x000fc40004000000 */
[----:B------:R-:W-:Y:S01]  /*7c280*/  ISETP.GE.U32.AND P0, PT, R130, RZ, PT ;  /* 0x000000ff8200720c */ /* 0x000fe20003f06070 */
[----:B------:R-:W-:Y:S01]  /*7c290*/  IMAD.WIDE.U32 R112, R101, R113, R126 ;  /* 0x0000007165707225 */ /* 0x000fe200078e007e */
[----:B------:R-:W-:Y:S02]  /*7c2a0*/  IADD3 R131, P6, PT, R131, R124, RZ ;  /* 0x0000007c83837210 */ /* 0x000fe40007fde0ff */
[----:B------:R-:W-:Y:S01]  /*7c2b0*/  ISETP.GE.U32.AND.EX P0, PT, R119, R137, PT, P0 ;  /* 0x000000897700720c */ /* 0x000fe20003f06100 */
[----:B------:R-:W-:Y:S01]  /*7c2c0*/  IMAD.IADD R126, R121, 0x1, R113 ;  /* 0x00000001797e7824 */ /* 0x000fe200078e0271 */
[----:B------:R-:W-:Y:S01]  /*7c2d0*/  SHF.R.U32.HI R77, RZ, 0x1f, R77 ;  /* 0x0000001fff4d7819 */ /* 0x000fe2000001164d */
[----:B------:R-:W-:Y:S01]  /*7c2e0*/  IMAD.X R113, RZ, RZ, R138, P6 ;  /* 0x000000ffff717224 */ /* 0x000fe200030e068a */
[----:B------:R-:W-:Y:S01]  /*7c2f0*/  IADD3 R137, P6, PT, R131, R112, RZ ;  /* 0x0000007083897210 */ /* 0x000fe20007fde0ff */
[----:B------:R-:W-:Y:S01]  /*7c300*/  IMAD.IADD R116, R102, 0x1, R135 ;  /* 0x0000000166747824 */ /* 0x000fe200078e0287 */
[----:B------:R-:W-:Y:S01]  /*7c310*/  SEL R73, RZ, 0x1, P0 ;  /* 0x00000001ff497807 */ /* 0x000fe20000000000 */
[----:B------:R-:W-:Y:S01]  /*7c320*/  IMAD.IADD R143, R121, 0x1, R115 ;  /* 0x00000001798f7824 */ /* 0x000fe200078e0273 */
[----:B------:R-:W-:Y:S01]  /*7c330*/  IADD3 R120, P0, PT, R106, R137, RZ ;  /* 0x000000896a787210 */ /* 0x000fe20007f1e0ff */
[----:B------:R-:W-:Y:S01]  /*7c340*/  IMAD.X R141, R113, 0x1, R126, P6 ;  /* 0x00000001718d7824 */ /* 0x000fe200030e067e */
[----:B------:R-:W-:-:S02]  /*7c350*/  IADD3 R135, P1, P6, R73, R134, RZ ;  /* 0x0000008649877210 */ /* 0x000fc40007e3e0ff */
[----:B------:R-:W-:Y:S01]  /*7c360*/  LOP3.LUT R73, R77, 0x1, RZ, 0xc0, !PT ;  /* 0x000000014d497812 */ /* 0x000fe200078ec0ff */
[----:B------:R-:W-:Y:S01]  /*7c370*/  IMAD.X R133, R110, 0x1, R141, P0 ;  /* 0x000000016e857824 */ /* 0x000fe200000e068d */
[----:B------:R-:W-:Y:S02]  /*7c380*/  ISETP.GE.U32.AND P0, PT, R120, R137, PT ;  /* 0x000000897800720c */ /* 0x000fe40003f06070 */
[----:B------:R-:W-:Y:S01]  /*7c390*/  IADD3.X R116, PT, PT, RZ, R116, R73, P1, P6 ;  /* 0x00000074ff747210 */ /* 0x000fe20000fec449 */
[----:B------:R-:W-:Y:S01]  /*7c3a0*/  IMAD.IADD R73, R104, 0x1, R129 ;  /* 0x0000000168497824 */ /* 0x000fe200078e0281 */
[----:B------:R-:W-:Y:S01]  /*7c3b0*/  ISETP.NE.U32.AND P1, PT, R106, RZ, PT ;  /* 0x000000ff6a00720c */ /* 0x000fe20003f25070 */
[----:B------:R-:W-:Y:S01]  /*7c3c0*/  IMAD.MOV.U32 R129, RZ, RZ, RZ ;  /* 0x000000ffff817224 */ /* 0x000fe200078e00ff */
[----:B------:R-:W-:Y:S02]  /*7c3d0*/  ISETP.GE.U32.AND.EX P6, PT, R133, R141, PT, P0 ;  /* 0x0000008d8500720c */ /* 0x000fe40003fc6100 */
[----:B------:R-:W-:-:S02]  /*7c3e0*/  IADD3 R102, P0, PT, R139, R76, RZ ;  /* 0x0000004c8b667210 */ /* 0x000fc40007f1e0ff */
[----:B------:R-:W-:Y:S02]  /*7c3f0*/  ISETP.NE.AND.EX P1, PT, R110, RZ, !P6, P1 ;  /* 0x000000ff6e00720c */ /* 0x000fe40007725310 */
[----:B------:R-:W-:Y:S01]  /*7c400*/  ISETP.GE.U32.AND P6, PT, R75, R72, PT ;  /* 0x000000484b00720c */ /* 0x000fe20003fc6070 */
[----:B------:R-:W-:Y:S01]  /*7c410*/  IMAD.X R75, R122, 0x1, R149, P0 ;  /* 0x000000017a4b7824 */ /* 0x000fe200000e0695 */
[----:B------:R-:W-:Y:S01]  /*7c420*/  ISETP.GE.U32.AND P0, PT, R127, R128, PT ;  /* 0x000000807f00720c */ /* 0x000fe20003f06070 */
[----:B------:R-:W-:Y:S01]  /*7c430*/  IMAD.X R128, R143, 0x1, R73, P5 ;  /* 0x000000018f807824 */ /* 0x000fe200028e0649 */
[----:B------:R-:W-:Y:S02]  /*7c440*/  ISETP.GE.U32.AND P5, PT, R102, R139, PT ;  /* 0x0000008b6600720c */ /* 0x000fe40003fa6070 */
[----:B------:R-:W-:Y:S02]  /*7c450*/  ISETP.GE.U32.AND.EX P6, PT, R132, R151, PT, P6 ;  /* 0x000000978400720c */ /* 0x000fe40003fc6160 */
[----:B------:R-:W-:-:S02]  /*7c460*/  ISETP.GE.U32.AND.EX P5, PT, R75, R122, PT, P5 ;  /* 0x0000007a4b00720c */ /* 0x000fc40003fa6150 */
[----:B------:R-:W-:Y:S02]  /*7c470*/  SEL R77, RZ, 0x1, !P1 ;  /* 0x00000001ff4d7807 */ /* 0x000fe40004800000 */
        /* <DEDUP_REMOVED lines=9> */
[----:B------:R-:W-:Y:S01]  /*7c510*/  IADD3 R131, P4, PT, R77, R130, RZ ;  /* 0x000000824d837210 */ /* 0x000fe20007f9e0ff */
[----:B------:R-:W-:Y:S01]  /*7c520*/  IMAD.X R76, RZ, RZ, R76, P5 ;  /* 0x000000ffff4c7224 */ /* 0x000fe200028e064c */
[----:B------:R-:W-:Y:S02]  /*7c530*/  ISETP.GT.U32.AND P5, PT, R120, R77, PT ;  /* 0x0000004d7800720c */ /* 0x000fe40003fa4070 */
[----:B------:R-:W-:Y:S01]  /*7c540*/  SEL R122, R138, R113, P1 ;  /* 0x000000718a7a7207 */ /* 0x000fe20000800000 */
[----:B------:R-:W-:Y:S01]  /*7c550*/  IMAD.X R113, R110, 0x1, R119, P4 ;  /* 0x000000016e717824 */ /* 0x000fe200020e0677 */
[----:B------:R-:W-:-:S02]  /*7c560*/  ISETP.NE.U32.AND P3, PT, R106, RZ, PT ;  /* 0x000000ff6a00720c */ /* 0x000fc40003f65070 */
[----:B------:R-:W-:Y:S02]  /*7c570*/  IADD3 R106, P1, PT, R106, R131, RZ ;  /* 0x000000836a6a7210 */ /* 0x000fe40007f3e0ff */
[----:B------:R-:W-:Y:S02]  /*7c580*/  ISETP.GT.U32.AND.EX P5, PT, R133, R110, PT, P5 ;  /* 0x0000006e8500720c */ /* 0x000fe40003fa4150 */
[----:B------:R-:W-:Y:S01]  /*7c590*/  ISETP.GE.U32.AND.EX P0, PT, R128, R73, PT, P0 ;  /* 0x000000498000720c */ /* 0x000fe20003f06100 */
[----:B------:R-:W-:Y:S01]  /*7c5a0*/  IMAD.WIDE.U32 R72, R103, R111, R128 ;  /* 0x0000006f67487225 */ /* 0x000fe200078e0080 */
[----:B------:R-:W-:Y:S02]  /*7c5b0*/  ISETP.GE.U32.AND P6, PT, R112, RZ, PT ;  /* 0x000000ff7000720c */ /* 0x000fe40003fc6070 */
[----:B------:R-:W-:Y:S01]  /*7c5c0*/  SEL R77, R120, R77, P5 ;  /* 0x0000004d784d7207 */ /* 0x000fe20002800000 */
[----:B------:R-:W-:Y:S01]  /*7c5d0*/  IMAD.X R111, R76, 0x1, R113, P1 ;  /* 0x000000014c6f7824 */ /* 0x000fe200008e0671 */
[----:B------:R-:W-:Y:S01]  /*7c5e0*/  ISETP.GE.U32.AND P4, PT, R106, R131, PT ;  /* 0x000000836a00720c */ /* 0x000fe20003f86070 */
[----:B------:R-:W-:Y:S01]  /*7c5f0*/  IMAD.IADD R124, R104, 0x1, R73 ;  /* 0x00000001687c7824 */ /* 0x000fe200078e0249 */
        /* <DEDUP_REMOVED lines=8> */
[----:B------:R-:W-:Y:S02]  /*7c680*/  IADD3 R115, P3, P4, R115, R72, RZ ;  /* 0x0000004873737210 */ /* 0x000fe40007c7e0ff */
[----:B------:R-:W-:Y:S02]  /*7c690*/  ISETP.GT.U32.AND.EX P1, PT, R122, R141, PT, P1 ;  /* 0x0000008d7a00720c */ /* 0x000fe40003f24110 */
[----:B------:R-:W-:Y:S02]  /*7c6a0*/  SEL R73, RZ, 0x1, P0 ;  /* 0x00000001ff497807 */ /* 0x000fe40000000000 */
[----:B------:R-:W-:Y:S02]  /*7c6b0*/  SEL R72, RZ, 0x1, !P5 ;  /* 0x00000001ff487807 */ /* 0x000fe40006800000 */
[----:B------:R-:W-:-:S02]  /*7c6c0*/  SEL R77, RZ, 0x1, !P1 ;  /* 0x00000001ff4d7807 */ /* 0x000fc40004800000 */
[----:B------:R-:W-:Y:S02]  /*7c6d0*/  IADD3.X R76, PT, PT, RZ, R124, R73, P3, P4 ;  /* 0x0000007cff4c7210 */ /* 0x000fe40001fe8449 */
[----:B------:R-:W-:Y:S02]  /*7c6e0*/  SEL R73, RZ, 0x1, !P6 ;  /* 0x00000001ff497807 */ /* 0x000fe40007000000 */
        /* <DEDUP_REMOVED lines=19> */
[----:B------:R-:W-:-:S02]  /*7c820*/  ISETP.NE.AND.EX P1, PT, R113, RZ, !P6, P5 ;  /* 0x000000ff7100720c */ /* 0x000fc40007725350 */
[----:B------:R-:W-:Y:S01]  /*7c830*/  ISETP.GT.U32.AND P5, PT, R106, R133, PT ;  /* 0x000000856a00720c */ /* 0x000fe20003fa4070 */
[----:B------:R-:W-:Y:S01]  /*7c840*/  IMAD.IADD R77, R104, 0x1, R77 ;  /* 0x00000001684d7824 */ /* 0x000fe200078e024d */
[----:B------:R-:W-:Y:S01]  /*7c850*/  ISETP.GE.U32.AND P0, PT, R127, R114, PT ;  /* 0x000000727f00720c */ /* 0x000fe20003f06070 */
[----:B------:R-:W-:Y:S01]  /*7c860*/  IMAD.IADD R129, R121, 0x1, R73 ;  /* 0x0000000179817824 */ /* 0x000fe200078e0249 */
[----:B------:R-:W-:Y:S02]  /*7c870*/  IADD3 R111, P6, PT, R76, R72, RZ ;  /* 0x000000484c6f7210 */ /* 0x000fe40007fde0ff */
[----:B------:R-:W-:Y:S01]  /*7c880*/  ISETP.GT.U32.AND.EX P5, PT, R110, R135, PT, P5 ;  /* 0x000000876e00720c */ /* 0x000fe20003fa4150 */
[----:B------:R-:W-:Y:S01]  /*7c890*/  IMAD.MOV.U32 R110, RZ, RZ, RZ ;  /* 0x000000ffff6e7224 */ /* 0x000fe200078e00ff */
[----:B------:R-:W-:Y:S02]  /*7c8a0*/  ISETP.GE.U32.AND.EX P0, PT, R128, R143, PT, P0 ;  /* 0x0000008f8000720c */ /* 0x000fe40003f06100 */
        /* <DEDUP_REMOVED lines=33> */
[----:B------:R-:W-:-:S02]  /*7cac0*/  SEL R107, R120, R119, P5 ;  /* 0x00000077786b7207 */ /* 0x000fc40002800000 */
[----:B------:R-:W-:Y:S02]  /*7cad0*/  ISETP.GT.U32.AND.EX P4, PT, R113, R106, PT, P4 ;  /* 0x0000006a7100720c */ /* 0x000fe40003f84140 */
[----:B------:R-:W-:Y:S02]  /*7cae0*/  IADD3 R120, P6, PT, R109, R112, RZ ;  /* 0x000000706d787210 */ /* 0x000fe40007fde0ff */
[----:B------:R-:W-:Y:S01]  /*7caf0*/  SEL R77, R110, R109, P4 ;  /* 0x0000006d6e4d7207 */ /* 0x000fe20002000000 */
[----:B------:R-:W-:Y:S01]  /*7cb00*/  IMAD.IADD R110, R104, 0x1, R73 ;  /* 0x00000001686e7824 */ /* 0x000fe200078e0249 */
        /* <DEDUP_REMOVED lines=26> */
[----:B------:R-:W-:Y:S02]  /*7ccb0*/  IMAD.IADD R109, R104, 0x1, R73 ;  /* 0x00000001686d7824 */ /* 0x000fe400078e0249 */
[----:B------:R-:W-:Y:S01]  /*7ccc0*/  IMAD.X R114, R133, 0x1, R125, P5 ;  /* 0x0000000185727824 */ /* 0x000fe200028e067d */
[----:B------:R-:W-:Y:S01]  /*7ccd0*/  ISETP.GE.U32.AND.EX P0, PT, R112, R106, PT, P0 ;  /* 0x0000006a7000720c */ /* 0x000fe20003f06100 */
[----:B------:R-:W-:Y:S01]  /*7cce0*/  IMAD.MOV.U32 R106, RZ, RZ, RZ ;  /* 0x000000ffff6a7224 */ /* 0x000fe200078e00ff */
[----:B------:R-:W-:-:S02]  /*7ccf0*/  SHF.R.U64 R72, R72, 0x1f, R109 ;  /* 0x0000001f48487819 */ /* 0x000fc4000000126d */
[----:B------:R-:W-:Y:S01]  /*7cd00*/  ISETP.NE.AND.EX P0, PT, R77, RZ, !P0, P1 ;  /* 0x000000ff4d00720c */ /* 0x000fe20004705310 */
[----:B------:R-:W-:-:S03]  /*7cd10*/  IMAD.WIDE.U32 R76, R101, R101, R106 ;  /* 0x00000065654c7225 */ /* 0x000fc600078e006a */
[----:B------:R-:W-:Y:S01]  /*7cd20*/  SEL R73, RZ, 0x1, !P0 ;  /* 0x00000001ff497807 */ /* 0x000fe20004000000 */
[----:B------:R-:W-:Y:S01]  /*7cd30*/  IMAD.IADD R106, R121, 0x1, R77 ;  /* 0x00000001796a7824 */ /* 0x000fe200078e024d */
        /* <DEDUP_REMOVED lines=9> */
[----:B------:R-:W-:Y:S01]  /*7cdd0*/  IMAD.IADD R104, R104, 0x1, R73 ;  /* 0x0000000168687824 */ /* 0x000fe200078e0249 */
        /* <DEDUP_REMOVED lines=65> */
.L_x_452:
[----:B------:R-:W-:Y:S05]  /*7d1f0*/  BSYNC.RELIABLE B11 ;  /* 0x00000000000b7941 */ /* 0x000fea0003800100 */
.L_x_451:
        /* <DEDUP_REMOVED lines=38> */
.L_x_453:
[----:B------:R-:W-:Y:S05]  /*7d460*/  BSYNC.RECONVERGENT B9 ;  /* 0x0000000000097941 */ /* 0x000fea0003800200 */
.L_x_450:
        /* <DEDUP_REMOVED lines=22> */
[----:B------:R-:W-:Y:S02]  /*7d5d0*/  IADD3 R121, P5, PT, R115, R72, RZ ;  /* 0x0000004873797210 */ /* 0x000fe40007fbe0ff */
[----:B------:R-:W-:Y:S01]  /*7d5e0*/  IADD3 R38, P4, PT, R73, R74, RZ ;  /* 0x0000004a49267210 */ /* 0x000fe20007f9e0ff */
        /* <DEDUP_REMOVED lines=40> */
[----:B------:R-:W-:Y:S01]  /*7d870*/  ISETP.GE.U32.AND.EX P3, PT, R102, R39, PT, P1 ;  /* 0x000000276600720c */ /* 0x000fe20003f66110 */
[----:B------:R-:W-:Y:S01]  /*7d880*/  IMAD.X R102, RZ, RZ, R76, P5 ;  /* 0x000000ffff667224 */ /* 0x000fe200028e064c */
[----:B------:R-:W-:Y:S02]  /*7d890*/  ISETP.GE.U32.AND.EX P4, PT, R74, R101, PT, P4 ;  /* 0x000000654a00720c */ /* 0x000fe40003f86140 */
        /* <DEDUP_REMOVED lines=44> */
.L_x_456:
[----:B------:R-:W-:Y:S05]  /*7db60*/  BSYNC.RELIABLE B11 ;  /* 0x00000000000b7941 */ /* 0x000fea0003800100 */
.L_x_455:
        /* <DEDUP_REMOVED lines=38> */
.L_x_457:
[----:B------:R-:W-:Y:S05]  /*7ddd0*/  BSYNC.RECONVERGENT B9 ;  /* 0x0000000000097941 */ /* 0x000fea0003800200 */
.L_x_454:
        /* <DEDUP_REMOVED lines=46> */
.L_x_460:
[----:B------:R-:W-:Y:S05]  /*7e0c0*/  BSYNC.RELIABLE B11 ;  /* 0x00000000000b7941 */ /* 0x000fea0003800100 */
.L_x_459:
        /* <DEDUP_REMOVED lines=38> */
.L_x_461:
[----:B------:R-:W-:Y:S05]  /*7e330*/  BSYNC.RECONVERGENT B9 ;  /* 0x0000000000097941 */ /* 0x000fea0003800200 */
.L_x_458:
        /* <DEDUP_REMOVED lines=46> */
.L_x_464:
[----:B------:R-:W-:Y:S05]  /*7e620*/  BSYNC.RELIABLE B11 ;  /* 0x00000000000b7941 */ /* 0x000fea0003800100 */
.L_x_463:
        /* <DEDUP_REMOVED lines=38> */
.L_x_465:
[----:B------:R-:W-:Y:S05]  /*7e890*/  BSYNC.RECONVERGENT B9 ;  /* 0x0000000000097941 */ /* 0x000fea0003800200 */
.L_x_462:
[----:B------:R-:W-:Y:S01]  /*7e8a0*/  SHF.L.W.U32.HI R101, R75, 0x1, R72 ;  /* 0x000000014b657819 */ /* 0x000fe20000010e48 */
[----:B------:R-:W-:Y:S01]  /*7e8b0*/  IMAD.SHL.U32 R38, R40, 0x2, RZ ;  /* 0x0000000228267824 */ /* 0x000fe200078e00ff */
[----:B------:R-:W-:Y:S01]  /*7e8c0*/  SHF.L.W.U32.HI R102, R72, 0x1, R73 ;  /* 0x0000000148667819 */ /* 0x000fe20000010e49 */
[----:B------:R-:W-:Y:S01]  /*7e8d0*/  BSSY.RECONVERGENT B9, `(.L_x_466) ;  /* 0x0000052000097945 */ /* 0x000fe20003800200 */
[----:B------:R-:W-:-:S03]  /*7e8e0*/  ISETP.GE.U32.AND P0, PT, R101, R72, PT ;  /* 0x000000486500720c */ /* 0x000fc60003f06070 */
[----:B------:R-:W-:Y:S01]  /*7e8f0*/  BSSY.RELIABLE B11, `(.L_x_467) ;  /* 0x00000290000b7945 */ /* 0x000fe20003800100 */
[----:B------:R-:W-:Y:S02]  /*7e900*/  SHF.L.U64.HI R104, R40, 0x1, R41 ;  /* 0x0000000128687819 */ /* 0x000fe40000010229 */
[----:B------:R-:W-:Y:S01]  /*7e910*/  ISETP.GE.U32.AND.EX P0, PT, R102, R73, PT, P0 ;  /* 0x000000496600720c */ /* 0x000fe20003f06100 */
[----:B------:R-:W-:Y:S01]  /*7e920*/  IMAD.SHL.U32 R73, R74, 0x2, RZ ;  /* 0x000000024a497824 */ /* 0x000fe200078e00ff */
[----:B------:R-:W-:Y:S02]  /*7e930*/  SHF.L.U64.HI R72, R77, 0x1, R76 ;  /* 0x000000014d487819 */ /* 0x000fe4000001024c */
[----:B------:R-:W-:-:S04]  /*7e940*/  SEL R39, RZ, 0x1, P0 ;  /* 0x00000001ff277807 */ /* 0x000fc80000000000 */
[----:B------:R-:W-:-:S04]  /*7e950*/  LOP3.LUT R103, R38, R39, RZ, 0xfc, !PT ;  /* 0x0000002726677212 */ /* 0x000fc800078efcff */
[----:B------:R-:W-:Y:S02]  /*7e960*/  ISETP.GE.U32.AND P0, PT, R103, R40, PT ;  /* 0x000000286700720c */ /* 0x000fe40003f06070 */
[----:B------:R-:W-:Y:S02]  /*7e970*/  SHF.L.U64.HI R40, R74, 0x1, R75 ;  /* 0x000000014a287819 */ /* 0x000fe4000001024b */
[----:B------:R-:W-:Y:S01]  /*7e980*/  ISETP.GE.U32.AND.EX P0, PT, R104, R41, PT, P0 ;  /* 0x000000296800720c */ /* 0x000fe20003f06100 */
[----:B------:R-:W-:-:S03]  /*7e990*/  IMAD.SHL.U32 R41, R77, 0x2, RZ ;  /* 0x000000024d297824 */ /* 0x000fc600078e00ff */
        /* <DEDUP_REMOVED lines=30> */
.L_x_468:
[----:B------:R-:W-:Y:S05]  /*7eb80*/  BSYNC.RELIABLE B11 ;  /* 0x00000000000b7941 */ /* 0x000fea0003800100 */
.L_x_467:
        /* <DEDUP_REMOVED lines=38> */
.L_x_469:
[----:B------:R-:W-:Y:S05]  /*7edf0*/  BSYNC.RECONVERGENT B9 ;  /* 0x0000000000097941 */ /* 0x000fea0003800200 */
.L_x_466:
        /* <DEDUP_REMOVED lines=11> */
[----:B------:R-:W-:Y:S01]  /*7eeb0*/  IMAD.MOV.U32 R114, RZ, RZ, RZ ;  /* 0x000000ffff727224 */ /* 0x000fe200078e00ff */
[----:B------:R-:W-:Y:S01]  /*7eec0*/  ISETP.GE.U32.AND P1, PT, R115, R38, PT ;  /* 0x000000267300720c */ /* 0x000fe20003f26070 */
[----:B------:R-:W-:-:S02]  /*7eed0*/  IMAD.SHL.U32 R111, R106, 0x2, RZ ;  /* 0x000000026a6f7824 */ /* 0x000fc400078e00ff */
[----:B------:R-:W-:Y:S02]  /*7eee0*/  IMAD.MOV.U32 R110, RZ, RZ, RZ ;  /* 0x000000ffff6e7224 */ /* 0x000fe400078e00ff */
[----:B------:R-:W-:Y:S02]  /*7eef0*/  VIADD R109, R39, UR6 ;  /* 0x00000006276d7c36 */ /* 0x000fe40008000000 */
[----:B------:R-:W-:-:S04]  /*7ef00*/  IMAD.WIDE.U32 R102, R16, R18, R114 ;  /* 0x0000001210667225 */ /* 0x000fc800078e0072 */
[----:B------:R-:W-:Y:S01]  /*7ef10*/  IMAD.WIDE.U32 R38, R16, R16, R110 ;  /* 0x0000001010267225 */ /* 0x000fe200078e006e */
[----:B------:R-:W-:-:S03]  /*7ef20*/  ISETP.GE.U32.AND P4, PT, R102, RZ, PT ;  /* 0x000000ff6600720c */ /* 0x000fc60003f86070 */
[----:B------:R-:W-:Y:S01]  /*7ef30*/  VIADD R119, R107, UR4 ;  /* 0x000000046b777c36 */ /* 0x000fe20008000000 */
[----:B------:R-:W-:Y:S01]  /*7ef40*/  ISETP.GE.U32.AND P3, PT, R38, RZ, PT ;  /* 0x000000ff2600720c */ /* 0x000fe20003f66070 */
[----:B------:R-:W-:Y:S02]  /*7ef50*/  VIADD R101, R113, UR7 ;  /* 0x0000000771657c36 */ /* 0x000fe40008000000 */
[----:B------:R-:W-:Y:S01]  /*7ef60*/  VIADD R104, R103, UR7 ;  /* 0x0000000767687c36 */ /* 0x000fe20008000000 */
[--C-:B------:R-:W-:Y:S01]  /*7ef70*/  SHF.R.U64 R106, R106, 0x1f, R119.reuse ;  /* 0x0000001f6a6a7819 */ /* 0x100fe20000001277 */
[----:B------:R-:W-:Y:S01]  /*7ef80*/  VIADD R39, R39, UR5 ;  /* 0x0000000527277c36 */ /* 0x000fe20008000000 */
[----:B------:R-:W-:Y:S01]  /*7ef90*/  SHF.R.U32.HI R103, RZ, 0x1f, R119 ;  /* 0x0000001fff677819 */ /* 0x000fe20000011677 */
[----:B------:R-:W-:Y:S01]  /*7efa0*/  IMAD.X R114, R101, 0x1, R109, P0 ;  /* 0x0000000165727824 */ /* 0x000fe200000e066d */
[----:B------:R-:W-:Y:S01]  /*7efb0*/  ISETP.GE.U32.AND P0, PT, R115, R112, PT ;  /* 0x000000707300720c */ /* 0x000fe20003f06070 */
[----:B------:R-:W-:Y:S01]  /*7efc0*/  IMAD.MOV.U32 R107, RZ, RZ, RZ ;  /* 0x000000ffff6b7224 */ /* 0x000fe200078e00ff */
[----:B------:R-:W-:Y:S01]  /*7efd0*/  ISETP.GE.U32.AND.EX P4, PT, R104, R115, PT, P4 ;  /* 0x000000736800720c */ /* 0x000fe20003f86140 */
[----:B------:R-:W-:Y:S01]  /*7efe0*/  IMAD.MOV.U32 R115, RZ, RZ, RZ ;  /* 0x000000ffff737224 */ /* 0x000fe200078e00ff */
[----:B------:R-:W-:Y:S01]  /*7eff0*/  ISETP.GE.U32.AND.EX P3, PT, R39, R111, PT, P3 ;  /* 0x0000006f2700720c */ /* 0x000fe20003f66130 */
[----:B------:R-:W-:Y:S01]  /*7f000*/  IMAD.WIDE.U32 R106, R17, R17, R106 ;  /* 0x00000011116a7225 */ /* 0x000fe200078e006a */
[----:B------:R-:W-:-:S02]  /*7f010*/  ISETP.GE.U32.AND.EX P1, PT, R114, R109, PT, P1 ;  /* 0x0000006d7200720c */ /* 0x000fc40003f26110 */
[----:B------:R-:W-:Y:S01]  /*7f020*/  SEL R109, RZ, 0x1, P3 ;  /* 0x00000001ff6d7807 */ /* 0x000fe20001800000 */
[----:B------:R-:W-:Y:S01]  /*7f030*/  IMAD.WIDE.U32 R110, R17, R19, R114 ;  /* 0x00000013116e7225 */ /* 0x000fe200078e0072 */
[----:B------:R-:W-:Y:S02]  /*7f040*/  SEL R115, RZ, 0x1, P4 ;  /* 0x00000001ff737807 */ /* 0x000fe40002000000 */
[----:B------:R-:W-:Y:S01]  /*7f050*/  ISETP.GE.U32.AND.EX P0, PT, R114, R101, PT, P0 ;  /* 0x000000657200720c */ /* 0x000fe20003f06100 */
[----:B------:R-:W-:Y:S01]  /*7f060*/  VIADD R101, R111, UR6 ;  /* 0x000000066f657c36 */ /* 0x000fe20008000000 */
[----:B------:R-:W-:Y:S01]  /*7f070*/  IADD3 R109, P3, P4, R109, R106, RZ ;  /* 0x0000006a6d6d7210 */ /* 0x000fe20007c7e0ff */
[----:B------:R-:W-:Y:S01]  /*7f080*/  VIADD R114, R107, UR4 ;  /* 0x000000046b727c36 */ /* 0x000fe20008000000 */
[----:B------:R-:W-:Y:S01]  /*7f090*/  IADD3 R115, P5, P6, R115, R110, RZ ;  /* 0x0000006e73737210 */ /* 0x000fe20007ebe0ff */
[----:B------:R-:W-:Y:S01]  /*7f0a0*/  IMAD.WIDE.U32 R110, R9, R16, RZ ;  /* 0x00000010096e7225 */ /* 0x000fe200078e00ff */
[----:B------:R-:W-:-:S02]  /*7f0b0*/  SEL R106, RZ, 0x1, P1 ;  /* 0x00000001ff6a7807 */ /* 0x000fc40000800000 */
[----:B------:R-:W-:Y:S01]  /*7f0c0*/  SEL R116, RZ, 0x1, P0 ;  /* 0x00000001ff747807 */ /* 0x000fe20000000000 */
[C---:B------:R-:W-:Y:S01]  /*7f0d0*/  IMAD.WIDE.U32 R112, R8.reuse, R17, RZ ;  /* 0x0000001108707225 */ /* 0x040fe200078e00ff */
[-C--:B------:R-:W-:Y:S02]  /*7f0e0*/  IADD3.X R137, PT, PT, RZ, R101.reuse, R106, P5, P6 ;  /* 0x00000065ff897210 */ /* 0x080fe40002fec46a */
[----:B------:R-:W-:Y:S01]  /*7f0f0*/  IADD3.X R116, PT, PT, RZ, R101, R116, P5, P6 ;  /* 0x00000065ff747210 */ /* 0x000fe20002fec474 */
[----:B------:R-:W-:Y:S01]  /*7f100*/  VIADD R106, R111, UR4 ;  /* 0x000000046f6a7c36 */ /* 0x000fe20008000000 */
[----:B------:R-:W-:Y:S01]  /*7f110*/  LOP3.LUT R101, R103, 0x1, RZ, 0xc0, !PT ;  /* 0x0000000167657812 */ /* 0x000fe200078ec0ff */
[----:B------:R-:W-:Y:S01]  /*7f120*/  VIADD R113, R113, UR5 ;  /* 0x0000000571717c36 */ /* 0x000fe20008000000 */
[----:B------:R-:W-:Y:S01]  /*7f130*/  IADD3 R103, P6, PT, R109, R102, RZ ;  /* 0x000000666d677210 */ /* 0x000fe20007fde0ff */
[----:B------:R-:W-:Y:S01]  /*7f140*/  IMAD.WIDE.U32 R120, R8, R19, RZ ;  /* 0x0000001308787225 */ /* 0x000fe200078e00ff */
[----:B------:R-:W-:-:S02]  /*7f150*/  IADD3.X R114, PT, PT, RZ, R114, R101, P3, P4 ;  /* 0x00000072ff727210 */ /* 0x000fc40001fe8465 */
[C---:B------:R-:W-:Y:S02]  /*7f160*/  ISETP.GE.U32.AND P1, PT, R103.reuse, R109, PT ;  /* 0x0000006d6700720c */ /* 0x040fe40003f26070 */
[----:B------:R-:W-:Y:S01]  /*7f170*/  IADD3 R107, P0, PT, R110, R112, RZ ;  /* 0x000000706e6b7210 */ /* 0x000fe20007f1e0ff */
[----:B------:R-:W-:Y:S01]  /*7f180*/  IMAD.X R109, R104, 0x1, R114, P6 ;  /* 0x00000001686d7824 */ /* 0x000fe200030e0672 */
[----:B------:R-:W-:Y:S02]  /*7f190*/  IADD3 R101, P6, PT, R103, R102, RZ ;  /* 0x0000006667657210 */ /* 0x000fe40007fde0ff */
[----:B------:R-:W-:Y:S01]  /*7f1a0*/  ISETP.GE.U32.AND P5, PT, R107, R110, PT ;  /* 0x0000006e6b00720c */ /* 0x000fe20003fa6070 */
[----:B------:R-:W-:Y:S01]  /*7f1b0*/  IMAD.WIDE.U32 R110, R9, R18, RZ ;  /* 0x00000012096e7225 */ /* 0x000fe200078e00ff */
[----:B------:R-:W-:Y:S02]  /*7f1c0*/  ISETP.GE.U32.AND.EX P1, PT, R109, R114, PT, P1 ;  /* 0x000000726d00720c */ /* 0x000fe40003f26110 */
[----:B------:R-:W-:Y:S01]  /*7f1d0*/  ISETP.GE.U32.AND P3, PT, R107, R112, PT ;  /* 0x000000706b00720c */ /* 0x000fe20003f66070 */
[----:B------:R-:W-:Y:S01]  /*7f1e0*/  IMAD.X R102, R109, 0x1, R104, P6 ;  /* 0x000000016d667824 */ /* 0x000fe200030e0668 */
[----:B------:R-:W-:Y:S01]  /*7f1f0*/  ISETP.GE.U32.AND P6, PT, R101, R103, PT ;  /* 0x000000676500720c */ /* 0x000fe20003fc6070 */
[----:B------:R-:W-:Y:S01]  /*7f200*/  IMAD.X R114, R113, 0x1, R106, P0 ;  /* 0x0000000171727824 */ /* 0x000fe200000e066a */
[----:B------:R-:W-:Y:S01]  /*7f210*/  SEL R132, RZ, 0x1, P1 ;  /* 0x00000001ff847807 */ /* 0x000fe20000800000 */
[----:B------:R-:W-:Y:S01]  /*7f220*/  VIADD R104, R111, UR4 ;  /* 0x000000046f687c36 */ /* 0x000fe20008000000 */
[----:B------:R-:W-:Y:S01]  /*7f230*/  ISETP.GE.U32.AND.EX P6, PT, R102, R109, PT, P6 ;  /* 0x0000006d6600720c */ /* 0x000fe20003fc6160 */
[----:B------:R-:W-:Y:S01]  /*7f240*/  VIADD R103, R121, UR5 ;  /* 0x0000000579677c36 */ /* 0x000fe20008000000 */
[----:B------:R-:W-:Y:S01]  /*7f250*/  ISETP.GE.U32.AND.EX P5, PT, R114, R106, PT, P5 ;  /* 0x0000006a7200720c */ /* 0x000fe20003fa6150 */
[----:B------:R-:W-:Y:S01]  /*7f260*/  IMAD.MOV.U32 R106, RZ, RZ, RZ ;  /* 0x000000ffff6a7224 */ /* 0x000fe200078e00ff */
[----:B------:R-:W-:-:S02]  /*7f270*/  SEL R109, RZ, 0x1, P6 ;  /* 0x00000001ff6d7807 */ /* 0x000fc40003000000 */
[----:B------:R-:W-:Y:S01]  /*7f280*/  IADD3 R132, P6, PT, R132, R115, RZ ;  /* 0x0000007384847210 */ /* 0x000fe20007fde0ff */
[----:B------:R-:W-:Y:S01]  /*7f290*/  IMAD.WIDE.U32 R126, R16, R8, R106 ;  /* 0x00000008107e7225 */ /* 0x000fe200078e006a */
[----:B------:R-:W-:Y:S02]  /*7f2a0*/  ISETP.GE.U32.AND.EX P3, PT, R114, R113, PT, P3 ;  /* 0x000000717200720c */ /* 0x000fe40003f66130 */
[----:B------:R-:W-:Y:S01]  /*7f2b0*/  SEL R119, RZ, 0x1, P5 ;  /* 0x00000001ff777807 */ /* 0x000fe20002800000 */
[----:B------:R-:W-:Y:S01]  /*7f2c0*/  IMAD.X R137, RZ, RZ, R137, P6 ;  /* 0x000000ffff897224 */ /* 0x000fe200030e0689 */
[----:B------:R-:W-:Y:S01]  /*7f2d0*/  IADD3 R106, P6, PT, R109, R115, RZ ;  /* 0x000000736d6a7210 */ /* 0x000fe20007fde0ff */
[----:B------:R-:W-:Y:S01]  /*7f2e0*/  VIADD R139, R127, UR5 ;  /* 0x000000057f8b7c36 */ /* 0x000fe20008000000 */
[----:B------:R-:W-:Y:S01]  /*7f2f0*/  IADD3 R135, P5, PT, R132, R126, RZ ;  /* 0x0000007e84877210 */ /* 0x000fe20007fbe0ff */
[----:B------:R-:W-:Y:S01]  /*7f300*/  IMAD.MOV.U32 R115, RZ, RZ, RZ ;  /* 0x000000ffff737224 */ /* 0x000fe200078e00ff */
[----:B------:R-:W-:Y:S01]  /*7f310*/  SEL R109, RZ, 0x1, P3 ;  /* 0x00000001ff6d7807 */ /* 0x000fe20001800000 */
[----:B------:R-:W-:Y:S01]  /*7f320*/  IMAD.X R116, RZ, RZ, R116, P6 ;  /* 0x000000ffff747224 */ /* 0x000fe200030e0674 */
[----:B------:R-:W-:Y:S01]  /*7f330*/  IADD3 R125, P4, PT, R110, R120, RZ ;  /* 0x000000786e7d7210 */ /* 0x000fe20007f9e0ff */
[----:B------:R-:W-:Y:S01]  /*7f340*/  IMAD.X R130, R139, 0x1, R137, P5 ;  /* 0x000000018b827824 */ /* 0x000fe200028e0689 */
[----:B------:R-:W-:Y:S01]  /*7f350*/  IADD3 R122, P3, PT, R106, R135, RZ ;  /* 0x000000876a7a7210 */ /* 0x000fe20007f7e0ff */
[----:B------:R-:W-:Y:S01]  /*7f360*/  IMAD.WIDE.U32 R114, R17, R9, R114 ;  /* 0x0000000911727225 */ /* 0x000fe200078e0072 */
[----:B------:R-:W-:-:S02]  /*7f370*/  ISETP.GE.U32.AND P1, PT, R125, R110, PT ;  /* 0x0000006e7d00720c */ /* 0x000fc40003f26070 */
[----:B------:R-:W-:Y:S01]  /*7f380*/  ISETP.GE.U32.AND P5, PT, R126, RZ, PT ;  /* 0x000000ff7e00720c */ /* 0x000fe20003fa6070 */
[----:B------:R-:W-:Y:S01]  /*7f390*/  IMAD.WIDE.U32 R110, R19, R18, RZ ;  /* 0x00000012136e7225 */ /* 0x000fe200078e00ff */
[----:B------:R-:W-:Y:S02]  /*7f3a0*/  ISETP.GE.U32.AND P6, PT, R122, R135, PT ;  /* 0x000000877a00720c */ /* 0x000fe40003fc6070 */
[----:B------:R-:W-:Y:S01]  /*7f3b0*/  ISETP.GE.U32.AND P0, PT, R125, R120, PT ;  /* 0x000000787d00720c */ /* 0x000fe20003f06070 */
        /* <DEDUP_REMOVED lines=9> */
[----:B------:R-:W-:-:S02]  /*7f450*/  ISETP.NE.AND.EX P6, PT, R116, RZ, !P6, P5 ;  /* 0x000000ff7400720c */ /* 0x000fc400077c5350 */
[----:B------:R-:W-:Y:S01]  /*7f460*/  SHF.R.U64 R110, R110, 0x1f, R131 ;  /* 0x0000001f6e6e7819 */ /* 0x000fe20000001283 */
[----:B------:R-:W-:Y:S01]  /*7f470*/  VIADD R129, R113, UR7 ;  /* 0x0000000771817c36 */ /* 0x000fe20008000000 */
[----:B------:R-:W-:Y:S01]  /*7f480*/  SEL R113, RZ, 0x1, !P6 ;  /* 0x00000001ff717807 */ /* 0x000fe20007000000 */
[----:B------:R-:W-:Y:S01]  /*7f490*/  VIADD R116, R115, UR4 ;  /* 0x0000000473747c36 */ /* 0x000fe20008000000 */
[----:B------:R-:W-:Y:S01]  /*7f4a0*/  ISETP.GE.U32.AND P5, PT, R112, RZ, PT ;  /* 0x000000ff7000720c */ /* 0x000fe20003fa6070 */
[----:B------:R-:W-:Y:S01]  /*7f4b0*/  IMAD.X R128, R103, 0x1, R104, P4 ;  /* 0x0000000167807824 */ /* 0x000fe200020e0668 */
[----:B------:R-:W-:Y:S01]  /*7f4c0*/  IADD3 R136, P3, P6, R107, R114, RZ ;  /* 0x000000726b887210 */ /* 0x000fe20007e7e0ff */
[----:B------:R-:W-:Y:S01]  /*7f4d0*/  IMAD.WIDE.U32 R114, R11, R16, RZ ;  /* 0x000000100b727225 */ /* 0x000fe200078e00ff */
[----:B------:R-:W-:Y:S02]  /*7f4e0*/  ISETP.GE.U32.AND.EX P5, PT, R129, R121, PT, P5 ;  /* 0x000000798100720c */ /* 0x000fe40003fa6150 */
[-C--:B------:R-:W-:Y:S01]  /*7f4f0*/  IADD3.X R134, PT, PT, RZ, R116.reuse, R119, P3, P6 ;  /* 0x00000074ff867210 */ /* 0x080fe20001fec477 */
[----:B------:R-:W-:Y:S01]  /*7f500*/  IMAD.WIDE.U32 R106, R10, R17, RZ ;  /* 0x000000110a6a7225 */ /* 0x000fe200078e00ff */
[----:B------:R-:W-:-:S02]  /*7f510*/  IADD3.X R109, PT, PT, RZ, R116, R109, P3, P6 ;  /* 0x00000074ff6d7210 */ /* 0x000fc40001fec46d */
[----:B------:R-:W-:Y:S01]  /*7f520*/  IADD3 R121, P3, PT, R113, R122, RZ ;  /* 0x0000007a71797210 */ /* 0x000fe20007f7e0ff */
[----:B------:R-:W-:Y:S01]  /*7f530*/  IMAD.MOV.U32 R111, RZ, RZ, RZ ;  /* 0x000000ffff6f7224 */ /* 0x000fe200078e00ff */
[----:B------:R-:W-:Y:S01]  /*7f540*/  SEL R127, RZ, 0x1, P5 ;  /* 0x00000001ff7f7807 */ /* 0x000fe20002800000 */
[----:B------:R-:W-:Y:S01]  /*7f550*/  VIADD R124, R115, UR7 ;  /* 0x00000007737c7c36 */ /* 0x000fe20008000000 */
[----:B------:R-:W-:Y:S01]  /*7f560*/  IADD3 R119, P5, PT, R121, R112, RZ ;  /* 0x0000007079777210 */ /* 0x000fe20007fbe0ff */
[----:B------:R-:W-:Y:S01]  /*7f570*/  IMAD.X R112, RZ, RZ, R133, P3 ;  /* 0x000000ffff707224 */ /* 0x000fe200018e0685 */
[----:B------:R-:W-:Y:S02]  /*7f580*/  IADD3 R113, P6, PT, R114, R106, RZ ;  /* 0x0000006a72717210 */ /* 0x000fe40007fde0ff */
[----:B------:R-:W-:Y:S01]  /*7f590*/  ISETP.GE.U32.AND P4, PT, R135, R132, PT ;  /* 0x000000848700720c */ /* 0x000fe20003f86070 */
[----:B------:R-:W-:Y:S01]  /*7f5a0*/  IMAD.X R116, R112, 0x1, R129, P5 ;  /* 0x0000000170747824 */ /* 0x000fe200028e0681 */
[----:B------:R-:W-:Y:S01]  /*7f5b0*/  ISETP.GT.U32.AND P5, PT, R122, R121, PT ;  /* 0x000000797a00720c */ /* 0x000fe20003fa4070 */
[----:B------:R-:W-:Y:S01]  /*7f5c0*/  IMAD.MOV.U32 R129, RZ, RZ, RZ ;  /* 0x000000ffff817224 */ /* 0x000fe200078e00ff */
[----:B------:R-:W-:Y:S01]  /*7f5d0*/  ISETP.GE.U32.AND P3, PT, R113, R114, PT ;  /* 0x000000727100720c */ /* 0x000fe20003f66070 */
[----:B------:R-:W-:Y:S01]  /*7f5e0*/  IMAD.WIDE.U32 R114, R19, R19, R110 ;  /* 0x0000001313727225 */ /* 0x000fe200078e006e */
[----:B------:R-:W-:-:S02]  /*7f5f0*/  ISETP.GT.U32.AND.EX P5, PT, R133, R112, PT, P5 ;  /* 0x000000708500720c */ /* 0x000fc40003fa4150 */
[----:B------:R-:W-:Y:S02]  /*7f600*/  ISETP.GE.U32.AND.EX P0, PT, R128, R103, PT, P0 ;  /* 0x000000678000720c */ /* 0x000fe40003f06100 */
[----:B------:R-:W-:Y:S01]  /*7f610*/  ISETP.GE.U32.AND.EX P4, PT, R130, R137, PT, P4 ;  /* 0x000000898200720c */ /* 0x000fe20003f86140 */
[----:B------:R-:W-:Y:S01]  /*7f620*/  VIADD R137, R107, UR8 ;  /* 0x000000086b897c36 */ /* 0x000fe20008000000 */
[----:B------:R-:W-:Y:S01]  /*7f630*/  SEL R103, R122, R121, P5 ;  /* 0x000000797a677207 */ /* 0x000fe20002800000 */
[----:B------:R-:W-:Y:S01]  /*7f640*/  VIADD R107, R115, UR6 ;  /* 0x00000006736b7c36 */ /* 0x000fe20008000000 */
[----:B------:R-:W-:Y:S01]  /*7f650*/  SHF.R.U32.HI R122, RZ, 0x1f, R131 ;  /* 0x0000001fff7a7819 */ /* 0x000fe20000011683 */
[----:B------:R-:W-:Y:S01]  /*7f660*/  IMAD.X R110, R137, 0x1, R124, P6 ;  /* 0x00000001896e7824 */ /* 0x000fe200030e067c */
[----:B------:R-:W-:Y:S01]  /*7f670*/  ISETP.GE.U32.AND.EX P1, PT, R128, R104, PT, P1 ;  /* 0x000000688000720c */ /* 0x000fe20003f26110 */
[----:B------:R-:W-:Y:S01]  /*7f680*/  IMAD.WIDE.U32 R128, R9, R19, R128 ;  /* 0x0000001309807225 */ /* 0x000fe200078e0080 */
[----:B------:R-:W-:-:S02]  /*7f690*/  SEL R104, R133, R112, P5 ;  /* 0x0000007085687207 */ /* 0x000fc40002800000 */
[----:B------:R-:W-:Y:S01]  /*7f6a0*/  ISETP.GT.U32.AND P5, PT, R103, R119, PT ;  /* 0x000000776700720c */ /* 0x000fe20003fa4070 */
[----:B------:R-:W-:Y:S01]  /*7f6b0*/  IMAD.MOV.U32 R112, RZ, RZ, RZ ;  /* 0x000000ffff707224 */ /* 0x000fe200078e00ff */
[----:B------:R-:W-:Y:S02]  /*7f6c0*/  SEL R133, RZ, 0x1, P4 ;  /* 0x00000001ff857807 */ /* 0x000fe40002000000 */
[----:B------:R-:W-:Y:S01]  /*7f6d0*/  IADD3 R120, P4, P6, R127, R114, RZ ;  /* 0x000000727f787210 */ /* 0x000fe20007e9e0ff */
[----:B------:R-:W-:Y:S01]  /*7f6e0*/  IMAD.WIDE.U32 R114, R16, R10, R112 ;  /* 0x0000000a10727225 */ /* 0x000fe200078e0070 */
[----:B------:R-:W-:Y:S02]  /*7f6f0*/  LOP3.LUT R122, R122, 0x1, RZ, 0xc0, !PT ;  /* 0x000000017a7a7812 */ /* 0x000fe400078ec0ff */
[----:B------:R-:W-:Y:S01]  /*7f700*/  ISETP.GT.U32.AND.EX P5, PT, R104, R116, PT, P5 ;  /* 0x000000746800720c */ /* 0x000fe20003fa4150 */
[----:B------:R-:W-:Y:S01]  /*7f710*/  VIADD R135, R115, UR8 ;  /* 0x0000000873877c36 */ /* 0x000fe20008000000 */
[----:B------:R-:W-:Y:S01]  /*7f720*/  IADD3.X R107, PT, PT, RZ, R107, R122, P4, P6 ;  /* 0x0000006bff6b7210 */ /* 0x000fe200027ec47a */
[----:B------:R-:W-:Y:S01]  /*7f730*/  IMAD.WIDE.U32 R16, R17, R11, R110 ;  /* 0x0000000b11107225 */ /* 0x000fe200078e006e */
[----:B------:R-:W-:-:S02]  /*7f740*/  IADD3 R133, P4, PT, R133, R136, RZ ;  /* 0x0000008885857210 */ /* 0x000fc40007f9e0ff */
[----:B------:R-:W-:Y:S01]  /*7f750*/  SEL R103, RZ, 0x1, !P5 ;  /* 0x00000001ff677807 */ /* 0x000fe20006800000 */
[----:B------:R-:W-:Y:S01]  /*7f760*/  VIADD R112, R129, UR4 ;  /* 0x0000000481707c36 */ /* 0x000fe20008000000 */
[----:B------:R-:W-:Y:S01]  /*7f770*/  ISETP.GE.U32.AND.EX P3, PT, R110, R124, PT, P3 ;  /* 0x0000007c6e00720c */ /* 0x000fe20003f66130 */
[----:B------:R-:W-:Y:S01]  /*7f780*/  IMAD.X R134, RZ, RZ, R134, P4 ;  /* 0x000000ffff867224 */ /* 0x000fe200020e0686 */
[----:B------:R-:W-:Y:S01]  /*7f790*/  IADD3 R130, P4, PT, R133, R114, RZ ;  /* 0x0000007285827210 */ /* 0x000fe20007f9e0ff */
[----:B------:R-:W-:Y:S01]  /*7f7a0*/  IMAD.MOV.U32 R124, RZ, RZ, RZ ;  /* 0x000000ffff7c7224 */ /* 0x000fe200078e00ff */
[----:B------:R-:W-:Y:S02]  /*7f7b0*/  IADD3 R103, P5, PT, R103, R120, RZ ;  /* 0x0000007867677210 */ /* 0x000fe40007fbe0ff */
[----:B------:R-:W-:Y:S01]  /*7f7c0*/  SEL R115, RZ, 0x1, P0 ;  /* 0x00000001ff737807 */ /* 0x000fe20000000000 */
[----:B------:R-:W-:Y:S01]  /*7f7d0*/  IMAD.X R132, R135, 0x1, R134, P4 ;  /* 0x0000000187847824 */ /* 0x000fe200020e0686 */
[----:B------:R-:W-:Y:S01]  /*7f7e0*/  IADD3 R122, P6, PT, R103, R130, RZ ;  /* 0x00000082677a7210 */ /* 0x000fe20007fde0ff */
[----:B------:R-:W-:-:S02]  /*7f7f0*/  IMAD.X R107, RZ, RZ, R107, P5 ;  /* 0x000000ffff6b7224 */ /* 0x000fc400028e066b */
[----:B------:R-:W-:Y:S01]  /*7f800*/  IMAD.WIDE.U32 R120, R8, R18, R124 ;  /* 0x0000001208787225 */ /* 0x000fe200078e007c */
[----:B------:R-:W-:-:S03]  /*7f810*/  ISETP.GE.U32.AND P5, PT, R122, R130, PT ;  /* 0x000000827a00720c */ /* 0x000fc60003fa6070 */
[----:B------:R-:W-:Y:S01]  /*7f820*/  IMAD.X R131, R107, 0x1, R132, P6 ;  /* 0x000000016b837824 */ /* 0x000fe200030e0684 */
[----:B------:R-:W-:Y:S01]  /*7f830*/  ISETP.NE.U32.AND P6, PT, R103, RZ, PT ;  /* 0x000000ff6700720c */ /* 0x000fe20003fc5070 */
[----:B------:R-:W-:Y:S01]  /*7f840*/  VIADD R127, R121, UR5 ;  /* 0x00000005797f7c36 */ /* 0x000fe20008000000 */
[----:B------:R-:W-:Y:S02]  /*7f850*/  SEL R121, RZ, 0x1, P1 ;  /* 0x00000001ff797807 */ /* 0x000fe40000800000 */
[----:B------:R-:W-:Y:S02]  /*7f860*/  ISETP.GE.U32.AND.EX P5, PT, R131, R132, PT, P5 ;  /* 0x000000848300720c */ /* 0x000fe40003fa6150 */
[----:B------:R-:W-:Y:S01]  /*7f870*/  IADD3 R104, P1, PT, R119, R126, RZ ;  /* 0x0000007e77687210 */ /* 0x000fe20007f3e0ff */
[----:B------:R-:W-:Y:S01]  /*7f880*/  IMAD.MOV.U32 R126, RZ, RZ, RZ ;  /* 0x000000ffff7e7224 */ /* 0x000fe200078e00ff */
[----:B------:R-:W-:Y:S02]  /*7f890*/  ISETP.GE.U32.AND P4, PT, R120, RZ, PT ;  /* 0x000000ff7800720c */ /* 0x000fe40003f86070 */
[----:B------:R-:W-:Y:S01]  /*7f8a0*/  ISETP.NE.AND.EX P6, PT, R107, RZ, !P5, P6 ;  /* 0x000000ff6b00720c */ /* 0x000fe20006fc5360 */
[----:B------:R-:W-:Y:S01]  /*7f8b0*/  IMAD.X R103, R116, 0x1, R139, P1 ;  /* 0x0000000174677824 */ /* 0x000fe200008e068b */
[----:B------:R-:W-:-:S02]  /*7f8c0*/  ISETP.GE.U32.AND.EX P4, PT, R127, R125, PT, P4 ;  /* 0x0000007d7f00720c */ /* 0x000fc40003f86140 */
[----:B------:R-:W-:Y:S02]  /*7f8d0*/  SEL R111, RZ, 0x1, !P6 ;  /* 0x00000001ff6f7807 */ /* 0x000fe40007000000 */
[----:B------:R-:W-:Y:S02]  /*7f8e0*/  ISETP.GE.U32.AND P5, PT, R104, R119, PT ;  /* 0x000000776800720c */ /* 0x000fe40003fa6070 */
[----:B------:R-:W-:Y:S02]  /*7f8f0*/  SEL R107, RZ, 0x1, P4 ;  /* 0x00000001ff6b7807 */ /* 0x000fe40002000000 */
[----:B------:R-:W-:Y:S02]  /*7f900*/  IADD3 R111, P1, PT, R111, R122, RZ ;  /* 0x0000007a6f6f7210 */ /* 0x000fe40007f3e0ff */
[----:B------:R-:W-:Y:S02]  /*7f910*/  ISETP.GE.U32.AND.EX P5, PT, R103, R116, PT, P5 ;  /* 0x000000746700720c */ /* 0x000fe40003fa6150 */
[----:B------:R-:W-:Y:S01]  /*7f920*/  IADD3 R128, P4, P6, R107, R128, RZ ;  /* 0x000000806b807210 */ /* 0x000fe20007e9e0ff */
[----:B------:R-:W-:Y:S01]  /*7f930*/  IMAD.X R116, RZ, RZ, R131, P1 ;  /* 0x000000ffff747224 */ /* 0x000fe200008e0683 */
[----:B------:R-:W-:-:S02]  /*7f940*/  SEL R107, RZ, 0x1, P5 ;  /* 0x00000001ff6b7807 */ /* 0x000fc40002800000 */
[----:B------:R-:W-:Y:S02]  /*7f950*/  ISETP.GT.U32.AND P0, PT, R122, R111, PT ;  /* 0x0000006f7a00720c */ /* 0x000fe40003f04070 */
[----:B------:R-:W-:Y:S02]  /*7f960*/  IADD3 R107, P1, PT, R107, R136, RZ ;  /* 0x000000886b6b7210 */ /* 0x000fe40007f3e0ff */
[-C--:B------:R-:W-:Y:S02]  /*7f970*/  IADD3.X R121, PT, PT, RZ, R112.reuse, R121, P4, P6 ;  /* 0x00000070ff797210 */ /* 0x080fe400027ec479 */
[----:B------:R-:W-:Y:S01]  /*7f980*/  IADD3.X R115, PT, PT, RZ, R112, R115, P4, P6 ;  /* 0x00000070ff737210 */ /* 0x000fe200027ec473 */
[----:B------:R-:W-:Y:S01]  /*7f990*/  IMAD.X R109, RZ, RZ, R109, P1 ;  /* 0x000000ffff6d7224 */ /* 0x000fe200008e066d */
[----:B------:R-:W-:Y:S02]  /*7f9a0*/  ISETP.GT.U32.AND.EX P0, PT, R131, R116, PT, P0 ;  /* 0x000000748300720c */ /* 0x000fe40003f04100 */
[----:B------:R-:W-:-:S02]  /*7f9b0*/  IADD3 R119, P4, PT, R111, R120, RZ ;  /* 0x000000786f777210 */ /* 0x000fc40007f9e0ff */
[----:B------:R-:W-:Y:S02]  /*7f9c0*/  SEL R112, R122, R111, P0 ;  /* 0x0000006f7a707207 */ /* 0x000fe40000000000 */
[-C--:B------:R-:W-:Y:S01]  /*7f9d0*/  IADD3 R122, P1, PT, R107, R119.reuse, RZ ;  /* 0x000000776b7a7210 */ /* 0x080fe20007f3e0ff */
[----:B------:R-:W-:Y:S01]  /*7f9e0*/  IMAD.X R124, R116, 0x1, R127, P4 ;  /* 0x00000001747c7824 */ /* 0x000fe200020e067f */
[----:B------:R-:W-:Y:S02]  /*7f9f0*/  ISETP.GE.U32.AND P4, PT, R114, RZ, PT ;  /* 0x000000ff7200720c */ /* 0x000fe40003f86070 */
[----:B------:R-:W-:Y:S01]  /*7fa00*/  ISETP.GE.U32.AND P5, PT, R122, R119, PT ;  /* 0x000000777a00720c */ /* 0x000fe20003fa6070 */
[----:B------:R-:W-:Y:S01]  /*7fa10*/  IMAD.X R111, R109, 0x1, R124, P1 ;  /* 0x000000016d6f7824 */ /* 0x000fe200008e067c */
[----:B------:R-:W-:Y:S02]  /*7fa20*/  ISETP.NE.U32.AND P1, PT, R107, RZ, PT ;  /* 0x000000ff6b00720c */ /* 0x000fe40003f25070 */
[----:B------:R-:W-:-:S02]  /*7fa30*/  SEL R116, R131, R116, P0 ;  /* 0x0000007483747207 */ /* 0x000fc40000000000 */
[----:B------:R-:W-:Y:S02]  /*7fa40*/  ISETP.GE.U32.AND.EX P5, PT, R111, R124, PT, P5 ;  /* 0x0000007c6f00720c */ /* 0x000fe40003fa6150 */
[----:B------:R-:W-:Y:S02]  /*7fa50*/  ISETP.GE.U32.AND.EX P4, PT, R135, R113, PT, P4 ;  /* 0x000000718700720c */ /* 0x000fe40003f86140 */
[----:B------:R-:W-:Y:S01]  /*7fa60*/  ISETP.GE.U32.AND P6, PT, R130, R133, PT ;  /* 0x000000858200720c */ /* 0x000fe20003fc6070 */
[----:B------:R-:W-:Y:S01]  /*7fa70*/  VIADD R130, R17, UR7 ;  /* 0x0000000711827c36 */ /* 0x000fe20008000000 */
[----:B------:R-:W-:Y:S02]  /*7fa80*/  ISETP.GT.U32.AND P0, PT, R112, R119, PT ;  /* 0x000000777000720c */ /* 0x000fe40003f04070 */
[----:B------:R-:W-:Y:S02]  /*7fa90*/  ISETP.NE.AND.EX P1, PT, R109, RZ, !P5, P1 ;  /* 0x000000ff6d00720c */ /* 0x000fe40006f25310 */
[----:B------:R-:W-:-:S02]  /*7faa0*/  SEL R131, RZ, 0x1, P4 ;  /* 0x00000001ff837807 */ /* 0x000fc40002000000 */
[----:B------:R-:W-:Y:S02]  /*7fab0*/  ISETP.GE.U32.AND.EX P6, PT, R132, R134, PT, P6 ;  /* 0x000000868400720c */ /* 0x000fe40003fc6160 */
[----:B------:R-:W-:Y:S01]  /*7fac0*/  ISETP.GT.U32.AND.EX P0, PT, R116, R124, PT, P0 ;  /* 0x0000007c7400720c */ /* 0x000fe20003f04100 */
[----:B------:R-:W-:Y:S01]  /*7fad0*/  IMAD.WIDE.U32 R124, R9, R8, RZ ;  /* 0x00000008097c7225 */ /* 0x000fe200078e00ff */
[----:B------:R-:W-:Y:S02]  /*7fae0*/  SEL R109, RZ, 0x1, !P1 ;  /* 0x00000001ff6d7807 */ /* 0x000fe40004800000 */
[----:B------:R-:W-:Y:S02]  /*7faf0*/  IADD3 R131, P4, P5, R131, R16, RZ ;  /* 0x0000001083837210 */ /* 0x000fe40007d9e0ff */
[----:B------:R-:W-:Y:S02]  /*7fb00*/  SEL R17, RZ, 0x1, P6 ;  /* 0x00000001ff117807 */ /* 0x000fe40003000000 */
[----:B------:R-:W-:-:S02]  /*7fb10*/  SEL R16, RZ, 0x1, !P0 ;  /* 0x00000001ff107807 */ /* 0x000fc40004000000 */
[----:B------:R-:W-:Y:S02]  /*7fb20*/  SEL R107, RZ, 0x1, P3 ;  /* 0x00000001ff6b7807 */ /* 0x000fe40001800000 */
[----:B------:R-:W-:Y:S02]  /*7fb30*/  IADD3 R109, P1, PT, R109, R122, RZ ;  /* 0x0000007a6d6d7210 */ /* 0x000fe40007f3e0ff */
[----:B------:R-:W-:Y:S02]  /*7fb40*/  IADD3 R17, P0, PT, R17, R131, RZ ;  /* 0x0000008311117210 */ /* 0x000fe40007f1e0ff */
[----:B------:R-:W-:Y:S01]  /*7fb50*/  IADD3 R16, P6, PT, R16, R128, RZ ;  /* 0x0000008010107210 */ /* 0x000fe20007fde0ff */
[----:B------:R-:W-:Y:S01]  /*7fb60*/  IMAD.X R112, RZ, RZ, R111, P1 ;  /* 0x000000ffff707224 */ /* 0x000fe200008e066f */
[----:B------:R-:W-:Y:S02]  /*7fb70*/  IADD3.X R107, PT, PT, RZ, R130, R107, P4, P5 ;  /* 0x00000082ff6b7210 */ /* 0x000fe400027ea46b */
[-C--:B------:R-:W-:Y:S01]  /*7fb80*/  IADD3 R134, P1, PT, R16, R17.reuse, RZ ;  /* 0x0000001110867210 */ /* 0x080fe20007f3e0ff */
[----:B------:R-:W-:Y:S01]  /*7fb90*/  IMAD.X R119, RZ, RZ, R121, P6 ;  /* 0x000000ffff777224 */ /* 0x000fe200030e0679 */
[----:B------:R-:W-:Y:S01]  /*7fba0*/  IADD3 R116, P3, PT, R109, R120, RZ ;  /* 0x000000786d747210 */ /* 0x000fe20007f7e0ff */
[----:B------:R-:W-:Y:S01]  /*7fbb0*/  IMAD.X R107, RZ, RZ, R107, P0 ;  /* 0x000000ffff6b7224 */ /* 0x000fe200000e066b */
[----:B------:R-:W-:-:S02]  /*7fbc0*/  ISETP.GE.U32.AND P0, PT, R134, R17, PT ;  /* 0x000000118600720c */ /* 0x000fc40003f06070 */
[----:B------:R-:W-:Y:S01]  /*7fbd0*/  ISETP.GT.U32.AND P6, PT, R122, R109, PT ;  /* 0x0000006d7a00720c */ /* 0x000fe20003fc4070 */
[----:B------:R-:W-:Y:S01]  /*7fbe0*/  IMAD.X R136, R119, 0x1, R107, P1 ;  /* 0x0000000177887824 */ /* 0x000fe200008e066b */
[----:B------:R-:W-:Y:S01]  /*7fbf0*/  ISETP.GE.U32.AND P1, PT, R113, R106, PT ;  /* 0x0000006a7100720c */ /* 0x000fe20003f26070 */
[----:B------:R-:W-:Y:S01]  /*7fc00*/  IMAD.X R129, R112, 0x1, R127, P3 ;  /* 0x0000000170817824 */ /* 0x000fe200018e067f */
[----:B------:R-:W-:Y:S01]  /*7fc10*/  ISETP.NE.U32.AND P3, PT, R16, RZ, PT ;  /* 0x000000ff1000720c */ /* 0x000fe20003f65070 */
[----:B------:R-:W-:Y:S01]  /*7fc20*/  IMAD.WIDE.U32 R16, R10, R19, RZ ;  /* 0x000000130a107225 */ /* 0x000fe200078e00ff */
[----:B------:R-:W-:Y:S02]  /*7fc30*/  ISETP.GE.U32.AND.EX P0, PT, R136, R107, PT, P0 ;  /* 0x0000006b8800720c */ /* 0x000fe40003f06100 */
[----:B------:R-:W-:Y:S01]  /*7fc40*/  ISETP.GT.U32.AND.EX P6, PT, R111, R112, PT, P6 ;  /* 0x000000706f00720c */ /* 0x000fe20003fc4160 */
[----:B------:R-:W-:Y:S01]  /*7fc50*/  IMAD.WIDE.U32 R106, R11, R18, RZ ;  /* 0x000000120b6a7225 */ /* 0x000fe200078e00ff */
[----:B------:R-:W-:-:S02]  /*7fc60*/  ISETP.NE.AND.EX P3, PT, R119, RZ, !P0, P3 ;  /* 0x000000ff7700720c */ /* 0x000fc40004765330 */
[----:B------:R-:W-:Y:S01]  /*7fc70*/  SEL R109, R122, R109, P6 ;  /* 0x0000006d7a6d7207 */ /* 0x000fe20003000000 */
[----:B------:R-:W-:Y:S01]  /*7fc80*/  VIADD R107, R107, UR7 ;  /* 0x000000076b6b7c36 */ /* 0x000fe20008000000 */
[----:B------:R-:W-:Y:S01]  /*7fc90*/  SEL R112, R111, R112, P6 ;  /* 0x000000706f707207 */ /* 0x000fe20003000000 */
[----:B------:R-:W-:Y:S01]  /*7fca0*/  VIADD R133, R17, UR8 ;  /* 0x0000000811857c36 */ /* 0x000fe20008000000 */
[----:B------:R-:W-:Y:S01]  /*7fcb0*/  IADD3 R111, P6, PT, R106, R16, RZ ;  /* 0x000000106a6f7210 */ /* 0x000fe20007fde0ff */
[----:B------:R-:W-:Y:S01]  /*7fcc0*/  IMAD.SHL.U32 R127, R124, 0x2, RZ ;  /* 0x000000027c7f7824 */ /* 0x000fe200078e00ff */
[----:B------:R-:W-:Y:S01]  /*7fcd0*/  ISETP.GE.U32.AND.EX P1, PT, R110, R137, PT, P1 ;  /* 0x000000896e00720c */ /* 0x000fe20003f26110 */
[----:B------:R-:W-:Y:S01]  /*7fce0*/  IMAD.MOV.U32 R110, RZ, RZ, RZ ;  /* 0x000000ffff6e7224 */ /* 0x000fe200078e00ff */
[----:B------:R-:W-:Y:S01]  /*7fcf0*/  ISETP.GE.U32.AND P0, PT, R111, R106, PT ;  /* 0x0000006a6f00720c */ /* 0x000fe20003f06070 */
[----:B------:R-:W-:Y:S01]  /*7fd00*/  IMAD.X R106, R133, 0x1, R107, P6 ;  /* 0x00000001856a7824 */ /* 0x000fe200030e066b */
[----:B------:R-:W-:Y:S01]  /*7fd10*/  ISETP.GT.U32.AND P6, PT, R109, R116, PT ;  /* 0x000000746d00720c */ /* 0x000fe20003fc4070 */
[----:B------:R-:W-:Y:S01]  /*7fd20*/  IMAD.WIDE.U32 R120, R8, R8, R126 ;  /* 0x0000000808787225 */ /* 0x000fe200078e007e */
[----:B------:R-:W-:-:S02]  /*7fd30*/  SEL R109, RZ, 0x1, !P3 ;  /* 0x00000001ff6d7807 */ /* 0x000fc40005800000 */
[----:B------:R-:W-:Y:S01]  /*7fd40*/  ISETP.GE.U32.AND.EX P0, PT, R106, R107, PT, P0 ;  /* 0x0000006b6a00720c */ /* 0x000fe20003f06100 */
[----:B------:R-:W-:Y:S01]  /*7fd50*/  IMAD.MOV.U32 R107, RZ, RZ, RZ ;  /* 0x000000ffff6b7224 */ /* 0x000fe200078e00ff */
[----:B------:R-:W-:Y:S01]  /*7fd60*/  ISETP.GT.U32.AND.EX P6, PT, R112, R129, PT, P6 ;  /* 0x000000817000720c */ /* 0x000fe20003fc4160 */
[----:B------:R-:W-:Y:S01]  /*7fd70*/  VIADD R126, R121, UR5 ;  /* 0x00000005797e7c36 */ /* 0x000fe20008000000 */
[----:B------:R-:W-:Y:S01]  /*7fd80*/  ISETP.GE.U32.AND P3, PT, R120, RZ, PT ;  /* 0x000000ff7800720c */ /* 0x000fe20003f66070 */
[----:B------:R-:W-:Y:S01]  /*7fd90*/  IMAD.WIDE.U32 R112, R18, R10, R110 ;  /* 0x0000000a12707225 */ /* 0x000fe200078e006e */
[----:B------:R-:W-:Y:S02]  /*7fda0*/  SEL R17, RZ, 0x1, P1 ;  /* 0x00000001ff117807 */ /* 0x000fe40000800000 */
[----:B------:R-:W-:Y:S01]  /*7fdb0*/  ISETP.GE.U32.AND.EX P1, PT, R126, R127, PT, P3 ;  /* 0x0000007f7e00720c */ /* 0x000fe20003f26130 */
[----:B------:R-:W-:Y:S01]  /*7fdc0*/  IMAD.WIDE.U32 R18, R19, R11, R106 ;  /* 0x0000000b13127225 */ /* 0x000fe200078e006a */
[----:B------:R-:W-:-:S02]  /*7fdd0*/  SEL R107, RZ, 0x1, !P6 ;  /* 0x00000001ff6b7807 */ /* 0x000fc40007000000 */
[----:B------:R-:W-:Y:S01]  /*7fde0*/  IADD3 R121, P3, PT, R109, R134, RZ ;  /* 0x000000866d797210 */ /* 0x000fe20007f7e0ff */
[----:B------:R-:W-:Y:S01]  /*7fdf0*/  VIADD R132, R113, UR8 ;  /* 0x0000000871847c36 */ /* 0x000fe20008000000 */
[----:B------:R-:W-:Y:S01]  /*7fe00*/  IADD3.X R17, PT, PT, RZ, R130, R17, P4, P5 ;  /* 0x00000082ff117210 */ /* 0x000fe200027ea411 */
[----:B------:R-:W-:Y:S01]  /*7fe10*/  VIADD R119, R125, UR4 ;  /* 0x000000047d777c36 */ /* 0x000fe20008000000 */
[----:B------:R-:W-:Y:S01]  /*7fe20*/  IADD3 R107, P4, PT, R107, R128, RZ ;  /* 0x000000806b6b7210 */ /* 0x000fe20007f9e0ff */
[----:B------:R-:W-:Y:S01]  /*7fe30*/  IMAD.X R113, RZ, RZ, R136, P3 ;  /* 0x000000ffff717224 */ /* 0x000fe200018e0688 */
[----:B------:R-:W-:Y:S01]  /*7fe40*/  IADD3 R130, P6, PT, R121, R112, RZ ;  /* 0x0000007079827210 */ /* 0x000fe20007fde0ff */
[----:B------:R-:W-:Y:S01]  /*7fe50*/  IMAD.MOV.U32 R125, RZ, RZ, RZ ;  /* 0x000000ffff7d7224 */ /* 0x000fe200078e00ff */
[----:B------:R-:W-:Y:S01]  /*7fe60*/  IADD3 R109, P5, PT, R116, R114, RZ ;  /* 0x00000072746d7210 */ /* 0x000fe20007fbe0ff */
[----:B------:R-:W-:Y:S01]  /*7fe70*/  IMAD.X R110, RZ, RZ, R115, P4 ;  /* 0x000000ffff6e7224 */ /* 0x000fe200020e0673 */
[-C--:B------:R-:W-:Y:S01]  /*7fe80*/  IADD3 R122, P4, PT, R107, R130.reuse, RZ ;  /* 0x000000826b7a7210 */ /* 0x080fe20007f9e0ff */
[----:B------:R-:W-:Y:S01]  /*7fe90*/  IMAD.X R127, R113, 0x1, R132, P6 ;  /* 0x00000001717f7824 */ /* 0x000fe200030e0684 */
[----:B------:R-:W-:Y:S01]  /*7fea0*/  SHF.R.U64 R124, R124, 0x1f, R119 ;  /* 0x0000001f7c7c7819 */ /* 0x000fe20000001277 */
[----:B------:R-:W-:Y:S01]  /*7feb0*/  IMAD.X R114, R129, 0x1, R135, P5 ;  /* 0x0000000181727824 */ /* 0x000fe200028e0687 */
[----:B------:R-:W-:Y:S01]  /*7fec0*/  ISETP.GE.U32.AND P6, PT, R122, R130, PT ;  /* 0x000000827a00720c */ /* 0x000fe20003fc6070 */
[----:B------:R-:W-:Y:S01]  /*7fed0*/  IMAD.X R128, R110, 0x1, R127, P4 ;  /* 0x000000016e807824 */ /* 0x000fe200020e067f */
[----:B------:R-:W-:Y:S01]  /*7fee0*/  ISETP.NE.U32.AND P4, PT, R107, RZ, PT ;  /* 0x000000ff6b00720c */ /* 0x000fe20003f85070 */
[----:B------:R-:W-:Y:S01]  /*7fef0*/  IMAD.WIDE.U32 R124, R9, R9, R124 ;  /* 0x00000009097c7225 */ /* 0x000fe200078e007c */
[----:B------:R-:W-:-:S02]  /*7ff00*/  SEL R107, RZ, 0x1, P1 ;  /* 0x00000001ff6b7807 */ /* 0x000fc40000800000 */
[----:B------:R-:W-:Y:S01]  /*7ff10*/  ISETP.GE.U32.AND P3, PT, R109, R116, PT ;  /* 0x000000746d00720c */ /* 0x000fe20003f66070 */
[----:B------:R-:W-:Y:S01]  /*7ff20*/  VIADD R115, R125, UR4 ;  /* 0x000000047d737c36 */ /* 0x000fe20008000000 */
[----:B------:R-:W-:Y:S02]  /*7ff30*/  ISETP.GE.U32.AND.EX P1, PT, R128, R127, PT, P6 ;  /* 0x0000007f8000720c */ /* 0x000fe40003f26160 */
[----:B------:R-:W-:Y:S02]  /*7ff40*/  SHF.R.U32.HI R116, RZ, 0x1f, R119 ;  /* 0x0000001fff747819 */ /* 0x000fe40000011677 */
[----:B------:R-:W-:Y:S02]  /*7ff50*/  ISETP.NE.AND.EX P1, PT, R110, RZ, !P1, P4 ;  /* 0x000000ff6e00720c */ /* 0x000fe40004f25340 */
[----:B------:R-:W-:Y:S01]  /*7ff60*/  ISETP.GE.U32.AND.EX P3, PT, R114, R129, PT, P3 ;  /* 0x000000817200720c */ /* 0x000fe20003f66130 */
[----:B------:R-:W-:Y:S01]  /*7ff70*/  VIADD R129, R19, UR7 ;  /* 0x0000000713817c36 */ /* 0x000fe20008000000 */
[----:B------:R-:W-:-:S02]  /*7ff80*/  IADD3 R125, P6, P5, R107, R124, RZ ;  /* 0x0000007c6b7d7210 */ /* 0x000fc40007dde0ff */
[----:B------:R-:W-:Y:S02]  /*7ff90*/  LOP3.LUT R116, R116, 0x1, RZ, 0xc0, !PT ;  /* 0x0000000174747812 */ /* 0x000fe400078ec0ff */
[----:B------:R-:W-:Y:S02]  /*7ffa0*/  ISETP.GT.U32.AND P4, PT, R134, R121, PT ;  /* 0x000000798600720c */ /* 0x000fe40003f84070 */
[----:B------:R-:W-:Y:S02]  /*7ffb0*/  SEL R107, RZ, 0x1, !P1 ;  /* 0x00000001ff6b7807 */ /* 0x000fe40004800000 */
        /* <DEDUP_REMOVED lines=11> */
[C---:B------:R-:W-:Y:S01]  /*80070*/  ISETP.NE.U32.AND P3, PT, R110.reuse, RZ, PT ;  /* 0x000000ff6e00720c */ /* 0x040fe20003f65070 */
[----:B------:R-:W-:Y:S01]  /*80080*/  IMAD.X R116, R113, 0x1, R126, P4 ;  /* 0x0000000171747824 */ /* 0x000fe200020e067e */
[----:B------:R-:W-:Y:S02]  /*80090*/  IADD3 R110, P1, PT, R110, R121, RZ ;  /* 0x000000796e6e7210 */ /* 0x000fe40007f3e0ff */
[----:B------:R-:W-:Y:S02]  /*800a0*/  ISETP.GT.U32.AND.EX P5, PT, R128, R113, PT, P5 ;  /* 0x000000718000720c */ /* 0x000fe40003fa4150 */
[----:B------:R-:W-:Y:S01]  /*800b0*/  ISETP.GE.U32.AND P6, PT, R112, RZ, PT ;  /* 0x000000ff7000720c */ /* 0x000fe20003fc6070 */
[----:B------:R-:W-:Y:S01]  /*800c0*/  IMAD.X R120, R17, 0x1, R116, P1 ;  /* 0x0000000111787824 */ /* 0x000fe200008e0674 */
[----:B------:R-:W-:Y:S02]  /*800d0*/  SEL R107, R122, R107, P5 ;  /* 0x0000006b7a6b7207 */ /* 0x000fe40002800000 */
[----:B------:R-:W-:-:S02]  /*800e0*/  ISETP.GE.U32.AND P4, PT, R110, R121, PT ;  /* 0x000000796e00720c */ /* 0x000fc40003f86070 */
[----:B------:R-:W-:Y:S02]  /*800f0*/  ISETP.GE.U32.AND.EX P6, PT, R132, R111, PT, P6 ;  /* 0x0000006f8400720c */ /* 0x000fe40003fc6160 */
[----:B------:R-:W-:Y:S02]  /*80100*/  SEL R113, R128, R113, P5 ;  /* 0x0000007180717207 */ /* 0x000fe40002800000 */
[----:B------:R-:W-:Y:S02]  /*80110*/  ISETP.GT.U32.AND P5, PT, R107, R121, PT ;  /* 0x000000796b00720c */ /* 0x000fe40003fa4070 */
[----:B------:R-:W-:Y:S02]  /*80120*/  ISETP.GT.U32.AND P1, PT, R119, R130, PT ;  /* 0x000000827700720c */ /* 0x000fe40003f24070 */
[----:B------:R-:W-:Y:S02]  /*80130*/  ISETP.GE.U32.AND.EX P4, PT, R120, R116, PT, P4 ;  /* 0x000000747800720c */ /* 0x000fe40003f86140 */
[----:B------:R-:W-:-:S02]  /*80140*/  SEL R119, RZ, 0x1, P6 ;  /* 0x00000001ff777807 */ /* 0x000fc40003000000 */
[----:B------:R-:W-:Y:S02]  /*80150*/  ISETP.GT.U32.AND.EX P5, PT, R113, R116, PT, P5 ;  /* 0x000000747100720c */ /* 0x000fe40003fa4150 */
[----:B------:R-:W-:Y:S02]  /*80160*/  ISETP.NE.AND.EX P6, PT, R17, RZ, !P4, P3 ;  /* 0x000000ff1100720c */ /* 0x000fe400067c5330 */
[----:B------:R-:W-:Y:S02]  /*80170*/  ISETP.GT.U32.AND.EX P1, PT, R124, R127, PT, P1 ;  /* 0x0000007f7c00720c */ /* 0x000fe40003f24110 */
[----:B------:R-:W-:Y:S02]  /*80180*/  IADD3 R119, P3, P4, R119, R18, RZ ;  /* 0x0000001277777210 */ /* 0x000fe40007c7e0ff */
[----:B------:R-:W-:Y:S02]  /*80190*/  SEL R18, RZ, 0x1, !P5 ;  /* 0x00000001ff127807 */ /* 0x000fe40006800000 */
[----:B------:R-:W-:-:S02]  /*801a0*/  SEL R124, RZ, 0x1, P0 ;  /* 0x00000001ff7c7807 */ /* 0x000fc40000000000 */
        /* <DEDUP_REMOVED lines=15> */
[----:B------:R-:W-:Y:S02]  /*802a0*/  ISETP.GT.U32.AND.EX P1, PT, R120, R107, PT, P1 ;  /* 0x0000006b7800720c */ /* 0x000fe40003f24110 */
[----:B------:R-:W-:Y:S01]  /*802b0*/  ISETP.NE.U32.AND P5, PT, R18, RZ, PT ;  /* 0x000000ff1200720c */ /* 0x000fe20003fa5070 */
[----:B------:R-:W-:Y:S01]  /*802c0*/  IMAD.X R131, R107, 0x1, R132, P0 ;  /* 0x000000016b837824 */ /* 0x000fe200000e0684 */
[----:B------:R-:W-:Y:S01]  /*802d0*/  ISETP.GE.U32.AND.EX P6, PT, R127, R124, PT, P6 ;  /* 0x0000007c7f00720c */ /* 0x000fe20003fc6160 */
[----:B------:R-:W-:Y:S01]  /*802e0*/  IMAD.WIDE.U32 R18, R10, R9, RZ ;  /* 0x000000090a127225 */ /* 0x000fe200078e00ff */
[----:B------:R-:W-:-:S02]  /*802f0*/  SEL R17, R110, R17, P1 ;  /* 0x000000116e117207 */ /* 0x000fc40000800000 */
[----:B------:R-:W-:Y:S01]  /*80300*/  ISETP.GE.U32.AND P0, PT, R111, R16, PT ;  /* 0x000000106f00720c */ /* 0x000fe20003f06070 */
[----:B------:R-:W-:Y:S01]  /*80310*/  IMAD.MOV.U32 R111, RZ, RZ, RZ ;  /* 0x000000ffff6f7224 */ /* 0x000fe200078e00ff */
[----:B------:R-:W-:Y:S02]  /*80320*/  SEL R16, R120, R107, P1 ;  /* 0x0000006b78107207 */ /* 0x000fe40000800000 */
[----:B------:R-:W-:Y:S02]  /*80330*/  ISETP.NE.AND.EX P1, PT, R115, RZ, !P6, P5 ;  /* 0x000000ff7300720c */ /* 0x000fe40007725350 */
[----:B------:R-:W-:Y:S02]  /*80340*/  ISETP.GT.U32.AND P5, PT, R17, R116, PT ;  /* 0x000000741100720c */ /* 0x000fe40003fa4070 */
[----:B------:R-:W-:Y:S02]  /*80350*/  IADD3 R17, P6, PT, R112, R18, RZ ;  /* 0x0000001270117210 */ /* 0x000fe40007fde0ff */
[----:B------:R-:W-:Y:S01]  /*80360*/  ISETP.GT.U32.AND.EX P5, PT, R16, R131, PT, P5 ;  /* 0x000000831000720c */ /* 0x000fe20003fa4150 */
[----:B------:R-:W-:Y:S01]  /*80370*/  IMAD.MOV.U32 R16, RZ, RZ, RZ ;  /* 0x000000ffff107224 */ /* 0x000fe200078e00ff */
[----:B------:R-:W-:-:S02]  /*80380*/  ISETP.GE.U32.AND.EX P0, PT, R106, R133, PT, P0 ;  /* 0x000000856a00720c */ /* 0x000fc40003f06100 */
        /* <DEDUP_REMOVED lines=19> */
[----:B------:R-:W-:Y:S01]  /*804c0*/  VIADD R113, R19, UR8 ;  /* 0x0000000813717c36 */ /* 0x000fe20008000000 */
[----:B------:R-:W-:-:S02]  /*804d0*/  ISETP.GT.U32.AND.EX P5, PT, R127, R120, PT, P5 ;  /* 0x000000787f00720c */ /* 0x000fc40003fa4150 */
[----:B------:R-:W-:Y:S02]  /*804e0*/  ISETP.GE.U32.AND.EX P0, PT, R107, R119, PT, P0 ;  /* 0x000000776b00720c */ /* 0x000fe40003f06100 */
[----:B------:R-:W-:Y:S02]  /*804f0*/  ISETP.GE.U32.AND.EX P3, PT, R125, R17, PT, P3 ;  /* 0x000000117d00720c */ /* 0x000fe40003f66130 */
[----:B------:R-:W-:Y:S01]  /*80500*/  ISETP.NE.AND.EX P0, PT, R110, RZ, !P0, P1 ;  /* 0x000000ff6e00720c */ /* 0x000fe20004705310 */
[----:B------:R-:W-:Y:S01]  /*80510*/  IMAD.X R110, R113, 0x1, R8, P6 ;  /* 0x00000001716e7824 */ /* 0x000fe200030e0608 */
[C---:B------:R-:W-:Y:S02]  /*80520*/  ISETP.GE.U32.AND P1, PT, R17.reuse, R112, PT ;  /* 0x000000701100720c */ /* 0x040fe40003f26070 */
[----:B------:R-:W-:Y:S02]  /*80530*/  SEL R19, RZ, 0x1, !P0 ;  /* 0x00000001ff137807 */ /* 0x000fe40004000000 */
[----:B------:R-:W-:-:S02]  /*80540*/  ISETP.GE.U32.AND P0, PT, R17, R18, PT ;  /* 0x000000121100720c */ /* 0x000fc40003f06070 */
[----:B------:R-:W-:Y:S02]  /*80550*/  IADD3 R19, P6, PT, R19, R16, RZ ;  /* 0x0000001013137210 */ /* 0x000fe40007fde0ff */
        /* <DEDUP_REMOVED lines=10> */
[----:B------:R-:W-:Y:S02]  /*80600*/  ISETP.GT.U32.AND P4, PT, R16, R129, PT ;  /* 0x000000811000720c */ /* 0x000fe40003f84070 */
[C---:B------:R-:W-:Y:S01]  /*80610*/  ISETP.GE.U32.AND.EX P1, PT, R110.reuse, R8, PT, P1 ;  /* 0x000000086e00720c */ /* 0x040fe20003f26110 */
[----:B------:R-:W-:Y:S01]  /*80620*/  IMAD.WIDE.U32 R8, R9, R11, R110 ;  /* 0x0000000b09087225 */ /* 0x000fe200078e006e */
[----:B------:R-:W-:Y:S02]  /*80630*/  SEL R19, RZ, 0x1, P3 ;  /* 0x00000001ff137807 */ /* 0x000fe40001800000 */
[----:B------:R-:W-:-:S02]  /*80640*/  ISETP.GE.U32.AND.EX P0, PT, R110, R113, PT, P0 ;  /* 0x000000716e00720c */ /* 0x000fc40003f06100 */
        /* <DEDUP_REMOVED lines=21> */
[----:B------:R-:W-:Y:S02]  /*807a0*/  VIADD R113, R9, UR7 ;  /* 0x0000000709717c36 */ /* 0x000fe40008000000 */
[----:B------:R-:W-:Y:S01]  /*807b0*/  IMAD.X R38, R116, 0x1, R39, P5 ;  /* 0x0000000174267824 */ /* 0x000fe200028e0627 */
        /* <DEDUP_REMOVED lines=84> */
.L_x_472:
[----:B------:R-:W-:Y:S05]  /*80d00*/  BSYNC.RELIABLE B11 ;  /* 0x00000000000b7941 */ /* 0x000fea0003800100 */
.L_x_471:
        /* <DEDUP_REMOVED lines=38> */
.L_x_473:
[----:B------:R-:W-:Y:S05]  /*80f70*/  BSYNC.RECONVERGENT B9 ;  /* 0x0000000000097941 */ /* 0x000fea0003800200 */
.L_x_470:
        /* <DEDUP_REMOVED lines=111> */
.L_x_476:
[----:B------:R-:W-:Y:S05]  /*81670*/  BSYNC.RELIABLE B11 ;  /* 0x00000000000b7941 */ /* 0x000fea0003800100 */
.L_x_475:
        /* <DEDUP_REMOVED lines=38> */
.L_x_477:
[----:B------:R-:W-:Y:S05]  /*818e0*/  BSYNC.RECONVERGENT B9 ;  /* 0x0000000000097941 */ /* 0x000fea0003800200 */
.L_x_474:
        /* <DEDUP_REMOVED lines=9> */
[----:B------:R-:W-:Y:S01]  /*81980*/  SHF.L.U64.HI R112, R101, 0x1, R112 ;  /* 0x0000000165707819 */ /* 0x000fe20000010270 */
[C---:B------:R-:W-:Y:S01]  /*81990*/  IMAD.SHL.U32 R101, R10.reuse, 0x2, RZ ;  /* 0x000000020a657824 */ /* 0x040fe200078e00ff */
        /* <DEDUP_REMOVED lines=37> */
.L_x_480:
[----:B------:R-:W-:Y:S05]  /*81bf0*/  BSYNC.RELIABLE B11 ;  /* 0x00000000000b7941 */ /* 0x000fea0003800100 */
.L_x_479:
        /* <DEDUP_REMOVED lines=38> */
.L_x_481:
[----:B------:R-:W-:Y:S05]  /*81e60*/  BSYNC.RECONVERGENT B9 ;  /* 0x0000000000097941 */ /* 0x000fea0003800200 */
.L_x_478:
        /* <DEDUP_REMOVED lines=46> */
.L_x_484:
[----:B------:R-:W-:Y:S05]  /*82150*/  BSYNC.RELIABLE B11 ;  /* 0x00000000000b7941 */ /* 0x000fea0003800100 */
.L_x_483:
        /* <DEDUP_REMOVED lines=38> */
.L_x_485:
[----:B------:R-:W-:Y:S05]  /*823c0*/  BSYNC.RECONVERGENT B9 ;  /* 0x0000000000097941 */ /* 0x000fea0003800200 */
.L_x_482:
        /* <DEDUP_REMOVED lines=14> */
[----:B------:R-:W-:-:S03]  /*824b0*/  IMAD.WIDE.U32 R18, R124, R130, RZ ;  /* 0x000000827c127225 */ /* 0x000fc600078e00ff */
[----:B------:R-:W-:Y:S01]  /*824c0*/  ISETP.GE.U32.AND.EX P0, PT, R9, R17, PT, P0 ;  /* 0x000000110900720c */ /* 0x000fe20003f06100 */
[----:B------:R-:W-:Y:S02]  /*824d0*/  IMAD.MOV.U32 R11, RZ, RZ, RZ ;  /* 0x000000ffff0b7224 */ /* 0x000fe400078e00ff */
[----:B------:R-:W-:Y:S01]  /*824e0*/  IMAD.WIDE.U32 R38, R125, R128, RZ ;  /* 0x000000807d267225 */ /* 0x000fe200078e00ff */
[----:B------:R-:W-:-:S03]  /*824f0*/  SEL R115, RZ, 0x1, P0 ;  /* 0x00000001ff737807 */ /* 0x000fc60000000000 */
[----:B------:R-:W-:Y:S01]  /*82500*/  VIADD R101, R19, UR6 ;  /* 0x0000000613657c36 */ /* 0x000fe20008000000 */
[----:B------:R-:W-:Y:S01]  /*82510*/  IADD3 R103, P3, PT, R18, R38, RZ ;  /* 0x0000002612677210 */ /* 0x000fe20007f7e0ff */
[----:B------:R-:W-:-:S03]  /*82520*/  IMAD.WIDE.U32 R10, R128, R128, R10 ;  /* 0x00000080800a7225 */ /* 0x000fc600078e000a */
[----:B------:R-:W-:Y:S01]  /*82530*/  ISETP.GE.U32.AND P5, PT, R103, R18, PT ;  /* 0x000000126700720c */ /* 0x000fe20003fa6070 */
[----:B------:R-:W-:Y:S01]  /*82540*/  VIADD R19, R39, UR5 ;  /* 0x0000000527137c36 */ /* 0x000fe20008000000 */
[----:B------:R-:W-:Y:S01]  /*82550*/  SHF.R.U32.HI R39, RZ, 0x1f, R107 ;  /* 0x0000001fff277819 */ /* 0x000fe2000001166b */
[----:B------:R-:W-:Y:S01]  /*82560*/  VIADD R120, R11, UR4 ;  /* 0x000000040b787c36 */ /* 0x000fe20008000000 */
[----:B------:R-:W-:Y:S01]  /*82570*/  IADD3 R115, P0, P4, R115, R10, RZ ;  /* 0x0000000a73737210 */ /* 0x000fe20007c1e0ff */
[----:B------:R-:W-:Y:S01]  /*82580*/  IMAD.WIDE.U32 R10, R116, R130, RZ ;  /* 0x00000082740a7225 */ /* 0x000fe200078e00ff */
[----:B------:R-:W-:Y:S02]  /*82590*/  LOP3.LUT R39, R39, 0x1, RZ, 0xc0, !PT ;  /* 0x0000000127277812 */ /* 0x000fe400078ec0ff */
[----:B------:R-:W-:Y:S01]  /*825a0*/  ISETP.GE.U32.AND P1, PT, R103, R38, PT ;  /* 0x000000266700720c */ /* 0x000fe20003f26070 */
[----:B------:R-:W-:Y:S01]  /*825b0*/  IMAD.WIDE.U32 R106, R119, R128, RZ ;  /* 0x00000080776a7225 */ /* 0x000fe200078e00ff */
[----:B------:R-:W-:-:S03]  /*825c0*/  IADD3.X R120, PT, PT, RZ, R120, R39, P0, P4 ;  /* 0x00000078ff787210 */ /* 0x000fc600007e8427 */
[----:B------:R-:W-:Y:S02]  /*825d0*/  IMAD.MOV.U32 R102, RZ, RZ, RZ ;  /* 0x000000ffff667224 */ /* 0x000fe400078e00ff */
[----:B------:R-:W-:Y:S01]  /*825e0*/  VIADD R104, R11, UR4 ;  /* 0x000000040b687c36 */ /* 0x000fe20008000000 */
[----:B------:R-:W-:Y:S01]  /*825f0*/  IADD3 R11, P4, PT, R10, R106, RZ ;  /* 0x0000006a0a0b7210 */ /* 0x000fe20007f9e0ff */
[----:B------:R-:W-:Y:S02]  /*82600*/  IMAD.X R18, R19, 0x1, R101, P3 ;  /* 0x0000000113127824 */ /* 0x000fe400018e0665 */
[----:B------:R-:W-:Y:S01]  /*82610*/  IMAD.WIDE.U32 R16, R125, R130, R102 ;  /* 0x000000827d107225 */ /* 0x000fe200078e0066 */
[----:B------:R-:W-:Y:S02]  /*82620*/  ISETP.GE.U32.AND P0, PT, R11, R10, PT ;  /* 0x0000000a0b00720c */ /* 0x000fe40003f06070 */
[----:B------:R-:W-:Y:S01]  /*82630*/  ISETP.GE.U32.AND.EX P5, PT, R18, R101, PT, P5 ;  /* 0x000000651200720c */ /* 0x000fe20003fa6150 */
[----:B------:R-:W-:Y:S01]  /*82640*/  VIADD R102, R17, UR5 ;  /* 0x0000000511667c36 */ /* 0x000fe20008000000 */
[----:B------:R-:W-:Y:S01]  /*82650*/  IADD3 R10, P6, PT, R115, R16, RZ ;  /* 0x00000010730a7210 */ /* 0x000fe20007fde0ff */
[----:B------:R-:W-:Y:S01]  /*82660*/  IMAD.WIDE.U32 R110, R124, R125, RZ ;  /* 0x0000007d7c6e7225 */ /* 0x000fe200078e00ff */
[----:B------:R-:W-:-:S02]  /*82670*/  ISETP.GE.U32.AND.EX P1, PT, R18, R19, PT, P1 ;  /* 0x000000131200720c */ /* 0x000fc40003f26110 */
[----:B------:R-:W-:Y:S01]  /*82680*/  SEL R114, RZ, 0x1, P5 ;  /* 0x00000001ff727807 */ /* 0x000fe20002800000 */
[----:B------:R-:W-:Y:S01]  /*82690*/  IMAD.X R17, R102, 0x1, R120, P6 ;  /* 0x0000000166117824 */ /* 0x000fe200030e0678 */
[----:B------:R-:W-:Y:S01]  /*826a0*/  ISETP.GE.U32.AND P3, PT, R16, RZ, PT ;  /* 0x000000ff1000720c */ /* 0x000fe20003f66070 */
[----:B------:R-:W-:Y:S01]  /*826b0*/  IMAD.MOV.U32 R19, RZ, RZ, RZ ;  /* 0x000000ffff137224 */ /* 0x000fe200078e00ff */
[----:B------:R-:W-:Y:S01]  /*826c0*/  IADD3 R101, P5, PT, R10, R16, RZ ;  /* 0x000000100a657210 */ /* 0x000fe20007fbe0ff */
[----:B------:R-:W-:Y:S01]  /*826d0*/  VIADD R127, R107, UR7 ;  /* 0x000000076b7f7c36 */ /* 0x000fe20008000000 */
[----:B------:R-:W-:Y:S01]  /*826e0*/  SEL R38, RZ, 0x1, P1 ;  /* 0x00000001ff267807 */ /* 0x000fe20000800000 */
[----:B------:R-:W-:Y:S01]  /*826f0*/  IMAD.WIDE.U32 R18, R124, R128, R18 ;  /* 0x000000807c127225 */ /* 0x000fe200078e0012 */
[----:B------:R-:W-:Y:S02]  /*82700*/  ISETP.GE.U32.AND.EX P3, PT, R102, R103, PT, P3 ;  /* 0x000000676600720c */ /* 0x000fe40003f66130 */
[----:B------:R-:W-:Y:S01]  /*82710*/  ISETP.GE.U32.AND P1, PT, R10, R115, PT ;  /* 0x000000730a00720c */ /* 0x000fe20003f26070 */
[----:B------:R-:W-:Y:S01]  /*82720*/  IMAD.X R102, R17, 0x1, R102, P5 ;  /* 0x0000000111667824 */ /* 0x000fe200028e0666 */
[----:B------:R-:W-:Y:S01]  /*82730*/  ISETP.GE.U32.AND P5, PT, R101, R10, PT ;  /* 0x0000000a6500720c */ /* 0x000fe20003fa6070 */
[----:B------:R-:W-:Y:S01]  /*82740*/  VIADD R109, R19, UR6 ;  /* 0x00000006136d7c36 */ /* 0x000fe20008000000 */
[----:B------:R-:W-:Y:S01]  /*82750*/  SEL R39, RZ, 0x1, P3 ;  /* 0x00000001ff277807 */ /* 0x000fe20001800000 */
[----:B------:R-:W-:Y:S01]  /*82760*/  IMAD.MOV.U32 R10, RZ, RZ, RZ ;  /* 0x000000ffff0a7224 */ /* 0x000fe200078e00ff */
[----:B------:R-:W-:Y:S01]  /*82770*/  ISETP.GE.U32.AND.EX P1, PT, R17, R120, PT, P1 ;  /* 0x000000781100720c */ /* 0x000fe20003f26110 */
[----:B------:R-:W-:Y:S01]  /*82780*/  IMAD.SHL.U32 R19, R110, 0x2, RZ ;  /* 0x000000026e137824 */ /* 0x000fe200078e00ff */
[----:B------:R-:W-:Y:S01]  /*82790*/  ISETP.GE.U32.AND.EX P5, PT, R102, R17, PT, P5 ;  /* 0x000000116600720c */ /* 0x000fe20003fa6150 */
[----:B------:R-:W-:Y:S01]  /*827a0*/  IMAD.WIDE.U32 R16, R119, R130, R10 ;  /* 0x0000008277107225 */ /* 0x000fe200078e000a */
[----:B------:R-:W-:-:S02]  /*827b0*/  IADD3 R39, P6, P3, R39, R18, RZ ;  /* 0x0000001227277210 */ /* 0x000fc40007bde0ff */
[----:B------:R-:W-:Y:S01]  /*827c0*/  SEL R126, RZ, 0x1, P1 ;  /* 0x00000001ff7e7807 */ /* 0x000fe20000800000 */
[----:B------:R-:W-:Y:S01]  /*827d0*/  VIADD R121, R17, UR7 ;  /* 0x0000000711797c36 */ /* 0x000fe20008000000 */
[----:B------:R-:W-:Y:S01]  /*827e0*/  SEL R18, RZ, 0x1, P5 ;  /* 0x00000001ff127807 */ /* 0x000fe20002800000 */
[----:B------:R-:W-:Y:S01]  /*827f0*/  VIADD R103, R111, UR6 ;  /* 0x000000066f677c36 */ /* 0x000fe20008000000 */
[----:B------:R-:W-:Y:S01]  /*82800*/  IADD3.X R129, PT, PT, RZ, R109, R114, P6, P3 ;  /* 0x0000006dff817210 */ /* 0x000fe200037e6472 */
[----:B------:R-:W-:Y:S01]  /*82810*/  IMAD.MOV.U32 R111, RZ, RZ, RZ ;  /* 0x000000ffff6f7224 */ /* 0x000fe200078e00ff */
[----:B------:R-:W-:Y:S02]  /*82820*/  IADD3 R126, P1, PT, R126, R39, RZ ;  /* 0x000000277e7e7210 */ /* 0x000fe40007f3e0ff */
        /* <DEDUP_REMOVED lines=18> */
[----:B------:R-:W-:Y:S01]  /*82950*/  ISETP.GE.U32.AND.EX P4, PT, R107, R122, PT, P1 ;  /* 0x0000007a6b00720c */ /* 0x000fe20003f86110 */
[----:B------:R-:W-:Y:S01]  /*82960*/  IMAD.WIDE.U32 R110, R124, R124, R110 ;  /* 0x0000007c7c6e7225 */ /* 0x000fe200078e006e */
[----:B------:R-:W-:Y:S02]  /*82970*/  ISETP.GE.U32.AND.EX P1, PT, R18, R104, PT, P0 ;  /* 0x000000681200720c */ /* 0x000fe40003f26100 */
[----:B------:R-:W-:Y:S01]  /*82980*/  ISETP.NE.AND.EX P4, PT, R17, RZ, !P4, P3 ;  /* 0x000000ff1100720c */ /* 0x000fe20006785330 */
[----:B------:R-:W-:Y:S01]  /*82990*/  VIADD R120, R111, UR6 ;  /* 0x000000066f787c36 */ /* 0x000fe20008000000 */
[----:B------:R-:W-:-:S02]  /*829a0*/  ISETP.GE.U32.AND.EX P0, PT, R109, R19, PT, P6 ;  /* 0x000000136d00720c */ /* 0x000fc40003f06160 */
[----:B------:R-:W-:Y:S02]  /*829b0*/  SEL R17, RZ, 0x1, !P4 ;  /* 0x00000001ff117807 */ /* 0x000fe40006000000 */
[----:B------:R-:W-:Y:S02]  /*829c0*/  ISETP.GE.U32.AND.EX P3, PT, R18, R127, PT, P5 ;  /* 0x0000007f1200720c */ /* 0x000fe40003f66150 */
[----:B------:R-:W-:Y:S02]  /*829d0*/  IADD3 R17, P5, PT, R17, R114, RZ ;  /* 0x0000007211117210 */ /* 0x000fe40007fbe0ff */
[----:B------:R-:W-:Y:S02]  /*829e0*/  SEL R19, RZ, 0x1, P0 ;  /* 0x00000001ff137807 */ /* 0x000fe40000000000 */
[----:B------:R-:W-:Y:S01]  /*829f0*/  ISETP.GE.U32.AND P4, PT, R16, RZ, PT ;  /* 0x000000ff1000720c */ /* 0x000fe20003f86070 */
[----:B------:R-:W-:Y:S01]  /*82a00*/  IMAD.X R104, RZ, RZ, R107, P5 ;  /* 0x000000ffff687224 */ /* 0x000fe200028e066b */
[----:B------:R-:W-:-:S02]  /*82a10*/  IADD3 R111, P0, P6, R19, R110, RZ ;  /* 0x0000006e136f7210 */ /* 0x000fc40007e1e0ff */
[----:B------:R-:W-:Y:S02]  /*82a20*/  LOP3.LUT R19, R10, 0x1, RZ, 0xc0, !PT ;  /* 0x000000010a137812 */ /* 0x000fe400078ec0ff */
[CC--:B------:R-:W-:Y:S02]  /*82a30*/  ISETP.GT.U32.AND P5, PT, R114.reuse, R17.reuse, PT ;  /* 0x000000117200720c */ /* 0x0c0fe40003fa4070 */
[----:B------:R-:W-:Y:S01]  /*82a40*/  IADD3.X R120, PT, PT, RZ, R120, R19, P0, P6 ;  /* 0x00000078ff787210 */ /* 0x000fe200007ec413 */
[----:B------:R-:W-:Y:S01]  /*82a50*/  IMAD.MOV.U32 R19, RZ, RZ, RZ ;  /* 0x000000ffff137224 */ /* 0x000fe200078e00ff */
[----:B------:R-:W-:Y:S02]  /*82a60*/  ISETP.GT.U32.AND.EX P5, PT, R107, R104, PT, P5 ;  /* 0x000000686b00720c */ /* 0x000fe40003fa4150 */
[----:B------:R-:W-:Y:S02]  /*82a70*/  IADD3 R39, P6, PT, R17, R38, RZ ;  /* 0x0000002611277210 */ /* 0x000fe40007fde0ff */
[----:B------:R-:W-:-:S02]  /*82a80*/  SEL R10, R114, R17, P5 ;  /* 0x00000011720a7207 */ /* 0x000fc40002800000 */
[----:B------:R-:W-:Y:S01]  /*82a90*/  ISETP.GE.U32.AND.EX P4, PT, R121, R11, PT, P4 ;  /* 0x0000000b7900720c */ /* 0x000fe20003f86140 */
[----:B------:R-:W-:Y:S01]  /*82aa0*/  IMAD.X R109, R104, 0x1, R109, P6 ;  /* 0x00000001686d7824 */ /* 0x000fe200030e066d */
[----:B------:R-:W-:Y:S02]  /*82ab0*/  SEL R104, R107, R104, P5 ;  /* 0x000000686b687207 */ /* 0x000fe40002800000 */
[----:B------:R-:W-:Y:S01]  /*82ac0*/  ISETP.GT.U32.AND P5, PT, R10, R39, PT ;  /* 0x000000270a00720c */ /* 0x000fe20003fa4070 */
[----:B------:R-:W-:Y:S01]  /*82ad0*/  IMAD.WIDE.U32 R10, R112, R130, RZ ;  /* 0x00000082700a7225 */ /* 0x000fe200078e00ff */
[----:B------:R-:W-:Y:S02]  /*82ae0*/  IADD3 R103, P6, PT, R39, R16, RZ ;  /* 0x0000001027677210 */ /* 0x000fe40007fde0ff */
[----:B------:R-:W-:Y:S01]  /*82af0*/  ISETP.GE.U32.AND P0, PT, R115, R126, PT ;  /* 0x0000007e7300720c */ /* 0x000fe20003f06070 */
[----:B------:R-:W-:Y:S01]  /*82b00*/  IMAD.WIDE.U32 R16, R113, R128, RZ ;  /* 0x0000008071107225 */ /* 0x000fe200078e00ff */
[----:B------:R-:W-:-:S02]  /*82b10*/  SEL R127, RZ, 0x1, P1 ;  /* 0x00000001ff7f7807 */ /* 0x000fc40000800000 */
[----:B------:R-:W-:Y:S01]  /*82b20*/  ISETP.GT.U32.AND.EX P5, PT, R104, R109, PT, P5 ;  /* 0x0000006d6800720c */ /* 0x000fe20003fa4150 */
[----:B------:R-:W-:Y:S01]  /*82b30*/  IMAD.X R104, R109, 0x1, R121, P6 ;  /* 0x000000016d687824 */ /* 0x000fe200030e0679 */
[----:B------:R-:W-:Y:S01]  /*82b40*/  ISETP.GE.U32.AND P1, PT, R103, R39, PT ;  /* 0x000000276700720c */ /* 0x000fe20003f26070 */
[----:B------:R-:W-:Y:S01]  /*82b50*/  IMAD.WIDE.U32 R38, R116, R128, R18 ;  /* 0x0000008074267225 */ /* 0x000fe200078e0012 */
[----:B------:R-:W-:Y:S02]  /*82b60*/  SEL R131, RZ, 0x1, P4 ;  /* 0x00000001ff837807 */ /* 0x000fe40002000000 */
[----:B------:R-:W-:Y:S01]  /*82b70*/  ISETP.GE.U32.AND.EX P0, PT, R122, R129, PT, P0 ;  /* 0x000000817a00720c */ /* 0x000fe20003f06100 */
[----:B------:R-:W-:Y:S01]  /*82b80*/  IMAD.MOV.U32 R18, RZ, RZ, RZ ;  /* 0x000000ffff127224 */ /* 0x000fe200078e00ff */
[----:B------:R-:W-:Y:S01]  /*82b90*/  IADD3 R19, P4, PT, R10, R16, RZ ;  /* 0x000000100a137210 */ /* 0x000fe20007f9e0ff */
[----:B------:R-:W-:Y:S01]  /*82ba0*/  VIADD R132, R39, UR4 ;  /* 0x0000000427847c36 */ /* 0x000fe20008000000 */
[----:B------:R-:W-:Y:S01]  /*82bb0*/  SEL R106, RZ, 0x1, !P5 ;  /* 0x00000001ff6a7807 */ /* 0x000fe20006800000 */
[----:B------:R-:W-:Y:S01]  /*82bc0*/  IMAD.WIDE.U32 R114, R116, R125, RZ ;  /* 0x0000007d74727225 */ /* 0x000fe200078e00ff */
[----:B------:R-:W-:-:S02]  /*82bd0*/  SEL R107, RZ, 0x1, P3 ;  /* 0x00000001ff6b7807 */ /* 0x000fc40001800000 */
[----:B------:R-:W-:Y:S01]  /*82be0*/  IADD3 R131, P6, P5, R131, R38, RZ ;  /* 0x0000002683837210 */ /* 0x000fe20007dde0ff */
[----:B------:R-:W-:Y:S01]  /*82bf0*/  IMAD.WIDE.U32 R38, R119, R124, RZ ;  /* 0x0000007c77267225 */ /* 0x000fe200078e00ff */
[----:B------:R-:W-:Y:S02]  /*82c00*/  SEL R126, RZ, 0x1, P0 ;  /* 0x00000001ff7e7807 */ /* 0x000fe40000000000 */
[----:B------:R-:W-:Y:S01]  /*82c10*/  IADD3 R106, P3, PT, R106, R111, RZ ;  /* 0x0000006f6a6a7210 */ /* 0x000fe20007f7e0ff */
[----:B------:R-:W-:Y:S01]  /*82c20*/  IMAD.WIDE.U32 R110, R113, R130, R18 ;  /* 0x00000082716e7225 */ /* 0x000fe200078e0012 */
[----:B------:R-:W-:Y:S02]  /*82c30*/  IADD3 R126, P0, PT, R126, R131, RZ ;  /* 0x000000837e7e7210 */ /* 0x000fe40007f1e0ff */
[----:B------:R-:W-:Y:S01]  /*82c40*/  IADD3.X R136, PT, PT, RZ, R132, R127, P6, P5 ;  /* 0x00000084ff887210 */ /* 0x000fe200037ea47f */
[----:B------:R-:W-:Y:S01]  /*82c50*/  VIADD R137, R111, UR6 ;  /* 0x000000066f897c36 */ /* 0x000fe20008000000 */
[----:B------:R-:W-:Y:S01]  /*82c60*/  ISETP.GE.U32.AND.EX P1, PT, R104, R109, PT, P1 ;  /* 0x0000006d6800720c */ /* 0x000fe20003f26110 */
[----:B------:R-:W-:Y:S01]  /*82c70*/  IMAD.X R111, RZ, RZ, R120, P3 ;  /* 0x000000ffff6f7224 */ /* 0x000fe200018e0678 */
[----:B------:R-:W-:Y:S01]  /*82c80*/  IADD3 R121, P3, PT, R126, R110, RZ ;  /* 0x0000006e7e797210 */ /* 0x000fe20007f7e0ff */
[----:B------:R-:W-:Y:S01]  /*82c90*/  IMAD.X R136, RZ, RZ, R136, P0 ;  /* 0x000000ffff887224 */ /* 0x000fe200000e0688 */
[----:B------:R-:W-:Y:S01]  /*82ca0*/  SEL R18, RZ, 0x1, P1 ;  /* 0x00000001ff127807 */ /* 0x000fe20000800000 */
[----:B------:R-:W-:Y:S01]  /*82cb0*/  VIADD R109, R115, UR4 ;  /* 0x00000004736d7c36 */ /* 0x000fe20008000000 */
[-C--:B------:R-:W-:Y:S01]  /*82cc0*/  IADD3 R120, P0, PT, R106, R121.reuse, RZ ;  /* 0x000000796a787210 */ /* 0x080fe20007f1e0ff */
[----:B------:R-:W-:Y:S01]  /*82cd0*/  IMAD.X R127, R137, 0x1, R136, P3 ;  /* 0x00000001897f7824 */ /* 0x000fe200018e0688 */
[----:B------:R-:W-:Y:S01]  /*82ce0*/  IADD3 R115, P1, PT, R114, R38, RZ ;  /* 0x0000002672737210 */ /* 0x000fe20007f3e0ff */
[----:B------:R-:W-:Y:S01]  /*82cf0*/  VIADD R39, R39, UR7 ;  /* 0x0000000727277c36 */ /* 0x000fe20008000000 */
[----:B------:R-:W-:Y:S01]  /*82d00*/  ISETP.GE.U32.AND P3, PT, R120, R121, PT ;  /* 0x000000797800720c */ /* 0x000fe20003f66070 */
[----:B------:R-:W-:Y:S01]  /*82d10*/  IMAD.X R122, R111, 0x1, R127, P0 ;  /* 0x000000016f7a7824 */ /* 0x000fe200000e067f */
[----:B------:R-:W-:Y:S01]  /*82d20*/  ISETP.NE.U32.AND P0, PT, R106, RZ, PT ;  /* 0x000000ff6a00720c */ /* 0x000fe20003f05070 */
[----:B------:R-:W-:Y:S01]  /*82d30*/  IMAD.X R106, R39, 0x1, R109, P1 ;  /* 0x00000001276a7824 */ /* 0x000fe200008e066d */
[----:B------:R-:W-:Y:S01]  /*82d40*/  ISETP.GE.U32.AND P1, PT, R115, R114, PT ;  /* 0x000000727300720c */ /* 0x000fe20003f26070 */
[----:B------:R-:W-:Y:S01]  /*82d50*/  VIADD R129, R17, UR6 ;  /* 0x0000000611817c36 */ /* 0x000fe20008000000 */
[----:B------:R-:W-:Y:S01]  /*82d60*/  ISETP.GE.U32.AND.EX P3, PT, R122, R127, PT, P3 ;  /* 0x0000007f7a00720c */ /* 0x000fe20003f66130 */
[----:B------:R-:W-:Y:S01]  /*82d70*/  IMAD.MOV.U32 R114, RZ, RZ, RZ ;  /* 0x000000ffff727224 */ /* 0x000fe200078e00ff */
[----:B------:R-:W-:-:S02]  /*82d80*/  ISETP.GE.U32.AND.EX P1, PT, R106, R109, PT, P1 ;  /* 0x0000006d6a00720c */ /* 0x000fc40003f26110 */
[----:B------:R-:W-:Y:S01]  /*82d90*/  ISETP.NE.AND.EX P0, PT, R111, RZ, !P3, P0 ;  /* 0x000000ff6f00720c */ /* 0x000fe20005f05300 */
[----:B------:R-:W-:Y:S01]  /*82da0*/  VIADD R111, R11, UR5 ;  /* 0x000000050b6f7c36 */ /* 0x000fe20008000000 */
[----:B------:R-:W-:Y:S02]  /*82db0*/  ISETP.GE.U32.AND P3, PT, R115, R38, PT ;  /* 0x000000267300720c */ /* 0x000fe40003f66070 */
[----:B------:R-:W-:Y:S01]  /*82dc0*/  SEL R11, RZ, 0x1, !P0 ;  /* 0x00000001ff0b7807 */ /* 0x000fe20004000000 */
[----:B------:R-:W-:Y:S01]  /*82dd0*/  IMAD.X R38, R129, 0x1, R111, P4 ;  /* 0x0000000181267824 */ /* 0x000fe200020e066f */
[----:B------:R-:W-:Y:S02]  /*82de0*/  ISETP.GE.U32.AND P0, PT, R19, R10, PT ;  /* 0x0000000a1300720c */ /* 0x000fe40003f06070 */
[----:B------:R-:W-:Y:S01]  /*82df0*/  IADD3 R109, P4, PT, R11, R120, RZ ;  /* 0x000000780b6d7210 */ /* 0x000fe20007f9e0ff */
[----:B------:R-:W-:Y:S01]  /*82e00*/  IMAD.WIDE.U32 R10, R119, R125, R114 ;  /* 0x0000007d770a7225 */ /* 0x000fe200078e0072 */
[----:B------:R-:W-:-:S02]  /*82e10*/  ISETP.GE.U32.AND.EX P3, PT, R106, R39, PT, P3 ;  /* 0x000000276a00720c */ /* 0x000fc40003f66130 */
[----:B------:R-:W-:Y:S01]  /*82e20*/  IADD3.X R39, PT, PT, RZ, R132, R107, P6, P5 ;  /* 0x00000084ff277210 */ /* 0x000fe200037ea46b */
[----:B------:R-:W-:Y:S01]  /*82e30*/  VIADD R134, R11, UR7 ;  /* 0x000000070b867c36 */ /* 0x000fe20008000000 */
[----:B------:R-:W-:Y:S02]  /*82e40*/  IADD3 R17, P5, PT, R18, R131, RZ ;  /* 0x0000008312117210 */ /* 0x000fe40007fbe0ff */
[----:B------:R-:W-:Y:S01]  /*82e50*/  ISETP.GE.U32.AND.EX P0, PT, R38, R111, PT, P0 ;  /* 0x0000006f2600720c */ /* 0x000fe20003f06100 */
[----:B------:R-:W-:Y:S01]  /*82e60*/  IMAD.X R111, RZ, RZ, R122, P4 ;  /* 0x000000ffff6f7224 */ /* 0x000fe200020e067a */
[----:B------:R-:W-:Y:S01]  /*82e70*/  IADD3 R114, P6, PT, R109, R10, RZ ;  /* 0x0000000a6d727210 */ /* 0x000fe20007fde0ff */
[----:B------:R-:W-:Y:S01]  /*82e80*/  IMAD.X R11, RZ, RZ, R39, P5 ;  /* 0x000000ffff0b7224 */ /* 0x000fe200028e0627 */
[----:B------:R-:W-:Y:S02]  /*82e90*/  ISETP.GT.U32.AND P4, PT, R120, R109, PT ;  /* 0x0000006d7800720c */ /* 0x000fe40003f84070 */
[----:B------:R-:W-:Y:S01]  /*82ea0*/  ISETP.GE.U32.AND P5, PT, R121, R126, PT ;  /* 0x0000007e7900720c */ /* 0x000fe20003fa6070 */
[----:B------:R-:W-:Y:S01]  /*82eb0*/  IMAD.X R126, R111, 0x1, R134, P6 ;  /* 0x000000016f7e7824 */ /* 0x000fe200030e0686 */
[----:B------:R-:W-:-:S02]  /*82ec0*/  ISETP.GT.U32.AND.EX P4, PT, R122, R111, PT, P4 ;  /* 0x0000006f7a00720c */ /* 0x000fc40003f84140 */
[-C--:B------:R-:W-:Y:S02]  /*82ed0*/  IADD3 R18, P6, PT, R17, R114.reuse, RZ ;  /* 0x0000007211127210 */ /* 0x080fe40007fde0ff */
[----:B------:R-:W-:Y:S02]  /*82ee0*/  SEL R39, R120, R109, P4 ;  /* 0x0000006d78277207 */ /* 0x000fe40002000000 */
[----:B------:R-:W-:Y:S01]  /*82ef0*/  SEL R107, R122, R111, P4 ;  /* 0x0000006f7a6b7207 */ /* 0x000fe20002000000 */
[----:B------:R-:W-:Y:S01]  /*82f00*/  IMAD.X R120, R11, 0x1, R126, P6 ;  /* 0x000000010b787824 */ /* 0x000fe200030e067e */
[----:B------:R-:W-:Y:S02]  /*82f10*/  ISETP.GE.U32.AND P4, PT, R18, R114, PT ;  /* 0x000000721200720c */ /* 0x000fe40003f86070 */
[----:B------:R-:W-:Y:S02]  /*82f20*/  ISETP.NE.U32.AND P6, PT, R17, RZ, PT ;  /* 0x000000ff1100720c */ /* 0x000fe40003fc5070 */
[----:B------:R-:W-:-:S02]  /*82f30*/  ISETP.GE.U32.AND.EX P4, PT, R120, R126, PT, P4 ;  /* 0x0000007e7800720c */ /* 0x000fc40003f86140 */
[----:B------:R-:W-:Y:S02]  /*82f40*/  SEL R132, RZ, 0x1, P1 ;  /* 0x00000001ff847807 */ /* 0x000fe40000800000 */
[----:B------:R-:W-:Y:S02]  /*82f50*/  ISETP.GE.U32.AND P1, PT, R10, RZ, PT ;  /* 0x000000ff0a00720c */ /* 0x000fe40003f26070 */
[----:B------:R-:W-:Y:S02]  /*82f60*/  ISETP.NE.AND.EX P4, PT, R11, RZ, !P4, P6 ;  /* 0x000000ff0b00720c */ /* 0x000fe40006785360 */
[----:B------:R-:W-:Y:S02]  /*82f70*/  ISETP.GE.U32.AND.EX P1, PT, R134, R115, PT, P1 ;  /* 0x000000738600720c */ /* 0x000fe40003f26110 */
[----:B------:R-:W-:Y:S02]  /*82f80*/  SEL R122, RZ, 0x1, P3 ;  /* 0x00000001ff7a7807 */ /* 0x000fe40001800000 */
[----:B------:R-:W-:-:S02]  /*82f90*/  SEL R11, RZ, 0x1, !P4 ;  /* 0x00000001ff0b7807 */ /* 0x000fc40006000000 */
[----:B------:R-:W-:Y:S01]  /*82fa0*/  ISETP.GT.U32.AND P3, PT, R39, R114, PT ;  /* 0x000000722700720c */ /* 0x000fe20003f64070 */
[----:B------:R-:W-:Y:S01]  /*82fb0*/  IMAD.MOV.U32 R39, RZ, RZ, RZ ;  /* 0x000000ffff277224 */ /* 0x000fe200078e00ff */
[----:B------:R-:W-:Y:S02]  /*82fc0*/  SEL R109, RZ, 0x1, P1 ;  /* 0x00000001ff6d7807 */ /* 0x000fe40000800000 */
[----:B------:R-:W-:Y:S02]  /*82fd0*/  IADD3 R11, P1, PT, R11, R18, RZ ;  /* 0x000000120b0b7210 */ /* 0x000fe40007f3e0ff */
[----:B------:R-:W-:Y:S01]  /*82fe0*/  ISETP.GT.U32.AND.EX P3, PT, R107, R126, PT, P3 ;  /* 0x0000007e6b00720c */ /* 0x000fe20003f64130 */
[----:B------:R-:W-:Y:S01]  /*82ff0*/  IMAD.MOV.U32 R107, RZ, RZ, RZ ;  /* 0x000000ffff6b7224 */ /* 0x000fe200078e00ff */
[----:B------:R-:W-:Y:S01]  /*83000*/  ISETP.GE.U32.AND P6, PT, R110, RZ, PT ;  /* 0x000000ff6e00720c */ /* 0x000fe20003fc6070 */
[----:B------:R-:W-:Y:S01]  /*83010*/  IMAD.X R17, RZ, RZ, R120, P1 ;  /* 0x000000ffff117224 */ /* 0x000fe200008e0678 */
[----:B------:R-:W-:Y:S01]  /*83020*/  ISETP.GE.U32.AND.EX P5, PT, R127, R136, PT, P5 ;  /* 0x000000887f00720c */ /* 0x000fe20003fa6150 */
[----:B------:R-:W-:Y:S01]  /*83030*/  IMAD.WIDE.U32 R114, R116, R124, R106 ;  /* 0x0000007c74727225 */ /* 0x000fe200078e006a */
[----:B------:R-:W-:-:S02]  /*83040*/  ISETP.GE.U32.AND.EX P4, PT, R137, R19, PT, P6 ;  /* 0x000000138900720c */ /* 0x000fc40003f86160 */
[----:B------:R-:W-:Y:S01]  /*83050*/  SEL R121, RZ, 0x1, P5 ;  /* 0x00000001ff797807 */ /* 0x000fe20002800000 */
[----:B------:R-:W-:Y:S01]  /*83060*/  IMAD.WIDE.U32 R106, R112, R128, R38 ;  /* 0x00000080706a7225 */ /* 0x000fe200078e0026 */
[----:B------:R-:W-:Y:S02]  /*83070*/  ISETP.GT.U32.AND P6, PT, R18, R11, PT ;  /* 0x0000000b1200720c */ /* 0x000fe40003fc4070 */
[----:B------:R-:W-:Y:S01]  /*83080*/  IADD3 R111, P5, PT, R11, R10, RZ ;  /* 0x0000000a0b6f7210 */ /* 0x000fe20007fbe0ff */
[----:B------:R-:W-:Y:S01]  /*83090*/  VIADD R115, R115, UR4 ;  /* 0x0000000473737c36 */ /* 0x000fe20008000000 */
[----:B------:R-:W-:Y:S01]  /*830a0*/  SEL R135, RZ, 0x1, P4 ;  /* 0x00000001ff877807 */ /* 0x000fe20002000000 */
[----:B------:R-:W-:Y:S01]  /*830b0*/  VIADD R144, R107, UR5 ;  /* 0x000000056b907c36 */ /* 0x000fe20008000000 */
[----:B------:R-:W-:Y:S01]  /*830c0*/  SEL R39, RZ, 0x1, !P3 ;  /* 0x00000001ff277807 */ /* 0x000fe20005800000 */
[----:B------:R-:W-:Y:S01]  /*830d0*/  IMAD.X R134, R17, 0x1, R134, P5 ;  /* 0x0000000111867824 */ /* 0x000fe200028e0686 */
[----:B------:R-:W-:-:S02]  /*830e0*/  ISETP.GT.U32.AND.EX P6, PT, R120, R17, PT, P6 ;  /* 0x000000117800720c */ /* 0x000fc40003fc4160 */
[----:B------:R-:W-:Y:S02]  /*830f0*/  IADD3 R126, P1, P3, R109, R114, RZ ;  /* 0x000000726d7e7210 */ /* 0x000fe40007b3e0ff */
[----:B------:R-:W-:Y:S02]  /*83100*/  IADD3 R135, P4, P5, R135, R106, RZ ;  /* 0x0000006a87877210 */ /* 0x000fe40007d9e0ff */
[----:B------:R-:W-:Y:S02]  /*83110*/  SEL R109, RZ, 0x1, P0 ;  /* 0x00000001ff6d7807 */ /* 0x000fe40000000000 */
[----:B------:R-:W-:Y:S02]  /*83120*/  SEL R10, R18, R11, P6 ;  /* 0x0000000b120a7207 */ /* 0x000fe40003000000 */
[----:B------:R-:W-:Y:S01]  /*83130*/  SEL R17, R120, R17, P6 ;  /* 0x0000001178117207 */ /* 0x000fe20003000000 */
[----:B------:R-:W-:Y:S01]  /*83140*/  IMAD.MOV.U32 R120, RZ, RZ, RZ ;  /* 0x000000ffff787224 */ /* 0x000fe200078e00ff */
[----:B------:R-:W-:-:S02]  /*83150*/  IADD3.X R11, PT, PT, RZ, R115, R132, P1, P3 ;  /* 0x00000073ff0b7210 */ /* 0x000fc40000fe6484 */
[----:B------:R-:W-:Y:S02]  /*83160*/  IADD3 R18, P6, PT, R39, R126, RZ ;  /* 0x0000007e27127210 */ /* 0x000fe40007fde0ff */
[----:B------:R-:W-:Y:S02]  /*83170*/  IADD3 R107, P0, PT, R121, R135, RZ ;  /* 0x00000087796b7210 */ /* 0x000fe40007f1e0ff */
[----:B------:R-:W-:Y:S01]  /*83180*/  IADD3.X R109, PT, PT, RZ, R144, R109, P4, P5 ;  /* 0x00000090ff6d7210 */ /* 0x000fe200027ea46d */
[----:B------:R-:W-:Y:S01]  /*83190*/  IMAD.X R39, RZ, RZ, R11, P6 ;  /* 0x000000ffff277224 */ /* 0x000fe200030e060b */
[----:B------:R-:W-:Y:S02]  /*831a0*/  IADD3 R140, P6, PT, R18, R107, RZ ;  /* 0x0000006b128c7210 */ /* 0x000fe40007fde0ff */
[----:B------:R-:W-:Y:S01]  /*831b0*/  IADD3.X R122, PT, PT, RZ, R115, R122, P1, P3 ;  /* 0x00000073ff7a7210 */ /* 0x000fe20000fe647a */
[----:B------:R-:W-:Y:S01]  /*831c0*/  IMAD.X R109, RZ, RZ, R109, P0 ;  /* 0x000000ffff6d7224 */ /* 0x000fe200000e066d */
[----:B------:R-:W-:Y:S01]  /*831d0*/  ISETP.GE.U32.AND P0, PT, R140, R107, PT ;  /* 0x0000006b8c00720c */ /* 0x000fe20003f06070 */
[----:B------:R-:W-:Y:S01]  /*831e0*/  IMAD.WIDE.U32 R106, R112, R125, RZ ;  /* 0x0000007d706a7225 */ /* 0x000fe200078e00ff */
[----:B------:R-:W-:-:S03]  /*831f0*/  ISETP.NE.U32.AND P1, PT, R18, RZ, PT ;  /* 0x000000ff1200720c */ /* 0x000fc60003f25070 */
[----:B------:R-:W-:Y:S01]  /*83200*/  IMAD.X R142, R39, 0x1, R109, P6 ;  /* 0x00000001278e7824 */ /* 0x000fe200030e066d */
[----:B------:R-:W-:Y:S01]  /*83210*/  ISETP.GT.U32.AND P6, PT, R10, R111, PT ;  /* 0x0000006f0a00720c */ /* 0x000fe20003fc4070 */
[----:B------:R-:W-:-:S03]  /*83220*/  IMAD.WIDE.U32 R10, R113, R124, RZ ;  /* 0x0000007c710a7225 */ /* 0x000fc600078e00ff */
[----:B------:R-:W-:Y:S01]  /*83230*/  ISETP.GT.U32.AND.EX P3, PT, R17, R134, PT, P6 ;  /* 0x000000861100720c */ /* 0x000fe20003f64160 */
[----:B------:R-:W-:Y:S01]  /*83240*/  VIADD R133, R11, UR6 ;  /* 0x000000060b857c36 */ /* 0x000fe20008000000 */
[----:B------:R-:W-:Y:S01]  /*83250*/  ISETP.GE.U32.AND.EX P0, PT, R142, R109, PT, P0 ;  /* 0x0000006d8e00720c */ /* 0x000fe20003f06100 */
[----:B------:R-:W-:Y:S01]  /*83260*/  VIADD R132, R107, UR5 ;  /* 0x000000056b847c36 */ /* 0x000fe20008000000 */
[----:B------:R-:W-:Y:S01]  /*83270*/  SEL R109, RZ, 0x1, !P3 ;  /* 0x00000001ff6d7807 */ /* 0x000fe20005800000 */
[----:B------:R-:W-:Y:S01]  /*83280*/  IMAD.WIDE.U32 R114, R116, R119, RZ ;  /* 0x0000007774727225 */ /* 0x000fe200078e00ff */
[----:B------:R-:W-:Y:S02]  /*83290*/  ISETP.GE.U32.AND P3, PT, R19, R16, PT ;  /* 0x000000101300720c */ /* 0x000fe40003f66070 */
[----:B------:R-:W-:Y:S01]  /*832a0*/  ISETP.NE.AND.EX P1, PT, R39, RZ, !P0, P1 ;  /* 0x000000ff2700720c */ /* 0x000fe20004725310 */
[----:B------:R-:W-:Y:S01]  /*832b0*/  IMAD.MOV.U32 R16, RZ, RZ, RZ ;  /* 0x000000ffff107224 */ /* 0x000fe200078e00ff */
[----:B------:R-:W-:Y:S01]  /*832c0*/  ISETP.GE.U32.AND.EX P3, PT, R38, R129, PT, P3 ;  /* 0x000000812600720c */ /* 0x000fe20003f66130 */
[----:B------:R-:W-:Y:S01]  /*832d0*/  IMAD.SHL.U32 R121, R114, 0x2, RZ ;  /* 0x0000000272797824 */ /* 0x000fe200078e00ff */
[----:B------:R-:W-:Y:S01]  /*832e0*/  IADD3 R17, P6, PT, R106, R10, RZ ;  /* 0x0000000a6a117210 */ /* 0x000fe20007fde0ff */
[----:B------:R-:W-:Y:S01]  /*832f0*/  VIADD R19, R115, UR4 ;  /* 0x0000000473137c36 */ /* 0x000fe20008000000 */
[----:B------:R-:W-:Y:S01]  /*83300*/  SEL R127, RZ, 0x1, !P1 ;  /* 0x00000001ff7f7807 */ /* 0x000fe20004800000 */
[----:B------:R-:W-:Y:S01]  /*83310*/  IMAD.MOV.U32 R115, RZ, RZ, RZ ;  /* 0x000000ffff737224 */ /* 0x000fe200078e00ff */
[----:B------:R-:W-:Y:S01]  /*83320*/  SEL R11, RZ, 0x1, P3 ;  /* 0x00000001ff0b7807 */ /* 0x000fe20001800000 */
[----:B------:R-:W-:Y:S01]  /*83330*/  IMAD.WIDE.U32 R38, R113, R125, R16 ;  /* 0x0000007d71267225 */ /* 0x000fe200078e0010 */
[----:B------:R-:W-:-:S02]  /*83340*/  IADD3 R127, P3, PT, R127, R140, RZ ;  /* 0x0000008c7f7f7210 */ /* 0x000fc40007f7e0ff */
[----:B------:R-:W-:Y:S01]  /*83350*/  IADD3 R109, P1, PT, R109, R126, RZ ;  /* 0x0000007e6d6d7210 */ /* 0x000fe20007f3e0ff */
[----:B------:R-:W-:Y:S01]  /*83360*/  VIADD R131, R39, UR6 ;  /* 0x0000000627837c36 */ /* 0x000fe20008000000 */
[----:B------:R-:W-:Y:S01]  /*83370*/  ISETP.GE.U32.AND P0, PT, R17, R106, PT ;  /* 0x0000006a1100720c */ /* 0x000fe20003f06070 */
[----:B------:R-:W-:Y:S01]  /*83380*/  IMAD.X R129, RZ, RZ, R142, P3 ;  /* 0x000000ffff817224 */ /* 0x000fe200018e068e */
[----:B------:R-:W-:Y:S01]  /*83390*/  IADD3 R136, P3, PT, R127, R38, RZ ;  /* 0x000000267f887210 */ /* 0x000fe20007f7e0ff */
[----:B------:R-:W-:Y:S01]  /*833a0*/  IMAD.X R18, R133, 0x1, R132, P6 ;  /* 0x0000000185127824 */ /* 0x000fe200030e0684 */
[----:B------:R-:W-:Y:S01]  /*833b0*/  IADD3.X R11, PT, PT, RZ, R144, R11, P4, P5 ;  /* 0x00000090ff0b7210 */ /* 0x000fe200027ea40b */
[----:B------:R-:W-:Y:S01]  /*833c0*/  IMAD.X R39, RZ, RZ, R122, P1 ;  /* 0x000000ffff277224 */ /* 0x000fe200008e067a */
[----:B------:R-:W-:Y:S01]  /*833d0*/  IADD3 R126, P6, PT, R109, R136, RZ ;  /* 0x000000886d7e7210 */ /* 0x000fe20007fde0ff */
[----:B------:R-:W-:Y:S01]  /*833e0*/  IMAD.X R138, R129, 0x1, R131, P3 ;  /* 0x00000001818a7824 */ /* 0x000fe200018e0683 */
[----:B------:R-:W-:Y:S01]  /*833f0*/  ISETP.GE.U32.AND.EX P0, PT, R18, R132, PT, P0 ;  /* 0x000000841200720c */ /* 0x000fe20003f06100 */
[----:B------:R-:W-:Y:S01]  /*83400*/  IMAD.WIDE.U32 R106, R119, R119, R120 ;  /* 0x00000077776a7225 */ /* 0x000fe200078e0078 */
[----:B------:R-:W-:-:S02]  /*83410*/  ISETP.GE.U32.AND P3, PT, R126, R136, PT ;  /* 0x000000887e00720c */ /* 0x000fc40003f66070 */
[----:B------:R-:W-:Y:S01]  /*83420*/  SHF.R.U64 R114, R114, 0x1f, R19 ;  /* 0x0000001f72727819 */ /* 0x000fe20000001213 */
[----:B------:R-:W-:Y:S01]  /*83430*/  IMAD.X R132, R39, 0x1, R138, P6 ;  /* 0x0000000127847824 */ /* 0x000fe200030e068a */
[----:B------:R-:W-:Y:S01]  /*83440*/  ISETP.GE.U32.AND P1, PT, R106, RZ, PT ;  /* 0x000000ff6a00720c */ /* 0x000fe20003f26070 */
[----:B------:R-:W-:Y:S01]  /*83450*/  VIADD R16, R107, UR7 ;  /* 0x000000076b107c36 */ /* 0x000fe20008000000 */
[----:B------:R-:W-:Y:S01]  /*83460*/  IADD3 R110, P6, PT, R111, R110, RZ ;  /* 0x0000006e6f6e7210 */ /* 0x000fe20007fde0ff */
[----:B------:R-:W-:Y:S01]  /*83470*/  IMAD.WIDE.U32 R114, R116, R116, R114 ;  /* 0x0000007474727225 */ /* 0x000fe200078e0072 */
[----:B------:R-:W-:Y:S02]  /*83480*/  ISETP.NE.U32.AND P5, PT, R109, RZ, PT ;  /* 0x000000ff6d00720c */ /* 0x000fe40003fa5070 */
[----:B------:R-:W-:Y:S01]  /*83490*/  ISETP.GE.U32.AND.EX P3, PT, R132, R138, PT, P3 ;  /* 0x0000008a8400720c */ /* 0x000fe20003f66130 */
[----:B------:R-:W-:Y:S01]  /*834a0*/  IMAD.X R109, R134, 0x1, R137, P6 ;  /* 0x00000001866d7824 */ /* 0x000fe200030e0689 */
[----:B------:R-:W-:Y:S01]  /*834b0*/  ISETP.GE.U32.AND.EX P1, PT, R16, R121, PT, P1 ;  /* 0x000000791000720c */ /* 0x000fe20003f26110 */
[----:B------:R-:W-:Y:S01]  /*834c0*/  VIADD R121, R115, UR4 ;  /* 0x0000000473797c36 */ /* 0x000fe20008000000 */
[----:B------:R-:W-:-:S02]  /*834d0*/  ISETP.NE.AND.EX P3, PT, R39, RZ, !P3, P5 ;  /* 0x000000ff2700720c */ /* 0x000fc40005f65350 */
[----:B------:R-:W-:Y:S02]  /*834e0*/  SHF.R.U32.HI R39, RZ, 0x1f, R19 ;  /* 0x0000001fff277819 */ /* 0x000fe40000011613 */
[----:B------:R-:W-:Y:S02]  /*834f0*/  ISETP.GE.U32.AND P4, PT, R110, R111, PT ;  /* 0x0000006f6e00720c */ /* 0x000fe40003f86070 */
[----:B------:R-:W-:Y:S02]  /*83500*/  SEL R19, RZ, 0x1, P1 ;  /* 0x00000001ff137807 */ /* 0x000fe40000800000 */
[----:B------:R-:W-:Y:S02]  /*83510*/  ISETP.GT.U32.AND P1, PT, R140, R127, PT ;  /* 0x0000007f8c00720c */ /* 0x000fe40003f24070 */
[----:B------:R-:W-:Y:S02]  /*83520*/  IADD3 R122, P5, P6, R19, R114, RZ ;  /* 0x00000072137a7210 */ /* 0x000fe40007ebe0ff */
[----:B------:R-:W-:-:S02]  /*83530*/  ISETP.GE.U32.AND.EX P4, PT, R109, R134, PT, P4 ;  /* 0x000000866d00720c */ /* 0x000fc40003f86140 */
[----:B------:R-:W-:Y:S02]  /*83540*/  SEL R19, RZ, 0x1, !P3 ;  /* 0x00000001ff137807 */ /* 0x000fe40005800000 */
[----:B------:R-:W-:Y:S02]  /*83550*/  ISETP.GT.U32.AND.EX P1, PT, R142, R129, PT, P1 ;  /* 0x000000818e00720c */ /* 0x000fe40003f24110 */
[----:B------:R-:W-:Y:S02]  /*83560*/  SEL R120, RZ, 0x1, P4 ;  /* 0x00000001ff787807 */ /* 0x000fe40002000000 */
[----:B------:R-:W-:Y:S02]  /*83570*/  LOP3.LUT R114, R39, 0x1, RZ, 0xc0, !PT ;  /* 0x0000000127727812 */ /* 0x000fe400078ec0ff */
[----:B------:R-:W-:Y:S02]  /*83580*/  IADD3 R19, P4, PT, R19, R126, RZ ;  /* 0x0000007e13137210 */ /* 0x000fe40007f9e0ff */
[----:B------:R-:W-:-:S02]  /*83590*/  SEL R39, R140, R127, P1 ;  /* 0x0000007f8c277207 */ /* 0x000fc40000800000 */
[----:B------:R-:W-:Y:S01]  /*835a0*/  IADD3.X R121, PT, PT, RZ, R121, R114, P5, P6 ;  /* 0x00000079ff797210 */ /* 0x000fe20002fec472 */
[----:B------:R-:W-:Y:S01]  /*835b0*/  IMAD.X R115, RZ, RZ, R132, P4 ;  /* 0x000000ffff737224 */ /* 0x000fe200020e0684 */
[----:B------:R-:W-:Y:S02]  /*835c0*/  ISETP.GT.U32.AND P3, PT, R39, R136, PT ;  /* 0x000000882700720c */ /* 0x000fe40003f64070 */
[----:B------:R-:W-:Y:S02]  /*835d0*/  IADD3 R39, P4, PT, R19, R106, RZ ;  /* 0x0000006a13277210 */ /* 0x000fe40007f9e0ff */
[----:B------:R-:W-:Y:S02]  /*835e0*/  IADD3 R120, P6, PT, R120, R135, RZ ;  /* 0x0000008778787210 */ /* 0x000fe40007fde0ff */
[----:B------:R-:W-:Y:S01]  /*835f0*/  ISETP.GT.U32.AND P5, PT, R126, R19, PT ;  /* 0x000000137e00720c */ /* 0x000fe20003fa4070 */
[----:B------:R-:W-:Y:S01]  /*83600*/  IMAD.X R114, R115, 0x1, R16, P4 ;  /* 0x0000000173727824 */ /* 0x000fe200020e0610 */
[----:B------:R-:W-:Y:S01]  /*83610*/  SEL R107, R142, R129, P1 ;  /* 0x000000818e6b7207 */ /* 0x000fe20000800000 */
[----:B------:R-:W-:Y:S01]  /*83620*/  IMAD.X R11, RZ, RZ, R11, P6 ;  /* 0x000000ffff0b7224 */ /* 0x000fe200030e060b */
[----:B------:R-:W-:-:S02]  /*83630*/  ISETP.NE.U32.AND P1, PT, R120, RZ, PT ;  /* 0x000000ff7800720c */ /* 0x000fc40003f25070 */
[----:B------:R-:W-:Y:S02]  /*83640*/  IADD3 R120, P4, PT, R120, R39, RZ ;  /* 0x0000002778787210 */ /* 0x000fe40007f9e0ff */
[----:B------:R-:W-:Y:S02]  /*83650*/  ISETP.GT.U32.AND.EX P5, PT, R132, R115, PT, P5 ;  /* 0x000000738400720c */ /* 0x000fe40003fa4150 */
[----:B------:R-:W-:Y:S01]  /*83660*/  ISETP.GE.U32.AND P6, PT, R38, RZ, PT ;  /* 0x000000ff2600720c */ /* 0x000fe20003fc6070 */
[----:B------:R-:W-:Y:S01]  /*83670*/  IMAD.X R111, R11, 0x1, R114, P4 ;  /* 0x000000010b6f7824 */ /* 0x000fe200020e0672 */
[----:B------:R-:W-:Y:S01]  /*83680*/  SEL R16, R126, R19, P5 ;  /* 0x000000137e107207 */ /* 0x000fe20002800000 */
[----:B------:R-:W-:Y:S01]  /*83690*/  IMAD.MOV.U32 R19, RZ, RZ, RZ ;  /* 0x000000ffff137224 */ /* 0x000fe200078e00ff */
[----:B------:R-:W-:Y:S02]  /*836a0*/  ISETP.GE.U32.AND P4, PT, R120, R39, PT ;  /* 0x000000277800720c */ /* 0x000fe40003f86070 */
[----:B------:R-:W-:Y:S01]  /*836b0*/  ISETP.GT.U32.AND.EX P3, PT, R107, R138, PT, P3 ;  /* 0x0000008a6b00720c */ /* 0x000fe20003f64130 */
[----:B------:R-:W-:Y:S01]  /*836c0*/  IMAD.WIDE.U32 R106, R112, R124, R18 ;  /* 0x0000007c706a7225 */ /* 0x000fe200078e0012 */
[----:B------:R-:W-:-:S02]  /*836d0*/  ISETP.GE.U32.AND.EX P6, PT, R131, R17, PT, P6 ;  /* 0x000000118300720c */ /* 0x000fc40003fc6160 */
[-C--:B------:R-:W-:Y:S01]  /*836e0*/  ISETP.GE.U32.AND.EX P4, PT, R111, R114.reuse, PT, P4 ;  /* 0x000000726f00720c */ /* 0x080fe20003f86140 */
[----:B------:R-:W-:Y:S01]  /*836f0*/  VIADD R129, R107, UR5 ;  /* 0x000000056b817c36 */ /* 0x000fe20008000000 */
[----:B------:R-:W-:Y:S02]  /*83700*/  SEL R19, R132, R115, P5 ;  /* 0x0000007384137207 */ /* 0x000fe40002800000 */
[----:B------:R-:W-:Y:S02]  /*83710*/  ISETP.GT.U32.AND P5, PT, R16, R39, PT ;  /* 0x000000271000720c */ /* 0x000fe40003fa4070 */
        /* <DEDUP_REMOVED lines=20> */
[----:B------:R-:W-:Y:S01]  /*83860*/  IADD3 R114, P3, PT, R11, R38, RZ ;  /* 0x000000260b727210 */ /* 0x000fe20007f7e0ff */
[----:B------:R-:W-:Y:S01]  /*83870*/  IMAD.WIDE.U32 R38, R113, R116, RZ ;  /* 0x0000007471267225 */ /* 0x000fe200078e00ff */
[----:B------:R-:W-:-:S02]  /*83880*/  SEL R11, R120, R11, P0 ;  /* 0x0000000b780b7207 */ /* 0x000fc40000000000 */
[----:B------:R-:W-:Y:S01]  /*83890*/  ISETP.GE.U32.AND.EX P6, PT, R132, R106, PT, P6 ;  /* 0x0000006a8400720c */ /* 0x000fe20003fc6160 */
[----:B------:R-:W-:Y:S01]  /*838a0*/  IMAD.WIDE.U32 R106, R112, R119, RZ ;  /* 0x00000077706a7225 */ /* 0x000fe200078e00ff */
[----:B------:R-:W-:-:S03]  /*838b0*/  ISETP.NE.U32.AND P5, PT, R19, RZ, PT ;  /* 0x000000ff1300720c */ /* 0x000fc60003fa5070 */
[----:B------:R-:W-:Y:S01]  /*838c0*/  IMAD.X R131, R16, 0x1, R131, P3 ;  /* 0x0000000110837824 */ /* 0x000fe200018e0683 */
[----:B------:R-:W-:Y:S01]  /*838d0*/  ISETP.GE.U32.AND P3, PT, R17, R10, PT ;  /* 0x0000000a1100720c */ /* 0x000fe20003f66070 */
[----:B------:R-:W-:Y:S01]  /*838e0*/  VIADD R107, R107, UR5 ;  /* 0x000000056b6b7c36 */ /* 0x000fe20008000000 */
[----:B------:R-:W-:Y:S01]  /*838f0*/  SEL R10, R111, R16, P0 ;  /* 0x000000106f0a7207 */ /* 0x000fe20000000000 */
[----:B------:R-:W-:Y:S01]  /*83900*/  IMAD.MOV.U32 R16, RZ, RZ, RZ ;  /* 0x000000ffff107224 */ /* 0x000fe200078e00ff */
[----:B------:R-:W-:Y:S01]  /*83910*/  ISETP.GT.U32.AND P0, PT, R11, R114, PT ;  /* 0x000000720b00720c */ /* 0x000fe20003f04070 */
[----:B------:R-:W-:Y:S01]  /*83920*/  VIADD R39, R39, UR6 ;  /* 0x0000000627277c36 */ /* 0x000fe20008000000 */
[----:B------:R-:W-:Y:S02]  /*83930*/  ISETP.NE.AND.EX P6, PT, R115, RZ, !P6, P5 ;  /* 0x000000ff7300720c */ /* 0x000fe400077c5350 */
[----:B------:R-:W-:Y:S02]  /*83940*/  IADD3 R17, P5, PT, R106, R38, RZ ;  /* 0x000000266a117210 */ /* 0x000fe40007fbe0ff */
[----:B------:R-:W-:-:S02]  /*83950*/  ISETP.GE.U32.AND.EX P3, PT, R18, R133, PT, P3 ;  /* 0x000000851200720c */ /* 0x000fc40003f66130 */
[----:B------:R-:W-:Y:S01]  /*83960*/  ISETP.GT.U32.AND.EX P0, PT, R10, R131, PT, P0 ;  /* 0x000000830a00720c */ /* 0x000fe20003f04100 */
[----:B------:R-:W-:Y:S01]  /*83970*/  IMAD.WIDE.U32 R10, R113, R119, R16 ;  /* 0x00000077710a7225 */ /* 0x000fe200078e0010 */
[----:B------:R-:W-:Y:S02]  /*83980*/  SEL R115, RZ, 0x1, !P6 ;  /* 0x00000001ff737807 */ /* 0x000fe40007000000 */
[----:B------:R-:W-:Y:S02]  /*83990*/  SEL R18, RZ, 0x1, P3 ;  /* 0x00000001ff127807 */ /* 0x000fe40001800000 */
[----:B------:R-:W-:Y:S02]  /*839a0*/  SEL R16, RZ, 0x1, !P0 ;  /* 0x00000001ff107807 */ /* 0x000fe40004000000 */
[----:B------:R-:W-:Y:S02]  /*839b0*/  IADD3 R115, P0, PT, R115, R126, RZ ;  /* 0x0000007e73737210 */ /* 0x000fe40007f1e0ff */
[----:B------:R-:W-:-:S02]  /*839c0*/  IADD3.X R18, PT, PT, RZ, R129, R18, P4, P1 ;  /* 0x00000081ff127210 */ /* 0x000fc400027e2412 */
[----:B------:R-:W-:Y:S01]  /*839d0*/  IADD3 R16, P3, PT, R16, R127, RZ ;  /* 0x0000007f10107210 */ /* 0x000fe20007f7e0ff */
[----:B------:R-:W-:Y:S01]  /*839e0*/  VIADD R127, R11, UR6 ;  /* 0x000000060b7f7c36 */ /* 0x000fe20008000000 */
[----:B------:R-:W-:Y:S01]  /*839f0*/  IADD3 R111, P1, PT, R115, R10, RZ ;  /* 0x0000000a736f7210 */ /* 0x000fe20007f3e0ff */
[----:B------:R-:W-:Y:S02]  /*83a00*/  IMAD.X R121, RZ, RZ, R132, P0 ;  /* 0x000000ffff797224 */ /* 0x000fe400000e0684 */
[----:B------:R-:W-:Y:S01]  /*83a10*/  IMAD.X R11, RZ, RZ, R18, P3 ;  /* 0x000000ffff0b7224 */ /* 0x000fe200018e0612 */
[CC--:B------:R-:W-:Y:S01]  /*83a20*/  IADD3 R120, P3, PT, R16.reuse, R111.reuse, RZ ;  /* 0x0000006f10787210 */ /* 0x0c0fe20007f7e0ff */
[----:B------:R-:W-:Y:S01]  /*83a30*/  IMAD.X R122, R121, 0x1, R127, P1 ;  /* 0x00000001797a7824 */ /* 0x000fe200008e067f */
[----:B------:R-:W-:Y:S01]  /*83a40*/  ISETP.NE.U32.AND P1, PT, R16, RZ, PT ;  /* 0x000000ff1000720c */ /* 0x000fe20003f25070 */
[----:B------:R-:W-:Y:S01]  /*83a50*/  IMAD.X R16, R39, 0x1, R107, P5 ;  /* 0x0000000127107824 */ /* 0x000fe200028e066b */
[----:B------:R-:W-:Y:S01]  /*83a60*/  ISETP.GE.U32.AND P0, PT, R120, R111, PT ;  /* 0x0000006f7800720c */ /* 0x000fe20003f06070 */
[----:B------:R-:W-:Y:S01]  /*83a70*/  IMAD.X R19, R11, 0x1, R122, P3 ;  /* 0x000000010b137824 */ /* 0x000fe200018e067a */
[----:B------:R-:W-:-:S02]  /*83a80*/  ISETP.GT.U32.AND P5, PT, R126, R115, PT ;  /* 0x000000737e00720c */ /* 0x000fc40003fa4070 */
[----:B------:R-:W-:Y:S02]  /*83a90*/  ISETP.GE.U32.AND P3, PT, R10, RZ, PT ;  /* 0x000000ff0a00720c */ /* 0x000fe40003f66070 */
[----:B------:R-:W-:Y:S02]  /*83aa0*/  ISETP.GE.U32.AND.EX P0, PT, R19, R122, PT, P0 ;  /* 0x0000007a1300720c */ /* 0x000fe40003f06100 */
[----:B------:R-:W-:Y:S02]  /*83ab0*/  ISETP.GT.U32.AND.EX P5, PT, R132, R121, PT, P5 ;  /* 0x000000798400720c */ /* 0x000fe40003fa4150 */
[----:B------:R-:W-:Y:S02]  /*83ac0*/  ISETP.NE.AND.EX P0, PT, R11, RZ, !P0, P1 ;  /* 0x000000ff0b00720c */ /* 0x000fe40004705310 */
[----:B------:R-:W-:Y:S02]  /*83ad0*/  ISETP.GE.U32.AND P1, PT, R17, R106, PT ;  /* 0x0000006a1100720c */ /* 0x000fe40003f26070 */
        /* <DEDUP_REMOVED lines=8> */
[-C--:B------:R-:W-:Y:S02]  /*83b60*/  ISETP.GT.U32.AND.EX P4, PT, R19, R18.reuse, PT, P4 ;  /* 0x000000121300720c */ /* 0x080fe40003f84140 */
[----:B------:R-:W-:Y:S01]  /*83b70*/  SEL R38, R132, R121, P5 ;  /* 0x0000007984267207 */ /* 0x000fe20002800000 */
        /* <DEDUP_REMOVED lines=8> */
[C---:B------:R-:W-:Y:S02]  /*83c00*/  ISETP.GE.U32.AND.EX P1, PT, R16.reuse, R107, PT, P1 ;  /* 0x0000006b1000720c */ /* 0x040fe40003f26110 */
        /* <DEDUP_REMOVED lines=35> */
[----:B------:R-:W-:Y:S01]  /*83e40*/  IMAD.X R18, RZ, RZ, R111, P3 ;  /* 0x000000ffff127224 */ /* 0x000fe200018e066f */
[----:B------:R-:W-:Y:S01]  /*83e50*/  SEL R19, RZ, 0x1, P0 ;  /* 0x00000001ff137807 */ /* 0x000fe20000000000 */
[----:B------:R-:W-:-:S03]  /*83e60*/  IMAD.WIDE.U32 R10, R112, R112, R10 ;  /* 0x00000070700a7225 */ /* 0x000fc600078e000a */
[----:B------:R-:W-:Y:S02]  /*83e70*/  ISETP.GT.U32.AND.EX P0, PT, R111, R18, PT, P1 ;  /* 0x000000126f00720c */ /* 0x000fe40003f04110 */
[----:B------:R-:W-:Y:S01]  /*83e80*/  IADD3 R137, P1, PT, R17, R16, RZ ;  /* 0x0000001011897210 */ /* 0x000fe20007f3e0ff */
[----:B------:R-:W-:Y:S01]  /*83e90*/  VIADD R16, R11, UR5 ;  /* 0x000000050b107c36 */ /* 0x000fe20008000000 */
        /* <DEDUP_REMOVED lines=66> */
.L_x_488:
[----:B------:R-:W-:Y:S05]  /*842c0*/  BSYNC.RELIABLE B11 ;  /* 0x00000000000b7941 */ /* 0x000fea0003800100 */
.L_x_487:
        /* <DEDUP_REMOVED lines=38> */
.L_x_489:
[----:B------:R-:W-:Y:S05]  /*84530*/  BSYNC.RECONVERGENT B9 ;  /* 0x0000000000097941 */ /* 0x000fea0003800200 */
.L_x_486:
        /* <DEDUP_REMOVED lines=63> */
[----:B------:R-:W-:Y:S02]  /*84930*/  SEL R8, R107, R8, P0 ;  /* 0x000000086b087207 */ /* 0x000fe40000000000 */
[----:B------:R-:W-:Y:S01]  /*84940*/  ISETP.GE.U32.AND.EX P3, PT, R102, R9, PT, P1 ;  /* 0x000000096600720c */ /* 0x000fe20003f66110 */
[----:B------:R-:W-:Y:S01]  /*84950*/  IMAD.X R110, RZ, RZ, R38, P5 ;  /* 0x000000ffff6e7224 */ /* 0x000fe200028e0626 */
[----:B------:R-:W-:-:S02]  /*84960*/  ISETP.GE.U32.AND.EX P4, PT, R18, R101, PT, P4 ;  /* 0x000000651200720c */ /* 0x000fc40003f86140 */
[----:B------:R-:W-:Y:S01]  /*84970*/  ISETP.GT.U32.AND P1, PT, R8, R39, PT ;  /* 0x000000270800720c */ /* 0x000fe20003f24070 */
[----:B------:R-:W-:Y:S01]  /*84980*/  IMAD.WIDE.U32 R8, RZ, R139, R10 ;  /* 0x0000008bff087225 */ /* 0x000fe200078e000a */
[----:B------:R-:W-:Y:S02]  /*84990*/  SEL R17, RZ, 0x1, P3 ;  /* 0x00000001ff117807 */ /* 0x000fe40001800000 */
[----:B------:R-:W-:Y:S01]  /*849a0*/  SEL R18, RZ, 0x1, P4 ;  /* 0x00000001ff127807 */ /* 0x000fe20002000000 */
[----:B------:R-:W-:Y:S01]  /*849b0*/  IMAD R9, R139, 0x3d1, R9 ;  /* 0x000003d18b097824 */ /* 0x000fe200078e0209 */
        /* <DEDUP_REMOVED lines=37> */
.L_x_492:
[----:B------:R-:W-:Y:S05]  /*84c10*/  BSYNC.RELIABLE B11 ;  /* 0x00000000000b7941 */ /* 0x000fea0003800100 */
.L_x_491:
        /* <DEDUP_REMOVED lines=38> */
.L_x_493:
[----:B------:R-:W-:Y:S05]  /*84e80*/  BSYNC.RECONVERGENT B9 ;  /* 0x0000000000097941 */ /* 0x000fea0003800200 */
.L_x_490:
        /* <DEDUP_REMOVED lines=44> */
.L_x_496:
[----:B------:R-:W-:Y:S05]  /*85150*/  BSYNC.RELIABLE B11 ;  /* 0x00000000000b7941 */ /* 0x000fea0003800100 */
.L_x_495:
        /* <DEDUP_REMOVED lines=38> */
.L_x_497:
[----:B------:R-:W-:Y:S05]  /*853c0*/  BSYNC.RECONVERGENT B9 ;  /* 0x0000000000097941 */ /* 0x000fea0003800200 */
.L_x_494:
        /* <DEDUP_REMOVED lines=60> */
[C---:B------:R-:W-:Y:S01]  /*85790*/  IMAD.X R10, R115.reuse, 0x1, R83, P4 ;  /* 0x00000001730a7824 */ /* 0x040fe200020e0653 */
        /* <DEDUP_REMOVED lines=17> */
.L_x_499:
[----:B------:R-:W-:Y:S05]  /*858b0*/  BSYNC.RECONVERGENT B9 ;  /* 0x0000000000097941 */ /* 0x000fea0003800200 */
.L_x_498:
        /* <DEDUP_REMOVED lines=56> */
[C---:B------:R-:W-:Y:S02]  /*85c40*/  IADD3 R9, P4, PT, R118.reuse, R81, RZ ;  /* 0x0000005176097210 */ /* 0x040fe40007f9e0ff */
        /* <DEDUP_REMOVED lines=21> */
.L_x_501:
[----:B------:R-:W-:Y:S05]  /*85da0*/  BSYNC.RECONVERGENT B9 ;  /* 0x0000000000097941 */ /* 0x000fea0003800200 */
.L_x_500:
        /* <DEDUP_REMOVED lines=9> */
[----:B------:R-:W-:Y:S01]  /*85e40*/  UMOV UR9, URZ ;  /* 0x000000ff00097c82 */ /* 0x000fe20008000000 */
[----:B------:R-:W-:Y:S01]  /*85e50*/  UMOV UR10, URZ ;  /* 0x000000ff000a7c82 */ /* 0x000fe20008000000 */
[----:B------:R-:W-:Y:S01]  /*85e60*/  UMOV UR11, URZ ;  /* 0x000000ff000b7c82 */ /* 0x000fe20008000000 */
[----:B------:R-:W-:Y:S01]  /*85e70*/  IMAD.WIDE.U32 R10, R128, R127, R16 ;  /* 0x0000007f800a7225 */ /* 0x000fe200078e0010 */
[----:B------:R-:W-:Y:S04]  /*85e80*/  BSSY.RECONVERGENT B9, `(.L_x_502) ;  /* 0x000027a000097945 */ /* 0x000fe80003800200 */
[----:B------:R-:W-:Y:S01]  /*85e90*/  BSSY.RELIABLE B11, `(.L_x_503) ;  /* 0x00002520000b7945 */ /* 0x000fe20003800100 */
[----:B------:R-:W-:Y:S01]  /*85ea0*/  VIADD R19, R19, UR6 ;  /* 0x0000000613137c36 */ /* 0x000fe20008000000 */
[----:B------:R-:W-:Y:S01]  /*85eb0*/  ISETP.GE.U32.AND P1, PT, R10, R8, PT ;  /* 0x000000080a00720c */ /* 0x000fe20003f26070 */
[----:B------:R-:W-:-:S02]  /*85ec0*/  VIADD R98, R11, UR5 ;  /* 0x000000050b627c36 */ /* 0x000fc40008000000 */
[----:B------:R-:W-:-:S03]  /*85ed0*/  IMAD.WIDE.U32 R38, R128, R121, R18 ;  /* 0x0000007980267225 */ /* 0x000fc600078e0012 */
[----:B------:R-:W-:Y:S01]  /*85ee0*/  ISETP.GE.U32.AND.EX P1, PT, R98, R17, PT, P1 ;  /* 0x000000116200720c */ /* 0x000fe20003f26110 */
[----:B------:R-:W-:Y:S01]  /*85ef0*/  IMAD.MOV.U32 R8, RZ, RZ, RZ ;  /* 0x000000ffff087224 */ /* 0x000fe200078e00ff */
[----:B------:R-:W-:Y:S01]  /*85f00*/  ISETP.GE.U32.AND P4, PT, R38, R18, PT ;  /* 0x000000122600720c */ /* 0x000fe20003f86070 */
[----:B------:R-:W-:Y:S01]  /*85f10*/  IMAD.MOV.U32 R9, RZ, RZ, R10 ;  /* 0x000000ffff097224 */ /* 0x000fe200078e000a */
[----:B------:R-:W-:Y:S01]  /*85f20*/  SEL R129, RZ, 0x1, P1 ;  /* 0x00000001ff817807 */ /* 0x000fe20000800000 */
[----:B------:R-:W-:Y:S02]  /*85f30*/  IMAD.MOV.U32 R16, RZ, RZ, RZ ;  /* 0x000000ffff107224 */ /* 0x000fe400078e00ff */
[----:B------:R-:W-:Y:S02]  /*85f40*/  IMAD.MOV.U32 R17, RZ, RZ, R38 ;  /* 0x000000ffff117224 */ /* 0x000fe400078e0026 */
[----:B------:R-:W-:-:S04]  /*85f50*/  IMAD.WIDE.U32 R8, R130, R127, R8 ;  /* 0x0000007f82087225 */ /* 0x000fc800078e0008 */
[----:B------:R-:W-:Y:S01]  /*85f60*/  IMAD.WIDE.U32 R16, R130, R121, R16 ;  /* 0x0000007982107225 */ /* 0x000fe200078e0010 */
[----:B------:R-:W-:-:S03]  /*85f70*/  ISETP.GE.U32.AND P5, PT, R8, RZ, PT ;  /* 0x000000ff0800720c */ /* 0x000fc60003fa6070 */
[----:B------:R-:W-:Y:S01]  /*85f80*/  VIADD R9, R9, UR5 ;  /* 0x0000000509097c36 */ /* 0x000fe20008000000 */
[----:B------:R-:W-:Y:S01]  /*85f90*/  ISETP.GE.U32.AND P6, PT, R16, RZ, PT ;  /* 0x000000ff1000720c */ /* 0x000fe20003fc6070 */
[----:B------:R-:W-:Y:S02]  /*85fa0*/  VIADD R141, R17, UR7 ;  /* 0x00000007118d7c36 */ /* 0x000fe40008000000 */
[----:B------:R-:W-:Y:S01]  /*85fb0*/  IMAD.MOV.U32 R99, RZ, RZ, RZ ;  /* 0x000000ffff637224 */ /* 0x000fe200078e00ff */
[----:B------:R-:W-:Y:S01]  /*85fc0*/  ISETP.GE.U32.AND.EX P5, PT, R9, R10, PT, P5 ;  /* 0x0000000a0900720c */ /* 0x000fe20003fa6150 */
[----:B------:R-:W-:Y:S01]  /*85fd0*/  IMAD.WIDE.U32 R134, R117, R130, RZ ;  /* 0x0000008275867225 */ /* 0x000fe200078e00ff */
[----:B------:R-:W-:Y:S02]  /*85fe0*/  ISETP.GE.U32.AND.EX P6, PT, R141, R38, PT, P6 ;  /* 0x000000268d00720c */ /* 0x000fe40003fc6160 */
[----:B------:R-:W-:Y:S01]  /*85ff0*/  SEL R17, RZ, 0x1, P5 ;  /* 0x00000001ff117807 */ /* 0x000fe20002800000 */
[----:B------:R-:W-:Y:S01]  /*86000*/  IMAD.WIDE.U32 R98, R128, R126, R98 ;  /* 0x0000007e80627225 */ /* 0x000fe200078e0062 */
[----:B------:R-:W-:-:S03]  /*86010*/  SEL R131, RZ, 0x1, P6 ;  /* 0x00000001ff837807 */ /* 0x000fc60003000000 */
[----:B------:R-:W-:Y:S01]  /*86020*/  VIADD R138, R39, UR7 ;  /* 0x00000007278a7c36 */ /* 0x000fe20008000000 */
[----:B------:R-:W-:Y:S01]  /*86030*/  IADD3 R120, P5, P6, R17, R98, RZ ;  /* 0x0000006211787210 */ /* 0x000fe20007ebe0ff */
[----:B------:R-:W-:Y:S02]  /*86040*/  IMAD.MOV.U32 R139, RZ, RZ, RZ ;  /* 0x000000ffff8b7224 */ /* 0x000fe400078e00ff */
[----:B------:R-:W-:Y:S01]  /*86050*/  VIADD R135, R135, UR8 ;  /* 0x0000000887877c36 */ /* 0x000fe20008000000 */
[----:B------:R-:W-:Y:S01]  /*86060*/  ISETP.GE.U32.AND.EX P4, PT, R138, R19, PT, P4 ;  /* 0x000000138a00720c */ /* 0x000fe20003f86140 */
[----:B------:R-:W-:Y:S02]  /*86070*/  VIADD R122, R99, UR4 ;  /* 0x00000004637a7c36 */ /* 0x000fe40008000000 */
[C---:B------:R-:W-:Y:S01]  /*86080*/  IMAD.WIDE.U32 R98, R128.reuse, R123, R138 ;  /* 0x0000007b80627225 */ /* 0x040fe200078e008a */
[----:B------:R-:W-:Y:S02]  /*86090*/  SEL R17, RZ, 0x1, P4 ;  /* 0x00000001ff117807 */ /* 0x000fe40002000000 */
[----:B------:R-:W-:Y:S01]  /*860a0*/  IADD3.X R122, PT, PT, RZ, R122, R129, P5, P6 ;  /* 0x0000007aff7a7210 */ /* 0x000fe20002fec481 */
[----:B------:R-:W-:Y:S01]  /*860b0*/  IMAD.WIDE.U32 R132, R128, R118, R134 ;  /* 0x0000007680847225 */ /* 0x000fe200078e0086 */
[----:B------:R-:W-:-:S03]  /*860c0*/  IADD3 R131, P5, P6, R131, R98, RZ ;  /* 0x0000006283837210 */ /* 0x000fc60007ebe0ff */
[----:B------:R-:W-:Y:S01]  /*860d0*/  VIADD R150, R99, UR6 ;  /* 0x0000000663967c36 */ /* 0x000fe20008000000 */
[----:B------:R-:W-:Y:S01]  /*860e0*/  ISETP.GE.U32.AND P3, PT, R132, R134, PT ;  /* 0x000000868400720c */ /* 0x000fe20003f66070 */
[----:B------:R-:W-:Y:S02]  /*860f0*/  IMAD.MOV.U32 R98, RZ, RZ, RZ ;  /* 0x000000ffff627224 */ /* 0x000fe400078e00ff */
[----:B------:R-:W-:Y:S01]  /*86100*/  IMAD.MOV.U32 R99, RZ, RZ, R132 ;  /* 0x000000ffff637224 */ /* 0x000fe200078e0084 */
[----:B------:R-:W-:Y:S01]  /*86110*/  IADD3.X R150, PT, PT, RZ, R150, R17, P5, P6 ;  /* 0x00000096ff967210 */ /* 0x000fe20002fec411 */
[----:B------:R-:W-:-:S04]  /*86120*/  IMAD.WIDE.U32 R102, R126, R125, RZ ;  /* 0x0000007d7e667225 */ /* 0x000fc800078e00ff */
[----:B------:R-:W-:-:S04]  /*86130*/  IMAD.WIDE.U32 R98, R130, R118, R98 ;  /* 0x0000007682627225 */ /* 0x000fc800078e0062 */
[----:B------:R-:W-:Y:S01]  /*86140*/  VIADD R103, R103, UR4 ;  /* 0x0000000467677c36 */ /* 0x000fe20008000000 */
[----:B------:R-:W-:Y:S01]  /*86150*/  ISETP.GE.U32.AND P4, PT, R98, RZ, PT ;  /* 0x000000ff6200720c */ /* 0x000fe20003f86070 */
[----:B------:R-:W-:Y:S02]  /*86160*/  VIADD R147, R99, UR9 ;  /* 0x0000000963937c36 */ /* 0x000fe40008000000 */
[----:B------:R-:W-:-:S03]  /*86170*/  IMAD.WIDE.U32 R100, R124, R127, R102 ;  /* 0x0000007f7c647225 */ /* 0x000fc600078e0066 */
[----:B------:R-:W-:Y:S01]  /*86180*/  ISETP.GE.U32.AND.EX P4, PT, R147, R132, PT, P4 ;  /* 0x000000849300720c */ /* 0x000fe20003f86140 */
[----:B------:R-:W-:Y:S01]  /*86190*/  IMAD.WIDE.U32 R136, R123, R125, RZ ;  /* 0x0000007d7b887225 */ /* 0x000fe200078e00ff */
[----:B------:R-:W-:Y:S02]  /*861a0*/  ISETP.GE.U32.AND P0, PT, R100, R102, PT ;  /* 0x000000666400720c */ /* 0x000fe40003f06070 */
[----:B------:R-:W-:Y:S01]  /*861b0*/  SEL R149, RZ, 0x1, P4 ;  /* 0x00000001ff957807 */ /* 0x000fe20002000000 */
[----:B------:R-:W-:Y:S02]  /*861c0*/  VIADD R134, R133, UR9 ;  /* 0x0000000985867c36 */ /* 0x000fe40008000000 */
[----:B------:R-:W-:Y:S02]  /*861d0*/  IMAD.MOV.U32 R132, RZ, RZ, RZ ;  /* 0x000000ffff847224 */ /* 0x000fe400078e00ff */
[----:B------:R-:W-:Y:S01]  /*861e0*/  IMAD.MOV.U32 R133, RZ, RZ, R100 ;  /* 0x000000ffff857224 */ /* 0x000fe200078e0064 */
[----:B------:R-:W-:Y:S01]  /*861f0*/  ISETP.GE.U32.AND.EX P5, PT, R134, R135, PT, P3 ;  /* 0x000000878600720c */ /* 0x000fe20003fa6130 */
[----:B------:R-:W-:-:S02]  /*86200*/  VIADD R137, R137, UR6 ;  /* 0x0000000689897c36 */ /* 0x000fc40008000000 */
[----:B------:R-:W-:-:S04]  /*86210*/  IMAD.WIDE.U32 R132, R125, R127, R132 ;  /* 0x0000007f7d847225 */ /* 0x000fc800078e0084 */
[----:B------:R-:W-:Y:S01]  /*86220*/  IMAD.MOV.U32 R135, RZ, RZ, RZ ;  /* 0x000000ffff877224 */ /* 0x000fe200078e00ff */
[----:B------:R-:W-:Y:S01]  /*86230*/  ISETP.GE.U32.AND P3, PT, R132, RZ, PT ;  /* 0x000000ff8400720c */ /* 0x000fe20003f66070 */
[----:B------:R-:W-:-:S04]  /*86240*/  IMAD.WIDE.U32 R10, R124, R121, R136 ;  /* 0x000000797c0a7225 */ /* 0x000fc800078e0088 */
[----:B------:R-:W-:Y:S01]  /*86250*/  VIADD R102, R101, UR5 ;  /* 0x0000000565667c36 */ /* 0x000fe20008000000 */
[----:B------:R-:W-:Y:S01]  /*86260*/  ISETP.GE.U32.AND P1, PT, R10, R136, PT ;  /* 0x000000880a00720c */ /* 0x000fe20003f26070 */
[----:B------:R-:W-:Y:S02]  /*86270*/  VIADD R99, R133, UR5 ;  /* 0x0000000585637c36 */ /* 0x000fe40008000000 */
[----:B------:R-:W-:Y:S01]  /*86280*/  IMAD.WIDE.U32 R134, R128, R117, R134 ;  /* 0x0000007580867225 */ /* 0x000fe200078e0086 */
[----:B------:R-:W-:Y:S02]  /*86290*/  ISETP.GE.U32.AND.EX P0, PT, R102, R103, PT, P0 ;  /* 0x000000676600720c */ /* 0x000fe40003f06100 */
[----:B------:R-:W-:Y:S01]  /*862a0*/  ISETP.GE.U32.AND.EX P3, PT, R99, R100, PT, P3 ;  /* 0x000000646300720c */ /* 0x000fe20003f66130 */
[----:B------:R-:W-:-:S03]  /*862b0*/  IMAD.WIDE.U32 R38, R108, R130, RZ ;  /* 0x000000826c267225 */ /* 0x000fc600078e00ff */
[----:B------:R-:W-:Y:S01]  /*862c0*/  SEL R129, RZ, 0x1, P3 ;  /* 0x00000001ff817807 */ /* 0x000fe20001800000 */
[----:B------:R-:W-:Y:S01]  /*862d0*/  VIADD R136, R11, UR7 ;  /* 0x000000070b887c36 */ /* 0x000fe20008000000 */
[----:B------:R-:W-:Y:S01]  /*862e0*/  SEL R11, RZ, 0x1, P5 ;  /* 0x00000001ff0b7807 */ /* 0x000fe20002800000 */
[----:B------:R-:W-:Y:S01]  /*862f0*/  IMAD.MOV.U32 R103, RZ, RZ, RZ ;  /* 0x000000ffff677224 */ /* 0x000fe200078e00ff */
[----:B------:R-:W-:Y:S01]  /*86300*/  IADD3 R149, P4, P5, R149, R134, RZ ;  /* 0x0000008695957210 */ /* 0x000fe20007d9e0ff */
[----:B------:R-:W-:Y:S01]  /*86310*/  VIADD R148, R135, UR8 ;  /* 0x0000000887947c36 */ /* 0x000fe20008000000 */
[----:B------:R-:W-:Y:S01]  /*86320*/  ISETP.GE.U32.AND.EX P1, PT, R136, R137, PT, P1 ;  /* 0x000000898800720c */ /* 0x000fe20003f26110 */
[----:B------:R-:W-:Y:S02]  /*86330*/  VIADD R39, R39, UR10 ;  /* 0x0000000a27277c36 */ /* 0x000fe40008000000 */
[----:B------:R-:W-:Y:S01]  /*86340*/  IMAD.WIDE.U32 R102, R124, R126, R102 ;  /* 0x0000007e7c667225 */ /* 0x000fe200078e0066 */
[----:B------:R-:W-:-:S02]  /*86350*/  IADD3.X R148, PT, PT, RZ, R148, R11, P4, P5 ;  /* 0x00000094ff947210 */ /* 0x000fc400027ea40b */
[----:B------:R-:W-:Y:S01]  /*86360*/  IADD3 R17, P5, PT, R120, R16, RZ ;  /* 0x0000001078117210 */ /* 0x000fe20007fbe0ff */
[----:B------:R-:W-:Y:S01]  /*86370*/  IMAD.MOV.U32 R100, RZ, RZ, RZ ;  /* 0x000000ffff647224 */ /* 0x000fe200078e00ff */
[----:B------:R-:W-:Y:S01]  /*86380*/  IADD3 R129, P3, P4, R129, R102, RZ ;  /* 0x0000006681817210 */ /* 0x000fe20007c7e0ff */
[----:B------:R-:W-:Y:S01]  /*86390*/  IMAD.MOV.U32 R101, RZ, RZ, R10 ;  /* 0x000000ffff657224 */ /* 0x000fe200078e000a */
[----:B------:R-:W-:Y:S01]  /*863a0*/  SEL R16, RZ, 0x1, P0 ;  /* 0x00000001ff107807 */ /* 0x000fe20000000000 */
[----:B------:R-:W-:-:S04]  /*863b0*/  IMAD.WIDE.U32 R18, R128, R105, R38 ;  /* 0x0000006980127225 */ /* 0x000fc800078e0026 */
[----:B------:R-:W-:Y:S01]  /*863c0*/  IMAD.WIDE.U32 R100, R125, R121, R100 ;  /* 0x000000797d647225 */ /* 0x000fe200078e0064 */
[----:B------:R-:W-:-:S03]  /*863d0*/  ISETP.GE.U32.AND P6, PT, R18, R38, PT ;  /* 0x000000261200720c */ /* 0x000fc60003fc6070 */
[----:B------:R-:W-:Y:S01]  /*863e0*/  VIADD R11, R103, UR4 ;  /* 0x00000004670b7c36 */ /* 0x000fe20008000000 */
[----:B------:R-:W-:Y:S01]  /*863f0*/  ISETP.GE.U32.AND P0, PT, R100, RZ, PT ;  /* 0x000000ff6400720c */ /* 0x000fe20003f06070 */
[----:B------:R-:W-:Y:S01]  /*86400*/  IMAD.X R38, R141, 0x1, R122, P5 ;  /* 0x000000018d267824 */ /* 0x000fe200028e067a */
[----:B------:R-:W-:Y:S01]  /*86410*/  ISETP.GE.U32.AND P5, PT, R17, R120, PT ;  /* 0x000000781100720c */ /* 0x000fe20003fa6070 */
[----:B------:R-:W-:Y:S01]  /*86420*/  VIADD R140, R101, UR7 ;  /* 0x00000007658c7c36 */ /* 0x000fe20008000000 */
[----:B------:R-:W-:Y:S01]  /*86430*/  IADD3.X R101, PT, PT, RZ, R11, R16, P3, P4 ;  /* 0x0000000bff657210 */ /* 0x000fe20001fe8410 */
[----:B------:R-:W-:Y:S01]  /*86440*/  IMAD.MOV.U32 R137, RZ, RZ, RZ ;  /* 0x000000ffff897224 */ /* 0x000fe200078e00ff */
[----:B------:R-:W-:Y:S01]  /*86450*/  IADD3 R120, P4, PT, R17, R132, RZ ;  /* 0x0000008411787210 */ /* 0x000fe20007f9e0ff */
[----:B------:R-:W-:Y:S01]  /*86460*/  IMAD.WIDE.U32 R132, R117, R125, RZ ;  /* 0x0000007d75847225 */ /* 0x000fe200078e00ff */
[----:B------:R-:W-:Y:S02]  /*86470*/  ISETP.GE.U32.AND.EX P0, PT, R140, R10, PT, P0 ;  /* 0x0000000a8c00720c */ /* 0x000fe40003f06100 */
[----:B------:R-:W-:Y:S01]  /*86480*/  ISETP.GE.U32.AND P3, PT, R120, R17, PT ;  /* 0x000000117800720c */ /* 0x000fe20003f66070 */
[----:B------:R-:W-:Y:S01]  /*86490*/  IMAD.WIDE.U32 R16, R108, R125, RZ ;  /* 0x0000007d6c107225 */ /* 0x000fe200078e00ff */
[----:B------:R-:W-:-:S02]  /*864a0*/  ISETP.GE.U32.AND.EX P5, PT, R38, R122, PT, P5 ;  /* 0x0000007a2600720c */ /* 0x000fc40003fa6150 */
[----:B------:R-:W-:Y:S01]  /*864b0*/  SEL R141, RZ, 0x1, P0 ;  /* 0x00000001ff8d7807 */ /* 0x000fe20000000000 */
[----:B------:R-:W-:Y:S01]  /*864c0*/  IMAD.X R122, R99, 0x1, R38, P4 ;  /* 0x00000001637a7824 */ /* 0x000fe200020e0626 */
[----:B------:R-:W-:Y:S01]  /*864d0*/  SEL R134, RZ, 0x1, P5 ;  /* 0x00000001ff867807 */ /* 0x000fe20002800000 */
[----:B------:R-:W-:Y:S01]  /*864e0*/  IMAD.WIDE.U32 R136, R124, R123, R136 ;  /* 0x0000007b7c887225 */ /* 0x000fe200078e0088 */
[----:B------:R-:W-:Y:S02]  /*864f0*/  SEL R99, RZ, 0x1, P1 ;  /* 0x00000001ff637807 */ /* 0x000fe40000800000 */
[----:B------:R-:W-:Y:S01]  /*86500*/  ISETP.GE.U32.AND.EX P3, PT, R122, R38, PT, P3 ;  /* 0x000000267a00720c */ /* 0x000fe20003f66130 */
[----:B------:R-:W-:Y:S01]  /*86510*/  VIADD R17, R17, UR10 ;  /* 0x0000000a11117c36 */ /* 0x000fe20008000000 */
[----:B------:R-:W-:Y:S01]  /*86520*/  IADD3 R141, P0, P4, R141, R136, RZ ;  /* 0x000000888d8d7210 */ /* 0x000fe20007c1e0ff */
[----:B------:R-:W-:Y:S01]  /*86530*/  VIADD R138, R137, UR6 ;  /* 0x00000006898a7c36 */ /* 0x000fe20008000000 */
[----:B------:R-:W-:Y:S01]  /*86540*/  IADD3 R134, P5, PT, R134, R131, RZ ;  /* 0x0000008386867210 */ /* 0x000fe20007fbe0ff */
[----:B------:R-:W-:Y:S01]  /*86550*/  IMAD.WIDE.U32 R10, R124, R105, R16 ;  /* 0x000000697c0a7225 */ /* 0x000fe200078e0010 */
[----:B------:R-:W-:-:S02]  /*86560*/  SEL R38, RZ, 0x1, P3 ;  /* 0x00000001ff267807 */ /* 0x000fc40001800000 */
[----:B------:R-:W-:Y:S01]  /*86570*/  IADD3.X R138, PT, PT, RZ, R138, R99, P0, P4 ;  /* 0x0000008aff8a7210 */ /* 0x000fe200007e8463 */
[----:B------:R-:W-:Y:S01]  /*86580*/  IMAD.X R150, RZ, RZ, R150, P5 ;  /* 0x000000ffff967224 */ /* 0x000fe200028e0696 */
[----:B------:R-:W-:Y:S01]  /*86590*/  IADD3 R131, P0, PT, R134, R98, RZ ;  /* 0x0000006286837210 */ /* 0x000fe20007f1e0ff */
[----:B------:R-:W-:Y:S01]  /*865a0*/  IMAD.MOV.U32 R98, RZ, RZ, RZ ;  /* 0x000000ffff627224 */ /* 0x000fe200078e00ff */
[----:B------:R-:W-:Y:S01]  /*865b0*/  ISETP.GE.U32.AND P1, PT, R10, R16, PT ;  /* 0x000000100a00720c */ /* 0x000fe20003f26070 */
[----:B------:R-:W-:Y:S01]  /*865c0*/  IMAD.MOV.U32 R99, RZ, RZ, R18 ;  /* 0x000000ffff637224 */ /* 0x000fe200078e0012 */
[----:B------:R-:W-:Y:S01]  /*865d0*/  IADD3 R16, P4, PT, R38, R129, RZ ;  /* 0x0000008126107210 */ /* 0x000fe20007f9e0ff */
[----:B------:R-:W-:Y:S02]  /*865e0*/  IMAD.X R147, R147, 0x1, R150, P0 ;  /* 0x0000000193937824 */ /* 0x000fe400000e0696 */
[----:B------:R-:W-:Y:S01]  /*865f0*/  IMAD.WIDE.U32 R98, R130, R105, R98 ;  /* 0x0000006982627225 */ /* 0x000fe200078e0062 */
[----:B------:R-:W-:-:S03]  /*86600*/  IADD3 R142, P0, PT, R16, R131, RZ ;  /* 0x00000083108e7210 */ /* 0x000fc60007f1e0ff */
[----:B------:R-:W-:Y:S01]  /*86610*/  IMAD.X R101, RZ, RZ, R101, P4 ;  /* 0x000000ffff657224 */ /* 0x000fe200020e0665 */
[----:B------:R-:W-:Y:S01]  /*86620*/  ISETP.GE.U32.AND P5, PT, R142, R131, PT ;  /* 0x000000838e00720c */ /* 0x000fe20003fa6070 */
[----:B------:R-:W-:Y:S01]  /*86630*/  VIADD R133, R133, UR8 ;  /* 0x0000000885857c36 */ /* 0x000fe20008000000 */
[----:B------:R-:W-:Y:S01]  /*86640*/  ISETP.GE.U32.AND P4, PT, R98, RZ, PT ;  /* 0x000000ff6200720c */ /* 0x000fe20003f86070 */
[----:B------:R-:W-:Y:S01]  /*86650*/  IMAD.X R144, R101, 0x1, R147, P0 ;  /* 0x0000000165907824 */ /* 0x000fe200000e0693 */
[----:B------:R-:W-:Y:S01]  /*86660*/  ISETP.NE.U32.AND P0, PT, R16, RZ, PT ;  /* 0x000000ff1000720c */ /* 0x000fe20003f05070 */
[----:B------:R-:W-:Y:S02]  /*86670*/  VIADD R143, R99, UR11 ;  /* 0x0000000b638f7c36 */ /* 0x000fe40008000000 */
[----:B------:R-:W-:Y:S01]  /*86680*/  IMAD.WIDE.U32 R102, R124, R118, R132 ;  /* 0x000000767c667225 */ /* 0x000fe200078e0084 */
[----:B------:R-:W-:Y:S02]  /*86690*/  ISETP.GE.U32.AND.EX P5, PT, R144, R147, PT, P5 ;  /* 0x000000939000720c */ /* 0x000fe40003fa6150 */
[----:B------:R-:W-:Y:S01]  /*866a0*/  ISETP.GE.U32.AND.EX P4, PT, R143, R18, PT, P4 ;  /* 0x000000128f00720c */ /* 0x000fe20003f86140 */
[----:B------:R-:W-:Y:S01]  /*866b0*/  VIADD R38, R19, UR11 ;  /* 0x0000000b13267c36 */ /* 0x000fe20008000000 */
[----:B------:R-:W-:Y:S01]  /*866c0*/  ISETP.NE.AND.EX P0, PT, R101, RZ, !P5, P0 ;  /* 0x000000ff6500720c */ /* 0x000fe20006f05300 */
[----:B------:R-:W-:Y:S01]  /*866d0*/  IMAD.MOV.U32 R18, RZ, RZ, RZ ;  /* 0x000000ffff127224 */ /* 0x000fe200078e00ff */
[----:B------:R-:W-:Y:S01]  /*866e0*/  ISETP.GE.U32.AND P3, PT, R102, R132, PT ;  /* 0x000000846600720c */ /* 0x000fe20003f66070 */
[----:B------:R-:W-:Y:S01]  /*866f0*/  IMAD.MOV.U32 R19, RZ, RZ, R102 ;  /* 0x000000ffff137224 */ /* 0x000fe200078e0066 */
[----:B------:R-:W-:Y:S01]  /*86700*/  ISETP.GE.U32.AND.EX P6, PT, R38, R39, PT, P6 ;  /* 0x000000272600720c */ /* 0x000fe20003fc6160 */
[----:B------:R-:W-:Y:S01]  /*86710*/  IMAD.MOV.U32 R39, RZ, RZ, RZ ;  /* 0x000000ffff277224 */ /* 0x000fe200078e00ff */
[----:B------:R-:W-:Y:S01]  /*86720*/  SEL R16, RZ, 0x1, !P0 ;  /* 0x00000001ff107807 */ /* 0x000fe20004000000 */
[----:B------:R-:W-:-:S04]  /*86730*/  IMAD.WIDE.U32 R18, R125, R118, R18 ;  /* 0x000000767d127225 */ /* 0x000fc800078e0012 */
[----:B------:R-:W-:Y:S01]  /*86740*/  IMAD.WIDE.U32 R128, R128, R108, R38 ;  /* 0x0000006c80807225 */ /* 0x000fe200078e0026 */
[----:B------:R-:W-:Y:S02]  /*86750*/  SEL R38, RZ, 0x1, P6 ;  /* 0x00000001ff267807 */ /* 0x000fe40003000000 */
[----:B------:R-:W-:Y:S01]  /*86760*/  ISETP.GE.U32.AND P0, PT, R18, RZ, PT ;  /* 0x000000ff1200720c */ /* 0x000fe20003f06070 */
[----:B------:R-:W-:Y:S01]  /*86770*/  VIADD R139, R19, UR9 ;  /* 0x00000009138b7c36 */ /* 0x000fe20008000000 */
[----:B------:R-:W-:Y:S01]  /*86780*/  IADD3 R19, P6, PT, R16, R142, RZ ;  /* 0x0000008e10137210 */ /* 0x000fe20007fde0ff */
[----:B------:R-:W-:Y:S01]  /*86790*/  VIADD R145, R129, UR10 ;  /* 0x0000000a81917c36 */ /* 0x000fe20008000000 */
[----:B------:R-:W-:Y:S01]  /*867a0*/  SEL R39, RZ, 0x1, P4 ;  /* 0x00000001ff277807 */ /* 0x000fe20002000000 */
[----:B------:R-:W-:Y:S01]  /*867b0*/  VIADD R132, R103, UR9 ;  /* 0x0000000967847c36 */ /* 0x000fe20008000000 */
[----:B------:R-:W-:Y:S01]  /*867c0*/  ISETP.GE.U32.AND.EX P0, PT, R139, R102, PT, P0 ;  /* 0x000000668b00720c */ /* 0x000fe20003f06100 */
[----:B------:R-:W-:Y:S01]  /*867d0*/  IMAD.X R99, RZ, RZ, R144, P6 ;  /* 0x000000ffff637224 */ /* 0x000fe200030e0690 */
[----:B------:R-:W-:Y:S01]  /*867e0*/  IADD3 R146, P4, P5, R39, R128, RZ ;  /* 0x0000008027927210 */ /* 0x000fe20007d9e0ff */
[----:B------:R-:W-:Y:S01]  /*867f0*/  IMAD.MOV.U32 R128, RZ, RZ, RZ ;  /* 0x000000ffff807224 */ /* 0x000fe200078e00ff */
[----:B------:R-:W-:-:S02]  /*86800*/  ISETP.GT.U32.AND P6, PT, R142, R19, PT ;  /* 0x000000138e00720c */ /* 0x000fc40003fc4070 */
[----:B------:R-:W-:Y:S02]  /*86810*/  SEL R137, RZ, 0x1, P0 ;  /* 0x00000001ff897807 */ /* 0x000fe40000000000 */
[----:B------:R-:W-:Y:S02]  /*86820*/  IADD3.X R145, PT, PT, RZ, R145, R38, P4, P5 ;  /* 0x00000091ff917210 */ /* 0x000fe400027ea426 */
[----:B------:R-:W-:Y:S02]  /*86830*/  ISETP.GT.U32.AND.EX P0, PT, R144, R99, PT, P6 ;  /* 0x000000639000720c */ /* 0x000fe40003f04160 */
[----:B------:R-:W-:Y:S01]  /*86840*/  IADD3 R135, P5, PT, R19, R100, RZ ;  /* 0x0000006413877210 */ /* 0x000fe20007fbe0ff */
[----:B------:R-:W-:Y:S01]  /*86850*/  IMAD.WIDE.U32 R100, R123, R119, RZ ;  /* 0x000000777b647225 */ /* 0x000fe200078e00ff */
[----:B------:R-:W-:Y:S02]  /*86860*/  ISETP.GE.U32.AND.EX P3, PT, R132, R133, PT, P3 ;  /* 0x000000858400720c */ /* 0x000fe40003f66130 */
[----:B------:R-:W-:Y:S01]  /*86870*/  SEL R16, R142, R19, P0 ;  /* 0x000000138e107207 */ /* 0x000fe20000000000 */
[----:B------:R-:W-:Y:S01]  /*86880*/  IMAD.MOV.U32 R133, RZ, RZ, RZ ;  /* 0x000000ffff857224 */ /* 0x000fe200078e00ff */
[----:B------:R-:W-:Y:S01]  /*86890*/  ISETP.GE.U32.AND P4, PT, R131, R134, PT ;  /* 0x000000868300720c */ /* 0x000fe20003f86070 */
[----:B------:R-:W-:Y:S01]  /*868a0*/  IMAD.X R136, R99, 0x1, R140, P5 ;  /* 0x0000000163887824 */ /* 0x000fe200028e068c */
[----:B------:R-:W-:Y:S01]  /*868b0*/  SEL R99, R144, R99, P0 ;  /* 0x0000006390637207 */ /* 0x000fe20000000000 */
[----:B------:R-:W-:Y:S01]  /*868c0*/  IMAD.WIDE.U32 R38, R124, R117, R132 ;  /* 0x000000757c267225 */ /* 0x000fe200078e0084 */
[----:B------:R-:W-:-:S02]  /*868d0*/  ISETP.GT.U32.AND P0, PT, R16, R135, PT ;  /* 0x000000871000720c */ /* 0x000fc40003f04070 */
[----:B------:R-:W-:Y:S01]  /*868e0*/  ISETP.GE.U32.AND.EX P4, PT, R147, R150, PT, P4 ;  /* 0x000000969300720c */ /* 0x000fe20003f86140 */
[----:B------:R-:W-:Y:S01]  /*868f0*/  IMAD.WIDE.U32 R130, R126, R119, RZ ;  /* 0x000000777e827225 */ /* 0x000fe200078e00ff */
[----:B------:R-:W-:Y:S02]  /*86900*/  ISETP.GT.U32.AND.EX P0, PT, R99, R136, PT, P0 ;  /* 0x000000886300720c */ /* 0x000fe40003f04100 */
[----:B------:R-:W-:Y:S01]  /*86910*/  IADD3 R137, P5, P6, R137, R38, RZ ;  /* 0x0000002689897210 */ /* 0x000fe20007ebe0ff */
[----:B------:R-:W-:Y:S01]  /*86920*/  VIADD R134, R39, UR8 ;  /* 0x0000000827867c36 */ /* 0x000fe20008000000 */
[----:B------:R-:W-:Y:S01]  /*86930*/  SEL R19, RZ, 0x1, P3 ;  /* 0x00000001ff137807 */ /* 0x000fe20001800000 */
[----:B------:R-:W-:Y:S01]  /*86940*/  VIADD R131, R131, UR4 ;  /* 0x0000000483837c36 */ /* 0x000fe20008000000 */
[----:B------:R-:W-:Y:S01]  /*86950*/  SEL R140, RZ, 0x1, P4 ;  /* 0x00000001ff8c7807 */ /* 0x000fe20002000000 */
[----:B------:R-:W-:Y:S01]  /*86960*/  VIADD R101, R101, UR6 ;  /* 0x0000000665657c36 */ /* 0x000fe20008000000 */
[----:B------:R-:W-:Y:S01]  /*86970*/  SEL R16, RZ, 0x1, !P0 ;  /* 0x00000001ff107807 */ /* 0x000fe20004000000 */
[----:B------:R-:W-:Y:S01]  /*86980*/  IMAD.WIDE.U32 R102, R116, R127, R130 ;  /* 0x0000007f74667225 */ /* 0x000fe200078e0082 */
[----:B------:R-:W-:-:S02]  /*86990*/  IADD3.X R134, PT, PT, RZ, R134, R19, P5, P6 ;  /* 0x00000086ff867210 */ /* 0x000fc40002fec413 */
[----:B------:R-:W-:Y:S01]  /*869a0*/  IADD3 R140, P5, PT, R140, R149, RZ ;  /* 0x000000958c8c7210 */ /* 0x000fe20007fbe0ff */
[----:B------:R-:W-:Y:S01]  /*869b0*/  IMAD.MOV.U32 R129, RZ, RZ, R102 ;  /* 0x000000ffff817224 */ /* 0x000fe200078e0066 */
[----:B------:R-:W-:Y:S01]  /*869c0*/  IADD3 R16, P6, PT, R16, R141, RZ ;  /* 0x0000008d10107210 */ /* 0x000fe20007fde0ff */
[----:B------:R-:W-:Y:S01]  /*869d0*/  IMAD.WIDE.U32 R38, R116, R121, R100 ;  /* 0x0000007974267225 */ /* 0x000fe200078e0064 */
[----:B------:R-:W-:Y:S02]  /*869e0*/  IADD3 R133, P0, PT, R140, R98, RZ ;  /* 0x000000628c857210 */ /* 0x000fe40007f1e0ff */
[----:B------:R-:W-:Y:S01]  /*869f0*/  ISETP.GE.U32.AND P3, PT, R102, R130, PT ;  /* 0x000000826600720c */ /* 0x000fe20003f66070 */
[----:B------:R-:W-:Y:S01]  /*86a00*/  IMAD.X R142, RZ, RZ, R148, P5 ;  /* 0x000000ffff8e7224 */ /* 0x000fe200028e0694 */
[----:B------:R-:W-:Y:S01]  /*86a10*/  ISETP.GE.U32.AND P4, PT, R38, R100, PT ;  /* 0x000000642600720c */ /* 0x000fe20003f86070 */
[----:B------:R-:W-:Y:S01]  /*86a20*/  IMAD.X R19, RZ, RZ, R138, P6 ;  /* 0x000000ffff137224 */ /* 0x000fe200030e068a */
[----:B------:R-:W-:Y:S01]  /*86a30*/  IADD3 R132, P6, PT, R16, R133, RZ ;  /* 0x0000008510847210 */ /* 0x000fe20007fde0ff */
[----:B------:R-:W-:-:S04]  /*86a40*/  IMAD.WIDE.U32 R128, R119, R127, R128 ;  /* 0x0000007f77807225 */ /* 0x000fc800078e0080 */
[----:B------:R-:W-:Y:S01]  /*86a50*/  IMAD.X R138, R143, 0x1, R142, P0 ;  /* 0x000000018f8a7824 */ /* 0x000fe200000e068e */
[----:B------:R-:W-:Y:S01]  /*86a60*/  ISETP.GE.U32.AND P5, PT, R128, RZ, PT ;  /* 0x000000ff8000720c */ /* 0x000fe20003fa6070 */
[----:B------:R-:W-:Y:S01]  /*86a70*/  VIADD R129, R129, UR5 ;  /* 0x0000000581817c36 */ /* 0x000fe20008000000 */
[----:B------:R-:W-:Y:S01]  /*86a80*/  ISETP.GE.U32.AND P0, PT, R132, R133, PT ;  /* 0x000000858400720c */ /* 0x000fe20003f06070 */
[----:B------:R-:W-:Y:S02]  /*86a90*/  IMAD.X R141, R19, 0x1, R138, P6 ;  /* 0x00000001138d7824 */ /* 0x000fe400030e068a */
[----:B------:R-:W-:Y:S01]  /*86aa0*/  VIADD R130, R103, UR5 ;  /* 0x0000000567827c36 */ /* 0x000fe20008000000 */
[----:B------:R-:W-:Y:S01]  /*86ab0*/  ISETP.GE.U32.AND.EX P6, PT, R129, R102, PT, P5 ;  /* 0x000000668100720c */ /* 0x000fe20003fc6150 */
[----:B------:R-:W-:Y:S01]  /*86ac0*/  VIADD R98, R39, UR7 ;  /* 0x0000000727627c36 */ /* 0x000fe20008000000 */
[----:B------:R-:W-:Y:S02]  /*86ad0*/  ISETP.NE.U32.AND P5, PT, R16, RZ, PT ;  /* 0x000000ff1000720c */ /* 0x000fe40003fa5070 */
[----:B------:R-:W-:-:S02]  /*86ae0*/  ISETP.GE.U32.AND.EX P0, PT, R141, R138, PT, P0 ;  /* 0x0000008a8d00720c */ /* 0x000fc40003f06100 */
[----:B------:R-:W-:Y:S01]  /*86af0*/  ISETP.GE.U32.AND.EX P3, PT, R130, R131, PT, P3 ;  /* 0x000000838200720c */ /* 0x000fe20003f66130 */
[----:B------:R-:W-:Y:S01]  /*86b00*/  IMAD.MOV.U32 R131, RZ, RZ, RZ ;  /* 0x000000ffff837224 */ /* 0x000fe200078e00ff */
[----:B------:R-:W-:Y:S02]  /*86b10*/  ISETP.NE.AND.EX P0, PT, R19, RZ, !P0, P5 ;  /* 0x000000ff1300720c */ /* 0x000fe40004705350 */
[----:B------:R-:W-:Y:S01]  /*86b20*/  SEL R19, RZ, 0x1, P6 ;  /* 0x00000001ff137807 */ /* 0x000fe20003000000 */
[----:B------:R-:W-:Y:S01]  /*86b30*/  IMAD.WIDE.U32 R102, R116, R126, R130 ;  /* 0x0000007e74667225 */ /* 0x000fe200078e0082 */
[----:B------:R-:W-:Y:S02]  /*86b40*/  IADD3 R128, P6, PT, R135, R128, RZ ;  /* 0x0000008087807210 */ /* 0x000fe40007fde0ff */
[----:B------:R-:W-:Y:S01]  /*86b50*/  SEL R99, RZ, 0x1, !P0 ;  /* 0x00000001ff637807 */ /* 0x000fe20004000000 */
[----:B------:R-:W-:Y:S01]  /*86b60*/  VIADD R39, R103, UR4 ;  /* 0x0000000467277c36 */ /* 0x000fe20008000000 */
[----:B------:R-:W-:Y:S01]  /*86b70*/  IADD3 R19, P5, P0, R19, R102, RZ ;  /* 0x0000006613137210 */ /* 0x000fe200078be0ff */
[----:B------:R-:W-:Y:S01]  /*86b80*/  IMAD.X R129, R129, 0x1, R136, P6 ;  /* 0x0000000181817824 */ /* 0x000fe200030e0688 */
[----:B------:R-:W-:Y:S01]  /*86b90*/  IADD3 R99, P6, PT, R99, R132, RZ ;  /* 0x0000008463637210 */ /* 0x000fe20007fde0ff */
[----:B------:R-:W-:Y:S01]  /*86ba0*/  IMAD.MOV.U32 R102, RZ, RZ, RZ ;  /* 0x000000ffff667224 */ /* 0x000fe200078e00ff */
[----:B------:R-:W-:Y:S01]  /*86bb0*/  SEL R16, RZ, 0x1, P3 ;  /* 0x00000001ff107807 */ /* 0x000fe20001800000 */
[----:B------:R-:W-:Y:S01]  /*86bc0*/  IMAD.MOV.U32 R103, RZ, RZ, R38 ;  /* 0x000000ffff677224 */ /* 0x000fe200078e0026 */
[----:B------:R-:W-:Y:S01]  /*86bd0*/  ISETP.GE.U32.AND P3, PT, R128, R135, PT ;  /* 0x000000878000720c */ /* 0x000fe20003f66070 */
[----:B------:R-:W-:Y:S01]  /*86be0*/  IMAD.X R130, RZ, RZ, R141, P6 ;  /* 0x000000ffff827224 */ /* 0x000fe200030e068d */
[----:B------:R-:W-:Y:S01]  /*86bf0*/  ISETP.GT.U32.AND P6, PT, R132, R99, PT ;  /* 0x000000638400720c */ /* 0x000fe20003fc4070 */
[----:B------:R-:W-:Y:S01]  /*86c00*/  IMAD.WIDE.U32 R102, R119, R121, R102 ;  /* 0x0000007977667225 */ /* 0x000fe200078e0066 */
[----:B------:R-:W-:-:S02]  /*86c10*/  ISETP.GE.U32.AND.EX P3, PT, R129, R136, PT, P3 ;  /* 0x000000888100720c */ /* 0x000fc40003f66130 */
[----:B------:R-:W-:Y:S01]  /*86c20*/  ISETP.GE.U32.AND.EX P4, PT, R98, R101, PT, P4 ;  /* 0x000000656200720c */ /* 0x000fe20003f86140 */
[----:B------:R-:W-:Y:S01]  /*86c30*/  VIADD R135, R103, UR7 ;  /* 0x0000000767877c36 */ /* 0x000fe20008000000 */
[----:B------:R-:W-:Y:S01]  /*86c40*/  IADD3.X R39, PT, PT, RZ, R39, R16, P5, P0 ;  /* 0x00000027ff277210 */ /* 0x000fe20002fe0410 */
[----:B------:R-:W-:Y:S01]  /*86c50*/  IMAD.MOV.U32 R136, RZ, RZ, RZ ;  /* 0x000000ffff887224 */ /* 0x000fe200078e00ff */
[----:B------:R-:W-:Y:S02]  /*86c60*/  IADD3 R101, P5, PT, R99, R18, RZ ;  /* 0x0000001263657210 */ /* 0x000fe40007fbe0ff */
[----:B------:R-:W-:Y:S02]  /*86c70*/  ISETP.GT.U32.AND.EX P6, PT, R141, R130, PT, P6 ;  /* 0x000000828d00720c */ /* 0x000fe40003fc4160 */
[----:B------:R-:W-:Y:S01]  /*86c80*/  SEL R16, RZ, 0x1, P3 ;  /* 0x00000001ff107807 */ /* 0x000fe20001800000 */
[----:B------:R-:W-:Y:S01]  /*86c90*/  IMAD.X R100, R130, 0x1, R139, P5 ;  /* 0x0000000182647824 */ /* 0x000fe200028e068b */
[----:B------:R-:W-:-:S02]  /*86ca0*/  ISETP.GE.U32.AND P0, PT, R102, RZ, PT ;  /* 0x000000ff6600720c */ /* 0x000fc40003f06070 */
[----:B------:R-:W-:Y:S01]  /*86cb0*/  SEL R18, R132, R99, P6 ;  /* 0x0000006384127207 */ /* 0x000fe20003000000 */
[----:B------:R-:W-:Y:S01]  /*86cc0*/  IMAD.MOV.U32 R99, RZ, RZ, RZ ;  /* 0x000000ffff637224 */ /* 0x000fe200078e00ff */
[----:B------:R-:W-:Y:S01]  /*86cd0*/  ISETP.GE.U32.AND P5, PT, R133, R140, PT ;  /* 0x0000008c8500720c */ /* 0x000fe20003fa6070 */
[----:B------:R-:W-:Y:S01]  /*86ce0*/  IMAD.WIDE.U32 R132, R117, R119, RZ ;  /* 0x0000007775847225 */ /* 0x000fe200078e00ff */
[----:B------:R-:W-:Y:S02]  /*86cf0*/  IADD3 R16, P3, PT, R16, R19, RZ ;  /* 0x0000001310107210 */ /* 0x000fe40007f7e0ff */
[----:B------:R-:W-:Y:S01]  /*86d00*/  ISETP.GE.U32.AND.EX P0, PT, R135, R38, PT, P0 ;  /* 0x000000268700720c */ /* 0x000fe20003f06100 */
[----:B------:R-:W-:Y:S01]  /*86d10*/  IMAD.WIDE.U32 R98, R116, R123, R98 ;  /* 0x0000007b74627225 */ /* 0x000fe200078e0062 */
[----:B------:R-:W-:Y:S02]  /*86d20*/  SEL R19, R141, R130, P6 ;  /* 0x000000828d137207 */ /* 0x000fe40003000000 */
[----:B------:R-:W-:Y:S01]  /*86d30*/  ISETP.GT.U32.AND P6, PT, R18, R101, PT ;  /* 0x000000651200720c */ /* 0x000fe20003fc4070 */
[----:B------:R-:W-:Y:S01]  /*86d40*/  VIADD R140, R99, UR6 ;  /* 0x00000006638c7c36 */ /* 0x000fe20008000000 */
[----:B------:R-:W-:Y:S01]  /*86d50*/  ISETP.GE.U32.AND.EX P5, PT, R138, R142, PT, P5 ;  /* 0x0000008e8a00720c */ /* 0x000fe20003fa6150 */
[----:B------:R-:W-:Y:S01]  /*86d60*/  VIADD R133, R133, UR8 ;  /* 0x0000000885857c36 */ /* 0x000fe20008000000 */
[----:B------:R-:W-:Y:S01]  /*86d70*/  SEL R141, RZ, 0x1, P0 ;  /* 0x00000001ff8d7807 */ /* 0x000fe20000000000 */
[----:B------:R-:W-:Y:S01]  /*86d80*/  IMAD.X R18, RZ, RZ, R39, P3 ;  /* 0x000000ffff127224 */ /* 0x000fe200018e0627 */
[----:B------:R-:W-:Y:S01]  /*86d90*/  ISETP.GT.U32.AND.EX P6, PT, R19, R100, PT, P6 ;  /* 0x000000641300720c */ /* 0x000fe20003fc4160 */
[----:B------:R-:W-:Y:S01]  /*86da0*/  IMAD.WIDE.U32 R130, R126, R113, RZ ;  /* 0x000000717e827225 */ /* 0x000fe200078e00ff */
[----:B------:R-:W-:-:S02]  /*86db0*/  SEL R103, RZ, 0x1, P5 ;  /* 0x00000001ff677807 */ /* 0x000fc40002800000 */
[----:B------:R-:W-:Y:S01]  /*86dc0*/  IADD3 R141, P5, P0, R141, R98, RZ ;  /* 0x000000628d8d7210 */ /* 0x000fe200078be0ff */
[----:B------:R-:W-:Y:S01]  /*86dd0*/  IMAD.WIDE.U32 R98, R116, R118, R132 ;  /* 0x0000007674627225 */ /* 0x000fe200078e0084 */
[----:B------:R-:W-:Y:S02]  /*86de0*/  SEL R19, RZ, 0x1, P4 ;  /* 0x00000001ff137807 */ /* 0x000fe40002000000 */
[----:B------:R-:W-:Y:S01]  /*86df0*/  SEL R38, RZ, 0x1, !P6 ;  /* 0x00000001ff267807 */ /* 0x000fe20007000000 */
[----:B------:R-:W-:Y:S01]  /*86e00*/  VIADD R131, R131, UR4 ;  /* 0x0000000483837c36 */ /* 0x000fe20008000000 */
[C---:B------:R-:W-:Y:S02]  /*86e10*/  IADD3 R142, P3, PT, R16.reuse, R101, RZ ;  /* 0x00000065108e7210 */ /* 0x040fe40007f7e0ff */
[----:B------:R-:W-:Y:S02]  /*86e20*/  ISETP.NE.U32.AND P6, PT, R16, RZ, PT ;  /* 0x000000ff1000720c */ /* 0x000fe40003fc5070 */
[----:B------:R-:W-:Y:S01]  /*86e30*/  IADD3.X R140, PT, PT, RZ, R140, R19, P5, P0 ;  /* 0x0000008cff8c7210 */ /* 0x000fe20002fe0413 */
[----:B------:R-:W-:Y:S01]  /*86e40*/  IMAD.X R143, R18, 0x1, R100, P3 ;  /* 0x00000001128f7824 */ /* 0x000fe200018e0664 */
[----:B------:R-:W-:Y:S01]  /*86e50*/  IADD3 R16, P0, PT, R38, R137, RZ ;  /* 0x0000008926107210 */ /* 0x000fe20007f1e0ff */
[----:B------:R-:W-:Y:S01]  /*86e60*/  IMAD.MOV.U32 R137, RZ, RZ, R10 ;  /* 0x000000ffff897224 */ /* 0x000fe200078e000a */
[----:B------:R-:W-:Y:S01]  /*86e70*/  IADD3 R19, P5, PT, R103, R146, RZ ;  /* 0x0000009267137210 */ /* 0x000fe20007fbe0ff */
[----:B------:R-:W-:Y:S01]  /*86e80*/  IMAD.WIDE.U32 R38, R112, R127, R130 ;  /* 0x0000007f70267225 */ /* 0x000fe200078e0082 */
[----:B------:R-:W-:-:S02]  /*86e90*/  ISETP.GE.U32.AND P4, PT, R98, R132, PT ;  /* 0x000000846200720c */ /* 0x000fc40003f86070 */
[----:B------:R-:W-:Y:S01]  /*86ea0*/  ISETP.GE.U32.AND P3, PT, R142, R101, PT ;  /* 0x000000658e00720c */ /* 0x000fe20003f66070 */
[----:B------:R-:W-:Y:S01]  /*86eb0*/  IMAD.X R132, RZ, RZ, R134, P0 ;  /* 0x000000ffff847224 */ /* 0x000fe200000e0686 */
[CC--:B------:R-:W-:Y:S01]  /*86ec0*/  IADD3 R146, P0, PT, R16.reuse, R19.reuse, RZ ;  /* 0x0000001310927210 */ /* 0x0c0fe20007f1e0ff */
[----:B------:R-:W-:Y:S01]  /*86ed0*/  IMAD.X R103, RZ, RZ, R145, P5 ;  /* 0x000000ffff677224 */ /* 0x000fe200028e0691 */
[----:B------:R-:W-:Y:S01]  /*86ee0*/  ISETP.GE.U32.AND.EX P3, PT, R143, R100, PT, P3 ;  /* 0x000000648f00720c */ /* 0x000fe20003f66130 */
[----:B------:R-:W-:Y:S01]  /*86ef0*/  VIADD R134, R11, UR11 ;  /* 0x0000000b0b867c36 */ /* 0x000fe20008000000 */
[----:B------:R-:W-:Y:S01]  /*86f00*/  ISETP.NE.U32.AND P5, PT, R16, RZ, PT ;  /* 0x000000ff1000720c */ /* 0x000fe20003fa5070 */
[----:B------:R-:W-:Y:S01]  /*86f10*/  IMAD.X R148, R132, 0x1, R103, P0 ;  /* 0x0000000184947824 */ /* 0x000fe200000e0667 */
[----:B------:R-:W-:Y:S01]  /*86f20*/  ISETP.GE.U32.AND P0, PT, R146, R19, PT ;  /* 0x000000139200720c */ /* 0x000fe20003f06070 */
[----:B------:R-:W-:Y:S01]  /*86f30*/  IMAD.WIDE.U32 R136, R125, R105, R136 ;  /* 0x000000697d887225 */ /* 0x000fe200078e0088 */
[----:B------:R-:W-:-:S02]  /*86f40*/  ISETP.NE.AND.EX P3, PT, R18, RZ, !P3, P6 ;  /* 0x000000ff1200720c */ /* 0x000fc40005f65360 */
[----:B------:R-:W-:Y:S01]  /*86f50*/  ISETP.GE.U32.AND.EX P0, PT, R148, R103, PT, P0 ;  /* 0x000000679400720c */ /* 0x000fe20003f06100 */
[----:B------:R-:W-:Y:S01]  /*86f60*/  IMAD.WIDE.U32 R100, R123, R113, RZ ;  /* 0x000000717b647225 */ /* 0x000fe200078e00ff */
[----:B------:R-:W-:Y:S02]  /*86f70*/  SEL R103, RZ, 0x1, !P3 ;  /* 0x00000001ff677807 */ /* 0x000fe40005800000 */
[----:B------:R-:W-:Y:S01]  /*86f80*/  ISETP.NE.AND.EX P5, PT, R132, RZ, !P0, P5 ;  /* 0x000000ff8400720c */ /* 0x000fe200047a5350 */
[----:B------:R-:W-:Y:S01]  /*86f90*/  VIADD R132, R99, UR9 ;  /* 0x0000000963847c36 */ /* 0x000fe20008000000 */
[----:B------:R-:W-:Y:S01]  /*86fa0*/  IADD3 R103, P6, PT, R103, R142, RZ ;  /* 0x0000008e67677210 */ /* 0x000fe20007fde0ff */
[----:B------:R-:W-:Y:S01]  /*86fb0*/  VIADD R101, R101, UR6 ;  /* 0x0000000665657c36 */ /* 0x000fe20008000000 */
[----:B------:R-:W-:Y:S01]  /*86fc0*/  ISETP.GE.U32.AND.EX P1, PT, R134, R17, PT, P1 ;  /* 0x000000118600720c */ /* 0x000fe20003f26110 */
[----:B------:R-:W-:Y:S01]  /*86fd0*/  IMAD.MOV.U32 R17, RZ, RZ, R98 ;  /* 0x000000ffff117224 */ /* 0x000fe200078e0062 */
[----:B------:R-:W-:Y:S01]  /*86fe0*/  SEL R99, RZ, 0x1, !P5 ;  /* 0x00000001ff637807 */ /* 0x000fe20006800000 */
[----:B------:R-:W-:Y:S01]  /*86ff0*/  IMAD.X R16, RZ, RZ, R143, P6 ;  /* 0x000000ffff107224 */ /* 0x000fe200030e068f */
[----:B------:R-:W-:Y:S01]  /*87000*/  IADD3 R139, P6, PT, R103, R102, RZ ;  /* 0x00000066678b7210 */ /* 0x000fe20007fde0ff */
[----:B------:R-:W-:Y:S01]  /*87010*/  VIADD R102, R39, UR5 ;  /* 0x0000000527667c36 */ /* 0x000fe20008000000 */
[----:B------:R-:W-:Y:S01]  /*87020*/  SEL R144, RZ, 0x1, P1 ;  /* 0x00000001ff907807 */ /* 0x000fe20000800000 */
[----:B------:R-:W-:Y:S01]  /*87030*/  IMAD.WIDE.U32 R18, R112, R121, R100 ;  /* 0x0000007970127225 */ /* 0x000fe200078e0064 */
[----:B------:R-:W-:-:S02]  /*87040*/  ISETP.GE.U32.AND P3, PT, R38, R130, PT ;  /* 0x000000822600720c */ /* 0x000fc40003f66070 */
[----:B------:R-:W-:Y:S01]  /*87050*/  ISETP.GE.U32.AND.EX P4, PT, R132, R133, PT, P4 ;  /* 0x000000858400720c */ /* 0x000fe20003f86140 */
[----:B------:R-:W-:Y:S01]  /*87060*/  IMAD.X R138, R16, 0x1, R135, P6 ;  /* 0x00000001108a7824 */ /* 0x000fe200030e0687 */
[----:B------:R-:W-:Y:S01]  /*87070*/  ISETP.GT.U32.AND P6, PT, R142, R103, PT ;  /* 0x000000678e00720c */ /* 0x000fe20003fc4070 */
[----:B------:R-:W-:Y:S01]  /*87080*/  IMAD.MOV.U32 R135, RZ, RZ, RZ ;  /* 0x000000ffff877224 */ /* 0x000fe200078e00ff */
[----:B------:R-:W-:Y:S01]  /*87090*/  ISETP.GE.U32.AND P0, PT, R18, R100, PT ;  /* 0x000000641200720c */ /* 0x000fe20003f06070 */
[----:B------:R-:W-:Y:S01]  /*870a0*/  IMAD.MOV.U32 R133, RZ, RZ, RZ ;  /* 0x000000ffff857224 */ /* 0x000fe200078e00ff */
[----:B------:R-:W-:Y:S01]  /*870b0*/  ISETP.GT.U32.AND.EX P6, PT, R143, R16, PT, P6 ;  /* 0x000000108f00720c */ /* 0x000fe20003fc4160 */
[----:B------:R-:W-:Y:S01]  /*870c0*/  IMAD.WIDE.U32 R124, R124, R108, R134 ;  /* 0x0000006c7c7c7225 */ /* 0x000fe200078e0086 */
[----:B------:R-:W-:Y:S02]  /*870d0*/  ISETP.GE.U32.AND.EX P3, PT, R102, R131, PT, P3 ;  /* 0x000000836600720c */ /* 0x000fe40003f66130 */
[----:B------:R-:W-:Y:S01]  /*870e0*/  SEL R11, R142, R103, P6 ;  /* 0x000000678e0b7207 */ /* 0x000fe20003000000 */
[----:B------:R-:W-:Y:S01]  /*870f0*/  VIADD R142, R137, UR11 ;  /* 0x0000000b898e7c36 */ /* 0x000fe20008000000 */
[----:B------:R-:W-:Y:S01]  /*87100*/  SEL R39, R143, R16, P6 ;  /* 0x000000108f277207 */ /* 0x000fe20003000000 */
[----:B------:R-:W-:Y:S01]  /*87110*/  IMAD.MOV.U32 R16, RZ, RZ, RZ ;  /* 0x000000ffff107224 */ /* 0x000fe200078e00ff */
[----:B------:R-:W-:Y:S01]  /*87120*/  ISETP.GE.U32.AND P6, PT, R136, RZ, PT ;  /* 0x000000ff8800720c */ /* 0x000fe20003fc6070 */
[----:B------:R-:W-:Y:S01]  /*87130*/  VIADD R100, R19, UR7 ;  /* 0x0000000713647c36 */ /* 0x000fe20008000000 */
[----:B------:R-:W-:Y:S01]  /*87140*/  ISETP.GT.U32.AND P5, PT, R11, R139, PT ;  /* 0x0000008b0b00720c */ /* 0x000fe20003fa4070 */
[----:B------:R-:W-:Y:S01]  /*87150*/  IMAD.WIDE.U32 R16, R119, R118, R16 ;  /* 0x0000007677107225 */ /* 0x000fe200078e0010 */
[----:B------:R-:W-:-:S02]  /*87160*/  ISETP.GE.U32.AND.EX P6, PT, R142, R10, PT, P6 ;  /* 0x0000000a8e00720c */ /* 0x000fc40003fc6160 */
[----:B------:R-:W-:Y:S01]  /*87170*/  ISETP.GT.U32.AND.EX P5, PT, R39, R138, PT, P5 ;  /* 0x0000008a2700720c */ /* 0x000fe20003fa4150 */
[----:B------:R-:W-:Y:S01]  /*87180*/  VIADD R39, R17, UR9 ;  /* 0x0000000911277c36 */ /* 0x000fe20008000000 */
[----:B------:R-:W-:Y:S01]  /*87190*/  SEL R11, RZ, 0x1, P6 ;  /* 0x00000001ff0b7807 */ /* 0x000fe20003000000 */
[----:B------:R-:W-:Y:S01]  /*871a0*/  IMAD.MOV.U32 R130, RZ, RZ, RZ ;  /* 0x000000ffff827224 */ /* 0x000fe200078e00ff */
[----:B------:R-:W-:Y:S01]  /*871b0*/  IADD3 R99, P6, PT, R99, R146, RZ ;  /* 0x0000009263637210 */ /* 0x000fe20007fde0ff */
[----:B------:R-:W-:Y:S01]  /*871c0*/  IMAD.MOV.U32 R131, RZ, RZ, R38 ;  /* 0x000000ffff837224 */ /* 0x000fe200078e0026 */
[----:B------:R-:W-:Y:S01]  /*871d0*/  ISETP.GE.U32.AND P1, PT, R16, RZ, PT ;  /* 0x000000ff1000720c */ /* 0x000fe20003f26070 */
[----:B------:R-:W-:Y:S01]  /*871e0*/  IMAD.WIDE.U32 R132, R116, R117, R132 ;  /* 0x0000007574847225 */ /* 0x000fe200078e0084 */
[----:B------:R-:W-:Y:S02]  /*871f0*/  SEL R10, RZ, 0x1, !P5 ;  /* 0x00000001ff0a7807 */ /* 0x000fe40006800000 */
[----:B------:R-:W-:Y:S01]  /*87200*/  ISETP.GE.U32.AND.EX P1, PT, R39, R98, PT, P1 ;  /* 0x000000622700720c */ /* 0x000fe20003f26110 */
[----:B------:R-:W-:Y:S01]  /*87210*/  IMAD.X R135, RZ, RZ, R148, P6 ;  /* 0x000000ffff877224 */ /* 0x000fe200030e0694 */
[----:B------:R-:W-:Y:S01]  /*87220*/  IADD3 R137, P5, PT, R99, R136, RZ ;  /* 0x0000008863897210 */ /* 0x000fe20007fbe0ff */
[----:B------:R-:W-:Y:S01]  /*87230*/  IMAD.WIDE.U32 R130, R113, R127, R130 ;  /* 0x0000007f71827225 */ /* 0x000fe200078e0082 */
[----:B------:R-:W-:-:S02]  /*87240*/  IADD3 R98, P6, PT, R10, R141, RZ ;  /* 0x0000008d0a627210 */ /* 0x000fc40007fde0ff */
[----:B------:R-:W-:Y:S01]  /*87250*/  ISETP.GE.U32.AND.EX P0, PT, R100, R101, PT, P0 ;  /* 0x000000656400720c */ /* 0x000fe20003f06100 */
[----:B------:R-:W-:Y:S02]  /*87260*/  VIADD R141, R125, UR10 ;  /* 0x0000000a7d8d7c36 */ /* 0x000fe40008000000 */
[----:B------:R-:W-:Y:S02]  /*87270*/  IMAD.X R142, R135, 0x1, R142, P5 ;  /* 0x00000001878e7824 */ /* 0x000fe400028e068e */
[----:B------:R-:W-:Y:S01]  /*87280*/  IMAD.X R19, RZ, RZ, R140, P6 ;  /* 0x000000ffff137224 */ /* 0x000fe200030e068c */
[----:B------:R-:W-:Y:S01]  /*87290*/  IADD3 R140, P6, P5, R11, R124, RZ ;  /* 0x0000007c0b8c7210 */ /* 0x000fe20007dde0ff */
[----:B------:R-:W-:Y:S01]  /*872a0*/  VIADD R10, R133, UR8 ;  /* 0x00000008850a7c36 */ /* 0x000fe20008000000 */
[----:B------:R-:W-:Y:S01]  /*872b0*/  SEL R11, RZ, 0x1, P1 ;  /* 0x00000001ff0b7807 */ /* 0x000fe20000800000 */
[----:B------:R-:W-:Y:S01]  /*872c0*/  IMAD.MOV.U32 R103, RZ, RZ, RZ ;  /* 0x000000ffff677224 */ /* 0x000fe200078e00ff */
[----:B------:R-:W-:Y:S01]  /*872d0*/  IADD3 R134, P1, PT, R98, R137, RZ ;  /* 0x0000008962867210 */ /* 0x000fe20007f3e0ff */
[----:B------:R-:W-:Y:S01]  /*872e0*/  VIADD R17, R131, UR5 ;  /* 0x0000000583117c36 */ /* 0x000fe20008000000 */
[----:B------:R-:W-:Y:S01]  /*872f0*/  IADD3.X R141, PT, PT, RZ, R141, R144, P6, P5 ;  /* 0x0000008dff8d7210 */ /* 0x000fe200037ea490 */
[----:B------:R-:W-:Y:S01]  /*87300*/  IMAD.WIDE.U32 R126, R112, R126, R102 ;  /* 0x0000007e707e7225 */ /* 0x000fe200078e0066 */
[----:B------:R-:W-:-:S02]  /*87310*/  IADD3 R132, P6, P5, R11, R132, RZ ;  /* 0x000000840b847210 */ /* 0x000fc40007dde0ff */
[----:B------:R-:W-:Y:S01]  /*87320*/  SEL R11, RZ, 0x1, P4 ;  /* 0x00000001ff0b7807 */ /* 0x000fe20002000000 */
[----:B------:R-:W-:Y:S01]  /*87330*/  IMAD.X R136, R19, 0x1, R142, P1 ;  /* 0x0000000113887824 */ /* 0x000fe200008e068e */
[----:B------:R-:W-:Y:S01]  /*87340*/  ISETP.GE.U32.AND P1, PT, R130, RZ, PT ;  /* 0x000000ff8200720c */ /* 0x000fe20003f26070 */
[----:B------:R-:W-:Y:S01]  /*87350*/  IMAD.MOV.U32 R124, RZ, RZ, RZ ;  /* 0x000000ffff7c7224 */ /* 0x000fe200078e00ff */
[----:B------:R-:W-:Y:S01]  /*87360*/  ISETP.GE.U32.AND P4, PT, R134, R137, PT ;  /* 0x000000898600720c */ /* 0x000fe20003f86070 */
[----:B------:R-:W-:Y:S01]  /*87370*/  IMAD.MOV.U32 R125, RZ, RZ, R18 ;  /* 0x000000ffff7d7224 */ /* 0x000fe200078e0012 */
[----:B------:R-:W-:Y:S02]  /*87380*/  IADD3.X R103, PT, PT, RZ, R10, R11, P6, P5 ;  /* 0x0000000aff677210 */ /* 0x000fe400037ea40b */
        /* <DEDUP_REMOVED lines=10> */
[----:B------:R-:W-:-:S02]  /*87430*/  ISETP.GE.U32.AND.EX P1, PT, R98, R138, PT, P1 ;  /* 0x0000008a6200720c */ /* 0x000fc40003f26110 */
[----:B------:R-:W-:Y:S02]  /*87440*/  SEL R19, RZ, 0x1, !P4 ;  /* 0x00000001ff137807 */ /* 0x000fe40006000000 */
[----:B------:R-:W-:Y:S02]  /*87450*/  ISETP.GT.U32.AND P4, PT, R146, R99, PT ;  /* 0x000000639200720c */ /* 0x000fe40003f84070 */
[----:B------:R-:W-:Y:S02]  /*87460*/  IADD3 R127, P6, P5, R11, R126, RZ ;  /* 0x0000007e0b7f7210 */ /* 0x000fe40007dde0ff */
[----:B------:R-:W-:Y:S02]  /*87470*/  SEL R38, RZ, 0x1, P3 ;  /* 0x00000001ff267807 */ /* 0x000fe40001800000 */
[----:B------:R-:W-:Y:S02]  /*87480*/  SEL R10, RZ, 0x1, P1 ;  /* 0x00000001ff0a7807 */ /* 0x000fe40000800000 */
[----:B------:R-:W-:-:S02]  /*87490*/  ISETP.GT.U32.AND.EX P1, PT, R148, R135, PT, P4 ;  /* 0x000000879400720c */ /* 0x000fc40003f24140 */
[----:B------:R-:W-:Y:S02]  /*874a0*/  IADD3 R19, P3, PT, R19, R134, RZ ;  /* 0x0000008613137210 */ /* 0x000fe40007f7e0ff */
[----:B------:R-:W-:Y:S02]  /*874b0*/  IADD3.X R11, PT, PT, RZ, R17, R38, P6, P5 ;  /* 0x00000011ff0b7210 */ /* 0x000fe400037ea426 */
[----:B------:R-:W-:Y:S02]  /*874c0*/  IADD3 R10, P5, PT, R10, R127, RZ ;  /* 0x0000007f0a0a7210 */ /* 0x000fe40007fbe0ff */
[----:B------:R-:W-:Y:S01]  /*874d0*/  SEL R101, R146, R99, P1 ;  /* 0x0000006392657207 */ /* 0x000fe20000800000 */
[----:B------:R-:W-:Y:S01]  /*874e0*/  IMAD.X R99, RZ, RZ, R136, P3 ;  /* 0x000000ffff637224 */ /* 0x000fe200018e0688 */
[----:B------:R-:W-:Y:S01]  /*874f0*/  SEL R121, R148, R135, P1 ;  /* 0x0000008794797207 */ /* 0x000fe20000800000 */
[----:B------:R-:W-:Y:S01]  /*87500*/  IMAD.X R11, RZ, RZ, R11, P5 ;  /* 0x000000ffff0b7224 */ /* 0x000fe200028e060b */
[----:B------:R-:W-:-:S02]  /*87510*/  IADD3 R17, P1, PT, R19, R16, RZ ;  /* 0x0000001013117210 */ /* 0x000fc40007f3e0ff */
[----:B------:R-:W-:Y:S02]  /*87520*/  ISETP.GT.U32.AND P4, PT, R134, R19, PT ;  /* 0x000000138600720c */ /* 0x000fe40003f84070 */
[C---:B------:R-:W-:Y:S01]  /*87530*/  ISETP.NE.U32.AND P3, PT, R10.reuse, RZ, PT ;  /* 0x000000ff0a00720c */ /* 0x040fe20003f65070 */
[----:B------:R-:W-:Y:S01]  /*87540*/  IMAD.X R38, R99, 0x1, R39, P1 ;  /* 0x0000000163267824 */ /* 0x000fe200008e0627 */
[----:B------:R-:W-:Y:S02]  /*87550*/  IADD3 R10, P6, PT, R10, R17, RZ ;  /* 0x000000110a0a7210 */ /* 0x000fe40007fde0ff */
[----:B------:R-:W-:Y:S02]  /*87560*/  ISETP.GT.U32.AND.EX P4, PT, R136, R99, PT, P4 ;  /* 0x000000638800720c */ /* 0x000fe40003f84140 */
[----:B------:R-:W-:Y:S01]  /*87570*/  ISETP.GE.U32.AND P1, PT, R10, R17, PT ;  /* 0x000000110a00720c */ /* 0x000fe20003f26070 */
[----:B------:R-:W-:Y:S01]  /*87580*/  IMAD.X R39, R11, 0x1, R38, P6 ;  /* 0x000000010b277824 */ /* 0x000fe200030e0626 */
[----:B------:R-:W-:-:S02]  /*87590*/  SEL R16, R134, R19, P4 ;  /* 0x0000001386107207 */ /* 0x000fc40002000000 */
[----:B------:R-:W-:Y:S01]  /*875a0*/  ISETP.GT.U32.AND P5, PT, R101, R137, PT ;  /* 0x000000896500720c */ /* 0x000fe20003fa4070 */
[----:B------:R-:W-:Y:S01]  /*875b0*/  IMAD.MOV.U32 R101, RZ, RZ, RZ ;  /* 0x000000ffff657224 */ /* 0x000fe200078e00ff */
[----:B------:R-:W-:Y:S01]  /*875c0*/  SEL R19, R136, R99, P4 ;  /* 0x0000006388137207 */ /* 0x000fe20002000000 */
[----:B------:R-:W-:Y:S01]  /*875d0*/  VIADD R99, R125, UR7 ;  /* 0x000000077d637c36 */ /* 0x000fe20008000000 */
[----:B------:R-:W-:Y:S01]  /*875e0*/  ISETP.GT.U32.AND P4, PT, R16, R17, PT ;  /* 0x000000111000720c */ /* 0x000fe20003f84070 */
[----:B------:R-:W-:Y:S01]  /*875f0*/  IMAD.WIDE.U32 R16, R112, R123, R100 ;  /* 0x0000007b70107225 */ /* 0x000fe200078e0064 */
[----:B------:R-:W-:Y:S02]  /*87600*/  ISETP.GE.U32.AND.EX P1, PT, R39, R38, PT, P1 ;  /* 0x000000262700720c */ /* 0x000fe40003f26110 */
[----:B------:R-:W-:Y:S01]  /*87610*/  ISETP.GT.U32.AND.EX P5, PT, R121, R142, PT, P5 ;  /* 0x0000008e7900720c */ /* 0x000fe20003fa4150 */
[----:B------:R-:W-:Y:S01]  /*87620*/  VIADD R17, R17, UR6 ;  /* 0x0000000611117c36 */ /* 0x000fe20008000000 */
[----:B------:R-:W-:-:S02]  /*87630*/  ISETP.GT.U32.AND.EX P4, PT, R19, R38, PT, P4 ;  /* 0x000000261300720c */ /* 0x000fc40003f84140 */
[----:B------:R-:W-:Y:S02]  /*87640*/  ISETP.NE.AND.EX P3, PT, R11, RZ, !P1, P3 ;  /* 0x000000ff0b00720c */ /* 0x000fe40004f65330 */
[----:B------:R-:W-:Y:S02]  /*87650*/  SEL R101, RZ, 0x1, !P5 ;  /* 0x00000001ff657807 */ /* 0x000fe40006800000 */
[----:B------:R-:W-:Y:S02]  /*87660*/  SEL R19, RZ, 0x1, !P4 ;  /* 0x00000001ff137807 */ /* 0x000fe40006000000 */
[----:B------:R-:W-:Y:S02]  /*87670*/  SEL R11, RZ, 0x1, !P3 ;  /* 0x00000001ff0b7807 */ /* 0x000fe40005800000 */
[----:B------:R-:W-:Y:S02]  /*87680*/  IADD3 R101, P4, PT, R101, R140, RZ ;  /* 0x0000008c65657210 */ /* 0x000fe40007f9e0ff */
[----:B------:R-:W-:-:S02]  /*87690*/  IADD3 R19, P5, PT, R19, R132, RZ ;  /* 0x0000008413137210 */ /* 0x000fc40007fbe0ff */
[----:B------:R-:W-:Y:S01]  /*876a0*/  IADD3 R11, P3, PT, R11, R10, RZ ;  /* 0x0000000a0b0b7210 */ /* 0x000fe20007f7e0ff */
[----:B------:R-:W-:Y:S01]  /*876b0*/  IMAD.X R121, RZ, RZ, R141, P4 ;  /* 0x000000ffff797224 */ /* 0x000fe200020e068d */
[----:B------:R-:W-:Y:S01]  /*876c0*/  IADD3 R138, P4, PT, R19, R101, RZ ;  /* 0x00000065138a7210 */ /* 0x000fe20007f9e0ff */
[----:B------:R-:W-:Y:S01]  /*876d0*/  IMAD.X R100, RZ, RZ, R103, P5 ;  /* 0x000000ffff647224 */ /* 0x000fe200028e0667 */
[----:B------:R-:W-:Y:S01]  /*876e0*/  ISETP.GE.U32.AND P1, PT, R124, RZ, PT ;  /* 0x000000ff7c00720c */ /* 0x000fe20003f26070 */
[----:B------:R-:W-:Y:S01]  /*876f0*/  IMAD.X R38, RZ, RZ, R39, P3 ;  /* 0x000000ffff267224 */ /* 0x000fe200018e0627 */
[----:B------:R-:W-:Y:S01]  /*87700*/  ISETP.GT.U32.AND P5, PT, R10, R11, PT ;  /* 0x0000000b0a00720c */ /* 0x000fe20003fa4070 */
[----:B------:R-:W-:Y:S01]  /*87710*/  IMAD.X R140, R100, 0x1, R121, P4 ;  /* 0x00000001648c7824 */ /* 0x000fe200020e0679 */
[----:B------:R-:W-:Y:S02]  /*87720*/  ISETP.GE.U32.AND P4, PT, R138, R101, PT ;  /* 0x000000658a00720c */ /* 0x000fe40003f86070 */
[----:B------:R-:W-:-:S02]  /*87730*/  ISETP.GE.U32.AND.EX P1, PT, R99, R18, PT, P1 ;  /* 0x000000126300720c */ /* 0x000fc40003f26110 */
[----:B------:R-:W-:Y:S01]  /*87740*/  ISETP.NE.U32.AND P3, PT, R19, RZ, PT ;  /* 0x000000ff1300720c */ /* 0x000fe20003f65070 */
        /* <DEDUP_REMOVED lines=9> */
[----:B------:R-:W-:Y:S01]  /*877e0*/  IMAD.WIDE.U32 R100, R117, R113, RZ ;  /* 0x0000007175647225 */ /* 0x000fe200078e00ff */
[----:B------:R-:W-:Y:S02]  /*877f0*/  ISETP.GT.U32.AND P4, PT, R11, R124, PT ;  /* 0x0000007c0b00720c */ /* 0x000fe40003f84070 */
[----:B------:R-:W-:Y:S01]  /*87800*/  SEL R39, RZ, 0x1, P1 ;  /* 0x00000001ff277807 */ /* 0x000fe20000800000 */
[----:B------:R-:W-:Y:S01]  /*87810*/  IMAD.WIDE.U32 R10, R116, R105, R18 ;  /* 0x00000069740a7225 */ /* 0x000fe200078e0012 */
[----:B------:R-:W-:Y:S02]  /*87820*/  ISETP.GT.U32.AND.EX P1, PT, R38, R99, PT, P4 ;  /* 0x000000632600720c */ /* 0x000fe40003f24140 */
[----:B------:R-:W-:Y:S01]  /*87830*/  IADD3 R16, P5, P6, R39, R16, RZ ;  /* 0x0000001027107210 */ /* 0x000fe20007ebe0ff */
[----:B------:R-:W-:Y:S01]  /*87840*/  IMAD.MOV.U32 R38, RZ, RZ, RZ ;  /* 0x000000ffff267224 */ /* 0x000fe200078e00ff */
[----:B------:R-:W-:Y:S01]  /*87850*/  SEL R121, RZ, 0x1, !P3 ;  /* 0x00000001ff797807 */ /* 0x000fe20005800000 */
[----:B------:R-:W-:Y:S01]  /*87860*/  IMAD.MOV.U32 R39, RZ, RZ, R10 ;  /* 0x000000ffff277224 */ /* 0x000fe200078e000a */
[----:B------:R-:W-:Y:S01]  /*87870*/  SEL R126, RZ, 0x1, P0 ;  /* 0x00000001ff7e7807 */ /* 0x000fe20000000000 */
[----:B------:R-:W-:Y:S01]  /*87880*/  VIADD R101, R101, UR8 ;  /* 0x0000000865657c36 */ /* 0x000fe20008000000 */
[----:B------:R-:W-:Y:S01]  /*87890*/  SEL R103, RZ, 0x1, !P1 ;  /* 0x00000001ff677807 */ /* 0x000fe20004800000 */
[----:B------:R-:W-:Y:S01]  /*878a0*/  IMAD.WIDE.U32 R38, R119, R105, R38 ;  /* 0x0000006977267225 */ /* 0x000fe200078e0026 */
[----:B------:R-:W-:-:S02]  /*878b0*/  IADD3 R121, P0, PT, R121, R138, RZ ;  /* 0x0000008a79797210 */ /* 0x000fc40007f1e0ff */
[----:B------:R-:W-:Y:S01]  /*878c0*/  IADD3.X R119, PT, PT, RZ, R17, R126, P5, P6 ;  /* 0x00000011ff777210 */ /* 0x000fe20002fec47e */
[----:B------:R-:W-:Y:S01]  /*878d0*/  VIADD R125, R39, UR11 ;  /* 0x0000000b277d7c36 */ /* 0x000fe20008000000 */
[----:B------:R-:W-:Y:S01]  /*878e0*/  IADD3 R103, P3, PT, R103, R16, RZ ;  /* 0x0000001067677210 */ /* 0x000fe20007f7e0ff */
[----:B------:R-:W-:Y:S01]  /*878f0*/  IMAD.X R123, RZ, RZ, R140, P0 ;  /* 0x000000ffff7b7224 */ /* 0x000fe200000e068c */
[----:B------:R-:W-:Y:S01]  /*87900*/  IADD3 R134, P1, PT, R121, R38, RZ ;  /* 0x0000002679867210 */ /* 0x000fe20007f3e0ff */
[----:B------:R-:W-:Y:S01]  /*87910*/  IMAD.WIDE.U32 R16, R112, R118, R100 ;  /* 0x0000007670107225 */ /* 0x000fe200078e0064 */
[----:B------:R-:W-:Y:S02]  /*87920*/  ISETP.GT.U32.AND P6, PT, R138, R121, PT ;  /* 0x000000798a00720c */ /* 0x000fe40003fc4070 */
[----:B------:R-:W-:Y:S01]  /*87930*/  IADD3 R130, P5, PT, R103, R134, RZ ;  /* 0x0000008667827210 */ /* 0x000fe20007fbe0ff */
[----:B------:R-:W-:Y:S01]  /*87940*/  IMAD.X R39, RZ, RZ, R119, P3 ;  /* 0x000000ffff277224 */ /* 0x000fe200018e0677 */
[----:B------:R-:W-:Y:S01]  /*87950*/  ISETP.GE.U32.AND P3, PT, R10, R18, PT ;  /* 0x000000120a00720c */ /* 0x000fe20003f66070 */
[----:B------:R-:W-:Y:S01]  /*87960*/  IMAD.X R136, R123, 0x1, R125, P1 ;  /* 0x000000017b887824 */ /* 0x000fe200008e067d */
[----:B------:R-:W-:Y:S01]  /*87970*/  ISETP.GE.U32.AND P4, PT, R130, R134, PT ;  /* 0x000000868200720c */ /* 0x000fe20003f86070 */
[----:B------:R-:W-:Y:S01]  /*87980*/  VIADD R18, R11, UR11 ;  /* 0x0000000b0b127c36 */ /* 0x000fe20008000000 */
[----:B------:R-:W-:Y:S01]  /*87990*/  ISETP.NE.U32.AND P1, PT, R103, RZ, PT ;  /* 0x000000ff6700720c */ /* 0x000fe20003f25070 */
[----:B------:R-:W-:Y:S01]  /*879a0*/  IMAD.X R132, R39, 0x1, R136, P5 ;  /* 0x0000000127847824 */ /* 0x000fe200028e0688 */
[----:B------:R-:W-:Y:S01]  /*879b0*/  ISETP.GE.U32.AND P0, PT, R16, R100, PT ;  /* 0x000000641000720c */ /* 0x000fe20003f06070 */
[----:B------:R-:W-:Y:S01]  /*879c0*/  IMAD.MOV.U32 R126, RZ, RZ, RZ ;  /* 0x000000ffff7e7224 */ /* 0x000fe200078e00ff */
[----:B------:R-:W-:Y:S01]  /*879d0*/  ISETP.GT.U32.AND.EX P6, PT, R140, R123, PT, P6 ;  /* 0x0000007b8c00720c */ /* 0x000fe20003fc4160 */
[----:B------:R-:W-:Y:S01]  /*879e0*/  IMAD.MOV.U32 R127, RZ, RZ, R16 ;  /* 0x000000ffff7f7224 */ /* 0x000fe200078e0010 */
[----:B------:R-:W-:Y:S01]  /*879f0*/  ISETP.GE.U32.AND.EX P4, PT, R132, R136, PT, P4 ;  /* 0x000000888400720c */ /* 0x000fe20003f86140 */
[----:B------:R-:W-:Y:S01]  /*87a00*/  VIADD R100, R17, UR9 ;  /* 0x0000000911647c36 */ /* 0x000fe20008000000 */
[----:B------:R-:W-:Y:S01]  /*87a10*/  ISETP.GE.U32.AND.EX P3, PT, R18, R19, PT, P3 ;  /* 0x000000131200720c */ /* 0x000fe20003f66130 */
[----:B------:R-:W-:Y:S01]  /*87a20*/  IMAD.WIDE.U32 R118, R113, R118, R126 ;  /* 0x0000007671767225 */ /* 0x000fe200078e007e */
[----:B------:R-:W-:-:S02]  /*87a30*/  ISETP.NE.AND.EX P1, PT, R39, RZ, !P4, P1 ;  /* 0x000000ff2700720c */ /* 0x000fc40006725310 */
[----:B------:R-:W-:Y:S01]  /*87a40*/  ISETP.GE.U32.AND P4, PT, R38, RZ, PT ;  /* 0x000000ff2600720c */ /* 0x000fe20003f86070 */
[----:B------:R-:W-:Y:S01]  /*87a50*/  VIADD R38, R119, UR9 ;  /* 0x0000000977267c36 */ /* 0x000fe20008000000 */
[----:B------:R-:W-:Y:S01]  /*87a60*/  SEL R11, RZ, 0x1, !P1 ;  /* 0x00000001ff0b7807 */ /* 0x000fe20004800000 */
[----:B------:R-:W-:Y:S01]  /*87a70*/  IMAD.MOV.U32 R19, RZ, RZ, RZ ;  /* 0x000000ffff137224 */ /* 0x000fe200078e00ff */
[----:B------:R-:W-:Y:S02]  /*87a80*/  SEL R39, R138, R121, P6 ;  /* 0x000000798a277207 */ /* 0x000fe40003000000 */
[----:B------:R-:W-:Y:S01]  /*87a90*/  IADD3 R11, P5, PT, R11, R130, RZ ;  /* 0x000000820b0b7210 */ /* 0x000fe20007fbe0ff */
[----:B------:R-:W-:Y:S01]  /*87aa0*/  IMAD.WIDE.U32 R18, R116, R108, R18 ;  /* 0x0000006c74127225 */ /* 0x000fe200078e0012 */
[----:B------:R-:W-:Y:S02]  /*87ab0*/  SEL R103, R140, R123, P6 ;  /* 0x0000007b8c677207 */ /* 0x000fe40003000000 */
[----:B------:R-:W-:Y:S01]  /*87ac0*/  ISETP.GT.U32.AND P1, PT, R130, R11, PT ;  /* 0x0000000b8200720c */ /* 0x000fe20003f24070 */
[----:B------:R-:W-:Y:S01]  /*87ad0*/  IMAD.X R17, RZ, RZ, R132, P5 ;  /* 0x000000ffff117224 */ /* 0x000fe200028e0684 */
[----:B------:R-:W-:-:S02]  /*87ae0*/  IADD3 R119, P5, PT, R11, R118, RZ ;  /* 0x000000760b777210 */ /* 0x000fc40007fbe0ff */
[----:B------:R-:W-:Y:S02]  /*87af0*/  ISETP.GE.U32.AND.EX P4, PT, R125, R10, PT, P4 ;  /* 0x0000000a7d00720c */ /* 0x000fe40003f86140 */
[----:B------:R-:W-:Y:S01]  /*87b00*/  ISETP.GT.U32.AND.EX P1, PT, R132, R17, PT, P1 ;  /* 0x000000118400720c */ /* 0x000fe20003f24110 */
[----:B------:R-:W-:Y:S01]  /*87b10*/  IMAD.X R116, R17, 0x1, R38, P5 ;  /* 0x0000000111747824 */ /* 0x000fe200028e0626 */
[----:B------:R-:W-:Y:S02]  /*87b20*/  ISETP.GE.U32.AND P6, PT, R118, RZ, PT ;  /* 0x000000ff7600720c */ /* 0x000fe40003fc6070 */
[----:B------:R-:W-:Y:S02]  /*87b30*/  SEL R10, R130, R11, P1 ;  /* 0x0000000b820a7207 */ /* 0x000fe40000800000 */
[----:B------:R-:W-:Y:S01]  /*87b40*/  ISETP.GE.U32.AND.EX P0, PT, R100, R101, PT, P0 ;  /* 0x000000656400720c */ /* 0x000fe20003f06100 */
[----:B------:R-:W-:Y:S01]  /*87b50*/  IMAD.MOV.U32 R101, RZ, RZ, RZ ;  /* 0x000000ffff657224 */ /* 0x000fe200078e00ff */
[----:B------:R-:W-:-:S02]  /*87b60*/  ISETP.GT.U32.AND P5, PT, R39, R134, PT ;  /* 0x000000862700720c */ /* 0x000fc40003fa4070 */
[----:B------:R-:W-:Y:S01]  /*87b70*/  SEL R11, R132, R17, P1 ;  /* 0x00000011840b7207 */ /* 0x000fe20000800000 */
[----:B------:R-:W-:Y:S01]  /*87b80*/  IMAD.WIDE.U32 R100, R112, R117, R100 ;  /* 0x0000007570647225 */ /* 0x000fe200078e0064 */
[----:B------:R-:W-:Y:S02]  /*87b90*/  ISETP.GE.U32.AND.EX P6, PT, R38, R16, PT, P6 ;  /* 0x000000102600720c */ /* 0x000fe40003fc6160 */
[----:B------:R-:W-:Y:S01]  /*87ba0*/  ISETP.GT.U32.AND P1, PT, R10, R119, PT ;  /* 0x000000770a00720c */ /* 0x000fe20003f24070 */
[----:B------:R-:W-:Y:S01]  /*87bb0*/  VIADD R38, R19, UR10 ;  /* 0x0000000a13267c36 */ /* 0x000fe20008000000 */
[----:B------:R-:W-:Y:S01]  /*87bc0*/  SEL R39, RZ, 0x1, P4 ;  /* 0x00000001ff277807 */ /* 0x000fe20002000000 */
[----:B------:R-:W-:Y:S01]  /*87bd0*/  VIADD R16, R101, UR8 ;  /* 0x0000000865107c36 */ /* 0x000fe20008000000 */
[----:B------:R-:W-:Y:S02]  /*87be0*/  ISETP.GT.U32.AND.EX P5, PT, R103, R136, PT, P5 ;  /* 0x000000886700720c */ /* 0x000fe40003fa4150 */
        /* <DEDUP_REMOVED lines=9> */
[----:B------:R-:W-:Y:S01]  /*87c80*/  IADD3 R17, P0, PT, R18, R19, RZ ;  /* 0x0000001312117210 */ /* 0x000fe20007f1e0ff */
[----:B------:R-:W-:Y:S01]  /*87c90*/  IMAD.MOV.U32 R18, RZ, RZ, RZ ;  /* 0x000000ffff127224 */ /* 0x000fe200078e00ff */
        /* <DEDUP_REMOVED lines=33> */
[----:B------:R-:W-:Y:S01]  /*87eb0*/  IMAD.MOV.U32 R18, RZ, RZ, R107 ;  /* 0x000000ffff127224 */ /* 0x000fe200078e006b */
[----:B------:R-:W-:Y:S01]  /*87ec0*/  ISETP.GE.U32.AND.EX P3, PT, R19, R16, PT, P3 ;  /* 0x000000101300720c */ /* 0x000fe20003f66130 */
[----:B------:R-:W-:Y:S01]  /*87ed0*/  VIADD R16, R113, UR10 ;  /* 0x0000000a71107c36 */ /* 0x000fe20008000000 */
[----:B------:R-:W-:Y:S01]  /*87ee0*/  ISETP.GT.U32.AND.EX P0, PT, R17, R117, PT, P0 ;  /* 0x000000751100720c */ /* 0x000fe20003f04100 */
[----:B------:R-:W-:Y:S01]  /*87ef0*/  IMAD.X R100, R124, 0x1, R9, P4 ;  /* 0x000000017c647824 */ /* 0x000fe200020e0609 */
[----:B------:R-:W-:Y:S01]  /*87f00*/  SEL R17, RZ, 0x1, P1 ;  /* 0x00000001ff117807 */ /* 0x000fe20000800000 */
[----:B------:R-:W-:Y:S01]  /*87f10*/  IMAD.MOV.U32 R19, RZ, RZ, R104 ;  /* 0x000000ffff137224 */ /* 0x000fe200078e0068 */
[----:B------:R-:W-:-:S02]  /*87f20*/  IADD3 R9, P4, PT, R117, R120, RZ ;  /* 0x0000007875097210 */ /* 0x000fc40007f9e0ff */
[----:B------:R-:W-:Y:S02]  /*87f30*/  ISETP.GE.U32.AND P1, PT, R103, R116, PT ;  /* 0x000000746700720c */ /* 0x000fe40003f26070 */
[----:B------:R-:W-:Y:S01]  /*87f40*/  SEL R113, RZ, 0x1, P3 ;  /* 0x00000001ff717807 */ /* 0x000fe20001800000 */
[----:B------:R-:W-:Y:S01]  /*87f50*/  IMAD.X R11, R119, 0x1, R122, P4 ;  /* 0x00000001770b7824 */ /* 0x000fe200020e067a */
[----:B------:R-:W-:Y:S02]  /*87f60*/  ISETP.GE.U32.AND.EX P1, PT, R100, R124, PT, P1 ;  /* 0x0000007c6400720c */ /* 0x000fe40003f26110 */
[----:B------:R-:W-:Y:S02]  /*87f70*/  IADD3 R113, P4, P5, R113, R112, RZ ;  /* 0x0000007071717210 */ /* 0x000fe40007d9e0ff */
[----:B------:R-:W-:Y:S02]  /*87f80*/  SEL R10, RZ, 0x1, !P0 ;  /* 0x00000001ff0a7807 */ /* 0x000fe40004000000 */
[----:B------:R-:W-:-:S02]  /*87f90*/  ISETP.GT.U32.AND P3, PT, R120, R9, PT ;  /* 0x000000097800720c */ /* 0x000fc40003f64070 */
[----:B------:R-:W-:Y:S02]  /*87fa0*/  SEL R8, RZ, 0x1, P1 ;  /* 0x00000001ff087807 */ /* 0x000fe40000800000 */
[----:B------:R-:W-:Y:S01]  /*87fb0*/  IADD3.X R16, PT, PT, RZ, R16, R17, P4, P5 ;  /* 0x00000010ff107210 */ /* 0x000fe200027ea411 */
[----:B------:R-:W-:Y:S01]  /*87fc0*/  IMAD.MOV.U32 R17, RZ, RZ, R106 ;  /* 0x000000ffff117224 */ /* 0x000fe200078e006a */
[----:B------:R-:W-:Y:S02]  /*87fd0*/  IADD3 R113, P1, PT, R10, R113, RZ ;  /* 0x000000710a717210 */ /* 0x000fe40007f3e0ff */
[----:B------:R-:W-:Y:S02]  /*87fe0*/  ISETP.GT.U32.AND.EX P0, PT, R122, R11, PT, P3 ;  /* 0x0000000b7a00720c */ /* 0x000fe40003f04130 */
[----:B------:R-:W-:Y:S01]  /*87ff0*/  IADD3 R101, P3, PT, R9, R8, RZ ;  /* 0x0000000809657210 */ /* 0x000fe20007f7e0ff */
[----:B------:R-:W-:Y:S01]  /*88000*/  IMAD.X R121, RZ, RZ, R16, P1 ;  /* 0x000000ffff797224 */ /* 0x000fe200008e0610 */
[----:B------:R-:W-:Y:S01]  /*88010*/  SEL R120, R120, R9, P0 ;  /* 0x0000000978787207 */ /* 0x000fe20000000000 */
[----:B------:R-:W-:Y:S01]  /*88020*/  IMAD.MOV.U32 R16, RZ, RZ, R109 ;  /* 0x000000ffff107224 */ /* 0x000fe200078e006d */
[----:B------:R-:W-:Y:S01]  /*88030*/  SEL R122, R122, R11, P0 ;  /* 0x0000000b7a7a7207 */ /* 0x000fe20000000000 */
[----:B------:R-:W-:Y:S01]  /*88040*/  IMAD.X R112, RZ, RZ, R11, P3 ;  /* 0x000000ffff707224 */ /* 0x000fe200018e060b */
[----:B------:R-:W-:Y:S01]  /*88050*/  ISETP.GT.U32.AND P0, PT, R120, R101, PT ;  /* 0x000000657800720c */ /* 0x000fe20003f04070 */
[----:B------:R-:W-:Y:S01]  /*88060*/  IMAD.MOV.U32 R11, RZ, RZ, R110 ;  /* 0x000000ffff0b7224 */ /* 0x000fe200078e006e */
[----:B------:R-:W-:Y:S01]  /*88070*/  IADD3 R9, P3, PT, R121, R128, RZ ;  /* 0x0000008079097210 */ /* 0x000fe20007f7e0ff */
[----:B------:R-:W-:Y:S01]  /*88080*/  STL.128 [R1+0x360], R16 ;  /* 0x0003601001007387 */ /* 0x000fe20000100c00 */
[----:B------:R-:W-:-:S02]  /*88090*/  ISETP.GT.U32.AND.EX P0, PT, R122, R112, PT, P0 ;  /* 0x000000707a00720c */ /* 0x000fc40003f04100 */
[----:B------:R-:W-:Y:S01]  /*880a0*/  ISETP.GT.U32.AND P1, PT, R128, R9, PT ;  /* 0x000000098000720c */ /* 0x000fe20003f24070 */
[----:B------:R-:W-:Y:S01]  /*880b0*/  IMAD.X R8, R118, 0x1, R129, P3 ;  /* 0x0000000176087824 */ /* 0x000fe200018e0681 */
[----:B------:R-:W-:-:S04]  /*880c0*/  SEL R10, RZ, 0x1, !P0 ;  /* 0x00000001ff0a7807 */ /* 0x000fc80004000000 */
[----:B------:R-:W-:Y:S02]  /*880d0*/  ISETP.GT.U32.AND.EX P0, PT, R129, R8, PT, P1 ;  /* 0x000000088100720c */ /* 0x000fe40003f04110 */
[----:B------:R-:W-:Y:S01]  /*880e0*/  IADD3 R123, P1, PT, R9, R10, RZ ;  /* 0x0000000a097b7210 */ /* 0x000fe20007f3e0ff */
[----:B------:R-:W-:Y:S01]  /*880f0*/  IMAD.MOV.U32 R10, RZ, RZ, R111 ;  /* 0x000000ffff0a7224 */ /* 0x000fe200078e006f */
[----:B------:R-:W-:Y:S01]  /*88100*/  SEL R128, R128, R9, P0 ;  /* 0x0000000980807207 */ /* 0x000fe20000000000 */
[----:B------:R-:W-:Y:S01]  /*88110*/  IMAD.MOV.U32 R9, RZ, RZ, R115 ;  /* 0x000000ffff097224 */ /* 0x000fe200078e0073 */
[----:B------:R-:W-:Y:S01]  /*88120*/  SEL R129, R129, R8, P0 ;  /* 0x0000000881817207 */ /* 0x000fe20000000000 */
[----:B------:R-:W-:Y:S01]  /*88130*/  IMAD.X R120, RZ, RZ, R8, P1 ;  /* 0x000000ffff787224 */ /* 0x000fe200008e0608 */
[----:B------:R-:W-:Y:S01]  /*88140*/  ISETP.GT.U32.AND P0, PT, R128, R123, PT ;  /* 0x0000007b8000720c */ /* 0x000fe20003f04070 */
[----:B------:R-:W-:-:S03]  /*88150*/  IMAD.MOV.U32 R8, RZ, RZ, R114 ;  /* 0x000000ffff087224 */ /* 0x000fc600078e0072 */
[----:B------:R-:W-:Y:S02]  /*88160*/  ISETP.GT.U32.AND.EX P0, PT, R129, R120, PT, P0 ;  /* 0x000000788100720c */ /* 0x000fe40003f04100 */
[----:B------:R0:W-:Y:S02]  /*88170*/  STL.128 [R1+0x370], R8 ;  /* 0x0003700801007387 */ /* 0x0001e40000100c00 */
[----:B------:R-:W-:-:S04]  /*88180*/  SEL R39, RZ, 0x1, !P0 ;  /* 0x00000001ff277807 */ /* 0x000fc80004000000 */
[----:B------:R-:W-:-:S04]  /*88190*/  IADD3 R39, P0, P1, R39, RZ, R102 ;  /* 0x000000ff27277210 */ /* 0x000fc8000791e066 */
[----:B------:R-:W-:Y:S02]  /*881a0*/  IADD3.X R38, PT, PT, RZ, R113, R98, P0, P1 ;  /* 0x00000071ff267210 */ /* 0x000fe400007e2462 */
[----:B------:R-:W-:Y:S01]  /*881b0*/  ISETP.GT.U32.AND P0, PT, R39, R78, PT ;  /* 0x0000004e2700720c */ /* 0x000fe20003f04070 */
[----:B0-----:R-:W-:-:S03]  /*881c0*/  IMAD.MOV.U32 R8, RZ, RZ, R105 ;  /* 0x000000ffff087224 */ /* 0x001fc600078e0069 */
[----:B------:R-:W-:Y:S01]  /*881d0*/  ISETP.GT.U32.AND.EX P0, PT, R38, R79, PT, P0 ;  /* 0x0000004f2600720c */ /* 0x000fe20003f04100 */
[----:B------:R-:W-:-:S05]  /*881e0*/  IMAD.MOV.U32 R9, RZ, RZ, R108 ;  /* 0x000000ffff097224 */ /* 0x000fca00078e006c */
[----:B------:R0:W-:Y:S07]  /*881f0*/  STL.64 [R1+0x398], R8 ;  /* 0x0003980801007387 */ /* 0x0001ee0000100a00 */
        /* <DEDUP_REMOVED lines=27> */
.L_x_504:
[----:B------:R-:W-:Y:S05]  /*883b0*/  BSYNC.RELIABLE B11 ;  /* 0x00000000000b7941 */ /* 0x000fea0003800100 */
.L_x_503:
[----:B------:R-:W-:-:S04]  /*883c0*/  ISETP.GE.U32.AND P0, PT, R103, R96, PT ;  /* 0x000000606700720c */ /* 0x000fc80003f06070 */
[----:B------:R-:W-:-:S04]  /*883d0*/  ISETP.GE.U32.AND.EX P0, PT, R100, R97, PT, P0 ;  /* 0x000000616400720c */ /* 0x000fc80003f06100 */
[----:B0-----:R-:W-:-:S04]  /*883e0*/  SEL R9, RZ, 0x1, P0 ;  /* 0x00000001ff097807 */ /* 0x001fc80000000000 */
        /* <DEDUP_REMOVED lines=35> */
.L_x_505:
[----:B------:R-:W-:Y:S05]  /*88620*/  BSYNC.RECONVERGENT B9 ;  /* 0x0000000000097941 */ /* 0x000fea0003800200 */
.L_x_502:
[C---:B0-----:R-:W-:Y:S01]  /*88630*/  IMAD R9, R99.reuse, 0x3d1, RZ ;  /* 0x000003d163097824 */ /* 0x041fe200078e02ff */
        /* <DEDUP_REMOVED lines=11> */
[C---:B------:R-:W-:Y:S01]  /*886f0*/  IMAD.WIDE.U32 R10, R116.reuse, 0x3d1, RZ ;  /* 0x000003d1740a7825 */ /* 0x040fe200078e00ff */
        /* <DEDUP_REMOVED lines=18> */
[----:B------:R-:W-:-:S02]  /*88820*/  IADD3 R8, P4, PT, R105, R8, RZ ;  /* 0x0000000869087210 */ /* 0x000fc40007f9e0ff */
[----:B------:R-:W-:Y:S02]  /*88830*/  ISETP.GE.U32.AND.EX P5, PT, R133, R102, PT, P3 ;  /* 0x000000668500720c */ /* 0x000fe40003fa6130 */
[----:B------:R-:W-:Y:S01]  /*88840*/  ISETP.GE.U32.AND.EX P3, PT, R10, R11, PT, P1 ;  /* 0x0000000b0a00720c */ /* 0x000fe20003f66110 */
[----:B------:R-:W-:Y:S01]  /*88850*/  IMAD.X R17, R104, 0x1, R10, P4 ;  /* 0x0000000168117824 */ /* 0x000fe200020e060a */
[----:B------:R-:W-:Y:S01]  /*88860*/  ISETP.GT.U32.AND P1, PT, R105, R8, PT ;  /* 0x000000086900720c */ /* 0x000fe20003f24070 */
[----:B------:R-:W-:Y:S01]  /*88870*/  IMAD.WIDE.U32 R10, R117, 0x3d1, RZ ;  /* 0x000003d1750a7825 */ /* 0x000fe200078e00ff */
[----:B------:R-:W-:Y:S02]  /*88880*/  SEL R101, RZ, 0x1, P0 ;  /* 0x00000001ff657807 */ /* 0x000fe40000000000 */
[----:B------:R-:W-:Y:S01]  /*88890*/  SEL R10, RZ, 0x1, P3 ;  /* 0x00000001ff0a7807 */ /* 0x000fe20001800000 */
[----:B------:R-:W-:Y:S01]  /*888a0*/  VIADD R16, R11, UR4 ;  /* 0x000000040b107c36 */ /* 0x000fe20008000000 */
[----:B------:R-:W-:-:S02]  /*888b0*/  SEL R99, RZ, 0x1, P5 ;  /* 0x00000001ff637807 */ /* 0x000fc40002800000 */
[----:B------:R-:W-:Y:S02]  /*888c0*/  ISETP.GT.U32.AND.EX P1, PT, R104, R17, PT, P1 ;  /* 0x000000116800720c */ /* 0x000fe40003f24110 */
[----:B------:R-:W-:Y:S01]  /*888d0*/  IADD3 R100, P4, P5, R10, R100, R101 ;  /* 0x000000640a647210 */ /* 0x000fe20007d9e065 */
[----:B------:R-:W-:Y:S01]  /*888e0*/  VIADD R101, R19, UR4 ;  /* 0x0000000413657c36 */ /* 0x000fe20008000000 */
[----:B------:R-:W-:Y:S02]  /*888f0*/  IADD3 R103, P6, PT, R8, R99, RZ ;  /* 0x0000006308677210 */ /* 0x000fe40007fde0ff */
[----:B------:R-:W-:Y:S02]  /*88900*/  SEL R8, R105, R8, P1 ;  /* 0x0000000869087207 */ /* 0x000fe40000800000 */
[----:B------:R-:W-:Y:S02]  /*88910*/  IADD3 R19, P3, PT, R100, R18, RZ ;  /* 0x0000001264137210 */ /* 0x000fe40007f7e0ff */
[----:B------:R-:W-:-:S02]  /*88920*/  IADD3.X R102, PT, PT, RZ, RZ, RZ, P4, P5 ;  /* 0x000000ffff667210 */ /* 0x000fc400027ea4ff */
[----:B------:R-:W-:Y:S01]  /*88930*/  SEL R10, R104, R17, P1 ;  /* 0x00000011680a7207 */ /* 0x000fe20000800000 */
[----:B------:R-:W-:Y:S01]  /*88940*/  IMAD.X R104, RZ, RZ, R17, P6 ;  /* 0x000000ffff687224 */ /* 0x000fe200030e0611 */
[----:B------:R-:W-:Y:S01]  /*88950*/  ISETP.GT.U32.AND P0, PT, R8, R103, PT ;  /* 0x000000670800720c */ /* 0x000fe20003f04070 */
[----:B------:R-:W-:Y:S01]  /*88960*/  IMAD.X R99, R102, 0x1, R101, P3 ;  /* 0x0000000166637824 */ /* 0x000fe200018e0665 */
[----:B------:R-:W-:Y:S02]  /*88970*/  IADD3 R8, P4, PT, R107, R19, RZ ;  /* 0x000000136b087210 */ /* 0x000fe40007f9e0ff */
        /* <DEDUP_REMOVED lines=57> */
.L_x_508:
[----:B------:R-:W-:Y:S05]  /*88d10*/  BSYNC.RELIABLE B11 ;  /* 0x00000000000b7941 */ /* 0x000fea0003800100 */
.L_x_507:
        /* <DEDUP_REMOVED lines=38> */
.L_x_509:
[----:B------:R-:W-:Y:S05]  /*88f80*/  BSYNC.RECONVERGENT B9 ;  /* 0x0000000000097941 */ /* 0x000fea0003800200 */
.L_x_506:
        /* <DEDUP_REMOVED lines=58> */
[----:B------:R-:W-:Y:S01]  /*89330*/  IMAD.X R73, RZ, RZ, R73, P3 ;  /* 0x000000ffff497224 */ /* 0x000fe200018e0649 */
[----:B------:R-:W-:-:S03]  /*89340*/  IADD3 R9, P3, PT, R76, R81, RZ ;  /* 0x000000514c097210 */ /* 0x000fc60007f7e0ff */
[----:B------:R-:W-:Y:S01]  /*89350*/  IMAD.MOV.U32 R11, RZ, RZ, R73 ;  /* 0x000000ffff0b7224 */ /* 0x000fe200078e0049 */
[----:B------:R-:W-:Y:S01]  /*89360*/  ISETP.GT.U32.AND.EX P0, PT, R10, R73, PT, P0 ;  /* 0x000000490a00720c */ /* 0x000fe20003f04100 */
[C---:B------:R-:W-:Y:S01]  /*89370*/  IMAD.X R41, R77.reuse, 0x1, R83, P3 ;  /* 0x000000014d297824 */ /* 0x040fe200018e0653 */
[C---:B------:R-:W-:Y:S01]  /*89380*/  ISETP.GT.U32.AND P1, PT, R76.reuse, R9, PT ;  /* 0x000000094c00720c */ /* 0x040fe20003f24070 */
[----:B------:R-:W-:Y:S01]  /*89390*/  IMAD.MOV.U32 R10, RZ, RZ, R75 ;  /* 0x000000ffff0a7224 */ /* 0x000fe200078e004b */
[----:B------:R-:W-:Y:S02]  /*893a0*/  SEL R8, RZ, 0x1, !P0 ;  /* 0x00000001ff087807 */ /* 0x000fe40004000000 */
        /* <DEDUP_REMOVED lines=8> */
[----:B------:R-:W-:Y:S01]  /*89430*/  IMAD.MOV.U32 R40, RZ, RZ, R39 ;  /* 0x000000ffff287224 */ /* 0x000fe200078e0027 */
[----:B------:R2:W-:Y:S02]  /*89440*/  STL.128 [R1+0x380], R8 ;  /* 0x0003800801007387 */ /* 0x0005e40000100c00 */
[----:B------:R-:W-:-:S02]  /*89450*/  ISETP.GT.U32.AND.EX P0, PT, R18, R41, PT, P0 ;  /* 0x000000291200720c */ /* 0x000fc40003f04100 */
[----:B------:R2:W-:Y:S02]  /*89460*/  STL.64 [R1+0x390], R40 ;  /* 0x0003902801007387 */ /* 0x0005e40000100a00 */
[----:B------:R-:W-:-:S04]  /*89470*/  SEL R16, RZ, 0x1, !P0 ;  /* 0x00000001ff107807 */ /* 0x000fc80004000000 */
[----:B------:R-:W-:-:S04]  /*89480*/  IADD3 R17, P0, P1, R16, R78, R17 ;  /* 0x0000004e10117210 */ /* 0x000fc8000791e011 */
[----:B------:R-:W-:Y:S01]  /*89490*/  IADD3.X R19, PT, PT, RZ, R79, R19, P0, P1 ;  /* 0x0000004fff137210 */ /* 0x000fe200007e2413 */
[----:B------:R-:W-:Y:S08]  /*894a0*/  BRA `(.L_x_512) ;  /* 0x0000000000247947 */ /* 0x000ff00003800000 */
.L_x_511:
[----:B------:R-:W-:Y:S01]  /*894b0*/  IMAD.MOV.U32 R8, RZ, RZ, R117 ;  /* 0x000000ffff087224 */ /* 0x000fe200078e0075 */
[----:B------:R0:W-:Y:S01]  /*894c0*/  STL.64 [R1+0x390], R76 ;  /* 0x0003904c01007387 */ /* 0x0001e20000100a00 */
[----:B------:R-:W-:Y:S02]  /*894d0*/  IMAD.MOV.U32 R9, RZ, RZ, R133 ;  /* 0x000000ffff097224 */ /* 0x000fe400078e0085 */
[--C-:B------:R-:W-:Y:S02]  /*894e0*/  IMAD.MOV.U32 R10, RZ, RZ, R74.reuse ;  /* 0x000000ffff0a7224 */ /* 0x100fe400078e004a */
[----:B------:R-:W-:Y:S02]  /*894f0*/  IMAD.MOV.U32 R75, RZ, RZ, R74 ;  /* 0x000000ffff4b7224 */ /* 0x000fe400078e004a */
[----:B------:R-:W-:Y:S01]  /*89500*/  IMAD.MOV.U32 R73, RZ, RZ, R11 ;  /* 0x000000ffff497224 */ /* 0x000fe200078e000b */
[----:B------:R0:W-:Y:S01]  /*89510*/  STL.128 [R1+0x380], R8 ;  /* 0x0003800801007387 */ /* 0x0001e20000100c00 */
[----:B------:R-:W-:-:S02]  /*89520*/  IMAD.MOV.U32 R39, RZ, RZ, R76 ;  /* 0x000000ffff277224 */ /* 0x000fc400078e004c */
[----:B------:R-:W-:-:S07]  /*89530*/  IMAD.MOV.U32 R41, RZ, RZ, R77 ;  /* 0x000000ffff297224 */ /* 0x000fce00078e004d */
.L_x_512:
[----:B------:R-:W-:Y:S05]  /*89540*/  BSYNC.RECONVERGENT B9 ;  /* 0x0000000000097941 */ /* 0x000fea0003800200 */
.L_x_510:
[-C--:B0-2---:R-:W-:Y:S01]  /*89550*/  IMAD.WIDE.U32 R8, R13, R117.reuse, RZ ;  /* 0x000000750d087225 */ /* 0x085fe200078e00ff */
        /* <DEDUP_REMOVED lines=14> */
[----:B------:R-:W-:Y:S01]  /*89640*/  IMAD.MOV.U32 R9, RZ, RZ, R10 ;  /* 0x000000ffff097224 */ /* 0x000fe200078e000a */
[----:B------:R-:W-:Y:S01]  /*89650*/  ISETP.GE.U32.AND P5, PT, R10, R8, PT ;  /* 0x000000080a00720c */ /* 0x000fe20003fa6070 */
[----:B------:R-:W-:-:S02]  /*89660*/  IMAD.MOV.U32 R8, RZ, RZ, RZ ;  /* 0x000000ffff087224 */ /* 0x000fc400078e00ff */
[----:B------:R-:W-:Y:S02]  /*89670*/  VIADD R76, R11, UR5 ;  /* 0x000000050b4c7c36 */ /* 0x000fe40008000000 */
[----:B------:R-:W-:-:S03]  /*89680*/  IMAD.WIDE.U32 R8, R12, R117, R8 ;  /* 0x000000750c087225 */ /* 0x000fc600078e0008 */
[----:B------:R-:W-:Y:S01]  /*89690*/  ISETP.GE.U32.AND.EX P5, PT, R76, R77, PT, P5 ;  /* 0x0000004d4c00720c */ /* 0x000fe20003fa6150 */
[----:B------:R-:W-:Y:S01]  /*896a0*/  VIADD R9, R9, UR5 ;  /* 0x0000000509097c36 */ /* 0x000fe20008000000 */
[----:B------:R-:W-:Y:S01]  /*896b0*/  ISETP.GE.U32.AND P1, PT, R8, RZ, PT ;  /* 0x000000ff0800720c */ /* 0x000fe20003f26070 */
[----:B------:R-:W-:-:S03]  /*896c0*/  IMAD.WIDE.U32 R98, R15, R117, RZ ;  /* 0x000000750f627225 */ /* 0x000fc600078e00ff */
[----:B------:R-:W-:Y:S01]  /*896d0*/  ISETP.GE.U32.AND.EX P1, PT, R9, R10, PT, P1 ;  /* 0x0000000a0900720c */ /* 0x000fe20003f26110 */
[----:B------:R-:W-:Y:S02]  /*896e0*/  VIADD R111, R103, UR8 ;  /* 0x00000008676f7c36 */ /* 0x000fe40008000000 */
[----:B------:R-:W-:Y:S02]  /*896f0*/  IMAD.MOV.U32 R110, RZ, RZ, R102 ;  /* 0x000000ffff6e7224 */ /* 0x000fe400078e0066 */
[----:B------:R-:W-:-:S04]  /*89700*/  IMAD.WIDE.U32 R106, R13, R75, RZ ;  /* 0x0000004b0d6a7225 */ /* 0x000fc800078e00ff */
[----:B------:R-:W-:Y:S02]  /*89710*/  IMAD.MOV.U32 R77, RZ, RZ, RZ ;  /* 0x000000ffff4d7224 */ /* 0x000fe400078e00ff */
[----:B------:R-:W-:Y:S02]  /*89720*/  VIADD R99, R99, UR6 ;  /* 0x0000000663637c36 */ /* 0x000fe40008000000 */
[----:B------:R-:W-:-:S04]  /*89730*/  IMAD.WIDE.U32 R108, R4, R133, R110 ;  /* 0x00000085046c7225 */ /* 0x000fc800078e006e */
[----:B------:R-:W-:Y:S01]  /*89740*/  VIADD R115, R107, UR4 ;  /* 0x000000046b737c36 */ /* 0x000fe20008000000 */
[----:B------:R-:W-:Y:S01]  /*89750*/  SEL R107, RZ, 0x1, P1 ;  /* 0x00000001ff6b7807 */ /* 0x000fe20000800000 */
[----:B------:R-:W-:Y:S01]  /*89760*/  IMAD.WIDE.U32 R10, R13, R133, R76 ;  /* 0x000000850d0a7225 */ /* 0x000fe200078e004c */
[----:B------:R-:W-:-:S03]  /*89770*/  ISETP.GE.U32.AND P6, PT, R108, R102, PT ;  /* 0x000000666c00720c */ /* 0x000fc60003fc6070 */
[----:B------:R-:W-:Y:S01]  /*89780*/  IMAD.MOV.U32 R114, RZ, RZ, R106 ;  /* 0x000000ffff727224 */ /* 0x000fe200078e006a */
[----:B------:R-:W-:Y:S01]  /*89790*/  IADD3 R16, P3, P4, R107, R10, RZ ;  /* 0x0000000a6b107210 */ /* 0x000fe20007c7e0ff */
[----:B------:R-:W-:Y:S01]  /*897a0*/  IMAD.WIDE.U32 R100, R133, R14, R98 ;  /* 0x0000000e85647225 */ /* 0x000fe200078e0062 */
[----:B------:R-:W-:-:S03]  /*897b0*/  SEL R107, RZ, 0x1, P5 ;  /* 0x00000001ff6b7807 */ /* 0x000fc60002800000 */
[----:B------:R-:W-:Y:S01]  /*897c0*/  IMAD.WIDE.U32 R102, R12, R73, R114 ;  /* 0x000000490c667225 */ /* 0x000fe200078e0072 */
[----:B------:R-:W-:-:S03]  /*897d0*/  ISETP.GE.U32.AND P0, PT, R100, R98, PT ;  /* 0x000000626400720c */ /* 0x000fc60003f06070 */
[----:B------:R-:W-:Y:S01]  /*897e0*/  VIADD R18, R11, UR4 ;  /* 0x000000040b127c36 */ /* 0x000fe20008000000 */
[----:B------:R-:W-:Y:S01]  /*897f0*/  ISETP.GE.U32.AND P1, PT, R102, R106, PT ;  /* 0x0000006a6600720c */ /* 0x000fe20003f26070 */
[----:B------:R-:W-:Y:S02]  /*89800*/  IMAD.MOV.U32 R10, RZ, RZ, RZ ;  /* 0x000000ffff0a7224 */ /* 0x000fe400078e00ff */
[----:B------:R-:W-:Y:S01]  /*89810*/  IMAD.MOV.U32 R11, RZ, RZ, R100 ;  /* 0x000000ffff0b7224 */ /* 0x000fe200078e0064 */
[----:B------:R-:W-:Y:S01]  /*89820*/  IADD3.X R18, PT, PT, RZ, R18, R107, P3, P4 ;  /* 0x00000012ff127210 */ /* 0x000fe20001fe846b */
[----:B------:R-:W-:Y:S02]  /*89830*/  IMAD.MOV.U32 R106, RZ, RZ, RZ ;  /* 0x000000ffff6a7224 */ /* 0x000fe400078e00ff */
[----:B------:R-:W-:-:S04]  /*89840*/  IMAD.WIDE.U32 R10, R117, R14, R10 ;  /* 0x0000000e750a7225 */ /* 0x000fc800078e000a */
[----:B------:R-:W-:Y:S01]  /*89850*/  IMAD.MOV.U32 R107, RZ, RZ, R108 ;  /* 0x000000ffff6b7224 */ /* 0x000fe200078e006c */
[----:B------:R-:W-:Y:S01]  /*89860*/  ISETP.GE.U32.AND P4, PT, R10, RZ, PT ;  /* 0x000000ff0a00720c */ /* 0x000fe20003f86070 */
[----:B------:R-:W-:Y:S02]  /*89870*/  VIADD R98, R101, UR7 ;  /* 0x0000000765627c36 */ /* 0x000fe40008000000 */
[----:B------:R-:W-:Y:S02]  /*89880*/  VIADD R119, R11, UR7 ;  /* 0x000000070b777c36 */ /* 0x000fe40008000000 */
[----:B------:R-:W-:Y:S01]  /*89890*/  IMAD.WIDE.U32 R106, R4, R117, R106 ;  /* 0x00000075046a7225 */ /* 0x000fe200078e006a */
[----:B------:R-:W-:Y:S02]  /*898a0*/  ISETP.GE.U32.AND.EX P3, PT, R98, R99, PT, P0 ;  /* 0x000000636200720c */ /* 0x000fe40003f66100 */
[----:B------:R-:W-:Y:S01]  /*898b0*/  ISETP.GE.U32.AND.EX P0, PT, R119, R100, PT, P4 ;  /* 0x000000647700720c */ /* 0x000fe20003f06140 */
[----:B------:R-:W-:Y:S01]  /*898c0*/  VIADD R121, R107, UR9 ;  /* 0x000000096b797c36 */ /* 0x000fe20008000000 */
[----:B------:R-:W-:Y:S01]  /*898d0*/  ISETP.GE.U32.AND P4, PT, R106, RZ, PT ;  /* 0x000000ff6a00720c */ /* 0x000fe20003f86070 */
[----:B------:R-:W-:Y:S01]  /*898e0*/  IMAD.MOV.U32 R99, RZ, RZ, RZ ;  /* 0x000000ffff637224 */ /* 0x000fe200078e00ff */
[----:B------:R-:W-:Y:S01]  /*898f0*/  SEL R123, RZ, 0x1, P0 ;  /* 0x00000001ff7b7807 */ /* 0x000fe20000000000 */
[----:B------:R-:W-:Y:S01]  /*89900*/  VIADD R114, R103, UR5 ;  /* 0x0000000567727c36 */ /* 0x000fe20008000000 */
[----:B------:R-:W-:Y:S01]  /*89910*/  ISETP.GE.U32.AND.EX P4, PT, R121, R108, PT, P4 ;  /* 0x0000006c7900720c */ /* 0x000fe20003f86140 */
[----:B------:R-:W-:Y:S01]  /*89920*/  VIADD R108, R109, UR9 ;  /* 0x000000096d6c7c36 */ /* 0x000fe20008000000 */
[----:B------:R-:W-:Y:S01]  /*89930*/  SEL R11, RZ, 0x1, P3 ;  /* 0x00000001ff0b7807 */ /* 0x000fe20001800000 */
[----:B------:R-:W-:Y:S01]  /*89940*/  IMAD.WIDE.U32 R98, R133, R15, R98 ;  /* 0x0000000f85627225 */ /* 0x000fe200078e0062 */
[----:B------:R-:W-:-:S02]  /*89950*/  SEL R131, RZ, 0x1, P4 ;  /* 0x00000001ff837807 */ /* 0x000fc40002000000 */
[----:B------:R-:W-:Y:S01]  /*89960*/  ISETP.GE.U32.AND.EX P6, PT, R108, R111, PT, P6 ;  /* 0x0000006f6c00720c */ /* 0x000fe20003fc6160 */
[----:B------:R-:W-:Y:S01]  /*89970*/  VIADD R74, R99, UR6 ;  /* 0x00000006634a7c36 */ /* 0x000fe20008000000 */
[----:B------:R-:W-:Y:S01]  /*89980*/  IADD3 R123, P0, P4, R123, R98, RZ ;  /* 0x000000627b7b7210 */ /* 0x000fe20007c1e0ff */
[----:B------:R-:W-:Y:S01]  /*89990*/  IMAD.MOV.U32 R109, RZ, RZ, RZ ;  /* 0x000000ffff6d7224 */ /* 0x000fe200078e00ff */
[----:B------:R-:W-:Y:S01]  /*899a0*/  SEL R103, RZ, 0x1, P6 ;  /* 0x00000001ff677807 */ /* 0x000fe20003000000 */
[----:B------:R-:W-:Y:S01]  /*899b0*/  IMAD.WIDE.U32 R104, R15, R75, RZ ;  /* 0x0000004b0f687225 */ /* 0x000fe200078e00ff */
[----:B------:R-:W-:Y:S02]  /*899c0*/  IADD3.X R74, PT, PT, RZ, R74, R11, P0, P4 ;  /* 0x0000004aff4a7210 */ /* 0x000fe400007e840b */
[----:B------:R-:W-:Y:S01]  /*899d0*/  IADD3 R107, P6, PT, R16, R10, RZ ;  /* 0x0000000a106b7210 */ /* 0x000fe20007fde0ff */
[----:B------:R-:W-:Y:S01]  /*899e0*/  IMAD.WIDE.U32 R98, R5, R133, R108 ;  /* 0x0000008505627225 */ /* 0x000fe200078e006c */
[----:B------:R-:W-:-:S03]  /*899f0*/  ISETP.GE.U32.AND.EX P1, PT, R114, R115, PT, P1 ;  /* 0x000000737200720c */ /* 0x000fc60003f26110 */
[----:B------:R-:W-:Y:S01]  /*89a00*/  IMAD.MOV.U32 R10, RZ, RZ, RZ ;  /* 0x000000ffff0a7224 */ /* 0x000fe200078e00ff */
[----:B------:R-:W-:Y:S01]  /*89a10*/  IADD3 R131, P0, P4, R131, R98, RZ ;  /* 0x0000006283837210 */ /* 0x000fe20007c1e0ff */
[----:B------:R-:W-:Y:S02]  /*89a20*/  IMAD.MOV.U32 R11, RZ, RZ, R102 ;  /* 0x000000ffff0b7224 */ /* 0x000fe400078e0066 */
[----:B------:R-:W-:Y:S02]  /*89a30*/  VIADD R124, R99, UR8 ;  /* 0x00000008637c7c36 */ /* 0x000fe40008000000 */
[----:B------:R-:W-:-:S03]  /*89a40*/  IMAD.WIDE.U32 R10, R12, R75, R10 ;  /* 0x0000004b0c0a7225 */ /* 0x000fc600078e000a */
[----:B------:R-:W-:Y:S01]  /*89a50*/  IADD3.X R124, PT, PT, RZ, R124, R103, P0, P4 ;  /* 0x0000007cff7c7210 */ /* 0x000fe200007e8467 */
[----:B------:R-:W-:Y:S01]  /*89a60*/  VIADD R11, R11, UR5 ;  /* 0x000000050b0b7c36 */ /* 0x000fe20008000000 */
[----:B------:R-:W-:Y:S01]  /*89a70*/  ISETP.GE.U32.AND P0, PT, R107, R16, PT ;  /* 0x000000106b00720c */ /* 0x000fe20003f06070 */
[----:B------:R-:W-:Y:S01]  /*89a80*/  IMAD.X R16, R119, 0x1, R18, P6 ;  /* 0x0000000177107824 */ /* 0x000fe200030e0612 */
[----:B------:R-:W-:Y:S01]  /*89a90*/  ISETP.GE.U32.AND P4, PT, R10, RZ, PT ;  /* 0x000000ff0a00720c */ /* 0x000fe20003f86070 */
[----:B------:R-:W-:Y:S01]  /*89aa0*/  IMAD.MOV.U32 R115, RZ, RZ, RZ ;  /* 0x000000ffff737224 */ /* 0x000fe200078e00ff */
[----:B------:R-:W-:Y:S01]  /*89ab0*/  IADD3 R10, P6, PT, R107, R10, RZ ;  /* 0x0000000a6b0a7210 */ /* 0x000fe20007fde0ff */
[----:B------:R-:W-:Y:S01]  /*89ac0*/  VIADD R105, R105, UR6 ;  /* 0x0000000669697c36 */ /* 0x000fe20008000000 */
[----:B------:R-:W-:Y:S01]  /*89ad0*/  ISETP.GE.U32.AND.EX P4, PT, R11, R102, PT, P4 ;  /* 0x000000660b00720c */ /* 0x000fe20003f86140 */
[----:B------:R-:W-:Y:S01]  /*89ae0*/  IMAD.WIDE.U32 R102, R13, R73, R114 ;  /* 0x000000490d667225 */ /* 0x000fe200078e0072 */
[----:B------:R-:W-:-:S02]  /*89af0*/  ISETP.GE.U32.AND.EX P0, PT, R16, R18, PT, P0 ;  /* 0x000000121000720c */ /* 0x000fc40003f06100 */
[----:B------:R-:W-:Y:S01]  /*89b00*/  SEL R119, RZ, 0x1, P1 ;  /* 0x00000001ff777807 */ /* 0x000fe20000800000 */
[----:B------:R-:W-:Y:S01]  /*89b10*/  IMAD.X R11, R11, 0x1, R16, P6 ;  /* 0x000000010b0b7824 */ /* 0x000fe200030e0610 */
[----:B------:R-:W-:Y:S01]  /*89b20*/  ISETP.GE.U32.AND P6, PT, R10, R107, PT ;  /* 0x0000006b0a00720c */ /* 0x000fe20003fc6070 */
[----:B------:R-:W-:Y:S01]  /*89b30*/  VIADD R38, R103, UR4 ;  /* 0x0000000467267c36 */ /* 0x000fe20008000000 */
[----:B------:R-:W-:Y:S01]  /*89b40*/  SEL R72, RZ, 0x1, P0 ;  /* 0x00000001ff487807 */ /* 0x000fe20000000000 */
[----:B------:R-:W-:Y:S01]  /*89b50*/  IMAD.WIDE.U32 R112, R7, R117, RZ ;  /* 0x0000007507707225 */ /* 0x000fe200078e00ff */
[----:B------:R-:W-:Y:S02]  /*89b60*/  ISETP.GE.U32.AND.EX P6, PT, R11, R16, PT, P6 ;  /* 0x000000100b00720c */ /* 0x000fe40003fc6160 */
[----:B------:R-:W-:Y:S01]  /*89b70*/  SEL R107, RZ, 0x1, P4 ;  /* 0x00000001ff6b7807 */ /* 0x000fe20002000000 */
[----:B------:R-:W-:Y:S01]  /*89b80*/  IMAD.WIDE.U32 R76, R73, R14, R104 ;  /* 0x0000000e494c7225 */ /* 0x000fe200078e0068 */
[----:B------:R-:W-:-:S02]  /*89b90*/  SEL R18, RZ, 0x1, P6 ;  /* 0x00000001ff127807 */ /* 0x000fc40003000000 */
[----:B------:R-:W-:Y:S01]  /*89ba0*/  IADD3 R72, P6, PT, R72, R123, RZ ;  /* 0x0000007b48487210 */ /* 0x000fe20007fde0ff */
[----:B------:R-:W-:Y:S01]  /*89bb0*/  VIADD R113, R113, UR10 ;  /* 0x0000000a71717c36 */ /* 0x000fe20008000000 */
[----:B------:R-:W-:Y:S01]  /*89bc0*/  IADD3 R107, P0, P4, R107, R102, RZ ;  /* 0x000000666b6b7210 */ /* 0x000fe20007c1e0ff */
[----:B------:R-:W-:Y:S01]  /*89bd0*/  IMAD.WIDE.U32 R110, R5, R75, RZ ;  /* 0x0000004b056e7225 */ /* 0x000fe200078e00ff */
[----:B------:R-:W-:Y:S02]  /*89be0*/  ISETP.GE.U32.AND P5, PT, R76, R104, PT ;  /* 0x000000684c00720c */ /* 0x000fe40003fa6070 */
[----:B------:R-:W-:Y:S01]  /*89bf0*/  IADD3.X R38, PT, PT, RZ, R38, R119, P0, P4 ;  /* 0x00000026ff267210 */ /* 0x000fe200007e8477 */
[----:B------:R-:W-:Y:S01]  /*89c00*/  IMAD.X R74, RZ, RZ, R74, P6 ;  /* 0x000000ffff4a7224 */ /* 0x000fe200030e064a */
[----:B------:R-:W-:Y:S01]  /*89c10*/  IADD3 R18, P6, PT, R18, R107, RZ ;  /* 0x0000006b12127210 */ /* 0x000fe20007fde0ff */
[----:B------:R-:W-:Y:S01]  /*89c20*/  IMAD.WIDE.U32 R100, R133, R6, R112 ;  /* 0x0000000685647225 */ /* 0x000fe200078e0070 */
[----:B------:R-:W-:-:S03]  /*89c30*/  IADD3 R129, P4, PT, R72, R106, RZ ;  /* 0x0000006a48817210 */ /* 0x000fc60007f9e0ff */
[----:B------:R-:W-:Y:S01]  /*89c40*/  IMAD.X R38, RZ, RZ, R38, P6 ;  /* 0x000000ffff267224 */ /* 0x000fe200030e0626 */
[CC--:B------:R-:W-:Y:S01]  /*89c50*/  IADD3 R16, P6, PT, R18.reuse, R129.reuse, RZ ;  /* 0x0000008112107210 */ /* 0x0c0fe20007fde0ff */
[----:B------:R-:W-:Y:S01]  /*89c60*/  IMAD.X R40, R121, 0x1, R74, P4 ;  /* 0x0000000179287824 */ /* 0x000fe200020e064a */
[----:B------:R-:W-:Y:S01]  /*89c70*/  ISETP.NE.U32.AND P4, PT, R18, RZ, PT ;  /* 0x000000ff1200720c */ /* 0x000fe20003f85070 */
[----:B------:R-:W-:Y:S01]  /*89c80*/  IMAD.MOV.U32 R114, RZ, RZ, RZ ;  /* 0x000000ffff727224 */ /* 0x000fe200078e00ff */
[----:B------:R-:W-:Y:S01]  /*89c90*/  ISETP.GE.U32.AND P3, PT, R100, R112, PT ;  /* 0x000000706400720c */ /* 0x000fe20003f66070 */
[----:B------:R-:W-:Y:S01]  /*89ca0*/  IMAD.X R125, R38, 0x1, R40, P6 ;  /* 0x00000001267d7824 */ /* 0x000fe200030e0628 */
[----:B------:R-:W-:Y:S01]  /*89cb0*/  ISETP.GE.U32.AND P6, PT, R16, R129, PT ;  /* 0x000000811000720c */ /* 0x000fe20003fc6070 */
[----:B------:R-:W-:Y:S02]  /*89cc0*/  IMAD.MOV.U32 R115, RZ, RZ, R76 ;  /* 0x000000ffff737224 */ /* 0x000fe400078e004c */
[----:B------:R-:W-:Y:S01]  /*89cd0*/  VIADD R99, R111, UR8 ;  /* 0x000000086f637c36 */ /* 0x000fe20008000000 */
[----:B------:R-:W-:Y:S01]  /*89ce0*/  ISETP.GE.U32.AND.EX P6, PT, R125, R40, PT, P6 ;  /* 0x000000287d00720c */ /* 0x000fe20003fc6160 */
[----:B------:R-:W-:-:S02]  /*89cf0*/  IMAD.MOV.U32 R98, RZ, RZ, R110 ;  /* 0x000000ffff627224 */ /* 0x000fc400078e006e */
[----:B------:R-:W-:Y:S01]  /*89d00*/  VIADD R104, R77, UR7 ;  /* 0x000000074d687c36 */ /* 0x000fe20008000000 */
[----:B------:R-:W-:Y:S01]  /*89d10*/  ISETP.NE.AND.EX P4, PT, R38, RZ, !P6, P4 ;  /* 0x000000ff2600720c */ /* 0x000fe20007785340 */
[----:B------:R-:W-:-:S03]  /*89d20*/  IMAD.WIDE.U32 R114, R75, R14, R114 ;  /* 0x0000000e4b727225 */ /* 0x000fc600078e0072 */
[----:B------:R-:W-:Y:S01]  /*89d30*/  ISETP.GE.U32.AND.EX P5, PT, R104, R105, PT, P5 ;  /* 0x000000696800720c */ /* 0x000fe20003fa6150 */
[----:B------:R-:W-:Y:S01]  /*89d40*/  IMAD.MOV.U32 R106, RZ, RZ, RZ ;  /* 0x000000ffff6a7224 */ /* 0x000fe200078e00ff */
[----:B------:R-:W-:Y:S01]  /*89d50*/  ISETP.GE.U32.AND P6, PT, R114, RZ, PT ;  /* 0x000000ff7200720c */ /* 0x000fe20003fc6070 */
[----:B------:R-:W-:Y:S01]  /*89d60*/  IMAD.MOV.U32 R107, RZ, RZ, R100 ;  /* 0x000000ffff6b7224 */ /* 0x000fe200078e0064 */
[----:B------:R-:W-:Y:S01]  /*89d70*/  SEL R119, RZ, 0x1, P5 ;  /* 0x00000001ff777807 */ /* 0x000fe20002800000 */
[----:B------:R-:W-:-:S04]  /*89d80*/  IMAD.WIDE.U32 R108, R4, R73, R98 ;  /* 0x00000049046c7225 */ /* 0x000fc800078e0062 */
[----:B------:R-:W-:Y:S01]  /*89d90*/  IMAD.WIDE.U32 R106, R117, R6, R106 ;  /* 0x00000006756a7225 */ /* 0x000fe200078e006a */
[----:B------:R-:W-:-:S03]  /*89da0*/  ISETP.GE.U32.AND P1, PT, R108, R110, PT ;  /* 0x0000006e6c00720c */ /* 0x000fc60003f26070 */
[----:B------:R-:W-:Y:S01]  /*89db0*/  VIADD R121, R115, UR7 ;  /* 0x0000000773797c36 */ /* 0x000fe20008000000 */
[----:B------:R-:W-:Y:S01]  /*89dc0*/  ISETP.GE.U32.AND P5, PT, R106, RZ, PT ;  /* 0x000000ff6a00720c */ /* 0x000fe20003fa6070 */
[----:B------:R-:W-:Y:S02]  /*89dd0*/  VIADD R112, R101, UR11 ;  /* 0x0000000b65707c36 */ /* 0x000fe40008000000 */
[----:B------:R-:W-:Y:S01]  /*89de0*/  VIADD R127, R107, UR11 ;  /* 0x0000000b6b7f7c36 */ /* 0x000fe20008000000 */
[----:B------:R-:W-:Y:S01]  /*89df0*/  ISETP.GE.U32.AND.EX P6, PT, R121, R76, PT, P6 ;  /* 0x0000004c7900720c */ /* 0x000fe20003fc6160 */
[----:B------:R-:W-:Y:S01]  /*89e00*/  IMAD.MOV.U32 R105, RZ, RZ, RZ ;  /* 0x000000ffff697224 */ /* 0x000fe200078e00ff */
[----:B------:R-:W-:Y:S01]  /*89e10*/  ISETP.GE.U32.AND.EX P3, PT, R112, R113, PT, P3 ;  /* 0x000000717000720c */ /* 0x000fe20003f66130 */
[----:B------:R-:W-:Y:S01]  /*89e20*/  IMAD.WIDE.U32 R110, R7, R75, RZ ;  /* 0x0000004b076e7225 */ /* 0x000fe200078e00ff */
[----:B------:R-:W-:Y:S02]  /*89e30*/  ISETP.GE.U32.AND.EX P5, PT, R127, R100, PT, P5 ;  /* 0x000000647f00720c */ /* 0x000fe40003fa6150 */
[----:B------:R-:W-:Y:S01]  /*89e40*/  SEL R123, RZ, 0x1, P6 ;  /* 0x00000001ff7b7807 */ /* 0x000fe20003000000 */
[----:B------:R-:W-:Y:S01]  /*89e50*/  IMAD.MOV.U32 R113, RZ, RZ, RZ ;  /* 0x000000ffff717224 */ /* 0x000fe200078e00ff */
[----:B------:R-:W-:Y:S01]  /*89e60*/  SEL R115, RZ, 0x1, P3 ;  /* 0x00000001ff737807 */ /* 0x000fe20001800000 */
[----:B------:R-:W-:Y:S01]  /*89e70*/  IMAD.WIDE.U32 R76, R73, R15, R104 ;  /* 0x0000000f494c7225 */ /* 0x000fe200078e0068 */
[----:B------:R-:W-:-:S03]  /*89e80*/  SEL R107, RZ, 0x1, !P4 ;  /* 0x00000001ff6b7807 */ /* 0x000fc60006000000 */
[----:B------:R-:W-:Y:S01]  /*89e90*/  VIADD R111, R111, UR10 ;  /* 0x0000000a6f6f7c36 */ /* 0x000fe20008000000 */
[----:B------:R-:W-:Y:S01]  /*89ea0*/  IADD3 R123, P3, P6, R123, R76, RZ ;  /* 0x0000004c7b7b7210 */ /* 0x000fe20007e7e0ff */
[----:B------:R-:W-:-:S04]  /*89eb0*/  IMAD.WIDE.U32 R116, R133, R7, R112 ;  /* 0x0000000785747225 */ /* 0x000fc800078e0070 */
[----:B------:R-:W-:Y:S01]  /*89ec0*/  VIADD R38, R77, UR6 ;  /* 0x000000064d267c36 */ /* 0x000fe20008000000 */
[----:B------:R-:W-:Y:S01]  /*89ed0*/  SEL R77, RZ, 0x1, P5 ;  /* 0x00000001ff4d7807 */ /* 0x000fe20002800000 */
[----:B------:R-:W-:-:S03]  /*89ee0*/  IMAD.WIDE.U32 R102, R73, R6, R110 ;  /* 0x0000000649667225 */ /* 0x000fc600078e006e */
[----:B------:R-:W-:Y:S01]  /*89ef0*/  IADD3 R118, P4, P5, R77, R116, RZ ;  /* 0x000000744d767210 */ /* 0x000fe20007d9e0ff */
[----:B------:R-:W-:Y:S01]  /*89f00*/  VIADD R120, R117, UR10 ;  /* 0x0000000a75787c36 */ /* 0x000fe20008000000 */
[----:B------:R-:W-:Y:S01]  /*89f10*/  IADD3.X R38, PT, PT, RZ, R38, R119, P3, P6 ;  /* 0x00000026ff267210 */ /* 0x000fe20001fec477 */
[----:B------:R-:W-:Y:S01]  /*89f20*/  IMAD.WIDE.U32 R112, R13, R39, RZ ;  /* 0x000000270d707225 */ /* 0x000fe200078e00ff */
[----:B------:R-:W-:Y:S02]  /*89f30*/  ISETP.GE.U32.AND P0, PT, R102, R110, PT ;  /* 0x0000006e6600720c */ /* 0x000fe40003f06070 */
[----:B------:R-:W-:Y:S01]  /*89f40*/  IADD3 R107, P6, PT, R107, R16, RZ ;  /* 0x000000106b6b7210 */ /* 0x000fe20007fde0ff */
[----:B------:R-:W-:Y:S01]  /*89f50*/  VIADD R110, R109, UR9 ;  /* 0x000000096d6e7c36 */ /* 0x000fe20008000000 */
[----:B------:R-:W-:Y:S01]  /*89f60*/  IADD3.X R120, PT, PT, RZ, R120, R115, P4, P5 ;  /* 0x00000078ff787210 */ /* 0x000fe200027ea473 */
[----:B------:R-:W-:Y:S01]  /*89f70*/  VIADD R113, R113, UR4 ;  /* 0x0000000471717c36 */ /* 0x000fe20008000000 */
[----:B------:R-:W-:Y:S01]  /*89f80*/  IADD3 R117, P5, PT, R107, R114, RZ ;  /* 0x000000726b757210 */ /* 0x000fe20007fbe0ff */
[----:B------:R-:W-:Y:S01]  /*89f90*/  IMAD.X R18, RZ, RZ, R125, P6 ;  /* 0x000000ffff127224 */ /* 0x000fe200030e067d */
[----:B------:R-:W-:Y:S01]  /*89fa0*/  ISETP.GT.U32.AND P6, PT, R16, R107, PT ;  /* 0x0000006b1000720c */ /* 0x000fe20003fc4070 */
[----:B------:R-:W-:Y:S01]  /*89fb0*/  IMAD.WIDE.U32 R76, R12, R41, R112 ;  /* 0x000000290c4c7225 */ /* 0x000fe200078e0070 */
[----:B------:R-:W-:-:S02]  /*89fc0*/  ISETP.GE.U32.AND.EX P1, PT, R110, R99, PT, P1 ;  /* 0x000000636e00720c */ /* 0x000fc40003f26110 */
[----:B------:R-:W-:Y:S01]  /*89fd0*/  ISETP.GT.U32.AND.EX P6, PT, R125, R18, PT, P6 ;  /* 0x000000127d00720c */ /* 0x000fe20003fc4160 */
[----:B------:R-:W-:Y:S01]  /*89fe0*/  IMAD.MOV.U32 R98, RZ, RZ, RZ ;  /* 0x000000ffff627224 */ /* 0x000fe200078e00ff */
[----:B------:R-:W-:Y:S01]  /*89ff0*/  ISETP.GE.U32.AND P3, PT, R76, R112, PT ;  /* 0x000000704c00720c */ /* 0x000fe20003f66070 */
[----:B------:R-:W-:Y:S01]  /*8a000*/  IMAD.MOV.U32 R99, RZ, RZ, R108 ;  /* 0x000000ffff637224 */ /* 0x000fe200078e006c */
[----:B------:R-:W-:Y:S01]  /*8a010*/  SEL R16, R16, R107, P6 ;  /* 0x0000006b10107207 */ /* 0x000fe20003000000 */
[----:B------:R-:W-:Y:S01]  /*8a020*/  IMAD.X R121, R18, 0x1, R121, P5 ;  /* 0x0000000112797824 */ /* 0x000fe200028e0679 */
[----:B------:R-:W-:Y:S01]  /*8a030*/  ISETP.GE.U32.AND P5, PT, R129, R72, PT ;  /* 0x000000488100720c */ /* 0x000fe20003fa6070 */
[----:B------:R-:W-:Y:S01]  /*8a040*/  IMAD.WIDE.U32 R98, R4, R75, R98 ;  /* 0x0000004b04627225 */ /* 0x000fe200078e0062 */
[----:B------:R-:W-:Y:S02]  /*8a050*/  SEL R18, R125, R18, P6 ;  /* 0x000000127d127207 */ /* 0x000fe40003000000 */
[----:B------:R-:W-:Y:S01]  /*8a060*/  ISETP.GE.U32.AND.EX P5, PT, R40, R74, PT, P5 ;  /* 0x0000004a2800720c */ /* 0x000fe20003fa6150 */
[----:B------:R-:W-:Y:S01]  /*8a070*/  VIADD R112, R103, UR11 ;  /* 0x0000000b67707c36 */ /* 0x000fe20008000000 */
[----:B------:R-:W-:Y:S01]  /*8a080*/  ISETP.GE.U32.AND P6, PT, R98, RZ, PT ;  /* 0x000000ff6200720c */ /* 0x000fe20003fc6070 */
[----:B------:R-:W-:Y:S01]  /*8a090*/  VIADD R107, R99, UR9 ;  /* 0x00000009636b7c36 */ /* 0x000fe20008000000 */
[----:B------:R-:W-:Y:S01]  /*8a0a0*/  SEL R122, RZ, 0x1, P5 ;  /* 0x00000001ff7a7807 */ /* 0x000fe20002800000 */
[----:B------:R-:W-:Y:S01]  /*8a0b0*/  VIADD R72, R77, UR5 ;  /* 0x000000054d487c36 */ /* 0x000fe20008000000 */
[----:B------:R-:W-:Y:S01]  /*8a0c0*/  ISETP.GE.U32.AND.EX P0, PT, R112, R111, PT, P0 ;  /* 0x0000006f7000720c */ /* 0x000fe20003f06100 */
[----:B------:R-:W-:Y:S01]  /*8a0d0*/  IMAD.MOV.U32 R111, RZ, RZ, RZ ;  /* 0x000000ffff6f7224 */ /* 0x000fe200078e00ff */
[----:B------:R-:W-:Y:S01]  /*8a0e0*/  ISETP.GT.U32.AND P5, PT, R16, R117, PT ;  /* 0x000000751000720c */ /* 0x000fe20003fa4070 */
[----:B------:R-:W-:Y:S01]  /*8a0f0*/  IMAD.MOV.U32 R114, RZ, RZ, RZ ;  /* 0x000000ffff727224 */ /* 0x000fe200078e00ff */
[----:B------:R-:W-:Y:S01]  /*8a100*/  ISETP.GE.U32.AND.EX P6, PT, R107, R108, PT, P6 ;  /* 0x0000006c6b00720c */ /* 0x000fe20003fc6160 */
[----:B------:R-:W-:Y:S01]  /*8a110*/  IMAD.WIDE.U32 R108, R5, R73, R110 ;  /* 0x00000049056c7225 */ /* 0x000fe200078e006e */
[----:B------:R-:W-:-:S02]  /*8a120*/  ISETP.GT.U32.AND.EX P5, PT, R18, R121, PT, P5 ;  /* 0x000000791200720c */ /* 0x000fc40003fa4150 */
[----:B------:R-:W-:Y:S01]  /*8a130*/  SEL R77, RZ, 0x1, P6 ;  /* 0x00000001ff4d7807 */ /* 0x000fe20003000000 */
[----:B------:R-:W-:Y:S01]  /*8a140*/  IMAD.MOV.U32 R115, RZ, RZ, R102 ;  /* 0x000000ffff737224 */ /* 0x000fe200078e0066 */
[----:B------:R-:W-:Y:S01]  /*8a150*/  SEL R18, RZ, 0x1, !P5 ;  /* 0x00000001ff127807 */ /* 0x000fe20006800000 */
[----:B------:R-:W-:Y:S01]  /*8a160*/  VIADD R111, R109, UR8 ;  /* 0x000000086d6f7c36 */ /* 0x000fe20008000000 */
[----:B------:R-:W-:Y:S01]  /*8a170*/  SEL R16, RZ, 0x1, P1 ;  /* 0x00000001ff107807 */ /* 0x000fe20000800000 */
[----:B------:R-:W-:Y:S01]  /*8a180*/  IMAD.WIDE.U32 R74, R75, R6, R114 ;  /* 0x000000064b4a7225 */ /* 0x000fe200078e0072 */
[----:B------:R-:W-:Y:S02]  /*8a190*/  IADD3 R110, P5, P6, R77, R108, RZ ;  /* 0x0000006c4d6e7210 */ /* 0x000fe40007ebe0ff */
[----:B------:R-:W-:Y:S01]  /*8a1a0*/  ISETP.GE.U32.AND.EX P3, PT, R72, R113, PT, P3 ;  /* 0x000000714800720c */ /* 0x000fe20003f66130 */
[----:B------:R-:W-:Y:S01]  /*8a1b0*/  VIADD R119, R75, UR11 ;  /* 0x0000000b4b777c36 */ /* 0x000fe20008000000 */
[----:B------:R-:W-:Y:S01]  /*8a1c0*/  IADD3.X R111, PT, PT, RZ, R111, R16, P5, P6 ;  /* 0x0000006fff6f7210 */ /* 0x000fe20002fec410 */
[----:B------:R-:W-:Y:S01]  /*8a1d0*/  IMAD.MOV.U32 R113, RZ, RZ, RZ ;  /* 0x000000ffff717224 */ /* 0x000fe200078e00ff */
[----:B------:R-:W-:Y:S01]  /*8a1e0*/  IADD3 R122, P6, PT, R122, R131, RZ ;  /* 0x000000837a7a7210 */ /* 0x000fe20007fde0ff */
[----:B------:R-:W-:Y:S01]  /*8a1f0*/  IMAD.MOV.U32 R103, RZ, RZ, R76 ;  /* 0x000000ffff677224 */ /* 0x000fe200078e004c */
[----:B------:R-:W-:Y:S01]  /*8a200*/  ISETP.GE.U32.AND P1, PT, R74, RZ, PT ;  /* 0x000000ff4a00720c */ /* 0x000fe20003f26070 */
[----:B------:R-:W-:Y:S01]  /*8a210*/  IMAD.WIDE.U32 R108, R73, R7, R112 ;  /* 0x00000007496c7225 */ /* 0x000fe200078e0070 */
[----:B------:R-:W-:-:S02]  /*8a220*/  IADD3 R16, P5, PT, R18, R123, RZ ;  /* 0x0000007b12107210 */ /* 0x000fc40007fbe0ff */
[----:B------:R-:W-:Y:S01]  /*8a230*/  ISETP.GE.U32.AND.EX P1, PT, R119, R102, PT, P1 ;  /* 0x000000667700720c */ /* 0x000fe20003f26110 */
[----:B------:R-:W-:Y:S01]  /*8a240*/  IMAD.X R124, RZ, RZ, R124, P6 ;  /* 0x000000ffff7c7224 */ /* 0x000fe200030e067c */
[----:B------:R-:W-:Y:S01]  /*8a250*/  IADD3 R113, P6, PT, R122, R106, RZ ;  /* 0x0000006a7a717210 */ /* 0x000fe20007fde0ff */
[----:B------:R-:W-:Y:S01]  /*8a260*/  IMAD.MOV.U32 R102, RZ, RZ, RZ ;  /* 0x000000ffff667224 */ /* 0x000fe200078e00ff */
[----:B------:R-:W-:Y:S01]  /*8a270*/  SEL R73, RZ, 0x1, P1 ;  /* 0x00000001ff497807 */ /* 0x000fe20000800000 */
[----:B------:R-:W-:-:S04]  /*8a280*/  IMAD.WIDE.U32 R104, R15, R39, RZ ;  /* 0x000000270f687225 */ /* 0x000fc800078e00ff */
[----:B------:R-:W-:-:S04]  /*8a290*/  IMAD.WIDE.U32 R102, R12, R39, R102 ;  /* 0x000000270c667225 */ /* 0x000fc800078e0066 */
[----:B------:R-:W-:Y:S01]  /*8a2a0*/  IMAD.X R115, R127, 0x1, R124, P6 ;  /* 0x000000017f737824 */ /* 0x000fe200030e067c */
[----:B------:R-:W-:Y:S01]  /*8a2b0*/  IADD3 R116, P6, PT, R16, R113, RZ ;  /* 0x0000007110747210 */ /* 0x000fe20007fde0ff */
[----:B------:R-:W-:Y:S02]  /*8a2c0*/  VIADD R105, R105, UR6 ;  /* 0x0000000669697c36 */ /* 0x000fe40008000000 */
[----:B------:R-:W-:Y:S01]  /*8a2d0*/  IMAD.X R18, RZ, RZ, R38, P5 ;  /* 0x000000ffff127224 */ /* 0x000fe200028e0626 */
[----:B------:R-:W-:Y:S01]  /*8a2e0*/  ISETP.GE.U32.AND P5, PT, R102, RZ, PT ;  /* 0x000000ff6600720c */ /* 0x000fe20003fa6070 */
[----:B------:R-:W-:Y:S02]  /*8a2f0*/  VIADD R99, R103, UR5 ;  /* 0x0000000567637c36 */ /* 0x000fe40008000000 */
[----:B------:R-:W-:-:S03]  /*8a300*/  IMAD.WIDE.U32 R100, R41, R14, R104 ;  /* 0x0000000e29647225 */ /* 0x000fc600078e0068 */
[----:B------:R-:W-:Y:S01]  /*8a310*/  ISETP.GE.U32.AND.EX P5, PT, R99, R76, PT, P5 ;  /* 0x0000004c6300720c */ /* 0x000fe20003fa6150 */
[----:B------:R-:W-:Y:S01]  /*8a320*/  IMAD.X R103, R18, 0x1, R115, P6 ;  /* 0x0000000112677824 */ /* 0x000fe200030e0673 */
[----:B------:R-:W-:Y:S01]  /*8a330*/  IADD3 R38, P1, P6, R73, R108, RZ ;  /* 0x0000006c49267210 */ /* 0x000fe20007e3e0ff */
[----:B------:R-:W-:Y:S01]  /*8a340*/  VIADD R40, R109, UR10 ;  /* 0x0000000a6d287c36 */ /* 0x000fe20008000000 */
[----:B------:R-:W-:Y:S01]  /*8a350*/  SEL R73, RZ, 0x1, P0 ;  /* 0x00000001ff497807 */ /* 0x000fe20000000000 */
[----:B------:R-:W-:Y:S01]  /*8a360*/  IMAD.MOV.U32 R76, RZ, RZ, RZ ;  /* 0x000000ffff4c7224 */ /* 0x000fe200078e00ff */
[----:B------:R-:W-:Y:S01]  /*8a370*/  ISETP.GE.U32.AND P0, PT, R116, R113, PT ;  /* 0x000000717400720c */ /* 0x000fe20003f06070 */
[----:B------:R-:W-:Y:S01]  /*8a380*/  IMAD.MOV.U32 R77, RZ, RZ, R100 ;  /* 0x000000ffff4d7224 */ /* 0x000fe200078e0064 */
[----:B------:R-:W-:Y:S01]  /*8a390*/  IADD3.X R40, PT, PT, RZ, R40, R73, P1, P6 ;  /* 0x00000028ff287210 */ /* 0x000fe20000fec449 */
[----:B------:R-:W-:Y:S01]  /*8a3a0*/  IMAD.MOV.U32 R73, RZ, RZ, RZ ;  /* 0x000000ffff497224 */ /* 0x000fe200078e00ff */
[----:B------:R-:W-:Y:S01]  /*8a3b0*/  ISETP.NE.U32.AND P1, PT, R16, RZ, PT ;  /* 0x000000ff1000720c */ /* 0x000fe20003f25070 */
[----:B------:R-:W-:Y:S01]  /*8a3c0*/  IMAD.WIDE.U32 R76, R39, R14, R76 ;  /* 0x0000000e274c7225 */ /* 0x000fe200078e004c */
[----:B------:R-:W-:-:S02]  /*8a3d0*/  ISETP.GE.U32.AND.EX P0, PT, R103, R115, PT, P0 ;  /* 0x000000736700720c */ /* 0x000fc40003f06100 */
[----:B------:R-:W-:Y:S01]  /*8a3e0*/  ISETP.GE.U32.AND P4, PT, R100, R104, PT ;  /* 0x000000686400720c */ /* 0x000fe20003f86070 */
[----:B------:R-:W-:Y:S01]  /*8a3f0*/  VIADD R104, R101, UR7 ;  /* 0x0000000765687c36 */ /* 0x000fe20008000000 */
[----:B------:R-:W-:Y:S01]  /*8a400*/  ISETP.NE.AND.EX P0, PT, R18, RZ, !P0, P1 ;  /* 0x000000ff1200720c */ /* 0x000fe20004705310 */
[----:B------:R-:W-:Y:S01]  /*8a410*/  IMAD.WIDE.U32 R72, R13, R41, R72 ;  /* 0x000000290d487225 */ /* 0x000fe200078e0048 */
[----:B------:R-:W-:Y:S02]  /*8a420*/  SEL R75, RZ, 0x1, P5 ;  /* 0x00000001ff4b7807 */ /* 0x000fe40002800000 */
[----:B------:R-:W-:Y:S01]  /*8a430*/  ISETP.GE.U32.AND P1, PT, R76, RZ, PT ;  /* 0x000000ff4c00720c */ /* 0x000fe20003f26070 */
[----:B------:R-:W-:Y:S01]  /*8a440*/  VIADD R109, R77, UR7 ;  /* 0x000000074d6d7c36 */ /* 0x000fe20008000000 */
[----:B------:R-:W-:Y:S01]  /*8a450*/  ISETP.GE.U32.AND.EX P4, PT, R104, R105, PT, P4 ;  /* 0x000000696800720c */ /* 0x000fe20003f86140 */
[----:B------:R-:W-:Y:S01]  /*8a460*/  VIADD R77, R73, UR4 ;  /* 0x00000004494d7c36 */ /* 0x000fe20008000000 */
[----:B------:R-:W-:Y:S01]  /*8a470*/  IADD3 R106, P5, P6, R75, R72, RZ ;  /* 0x000000484b6a7210 */ /* 0x000fe20007ebe0ff */
[----:B------:R-:W-:Y:S01]  /*8a480*/  IMAD.MOV.U32 R105, RZ, RZ, RZ ;  /* 0x000000ffff697224 */ /* 0x000fe200078e00ff */
[----:B------:R-:W-:-:S02]  /*8a490*/  SEL R16, RZ, 0x1, P3 ;  /* 0x00000001ff107807 */ /* 0x000fc40001800000 */
[----:B------:R-:W-:Y:S01]  /*8a4a0*/  ISETP.GE.U32.AND.EX P1, PT, R109, R100, PT, P1 ;  /* 0x000000646d00720c */ /* 0x000fe20003f26110 */
[----:B------:R-:W-:Y:S01]  /*8a4b0*/  IMAD.WIDE.U32 R72, R41, R15, R104 ;  /* 0x0000000f29487225 */ /* 0x000fe200078e0068 */
[----:B------:R-:W-:Y:S02]  /*8a4c0*/  SEL R101, RZ, 0x1, !P0 ;  /* 0x00000001ff657807 */ /* 0x000fe40004000000 */
[----:B------:R-:W-:Y:S01]  /*8a4d0*/  IADD3.X R77, PT, PT, RZ, R77, R16, P5, P6 ;  /* 0x0000004dff4d7210 */ /* 0x000fe20002fec410 */
[----:B------:R-:W-:Y:S01]  /*8a4e0*/  VIADD R114, R73, UR6 ;  /* 0x0000000649727c36 */ /* 0x000fe20008000000 */
[----:B------:R-:W-:Y:S02]  /*8a4f0*/  SEL R75, RZ, 0x1, P1 ;  /* 0x00000001ff4b7807 */ /* 0x000fe40000800000 */
[----:B------:R-:W-:Y:S02]  /*8a500*/  IADD3 R16, P1, PT, R117, R102, RZ ;  /* 0x0000006675107210 */ /* 0x000fe40007f3e0ff */
[----:B------:R-:W-:-:S02]  /*8a510*/  IADD3 R101, P6, PT, R101, R116, RZ ;  /* 0x0000007465657210 */ /* 0x000fc40007fde0ff */
[----:B------:R-:W-:Y:S01]  /*8a520*/  IADD3 R112, P3, P5, R75, R72, RZ ;  /* 0x000000484b707210 */ /* 0x000fe20007d7e0ff */
[----:B------:R-:W-:Y:S01]  /*8a530*/  IMAD.X R18, R99, 0x1, R121, P1 ;  /* 0x0000000163127824 */ /* 0x000fe200008e0679 */
[----:B------:R-:W-:Y:S01]  /*8a540*/  SEL R73, RZ, 0x1, P4 ;  /* 0x00000001ff497807 */ /* 0x000fe20002000000 */
[----:B------:R-:W-:Y:S01]  /*8a550*/  IMAD.X R102, RZ, RZ, R103, P6 ;  /* 0x000000ffff667224 */ /* 0x000fe200030e0667 */
[----:B------:R-:W-:Y:S02]  /*8a560*/  ISETP.GE.U32.AND P0, PT, R16, R117, PT ;  /* 0x000000751000720c */ /* 0x000fe40003f06070 */
[----:B------:R-:W-:Y:S02]  /*8a570*/  ISETP.GT.U32.AND P4, PT, R116, R101, PT ;  /* 0x000000657400720c */ /* 0x000fe40003f84070 */
[----:B------:R-:W-:Y:S02]  /*8a580*/  IADD3.X R114, PT, PT, RZ, R114, R73, P3, P5 ;  /* 0x00000072ff727210 */ /* 0x000fe40001fea449 */
[----:B------:R-:W-:-:S02]  /*8a590*/  ISETP.GE.U32.AND P3, PT, R113, R122, PT ;  /* 0x0000007a7100720c */ /* 0x000fc40003f66070 */
[----:B------:R-:W-:Y:S02]  /*8a5a0*/  ISETP.GE.U32.AND.EX P1, PT, R18, R121, PT, P0 ;  /* 0x000000791200720c */ /* 0x000fe40003f26100 */
[----:B------:R-:W-:Y:S02]  /*8a5b0*/  ISETP.GT.U32.AND.EX P4, PT, R103, R102, PT, P4 ;  /* 0x000000666700720c */ /* 0x000fe40003f84140 */
[----:B------:R-:W-:Y:S02]  /*8a5c0*/  ISETP.GE.U32.AND.EX P0, PT, R115, R124, PT, P3 ;  /* 0x0000007c7300720c */ /* 0x000fe40003f06130 */
[----:B------:R-:W-:Y:S02]  /*8a5d0*/  IADD3 R99, P5, PT, R101, R98, RZ ;  /* 0x0000006265637210 */ /* 0x000fe40007fbe0ff */
[----:B------:R-:W-:Y:S02]  /*8a5e0*/  SEL R75, RZ, 0x1, P1 ;  /* 0x00000001ff4b7807 */ /* 0x000fe40000800000 */
[----:B------:R-:W-:Y:S01]  /*8a5f0*/  SEL R72, R116, R101, P4 ;  /* 0x0000006574487207 */ /* 0x000fe20002000000 */
[----:B------:R-:W-:Y:S01]  /*8a600*/  IMAD.X R100, R102, 0x1, R107, P5 ;  /* 0x0000000166647824 */ /* 0x000fe200028e066b */
[----:B------:R-:W-:-:S02]  /*8a610*/  SEL R113, RZ, 0x1, P0 ;  /* 0x00000001ff717807 */ /* 0x000fc40000000000 */
[----:B------:R-:W-:Y:S01]  /*8a620*/  IADD3 R75, P0, PT, R75, R106, RZ ;  /* 0x0000006a4b4b7210 */ /* 0x000fe20007f1e0ff */
[----:B------:R-:W-:Y:S01]  /*8a630*/  IMAD.WIDE.U32 R106, R13, R17, RZ ;  /* 0x000000110d6a7225 */ /* 0x000fe200078e00ff */
[----:B------:R-:W-:Y:S02]  /*8a640*/  SEL R98, R103, R102, P4 ;  /* 0x0000006667627207 */ /* 0x000fe40002000000 */
[----:B------:R-:W-:Y:S01]  /*8a650*/  ISETP.GT.U32.AND P1, PT, R72, R99, PT ;  /* 0x000000634800720c */ /* 0x000fe20003f24070 */
[----:B------:R-:W-:Y:S01]  /*8a660*/  IMAD.WIDE.U32 R72, R5, R39, RZ ;  /* 0x0000002705487225 */ /* 0x000fe200078e00ff */
[-C--:B------:R-:W-:Y:S02]  /*8a670*/  IADD3 R116, P5, PT, R75, R99.reuse, RZ ;  /* 0x000000634b747210 */ /* 0x080fe40007fbe0ff */
[----:B------:R-:W-:Y:S01]  /*8a680*/  ISETP.GT.U32.AND.EX P1, PT, R98, R100, PT, P1 ;  /* 0x000000646200720c */ /* 0x000fe20003f24110 */
[----:B------:R-:W-:Y:S01]  /*8a690*/  IMAD.X R77, RZ, RZ, R77, P0 ;  /* 0x000000ffff4d7224 */ /* 0x000fe200000e064d */
[----:B------:R-:W-:Y:S01]  /*8a6a0*/  ISETP.GE.U32.AND P3, PT, R116, R99, PT ;  /* 0x000000637400720c */ /* 0x000fe20003f66070 */
[----:B------:R-:W-:Y:S01]  /*8a6b0*/  VIADD R105, R73, UR8 ;  /* 0x0000000849697c36 */ /* 0x000fe20008000000 */
[----:B------:R-:W-:Y:S01]  /*8a6c0*/  SEL R73, RZ, 0x1, !P1 ;  /* 0x00000001ff497807 */ /* 0x000fe20004800000 */
[----:B------:R-:W-:Y:S01]  /*8a6d0*/  IMAD.X R115, R77, 0x1, R100, P5 ;  /* 0x000000014d737824 */ /* 0x000fe200028e0664 */
[----:B------:R-:W-:Y:S01]  /*8a6e0*/  IADD3 R113, P4, PT, R113, R118, RZ ;  /* 0x0000007671717210 */ /* 0x000fe20007f9e0ff */
[----:B------:R-:W-:Y:S01]  /*8a6f0*/  IMAD.MOV.U32 R104, RZ, RZ, R72 ;  /* 0x000000ffff687224 */ /* 0x000fe200078e0048 */
[----:B------:R-:W-:Y:S01]  /*8a700*/  ISETP.NE.U32.AND P0, PT, R75, RZ, PT ;  /* 0x000000ff4b00720c */ /* 0x000fe20003f05070 */
[----:B------:R-:W-:Y:S01]  /*8a710*/  VIADD R107, R107, UR4 ;  /* 0x000000046b6b7c36 */ /* 0x000fe20008000000 */
[----:B------:R-:W-:Y:S01]  /*8a720*/  ISETP.GE.U32.AND.EX P3, PT, R115, R100, PT, P3 ;  /* 0x000000647300720c */ /* 0x000fe20003f66130 */
[----:B------:R-:W-:Y:S01]  /*8a730*/  IMAD.WIDE.U32 R102, R4, R41, R104 ;  /* 0x0000002904667225 */ /* 0x000fe200078e0068 */
[----:B------:R-:W-:-:S02]  /*8a740*/  IADD3 R104, P5, PT, R73, R110, RZ ;  /* 0x0000006e49687210 */ /* 0x000fc40007fbe0ff */
[----:B------:R-:W-:Y:S01]  /*8a750*/  ISETP.NE.AND.EX P0, PT, R77, RZ, !P3, P0 ;  /* 0x000000ff4d00720c */ /* 0x000fe20005f05300 */
[----:B------:R-:W-:Y:S01]  /*8a760*/  IMAD.WIDE.U32 R100, R15, R17, RZ ;  /* 0x000000110f647225 */ /* 0x000fe200078e00ff */
[-C--:B------:R-:W-:Y:S02]  /*8a770*/  IADD3 R118, P6, PT, R104, R113.reuse, RZ ;  /* 0x0000007168767210 */ /* 0x080fe40007fde0ff */
[----:B------:R-:W-:Y:S01]  /*8a780*/  SEL R75, RZ, 0x1, !P0 ;  /* 0x00000001ff4b7807 */ /* 0x000fe20004000000 */
[----:B------:R-:W-:Y:S01]  /*8a790*/  IMAD.X R108, RZ, RZ, R120, P4 ;  /* 0x000000ffff6c7224 */ /* 0x000fe200020e0678 */
[----:B------:R-:W-:Y:S01]  /*8a7a0*/  ISETP.GE.U32.AND P3, PT, R118, R113, PT ;  /* 0x000000717600720c */ /* 0x000fe20003f66070 */
[----:B------:R-:W-:Y:S01]  /*8a7b0*/  IMAD.X R77, RZ, RZ, R111, P5 ;  /* 0x000000ffff4d7224 */ /* 0x000fe200028e066f */
[----:B------:R-:W-:Y:S01]  /*8a7c0*/  ISETP.GE.U32.AND P1, PT, R102, R72, PT ;  /* 0x000000486600720c */ /* 0x000fe20003f26070 */
[----:B------:R-:W-:Y:S01]  /*8a7d0*/  VIADD R101, R101, UR6 ;  /* 0x0000000665657c36 */ /* 0x000fe20008000000 */
[----:B------:R-:W-:Y:S01]  /*8a7e0*/  ISETP.NE.U32.AND P4, PT, R104, RZ, PT ;  /* 0x000000ff6800720c */ /* 0x000fe20003f85070 */
[----:B------:R-:W-:Y:S01]  /*8a7f0*/  IMAD.X R121, R77, 0x1, R108, P6 ;  /* 0x000000014d797824 */ /* 0x000fe200030e066c */
[----:B------:R-:W-:Y:S01]  /*8a800*/  IADD3 R75, P6, PT, R75, R116, RZ ;  /* 0x000000744b4b7210 */ /* 0x000fe20007fde0ff */
[----:B------:R-:W-:-:S03]  /*8a810*/  IMAD.WIDE.U32 R72, R19, R14, R100 ;  /* 0x0000000e13487225 */ /* 0x000fc600078e0064 */
[----:B------:R-:W-:Y:S01]  /*8a820*/  ISETP.GE.U32.AND.EX P5, PT, R121, R108, PT, P3 ;  /* 0x0000006c7900720c */ /* 0x000fe20003fa6130 */
[----:B------:R-:W-:Y:S01]  /*8a830*/  VIADD R104, R103, UR9 ;  /* 0x0000000967687c36 */ /* 0x000fe20008000000 */
[----:B------:R-:W-:Y:S01]  /*8a840*/  ISETP.GE.U32.AND P3, PT, R72, R100, PT ;  /* 0x000000644800720c */ /* 0x000fe20003f66070 */
[----:B------:R-:W-:Y:S01]  /*8a850*/  IMAD.X R100, RZ, RZ, R115, P6 ;  /* 0x000000ffff647224 */ /* 0x000fe200030e0673 */
[----:B------:R-:W-:Y:S01]  /*8a860*/  ISETP.NE.AND.EX P4, PT, R77, RZ, !P5, P4 ;  /* 0x000000ff4d00720c */ /* 0x000fe20006f85340 */
[----:B------:R-:W-:Y:S01]  /*8a870*/  IMAD.MOV.U32 R77, RZ, RZ, R102 ;  /* 0x000000ffff4d7224 */ /* 0x000fe200078e0066 */
[----:B------:R-:W-:Y:S01]  /*8a880*/  IADD3 R113, P5, PT, R75, R76, RZ ;  /* 0x0000004c4b717210 */ /* 0x000fe20007fbe0ff */
[----:B------:R-:W-:Y:S01]  /*8a890*/  IMAD.MOV.U32 R76, RZ, RZ, RZ ;  /* 0x000000ffff4c7224 */ /* 0x000fe200078e00ff */
[----:B------:R-:W-:Y:S01]  /*8a8a0*/  ISETP.GT.U32.AND P6, PT, R116, R75, PT ;  /* 0x0000004b7400720c */ /* 0x000fe20003fc4070 */
[----:B------:R-:W-:Y:S01]  /*8a8b0*/  IMAD.WIDE.U32 R98, R12, R19, R106 ;  /* 0x000000130c627225 */ /* 0x000fe200078e006a */
[----:B------:R-:W-:-:S02]  /*8a8c0*/  ISETP.GE.U32.AND.EX P1, PT, R104, R105, PT, P1 ;  /* 0x000000696800720c */ /* 0x000fc40003f26110 */
[----:B------:R-:W-:Y:S01]  /*8a8d0*/  ISETP.GT.U32.AND.EX P6, PT, R115, R100, PT, P6 ;  /* 0x000000647300720c */ /* 0x000fe20003fc4160 */
[----:B------:R-:W-:Y:S01]  /*8a8e0*/  IMAD.WIDE.U32 R76, R4, R39, R76 ;  /* 0x00000027044c7225 */ /* 0x000fe200078e004c */
[----:B------:R-:W-:Y:S02]  /*8a8f0*/  ISETP.GE.U32.AND P0, PT, R98, R106, PT ;  /* 0x0000006a6200720c */ /* 0x000fe40003f06070 */
[----:B------:R-:W-:Y:S01]  /*8a900*/  SEL R75, R116, R75, P6 ;  /* 0x0000004b744b7207 */ /* 0x000fe20003000000 */
[----:B------:R-:W-:Y:S01]  /*8a910*/  IMAD.X R110, R100, 0x1, R109, P5 ;  /* 0x00000001646e7824 */ /* 0x000fe200028e066d */
[----:B------:R-:W-:Y:S01]  /*8a920*/  ISETP.GE.U32.AND P5, PT, R76, RZ, PT ;  /* 0x000000ff4c00720c */ /* 0x000fe20003fa6070 */
[----:B------:R-:W-:Y:S01]  /*8a930*/  VIADD R111, R77, UR9 ;  /* 0x000000094d6f7c36 */ /* 0x000fe20008000000 */
[----:B------:R-:W-:Y:S01]  /*8a940*/  SEL R77, R115, R100, P6 ;  /* 0x00000064734d7207 */ /* 0x000fe20003000000 */
[----:B------:R-:W-:Y:S01]  /*8a950*/  VIADD R108, R99, UR5 ;  /* 0x00000005636c7c36 */ /* 0x000fe20008000000 */
[----:B------:R-:W-:Y:S01]  /*8a960*/  ISETP.GT.U32.AND P6, PT, R75, R113, PT ;  /* 0x000000714b00720c */ /* 0x000fe20003fc4070 */
[----:B------:R-:W-:Y:S01]  /*8a970*/  IMAD.MOV.U32 R105, RZ, RZ, RZ ;  /* 0x000000ffff697224 */ /* 0x000fe200078e00ff */
[----:B------:R-:W-:Y:S01]  /*8a980*/  ISETP.GE.U32.AND.EX P5, PT, R111, R102, PT, P5 ;  /* 0x000000666f00720c */ /* 0x000fe20003fa6150 */
[----:B------:R-:W-:Y:S01]  /*8a990*/  IMAD.MOV.U32 R109, RZ, RZ, RZ ;  /* 0x000000ffff6d7224 */ /* 0x000fe200078e00ff */
[----:B------:R-:W-:Y:S01]  /*8a9a0*/  SEL R117, RZ, 0x1, !P4 ;  /* 0x00000001ff757807 */ /* 0x000fe20006000000 */
[----:B------:R-:W-:Y:S01]  /*8a9b0*/  IMAD.WIDE.U32 R102, R5, R41, R104 ;  /* 0x0000002905667225 */ /* 0x000fe200078e0068 */
[----:B------:R-:W-:-:S02]  /*8a9c0*/  ISETP.GE.U32.AND.EX P0, PT, R108, R107, PT, P0 ;  /* 0x0000006b6c00720c */ /* 0x000fc40003f06100 */
[----:B------:R-:W-:Y:S01]  /*8a9d0*/  ISETP.GT.U32.AND.EX P6, PT, R77, R110, PT, P6 ;  /* 0x0000006e4d00720c */ /* 0x000fe20003fc4160 */
[----:B------:R-:W-:Y:S01]  /*8a9e0*/  IMAD.MOV.U32 R106, RZ, RZ, RZ ;  /* 0x000000ffff6a7224 */ /* 0x000fe200078e00ff */
[----:B------:R-:W-:Y:S01]  /*8a9f0*/  IADD3 R117, P4, PT, R117, R118, RZ ;  /* 0x0000007675757210 */ /* 0x000fe20007f9e0ff */
[----:B------:R-:W-:Y:S01]  /*8aa00*/  IMAD.MOV.U32 R107, RZ, RZ, R98 ;  /* 0x000000ffff6b7224 */ /* 0x000fe200078e0062 */
[----:B------:R-:W-:Y:S01]  /*8aa10*/  SEL R75, RZ, 0x1, !P6 ;  /* 0x00000001ff4b7807 */ /* 0x000fe20007000000 */
[----:B------:R-:W-:Y:S01]  /*8aa20*/  IMAD.WIDE.U32 R104, R13, R19, R108 ;  /* 0x000000130d687225 */ /* 0x000fe200078e006c */
[----:B------:R-:W-:-:S03]  /*8aa30*/  SEL R13, RZ, 0x1, P5 ;  /* 0x00000001ff0d7807 */ /* 0x000fc60002800000 */
[----:B------:R-:W-:Y:S01]  /*8aa40*/  IMAD.WIDE.U32 R106, R12, R17, R106 ;  /* 0x000000110c6a7225 */ /* 0x000fe200078e006a */
[----:B------:R-:W-:Y:S02]  /*8aa50*/  SEL R12, RZ, 0x1, P1 ;  /* 0x00000001ff0c7807 */ /* 0x000fe40000800000 */
[----:B------:R-:W-:Y:S01]  /*8aa60*/  IADD3 R115, P1, PT, R117, R74, RZ ;  /* 0x0000004a75737210 */ /* 0x000fe20007f3e0ff */
[----:B------:R-:W-:Y:S01]  /*8aa70*/  VIADD R99, R103, UR8 ;  /* 0x0000000867637c36 */ /* 0x000fe20008000000 */
[----:B------:R-:W-:Y:S01]  /*8aa80*/  IADD3 R103, P5, P6, R13, R102, RZ ;  /* 0x000000660d677210 */ /* 0x000fe20007ebe0ff */
[----:B------:R-:W-:Y:S01]  /*8aa90*/  IMAD.X R102, RZ, RZ, R121, P4 ;  /* 0x000000ffff667224 */ /* 0x000fe200020e0679 */
[----:B------:R-:W-:Y:S01]  /*8aaa0*/  IADD3 R74, P4, PT, R75, R112, RZ ;  /* 0x000000704b4a7210 */ /* 0x000fe20007f9e0ff */
[----:B------:R-:W-:Y:S01]  /*8aab0*/  VIADD R107, R107, UR5 ;  /* 0x000000056b6b7c36 */ /* 0x000fe20008000000 */
[----:B------:R-:W-:Y:S01]  /*8aac0*/  IADD3.X R99, PT, PT, RZ, R99, R12, P5, P6 ;  /* 0x00000063ff637210 */ /* 0x000fe20002fec40c */
[----:B------:R-:W-:Y:S01]  /*8aad0*/  IMAD.X R112, R102, 0x1, R119, P1 ;  /* 0x0000000166707824 */ /* 0x000fe200008e0677 */
[-C--:B------:R-:W-:Y:S01]  /*8aae0*/  IADD3 R108, P6, PT, R74, R115.reuse, RZ ;  /* 0x000000734a6c7210 */ /* 0x080fe20007fde0ff */
[----:B------:R-:W-:Y:S01]  /*8aaf0*/  IMAD.X R75, RZ, RZ, R114, P4 ;  /* 0x000000ffff4b7224 */ /* 0x000fe200020e0672 */
[----:B------:R-:W-:Y:S01]  /*8ab00*/  IADD3 R12, P5, PT, R113, R106, RZ ;  /* 0x0000006a710c7210 */ /* 0x000fe20007fbe0ff */
[----:B------:R-:W-:Y:S01]  /*8ab10*/  VIADD R100, R73, UR7 ;  /* 0x0000000749647c36 */ /* 0x000fe20008000000 */
[----:B------:R-:W-:Y:S01]  /*8ab20*/  ISETP.GE.U32.AND P4, PT, R106, RZ, PT ;  /* 0x000000ff6a00720c */ /* 0x000fe20003f86070 */
[----:B------:R-:W-:Y:S01]  /*8ab30*/  IMAD.X R109, R75, 0x1, R112, P6 ;  /* 0x000000014b6d7824 */ /* 0x000fe200030e0670 */
[----:B------:R-:W-:Y:S01]  /*8ab40*/  ISETP.GE.U32.AND P6, PT, R108, R115, PT ;  /* 0x000000736c00720c */ /* 0x000fe20003fc6070 */
[----:B------:R-:W-:Y:S01]  /*8ab50*/  IMAD.X R13, R107, 0x1, R110, P5 ;  /* 0x000000016b0d7824 */ /* 0x000fe200028e066e */
[----:B------:R-:W-:Y:S01]  /*8ab60*/  ISETP.NE.U32.AND P5, PT, R74, RZ, PT ;  /* 0x000000ff4a00720c */ /* 0x000fe20003fa5070 */
[----:B------:R-:W-:Y:S01]  /*8ab70*/  VIADD R74, R105, UR4 ;  /* 0x00000004694a7c36 */ /* 0x000fe20008000000 */
[----:B------:R-:W-:-:S02]  /*8ab80*/  ISETP.GE.U32.AND.EX P6, PT, R109, R112, PT, P6 ;  /* 0x000000706d00720c */ /* 0x000fc40003fc6160 */
[----:B------:R-:W-:Y:S02]  /*8ab90*/  ISETP.GE.U32.AND.EX P4, PT, R107, R98, PT, P4 ;  /* 0x000000626b00720c */ /* 0x000fe40003f86140 */
[----:B------:R-:W-:Y:S02]  /*8aba0*/  ISETP.NE.AND.EX P5, PT, R75, RZ, !P6, P5 ;  /* 0x000000ff4b00720c */ /* 0x000fe400077a5350 */
[----:B------:R-:W-:Y:S02]  /*8abb0*/  ISETP.GE.U32.AND P1, PT, R12, R113, PT ;  /* 0x000000710c00720c */ /* 0x000fe40003f26070 */
[----:B------:R-:W-:Y:S02]  /*8abc0*/  ISETP.GT.U32.AND P6, PT, R118, R117, PT ;  /* 0x000000757600720c */ /* 0x000fe40003fc4070 */
[----:B------:R-:W-:Y:S02]  /*8abd0*/  SEL R73, RZ, 0x1, P4 ;  /* 0x00000001ff497807 */ /* 0x000fe40002000000 */
[----:B------:R-:W-:-:S02]  /*8abe0*/  SEL R77, RZ, 0x1, !P5 ;  /* 0x00000001ff4d7807 */ /* 0x000fc40006800000 */
[----:B------:R-:W-:Y:S02]  /*8abf0*/  SEL R75, RZ, 0x1, P0 ;  /* 0x00000001ff4b7807 */ /* 0x000fe40000000000 */
[----:B------:R-:W-:Y:S02]  /*8ac00*/  ISETP.GE.U32.AND.EX P1, PT, R13, R110, PT, P1 ;  /* 0x0000006e0d00720c */ /* 0x000fe40003f26110 */
[----:B------:R-:W-:Y:S02]  /*8ac10*/  ISETP.GT.U32.AND.EX P0, PT, R121, R102, PT, P6 ;  /* 0x000000667900720c */ /* 0x000fe40003f04160 */
[----:B------:R-:W-:Y:S02]  /*8ac20*/  IADD3 R104, P4, P5, R73, R104, RZ ;  /* 0x0000006849687210 */ /* 0x000fe40007d9e0ff */
[----:B------:R-:W-:Y:S02]  /*8ac30*/  IADD3 R77, P6, PT, R77, R108, RZ ;  /* 0x0000006c4d4d7210 */ /* 0x000fe40007fde0ff */
[----:B------:R-:W-:-:S02]  /*8ac40*/  SEL R73, RZ, 0x1, P1 ;  /* 0x00000001ff497807 */ /* 0x000fc40000800000 */
[----:B------:R-:W-:Y:S01]  /*8ac50*/  IADD3.X R74, PT, PT, RZ, R74, R75, P4, P5 ;  /* 0x0000004aff4a7210 */ /* 0x000fe200027ea44b */
[----:B------:R-:W-:Y:S01]  /*8ac60*/  IMAD.X R98, RZ, RZ, R109, P6 ;  /* 0x000000ffff627224 */ /* 0x000fe200030e066d */
[----:B------:R-:W-:Y:S02]  /*8ac70*/  SEL R105, R121, R102, P0 ;  /* 0x0000006679697207 */ /* 0x000fe40000000000 */
[----:B------:R-:W-:Y:S02]  /*8ac80*/  IADD3 R102, P5, PT, R77, R76, RZ ;  /* 0x0000004c4d667210 */ /* 0x000fe40007fbe0ff */
[----:B------:R-:W-:Y:S02]  /*8ac90*/  ISETP.GT.U32.AND P1, PT, R108, R77, PT ;  /* 0x0000004d6c00720c */ /* 0x000fe40003f24070 */
[----:B------:R-:W-:Y:S01]  /*8aca0*/  IADD3 R73, P4, PT, R73, R104, RZ ;  /* 0x0000006849497210 */ /* 0x000fe20007f9e0ff */
[----:B------:R-:W-:Y:S01]  /*8acb0*/  IMAD.X R104, R98, 0x1, R111, P5 ;  /* 0x0000000162687824 */ /* 0x000fe200028e066f */
[----:B------:R-:W-:-:S02]  /*8acc0*/  SEL R75, R118, R117, P0 ;  /* 0x00000075764b7207 */ /* 0x000fc40000000000 */
[----:B------:R-:W-:Y:S02]  /*8acd0*/  ISETP.GT.U32.AND.EX P6, PT, R109, R98, PT, P1 ;  /* 0x000000626d00720c */ /* 0x000fe40003fc4110 */
[C---:B------:R-:W-:Y:S02]  /*8ace0*/  ISETP.NE.U32.AND P1, PT, R73.reuse, RZ, PT ;  /* 0x000000ff4900720c */ /* 0x040fe40003f25070 */
[----:B------:R-:W-:Y:S01]  /*8acf0*/  IADD3 R76, P5, PT, R73, R102, RZ ;  /* 0x00000066494c7210 */ /* 0x000fe20007fbe0ff */
[----:B------:R-:W-:Y:S01]  /*8ad00*/  IMAD.X R73, RZ, RZ, R74, P4 ;  /* 0x000000ffff497224 */ /* 0x000fe200020e064a */
[----:B------:R-:W-:Y:S01]  /*8ad10*/  ISETP.GT.U32.AND P0, PT, R75, R115, PT ;  /* 0x000000734b00720c */ /* 0x000fe20003f04070 */
[----:B------:R-:W-:Y:S01]  /*8ad20*/  IMAD.MOV.U32 R74, RZ, RZ, RZ ;  /* 0x000000ffff4a7224 */ /* 0x000fe200078e00ff */
[----:B------:R-:W-:Y:S01]  /*8ad30*/  SEL R75, R108, R77, P6 ;  /* 0x0000004d6c4b7207 */ /* 0x000fe20003000000 */
[----:B------:R-:W-:Y:S01]  /*8ad40*/  IMAD.X R77, R73, 0x1, R104, P5 ;  /* 0x00000001494d7824 */ /* 0x000fe200028e0668 */
[----:B------:R-:W-:-:S02]  /*8ad50*/  SEL R98, R109, R98, P6 ;  /* 0x000000626d627207 */ /* 0x000fc40003000000 */
[-C--:B------:R-:W-:Y:S02]  /*8ad60*/  ISETP.GE.U32.AND P6, PT, R76, R102.reuse, PT ;  /* 0x000000664c00720c */ /* 0x080fe40003fc6070 */
[----:B------:R-:W-:Y:S01]  /*8ad70*/  ISETP.GT.U32.AND P4, PT, R75, R102, PT ;  /* 0x000000664b00720c */ /* 0x000fe20003f84070 */
[----:B------:R-:W-:Y:S01]  /*8ad80*/  IMAD.MOV.U32 R75, RZ, RZ, R72 ;  /* 0x000000ffff4b7224 */ /* 0x000fe200078e0048 */
[----:B------:R-:W-:Y:S02]  /*8ad90*/  ISETP.GE.U32.AND.EX P5, PT, R77, R104, PT, P6 ;  /* 0x000000684d00720c */ /* 0x000fe40003fa6160 */
[----:B------:R-:W-:Y:S01]  /*8ada0*/  ISETP.GT.U32.AND.EX P0, PT, R105, R112, PT, P0 ;  /* 0x000000706900720c */ /* 0x000fe20003f04100 */
[----:B------:R-:W-:Y:S01]  /*8adb0*/  IMAD.WIDE.U32 R74, R17, R14, R74 ;  /* 0x0000000e114a7225 */ /* 0x000fe200078e004a */
[----:B------:R-:W-:Y:S02]  /*8adc0*/  ISETP.GE.U32.AND.EX P3, PT, R100, R101, PT, P3 ;  /* 0x000000656400720c */ /* 0x000fe40003f66130 */
[----:B------:R-:W-:Y:S01]  /*8add0*/  ISETP.GT.U32.AND.EX P4, PT, R98, R104, PT, P4 ;  /* 0x000000686200720c */ /* 0x000fe20003f84140 */
[----:B------:R-:W-:Y:S01]  /*8ade0*/  IMAD.MOV.U32 R101, RZ, RZ, RZ ;  /* 0x000000ffff657224 */ /* 0x000fe200078e00ff */
[----:B------:R-:W-:Y:S01]  /*8adf0*/  ISETP.NE.AND.EX P5, PT, R73, RZ, !P5, P1 ;  /* 0x000000ff4900720c */ /* 0x000fe20006fa5310 */
[----:B------:R-:W-:Y:S01]  /*8ae00*/  VIADD R75, R75, UR7 ;  /* 0x000000074b4b7c36 */ /* 0x000fe20008000000 */
[----:B------:R-:W-:Y:S01]  /*8ae10*/  SEL R73, RZ, 0x1, !P0 ;  /* 0x00000001ff497807 */ /* 0x000fe20004000000 */
[----:B------:R-:W-:Y:S01]  /*8ae20*/  IMAD.WIDE.U32 R100, R19, R15, R100 ;  /* 0x0000000f13647225 */ /* 0x000fe200078e0064 */
[----:B------:R-:W-:-:S02]  /*8ae30*/  ISETP.GE.U32.AND P1, PT, R74, RZ, PT ;  /* 0x000000ff4a00720c */ /* 0x000fc40003f26070 */
[----:B------:R-:W-:Y:S01]  /*8ae40*/  SEL R14, RZ, 0x1, !P4 ;  /* 0x00000001ff0e7807 */ /* 0x000fe20006000000 */
[----:B------:R-:W-:Y:S01]  /*8ae50*/  VIADD R98, R101, UR6 ;  /* 0x0000000665627c36 */ /* 0x000fe20008000000 */
[----:B------:R-:W-:Y:S02]  /*8ae60*/  SEL R15, RZ, 0x1, !P5 ;  /* 0x00000001ff0f7807 */ /* 0x000fe40006800000 */
[----:B------:R-:W-:Y:S02]  /*8ae70*/  IADD3 R73, P4, PT, R73, R38, RZ ;  /* 0x0000002649497210 */ /* 0x000fe40007f9e0ff */
[----:B------:R-:W-:Y:S02]  /*8ae80*/  IADD3 R14, P5, PT, R14, R103, RZ ;  /* 0x000000670e0e7210 */ /* 0x000fe40007fbe0ff */
[----:B------:R-:W-:Y:S01]  /*8ae90*/  ISETP.GE.U32.AND.EX P0, PT, R75, R72, PT, P1 ;  /* 0x000000484b00720c */ /* 0x000fe20003f06110 */
[----:B------:R-:W-:Y:S01]  /*8aea0*/  IMAD.X R103, RZ, RZ, R40, P4 ;  /* 0x000000ffff677224 */ /* 0x000fe200020e0628 */
[----:B------:R-:W-:Y:S01]  /*8aeb0*/  IADD3 R15, P1, PT, R15, R76, RZ ;  /* 0x0000004c0f0f7210 */ /* 0x000fe20007f3e0ff */
[----:B------:R-:W-:Y:S01]  /*8aec0*/  IMAD.X R40, RZ, RZ, R99, P5 ;  /* 0x000000ffff287224 */ /* 0x000fe200028e0663 */
[----:B------:R-:W-:-:S02]  /*8aed0*/  IADD3 R106, P4, PT, R14, R73, RZ ;  /* 0x000000490e6a7210 */ /* 0x000fc40007f9e0ff */
        /* <DEDUP_REMOVED lines=8> */
[----:B------:R-:W-:Y:S01]  /*8af60*/  VIADD R73, R73, UR10 ;  /* 0x0000000a49497c36 */ /* 0x000fe20008000000 */
[----:B------:R-:W-:Y:S01]  /*8af70*/  ISETP.GE.U32.AND.EX P4, PT, R108, R103, PT, P4 ;  /* 0x000000676c00720c */ /* 0x000fe20003f86140 */
[----:B------:R-:W-:Y:S01]  /*8af80*/  IMAD.X R107, R38, 0x1, R75, P6 ;  /* 0x00000001266b7824 */ /* 0x000fe200030e064b */
[----:B------:R-:W-:Y:S01]  /*8af90*/  SEL R14, R76, R15, P5 ;  /* 0x0000000f4c0e7207 */ /* 0x000fe20002800000 */
[----:B------:R-:W-:Y:S01]  /*8afa0*/  IMAD.MOV.U32 R74, RZ, RZ, RZ ;  /* 0x000000ffff4a7224 */ /* 0x000fe200078e00ff */
[----:B------:R-:W-:-:S02]  /*8afb0*/  ISETP.NE.AND.EX P1, PT, R40, RZ, !P4, P1 ;  /* 0x000000ff2800720c */ /* 0x000fc40006725310 */
[----:B------:R-:W-:Y:S01]  /*8afc0*/  SEL R38, R77, R38, P5 ;  /* 0x000000264d267207 */ /* 0x000fe20002800000 */
[----:B------:R-:W-:Y:S01]  /*8afd0*/  IMAD.WIDE.U32 R76, R5, R17, RZ ;  /* 0x00000011054c7225 */ /* 0x000fe200078e00ff */
[----:B------:R-:W-:Y:S02]  /*8afe0*/  ISETP.GT.U32.AND P4, PT, R14, R105, PT ;  /* 0x000000690e00720c */ /* 0x000fe40003f84070 */
[----:B------:R-:W-:Y:S01]  /*8aff0*/  SEL R75, RZ, 0x1, P0 ;  /* 0x00000001ff4b7807 */ /* 0x000fe20000000000 */
[----:B------:R-:W-:Y:S01]  /*8b000*/  IMAD.WIDE.U32 R14, R41, R6, R72 ;  /* 0x00000006290e7225 */ /* 0x000fe200078e0048 */
[----:B------:R-:W-:Y:S02]  /*8b010*/  ISETP.GT.U32.AND.EX P0, PT, R38, R107, PT, P4 ;  /* 0x0000006b2600720c */ /* 0x000fe40003f04140 */
[----:B------:R-:W-:Y:S01]  /*8b020*/  IADD3 R101, P5, P6, R75, R100, RZ ;  /* 0x000000644b657210 */ /* 0x000fe20007ebe0ff */
[----:B------:R-:W-:Y:S01]  /*8b030*/  IMAD.MOV.U32 R75, RZ, RZ, R14 ;  /* 0x000000ffff4b7224 */ /* 0x000fe200078e000e */
[----:B------:R-:W-:Y:S01]  /*8b040*/  SEL R99, RZ, 0x1, P3 ;  /* 0x00000001ff637807 */ /* 0x000fe20001800000 */
[----:B------:R-:W-:Y:S01]  /*8b050*/  VIADD R77, R77, UR8 ;  /* 0x000000084d4d7c36 */ /* 0x000fe20008000000 */
[----:B------:R-:W-:Y:S01]  /*8b060*/  SEL R100, RZ, 0x1, !P1 ;  /* 0x00000001ff647807 */ /* 0x000fe20004800000 */
[----:B------:R-:W-:Y:S01]  /*8b070*/  IMAD.WIDE.U32 R38, R39, R6, R74 ;  /* 0x0000000627267225 */ /* 0x000fe200078e004a */
[----:B------:R-:W-:-:S02]  /*8b080*/  SEL R40, RZ, 0x1, !P0 ;  /* 0x00000001ff287807 */ /* 0x000fc40004000000 */
[----:B------:R-:W-:Y:S01]  /*8b090*/  IADD3.X R98, PT, PT, RZ, R98, R99, P5, P6 ;  /* 0x00000062ff627210 */ /* 0x000fe20002fec463 */
[----:B------:R-:W-:Y:S01]  /*8b0a0*/  VIADD R104, R39, UR11 ;  /* 0x0000000b27687c36 */ /* 0x000fe20008000000 */
[----:B------:R-:W-:Y:S01]  /*8b0b0*/  IADD3 R99, P0, PT, R100, R106, RZ ;  /* 0x0000006a64637210 */ /* 0x000fe20007f1e0ff */
[----:B------:R-:W-:Y:S01]  /*8b0c0*/  IMAD.WIDE.U32 R74, R4, R19, R76 ;  /* 0x00000013044a7225 */ /* 0x000fe200078e004c */
[----:B------:R-:W-:Y:S02]  /*8b0d0*/  IADD3 R40, P4, PT, R40, R101, RZ ;  /* 0x0000006528287210 */ /* 0x000fe40007f9e0ff */
        /* <DEDUP_REMOVED lines=10> */
[----:B------:R-:W-:Y:S01]  /*8b180*/  ISETP.GE.U32.AND P4, PT, R38, RZ, PT ;  /* 0x000000ff2600720c */ /* 0x000fe20003f86070 */
[----:B------:R-:W-:Y:S01]  /*8b190*/  IMAD.MOV.U32 R38, RZ, RZ, RZ ;  /* 0x000000ffff267224 */ /* 0x000fe200078e00ff */
[----:B------:R-:W-:-:S02]  /*8b1a0*/  ISETP.GT.U32.AND P6, PT, R106, R99, PT ;  /* 0x000000636a00720c */ /* 0x000fc40003fc4070 */
[----:B------:R-:W-:Y:S02]  /*8b1b0*/  ISETP.GE.U32.AND.EX P5, PT, R100, R102, PT, P5 ;  /* 0x000000666400720c */ /* 0x000fe40003fa6150 */
[----:B------:R-:W-:Y:S01]  /*8b1c0*/  ISETP.GE.U32.AND P0, PT, R74, R76, PT ;  /* 0x0000004c4a00720c */ /* 0x000fe20003f06070 */
[----:B------:R-:W-:Y:S01]  /*8b1d0*/  VIADD R76, R75, UR9 ;  /* 0x000000094b4c7c36 */ /* 0x000fe20008000000 */
[----:B------:R-:W-:Y:S01]  /*8b1e0*/  ISETP.NE.AND.EX P1, PT, R39, RZ, !P5, P1 ;  /* 0x000000ff2700720c */ /* 0x000fe20006f25310 */
[----:B------:R-:W-:Y:S01]  /*8b1f0*/  IMAD.MOV.U32 R39, RZ, RZ, R74 ;  /* 0x000000ffff277224 */ /* 0x000fe200078e004a */
[----:B------:R-:W-:Y:S02]  /*8b200*/  ISETP.GT.U32.AND.EX P6, PT, R108, R103, PT, P6 ;  /* 0x000000676c00720c */ /* 0x000fe40003fc4160 */
[----:B------:R-:W-:Y:S01]  /*8b210*/  SEL R15, RZ, 0x1, !P1 ;  /* 0x00000001ff0f7807 */ /* 0x000fe20004800000 */
[----:B------:R-:W-:Y:S01]  /*8b220*/  IMAD.WIDE.U32 R38, R4, R17, R38 ;  /* 0x0000001104267225 */ /* 0x000fe200078e0026 */
[----:B------:R-:W-:-:S02]  /*8b230*/  SEL R75, R106, R99, P6 ;  /* 0x000000636a4b7207 */ /* 0x000fc40003000000 */
[----:B------:R-:W-:Y:S01]  /*8b240*/  IADD3 R15, P5, PT, R15, R98, RZ ;  /* 0x000000620f0f7210 */ /* 0x000fe20007fbe0ff */
[----:B------:R-:W-:Y:S01]  /*8b250*/  VIADD R40, R39, UR9 ;  /* 0x0000000927287c36 */ /* 0x000fe20008000000 */
[----:B------:R-:W-:Y:S02]  /*8b260*/  SEL R99, R108, R103, P6 ;  /* 0x000000676c637207 */ /* 0x000fe40003000000 */
[----:B------:R-:W-:Y:S01]  /*8b270*/  ISETP.GT.U32.AND P1, PT, R98, R15, PT ;  /* 0x0000000f6200720c */ /* 0x000fe20003f24070 */
[----:B------:R-:W-:Y:S01]  /*8b280*/  IMAD.X R39, RZ, RZ, R100, P5 ;  /* 0x000000ffff277224 */ /* 0x000fe200028e0664 */
[----:B------:R-:W-:Y:S01]  /*8b290*/  ISETP.GE.U32.AND.EX P0, PT, R76, R77, PT, P0 ;  /* 0x0000004d4c00720c */ /* 0x000fe20003f06100 */
[----:B------:R-:W-:Y:S01]  /*8b2a0*/  IMAD.MOV.U32 R77, RZ, RZ, RZ ;  /* 0x000000ffff4d7224 */ /* 0x000fe200078e00ff */
[----:B------:R-:W-:Y:S02]  /*8b2b0*/  IADD3 R103, P5, PT, R15, R38, RZ ;  /* 0x000000260f677210 */ /* 0x000fe40007fbe0ff */
[----:B------:R-:W-:Y:S01]  /*8b2c0*/  ISETP.GT.U32.AND.EX P1, PT, R100, R39, PT, P1 ;  /* 0x000000276400720c */ /* 0x000fe20003f24110 */
[----:B------:R-:W-:Y:S01]  /*8b2d0*/  IMAD.WIDE.U32 R76, R5, R19, R76 ;  /* 0x00000013054c7225 */ /* 0x000fe200078e004c */
[----:B------:R-:W-:-:S02]  /*8b2e0*/  ISETP.GE.U32.AND.EX P3, PT, R72, R73, PT, P3 ;  /* 0x000000494800720c */ /* 0x000fc40003f66130 */
[----:B------:R-:W-:Y:S01]  /*8b2f0*/  ISETP.GE.U32.AND P6, PT, R38, RZ, PT ;  /* 0x000000ff2600720c */ /* 0x000fe20003fc6070 */
[----:B------:R-:W-:Y:S01]  /*8b300*/  IMAD.MOV.U32 R73, RZ, RZ, RZ ;  /* 0x000000ffff497224 */ /* 0x000fe200078e00ff */
[----:B------:R-:W-:Y:S01]  /*8b310*/  ISETP.GE.U32.AND.EX P4, PT, R104, R14, PT, P4 ;  /* 0x0000000e6800720c */ /* 0x000fe20003f86140 */
[----:B------:R-:W-:Y:S01]  /*8b320*/  IMAD.X R106, R39, 0x1, R40, P5 ;  /* 0x00000001276a7824 */ /* 0x000fe200028e0628 */
[----:B------:R-:W-:Y:S01]  /*8b330*/  SEL R14, R98, R15, P1 ;  /* 0x0000000f620e7207 */ /* 0x000fe20000800000 */
[----:B------:R-:W-:Y:S01]  /*8b340*/  IMAD.WIDE.U32 R4, R41, R7, R72 ;  /* 0x0000000729047225 */ /* 0x000fe200078e0048 */
[----:B------:R-:W-:Y:S02]  /*8b350*/  ISETP.GT.U32.AND P5, PT, R75, R101, PT ;  /* 0x000000654b00720c */ /* 0x000fe40003fa4070 */
[----:B------:R-:W-:Y:S01]  /*8b360*/  ISETP.GE.U32.AND.EX P6, PT, R40, R74, PT, P6 ;  /* 0x0000004a2800720c */ /* 0x000fe20003fc6160 */
[----:B------:R-:W-:Y:S01]  /*8b370*/  VIADD R40, R5, UR10 ;  /* 0x0000000a05287c36 */ /* 0x000fe20008000000 */
[----:B------:R-:W-:-:S02]  /*8b380*/  SEL R15, R100, R39, P1 ;  /* 0x00000027640f7207 */ /* 0x000fc40000800000 */
[----:B------:R-:W-:Y:S01]  /*8b390*/  ISETP.GT.U32.AND P1, PT, R14, R103, PT ;  /* 0x000000670e00720c */ /* 0x000fe20003f24070 */
[----:B------:R-:W-:Y:S01]  /*8b3a0*/  VIADD R14, R77, UR8 ;  /* 0x000000084d0e7c36 */ /* 0x000fe20008000000 */
[----:B------:R-:W-:Y:S02]  /*8b3b0*/  ISETP.GT.U32.AND.EX P5, PT, R99, R102, PT, P5 ;  /* 0x000000666300720c */ /* 0x000fe40003fa4150 */
[----:B------:R-:W-:Y:S02]  /*8b3c0*/  SEL R39, RZ, 0x1, P4 ;  /* 0x00000001ff277807 */ /* 0x000fe40002000000 */
[----:B------:R-:W-:Y:S02]  /*8b3d0*/  SEL R5, RZ, 0x1, P6 ;  /* 0x00000001ff057807 */ /* 0x000fe40003000000 */
[----:B------:R-:W-:Y:S02]  /*8b3e0*/  ISETP.GT.U32.AND.EX P1, PT, R15, R106, PT, P1 ;  /* 0x0000006a0f00720c */ /* 0x000fe40003f24110 */
[----:B------:R-:W-:-:S02]  /*8b3f0*/  SEL R41, RZ, 0x1, P3 ;  /* 0x00000001ff297807 */ /* 0x000fc40001800000 */
[----:B------:R-:W-:Y:S02]  /*8b400*/  SEL R15, RZ, 0x1, !P5 ;  /* 0x00000001ff0f7807 */ /* 0x000fe40006800000 */
[----:B------:R-:W-:Y:S02]  /*8b410*/  IADD3 R38, P3, P4, R39, R4, RZ ;  /* 0x0000000427267210 */ /* 0x000fe40007c7e0ff */
[----:B------:R-:W-:Y:S02]  /*8b420*/  IADD3 R77, P6, P5, R5, R76, RZ ;  /* 0x0000004c054d7210 */ /* 0x000fe40007dde0ff */
[----:B------:R-:W-:Y:S02]  /*8b430*/  SEL R4, RZ, 0x1, !P1 ;  /* 0x00000001ff047807 */ /* 0x000fe40004800000 */
[----:B------:R-:W-:Y:S02]  /*8b440*/  SEL R5, RZ, 0x1, P0 ;  /* 0x00000001ff057807 */ /* 0x000fe40000000000 */
[----:B------:R-:W-:-:S02]  /*8b450*/  IADD3.X R39, PT, PT, RZ, R40, R41, P3, P4 ;  /* 0x00000028ff277210 */ /* 0x000fc40001fe8429 */
        /* <DEDUP_REMOVED lines=29> */
[----:B------:R-:W-:Y:S01]  /*8b630*/  SEL R15, R73, R40, P4 ;  /* 0x00000028490f7207 */ /* 0x000fe20002000000 */
[----:B------:R-:W-:Y:S01]  /*8b640*/  IMAD.X R74, R40, 0x1, R39, P5 ;  /* 0x00000001284a7824 */ /* 0x000fe200028e0627 */
[----:B------:R-:W-:Y:S02]  /*8b650*/  ISETP.GE.U32.AND P3, PT, R38, RZ, PT ;  /* 0x000000ff2600720c */ /* 0x000fe40003f66070 */
[----:B------:R-:W-:Y:S02]  /*8b660*/  IADD3 R99, P4, PT, R106, R8, RZ ;  /* 0x000000086a637210 */ /* 0x000fe40007f9e0ff */
[----:B------:R-:W-:Y:S01]  /*8b670*/  ISETP.GT.U32.AND P0, PT, R6, R75, PT ;  /* 0x0000004b0600720c */ /* 0x000fe20003f04070 */
[----:B------:R-:W-:Y:S01]  /*8b680*/  IMAD.WIDE.U32 R6, R19, R7, R4 ;  /* 0x0000000713067225 */ /* 0x000fe200078e0004 */
[----:B------:R-:W-:Y:S02]  /*8b690*/  ISETP.GE.U32.AND.EX P3, PT, R39, R14, PT, P3 ;  /* 0x0000000e2700720c */ /* 0x000fe40003f66130 */
[----:B------:R-:W-:Y:S01]  /*8b6a0*/  SEL R14, RZ, 0x1, P1 ;  /* 0x00000001ff0e7807 */ /* 0x000fe20000800000 */
[----:B------:R-:W-:Y:S01]  /*8b6b0*/  IMAD.X R38, R105, 0x1, R9, P4 ;  /* 0x0000000169267824 */ /* 0x000fe200020e0609 */
[----:B------:R-:W-:Y:S01]  /*8b6c0*/  IADD3 R5, P4, PT, R74, R10, RZ ;  /* 0x0000000a4a057210 */ /* 0x000fe20007f9e0ff */
[----:B------:R-:W-:Y:S01]  /*8b6d0*/  VIADD R9, R7, UR10 ;  /* 0x0000000a07097c36 */ /* 0x000fe20008000000 */
[----:B------:R-:W-:-:S02]  /*8b6e0*/  ISETP.GE.U32.AND P1, PT, R99, R106, PT ;  /* 0x0000006a6300720c */ /* 0x000fc40003f26070 */
[----:B------:R-:W-:Y:S01]  /*8b6f0*/  SEL R7, RZ, 0x1, P3 ;  /* 0x00000001ff077807 */ /* 0x000fe20001800000 */
[----:B------:R-:W-:Y:S01]  /*8b700*/  IMAD.X R4, R103, 0x1, R11, P4 ;  /* 0x0000000167047824 */ /* 0x000fe200020e060b */
[----:B------:R-:W-:Y:S02]  /*8b710*/  ISETP.GT.U32.AND.EX P0, PT, R15, R74, PT, P0 ;  /* 0x0000004a0f00720c */ /* 0x000fe40003f04100 */
        /* <DEDUP_REMOVED lines=25> */
[----:B------:R-:W-:Y:S01]  /*8b8b0*/  ISETP.GT.U32.AND.EX P0, PT, R18, R73, PT, P0 ;  /* 0x000000491200720c */ /* 0x000fe20003f04100 */
[----:B------:R-:W-:-:S03]  /*8b8c0*/  IMAD.MOV.U32 R18, RZ, RZ, R17 ;  /* 0x000000ffff127224 */ /* 0x000fc600078e0011 */
[----:B------:R-:W-:Y:S02]  /*8b8d0*/  SEL R5, RZ, 0x1, !P0 ;  /* 0x00000001ff057807 */ /* 0x000fe40004000000 */
[----:B------:R0:W-:Y:S02]  /*8b8e0*/  STL.64 [R1+0x398], R18 ;  /* 0x0003981201007387 */ /* 0x0001e40000100a00 */
        /* <DEDUP_REMOVED lines=27> */
.L_x_515:
[----:B------:R-:W-:Y:S05]  /*8baa0*/  BSYNC.RELIABLE B11 ;  /* 0x00000000000b7941 */ /* 0x000fea0003800100 */
.L_x_514:
        /* <DEDUP_REMOVED lines=38> */
.L_x_516:
[----:B------:R-:W-:Y:S05]  /*8bd10*/  BSYNC.RECONVERGENT B9 ;  /* 0x0000000000097941 */ /* 0x000fea0003800200 */
.L_x_513:
        /* <DEDUP_REMOVED lines=19> */
[----:B------:R-:W-:Y:S01]  /*8be50*/  IMAD.MOV.U32 R14, RZ, RZ, RZ ;  /* 0x000000ffff0e7224 */ /* 0x000fe200078e00ff */
[----:B------:R-:W-:Y:S01]  /*8be60*/  ISETP.GE.U32.AND P0, PT, R8, RZ, PT ;  /* 0x000000ff0800720c */ /* 0x000fe20003f06070 */
[----:B------:R-:W-:Y:S01]  /*8be70*/  VIADD R16, R13, UR4 ;  /* 0x000000040d107c36 */ /* 0x000fe20008000000 */
[----:B------:R-:W-:Y:S01]  /*8be80*/  IADD3 R8, P4, PT, R7, R8, RZ ;  /* 0x0000000807087210 */ /* 0x000fe20007f9e0ff */
[----:B------:R-:W-:Y:S01]  /*8be90*/  IMAD.WIDE.U32 R12, R75, 0x3d1, R14 ;  /* 0x000003d14b0c7825 */ /* 0x000fe200078e000e */
[----:B------:R-:W-:-:S03]  /*8bea0*/  IADD3 R75, P5, PT, R39, R6, RZ ;  /* 0x00000006274b7210 */ /* 0x000fc60007fbe0ff */
[----:B------:R-:W-:Y:S01]  /*8beb0*/  VIADD R17, R9, UR4 ;  /* 0x0000000409117c36 */ /* 0x000fe20008000000 */
[----:B------:R-:W-:Y:S01]  /*8bec0*/  ISETP.GE.U32.AND P3, PT, R75, R39, PT ;  /* 0x000000274b00720c */ /* 0x000fe20003f66070 */
[----:B------:R-:W-:Y:S01]  /*8bed0*/  IMAD.X R6, RZ, RZ, RZ, P1 ;  /* 0x000000ffff067224 */ /* 0x000fe200008e06ff */
[----:B------:R-:W-:Y:S01]  /*8bee0*/  ISETP.GE.U32.AND P1, PT, R8, R7, PT ;  /* 0x000000070800720c */ /* 0x000fe20003f26070 */
[----:B------:R-:W-:Y:S01]  /*8bef0*/  IMAD.X R18, R38, 0x1, R19, P5 ;  /* 0x0000000126127824 */ /* 0x000fe200028e0613 */
[----:B------:R-:W-:Y:S01]  /*8bf00*/  ISETP.GE.U32.AND.EX P0, PT, R17, R11, PT, P0 ;  /* 0x0000000b1100720c */ /* 0x000fe20003f06100 */
[----:B------:R-:W-:Y:S01]  /*8bf10*/  IMAD.X R9, R6, 0x1, R17, P4 ;  /* 0x0000000106097824 */ /* 0x000fe200020e0611 */
[----:B------:R-:W-:Y:S02]  /*8bf20*/  IADD3 R8, P4, PT, R41, R8, RZ ;  /* 0x0000000829087210 */ /* 0x000fe40007f9e0ff */
[----:B------:R-:W-:Y:S02]  /*8bf30*/  ISETP.GE.U32.AND.EX P5, PT, R18, R38, PT, P3 ;  /* 0x000000261200720c */ /* 0x000fe40003fa6130 */
[----:B------:R-:W-:Y:S01]  /*8bf40*/  ISETP.GE.U32.AND.EX P3, PT, R9, R6, PT, P1 ;  /* 0x000000060900720c */ /* 0x000fe20003f66110 */
[----:B------:R-:W-:Y:S01]  /*8bf50*/  IMAD.X R9, R40, 0x1, R9, P4 ;  /* 0x0000000128097824 */ /* 0x000fe200020e0609 */
[----:B------:R-:W-:Y:S01]  /*8bf60*/  ISETP.GT.U32.AND P1, PT, R41, R8, PT ;  /* 0x000000082900720c */ /* 0x000fe20003f24070 */
[----:B------:R-:W-:Y:S01]  /*8bf70*/  IMAD.WIDE.U32 R6, R74, 0x3d1, RZ ;  /* 0x000003d14a067825 */ /* 0x000fe200078e00ff */
[----:B------:R-:W-:-:S02]  /*8bf80*/  SEL R17, RZ, 0x1, P0 ;  /* 0x00000001ff117807 */ /* 0x000fc40000000000 */
[----:B------:R-:W-:Y:S02]  /*8bf90*/  SEL R14, RZ, 0x1, P3 ;  /* 0x00000001ff0e7807 */ /* 0x000fe40001800000 */
[----:B------:R-:W-:Y:S02]  /*8bfa0*/  SEL R11, RZ, 0x1, P5 ;  /* 0x00000001ff0b7807 */ /* 0x000fe40002800000 */
[----:B------:R-:W-:Y:S02]  /*8bfb0*/  ISETP.GT.U32.AND.EX P1, PT, R40, R9, PT, P1 ;  /* 0x000000092800720c */ /* 0x000fe40003f24110 */
[----:B------:R-:W-:Y:S01]  /*8bfc0*/  IADD3 R14, P4, P5, R14, R16, R17 ;  /* 0x000000100e0e7210 */ /* 0x000fe20007d9e011 */
[----:B------:R-:W-:Y:S01]  /*8bfd0*/  VIADD R17, R13, UR4 ;  /* 0x000000040d117c36 */ /* 0x000fe20008000000 */
        /* <DEDUP_REMOVED lines=22> */
[----:B------:R-:W-:Y:S02]  /*8c140*/  ISETP.GE.U32.AND.EX P3, PT, R17, R15, PT, P1 ;  /* 0x0000000f1100720c */ /* 0x000fe40003f66110 */
[----:B------:R-:W-:Y:S01]  /*8c150*/  ISETP.GE.U32.AND.EX P4, PT, R13, R16, PT, P4 ;  /* 0x000000100d00720c */ /* 0x000fe20003f86140 */
[----:B------:R-:W-:Y:S01]  /*8c160*/  IMAD.X R16, RZ, RZ, R12, P5 ;  /* 0x000000ffff107224 */ /* 0x000fe200028e060c */
[----:B------:R-:W-:-:S02]  /*8c170*/  ISETP.GT.U32.AND P1, PT, R9, R14, PT ;  /* 0x0000000e0900720c */ /* 0x000fc40003f24070 */
[----:B------:R-:W-:Y:S02]  /*8c180*/  SEL R9, RZ, 0x1, P3 ;  /* 0x00000001ff097807 */ /* 0x000fe40001800000 */
[----:B------:R-:W-:Y:S02]  /*8c190*/  SEL R10, RZ, 0x1, P4 ;  /* 0x00000001ff0a7807 */ /* 0x000fe40002000000 */
[----:B------:R-:W-:Y:S02]  /*8c1a0*/  SEL R11, R73, R12, P0 ;  /* 0x0000000c490b7207 */ /* 0x000fe40000000000 */
[----:B------:R-:W-:Y:S01]  /*8c1b0*/  IADD3 R8, P0, P3, R10, R8, R9 ;  /* 0x000000080a087210 */ /* 0x000fe20007b1e009 */
[----:B------:R-:W-:Y:S01]  /*8c1c0*/  IMAD R9, R77, 0x3d1, R7 ;  /* 0x000003d14d097824 */ /* 0x000fe200078e0207 */
        /* <DEDUP_REMOVED lines=37> */
.L_x_519:
[----:B------:R-:W-:Y:S05]  /*8c420*/  BSYNC.RELIABLE B11 ;  /* 0x00000000000b7941 */ /* 0x000fea0003800100 */
.L_x_518:
        /* <DEDUP_REMOVED lines=38> */
.L_x_520:
[----:B------:R-:W-:Y:S05]  /*8c690*/  BSYNC.RECONVERGENT B9 ;  /* 0x0000000000097941 */ /* 0x000fea0003800200 */
.L_x_517:
        /* <DEDUP_REMOVED lines=41> */
.L_x_522:
[----:B------:R-:W-:Y:S05]  /*8c930*/  BSYNC.RELIABLE B9 ;  /* 0x0000000000097941 */ /* 0x000fea0003800100 */
.L_x_521:
        /* <DEDUP_REMOVED lines=46> */
.L_x_523:
        /* <DEDUP_REMOVED lines=9> */
[----:B------:R2:W-:Y:S02]  /*8ccb0*/  STL.128 [R1+0x3b0], R8 ;  /* 0x0003b00801007387 */ /* 0x0005e40000100c00 */
.L_x_425:
[----:B------:R-:W-:Y:S05]  /*8ccc0*/  BSYNC.RECONVERGENT B8 ;  /* 0x0000000000087941 */ /* 0x000fea0003800200 */
.L_x_424:
[----:B------:R-:W4:Y:S01]  /*8ccd0*/  LDL R23, [R23] ;  /* 0x0000000017177983 */ /* 0x000f220000100800 */
[----:B------:R-:W-:Y:S01]  /*8cce0*/  BSSY.RECONVERGENT B11, `(.L_x_524) ;  /* 0x00000080000b7945 */ /* 0x000fe20003800200 */
[----:B----4-:R-:W-:-:S13]  /*8ccf0*/  ISETP.GE.AND P0, PT, R23, 0x1, PT ;  /* 0x000000011700780c */ /* 0x010fda0003f06270 */
[----:B------:R-:W-:Y:S05]  /*8cd00*/  @!P0 BRA `(.L_x_525) ;  /* 0x0000000000148947 */ /* 0x000fea0003800000 */
[----:B--23--:R-:W-:Y:S01]  /*8cd10*/  VIADD R6, R23, 0xffffffff ;  /* 0xffffffff17067836 */ /* 0x00cfe20000000000 */
[----:B------:R-:W-:Y:S01]  /*8cd20*/  MOV R4, 0x8cd60 ;  /* 0x0008cd6000047802 */ /* 0x000fe20000000f00 */
[----:B------:R-:W-:Y:S02]  /*8cd30*/  IMAD.MOV.U32 R5, RZ, RZ, R20 ;  /* 0x000000ffff057224 */ /* 0x000fe400078e0014 */
[----:B------:R-:W-:-:S07]  /*8cd40*/  IMAD R6, R6, 0x60, R65 ;  /* 0x0000006006067824 */ /* 0x000fce00078e0241 */
[----:B01----:R-:W-:Y:S05]  /*8cd50*/  CALL.REL.NOINC `($_Z18ecdsa_verify_batchPKhS0_S0_Pii$_Z9point_addP7ECPointPKS_S2_) ;  /* 0x0000038c00687944 */ /* 0x003fea0003c00000 */
.L_x_525:
[----:B------:R-:W-:Y:S05]  /*8cd60*/  BSYNC.RECONVERGENT B11 ;  /* 0x00000000000b7941 */ /* 0x000fea0003800200 */
.L_x_524:
[----:B------:R-:W-:Y:S05]  /*8cd70*/  @P2 BRA `(.L_x_526) ;  /* 0xfffffe7c004c2947 */ /* 0x000fea000383ffff */
.L_x_55:
[----:B------:R-:W-:Y:S05]  /*8cd80*/  BSYNC.RECONVERGENT B7 ;  /* 0x0000000000077941 */ /* 0x000fea0003800200 */
.L_x_54:
[----:B--23--:R-:W-:Y:S01]  /*8cd90*/  LOP3.LUT R4, R31, R33, R28, 0xfe, !PT ;  /* 0x000000211f047212 */ /* 0x00cfe200078efe1c */
[----:B------:R2:W-:Y:S01]  /*8cda0*/  STL.128 [R1+0x3d0], RZ ;  /* 0x0003d0ff01007387 */ /* 0x0005e20000100c00 */
[----:B------:R-:W-:Y:S01]  /*8cdb0*/  LOP3.LUT R5, R29, R30, R32, 0xfe, !PT ;  /* 0x0000001e1d057212 */ /* 0x000fe200078efe20 */
[----:B------:R-:W-:Y:S01]  /*8cdc0*/  BSSY.RECONVERGENT B7, `(.L_x_527) ;  /* 0x0002c55000077945 */ /* 0x000fe20003800200 */
[----:B------:R-:W-:Y:S01]  /*8cdd0*/  LOP3.LUT P0, RZ, R4, R27, RZ, 0xfc, !PT ;  /* 0x0000001b04ff7212 */ /* 0x000fe2000780fcff */
[----:B------:R2:W-:Y:S01]  /*8cde0*/  STL.128 [R1+0x3c0], RZ ;  /* 0x0003c0ff01007387 */ /* 0x0005e20000100c00 */
[----:B------:R-:W-:Y:S02]  /*8cdf0*/  VIADD R21, R65, 0x3c0 ;  /* 0x000003c041157836 */ /* 0x000fe40000000000 */
[----:B------:R-:W-:Y:S01]  /*8ce00*/  LOP3.LUT P0, RZ, R5, R26, RZ, 0xfc, P0 ;  /* 0x0000001a05ff7212 */ /* 0x000fe2000000fcff */
[----:B------:R2:W-:Y:S04]  /*8ce10*/  STL.128 [R1+0x3f0], RZ ;  /* 0x0003f0ff01007387 */ /* 0x0005e80000100c00 */
[----:B------:R2:W-:Y:S04]  /*8ce20*/  STL.128 [R1+0x3e0], RZ ;  /* 0x0003e0ff01007387 */ /* 0x0005e80000100c00 */
[----:B------:R2:W-:Y:S04]  /*8ce30*/  STL.128 [R1+0x410], RZ ;  /* 0x000410ff01007387 */ /* 0x0005e80000100c00 */
[----:B------:R2:W-:Y:S01]  /*8ce40*/  STL.128 [R1+0x400], RZ ;  /* 0x000400ff01007387 */ /* 0x0005e20000100c00 */
[----:B------:R-:W-:Y:S05]  /*8ce50*/  @!P0 BRA `(.L_x_528) ;  /* 0x000002c4002c8947 */ /* 0x000fea0003800000 */
[-C--:B------:R-:W-:Y:S01]  /*8ce60*/  IMAD.WIDE.U32 R4, R35, R2.reuse, RZ ;  /* 0x0000000223047225 */ /* 0x080fe200078e00ff */
[----:B------:R-:W-:Y:S01]  /*8ce70*/  UMOV UR6, URZ ;  /* 0x000000ff00067c82 */ /* 0x000fe20008000000 */
[----:B------:R-:W-:Y:S01]  /*8ce80*/  UMOV UR4, URZ ;  /* 0x000000ff00047c82 */ /* 0x000fe20008000000 */
[----:B------:R-:W-:Y:S01]  /*8ce90*/  UMOV UR5, URZ ;  /* 0x000000ff00057c82 */ /* 0x000fe20008000000 */
[----:B------:R-:W-:Y:S01]  /*8cea0*/  IMAD.WIDE.U32 R10, R34, R3, RZ ;  /* 0x00000003220a7225 */ /* 0x000fe200078e00ff */
[----:B------:R-:W-:Y:S01]  /*8ceb0*/  UMOV UR7, URZ ;  /* 0x000000ff00077c82 */ /* 0x000fe20008000000 */
[----:B------:R-:W-:Y:S01]  /*8cec0*/  STL.128 [R1+0x50], RZ ;  /* 0x000050ff01007387 */ /* 0x000fe20000100c00 */
[----:B------:R-:W-:Y:S01]  /*8ced0*/  BSSY.RECONVERGENT B8, `(.L_x_529) ;  /* 0x0000246000087945 */ /* 0x000fe20003800200 */
[----:B------:R-:W-:Y:S01]  /*8cee0*/  IMAD.WIDE.U32 R6, R3, R2, RZ ;  /* 0x0000000203067225 */ /* 0x000fe200078e00ff */
[----:B------:R-:W-:Y:S02]  /*8cef0*/  IADD3 R13, P0, PT, R4, R10, RZ ;  /* 0x0000000a040d7210 */ /* 0x000fe40007f1e0ff */
[----:B------:R-:W-:Y:S01]  /*8cf00*/  BSSY.RELIABLE B9, `(.L_x_530) ;  /* 0x0000215000097945 */ /* 0x000fe20003800100 */
[----:B------:R-:W-:Y:S01]  /*8cf10*/  IMAD.SHL.U32 R9, R6, 0x2, RZ ;  /* 0x0000000206097824 */ /* 0x000fe200078e00ff */
[C---:B------:R-:W-:Y:S01]  /*8cf20*/  ISETP.GE.U32.AND P3, PT, R13.reuse, R4, PT ;  /* 0x000000040d00720c */ /* 0x040fe20003f66070 */
[----:B0-----:R-:W-:Y:S01]  /*8cf30*/  IMAD.MOV.U32 R8, RZ, RZ, RZ ;  /* 0x000000ffff087224 */ /* 0x001fe200078e00ff */
[----:B------:R-:W-:Y:S01]  /*8cf40*/  ISETP.GE.U32.AND P2, PT, R13, R10, PT ;  /* 0x0000000a0d00720c */ /* 0x000fe20003f46070 */
[----:B------:R-:W-:-:S02]  /*8cf50*/  VIADD R18, R5, UR6 ;  /* 0x0000000605127c36 */ /* 0x000fc40008000000 */
[----:B------:R-:W-:-:S04]  /*8cf60*/  IMAD.WIDE.U32 R4, R2, R2, R8 ;  /* 0x0000000202047225 */ /* 0x000fc800078e0008 */
[----:B------:R-:W-:Y:S01]  /*8cf70*/  VIADD R23, R7, UR4 ;  /* 0x0000000407177c36 */ /* 0x000fe20008000000 */
[----:B------:R-:W-:Y:S01]  /*8cf80*/  ISETP.GE.U32.AND P1, PT, R4, RZ, PT ;  /* 0x000000ff0400720c */ /* 0x000fe20003f26070 */
[----:B------:R-:W-:Y:S02]  /*8cf90*/  VIADD R5, R5, UR5 ;  /* 0x0000000505057c36 */ /* 0x000fe40008000000 */
[----:B------:R-:W-:Y:S01]  /*8cfa0*/  IMAD.WIDE.U32 R14, R37, R2, RZ ;  /* 0x00000002250e7225 */ /* 0x000fe200078e00ff */
[----:B------:R-:W-:Y:S02]  /*8cfb0*/  SHF.R.U64 R6, R6, 0x1f, R23 ;  /* 0x0000001f06067819 */ /* 0x000fe40000001217 */
[----:B------:R-:W-:Y:S01]  /*8cfc0*/  ISETP.GE.U32.AND.EX P1, PT, R5, R9, PT, P1 ;  /* 0x000000090500720c */ /* 0x000fe20003f26110 */
[----:B------:R-:W-:-:S03]  /*8cfd0*/  IMAD.WIDE.U32 R16, R36, R3, RZ ;  /* 0x0000000324107225 */ /* 0x000fc600078e00ff */
[----:B------:R-:W-:Y:S01]  /*8cfe0*/  SEL R9, RZ, 0x1, P1 ;  /* 0x00000001ff097807 */ /* 0x000fe20000800000 */
[----:B------:R-:W-:Y:S02]  /*8cff0*/  IMAD.MOV.U32 R7, RZ, RZ, RZ ;  /* 0x000000ffff077224 */ /* 0x000fe400078e00ff */
[----:B------:R-:W-:Y:S01]  /*8d000*/  VIADD R19, R11, UR7 ;  /* 0x000000070b137c36 */ /* 0x000fe20008000000 */
[----:B------:R-:W-:Y:S01]  /*8d010*/  IADD3 R11, P5, PT, R14, R16, RZ ;  /* 0x000000100e0b7210 */ /* 0x000fe20007fbe0ff */
[----:B------:R-:W-:-:S03]  /*8d020*/  IMAD.WIDE.U32 R6, R3, R3, R6 ;  /* 0x0000000303067225 */ /* 0x000fc600078e0006 */
[----:B------:R-:W-:Y:S01]  /*8d030*/  ISETP.GE.U32.AND P1, PT, R11, R14, PT ;  /* 0x0000000e0b00720c */ /* 0x000fe20003f26070 */
[----:B------:R-:W-:Y:S01]  /*8d040*/  IMAD.MOV.U32 R12, RZ, RZ, RZ ;  /* 0x000000ffff0c7224 */ /* 0x000fe200078e00ff */
[----:B------:R-:W-:Y:S01]  /*8d050*/  IADD3 R14, P4, P6, R9, R6, RZ ;  /* 0x00000006090e7210 */ /* 0x000fe20007e9e0ff */
[----:B------:R-:W-:Y:S01]  /*8d060*/  VIADD R10, R7, UR4 ;  /* 0x00000004070a7c36 */ /* 0x000fe20008000000 */
[----:B------:R-:W-:Y:S01]  /*8d070*/  SHF.R.U32.HI R9, RZ, 0x1f, R23 ;  /* 0x0000001fff097819 */ /* 0x000fe20000011617 */
[----:B------:R-:W-:Y:S01]  /*8d080*/  IMAD.X R8, R19, 0x1, R18, P0 ;  /* 0x0000000113087824 */ /* 0x000fe200000e0612 */
[----:B------:R-:W-:Y:S01]  /*8d090*/  ISETP.GE.U32.AND P0, PT, R11, R16, PT ;  /* 0x000000100b00720c */ /* 0x000fe20003f06070 */
[----:B------:R-:W-:Y:S01]  /*8d0a0*/  IMAD.WIDE.U32 R6, R2, R34, R12 ;  /* 0x0000002202067225 */ /* 0x000fe200078e000c */
[----:B------:R-:W-:Y:S02]  /*8d0b0*/  LOP3.LUT R9, R9, 0x1, RZ, 0xc0, !PT ;  /* 0x0000000109097812 */ /* 0x000fe400078ec0ff */
[----:B------:R-:W-:Y:S01]  /*8d0c0*/  ISETP.GE.U32.AND.EX P3, PT, R8, R18, PT, P3 ;  /* 0x000000120800720c */ /* 0x000fe20003f66130 */
[----:B------:R-:W-:Y:S01]  /*8d0d0*/  VIADD R22, R15, UR5 ;  /* 0x000000050f167c36 */ /* 0x000fe20008000000 */
[----:B------:R-:W-:Y:S01]  /*8d0e0*/  IADD3.X R16, PT, PT, RZ, R10, R9, P4, P6 ;  /* 0x0000000aff107210 */ /* 0x000fe200027ec409 */
[----:B------:R-:W-:Y:S01]  /*8d0f0*/  VIADD R7, R7, UR7 ;  /* 0x0000000707077c36 */ /* 0x000fe20008000000 */
[-C--:B------:R-:W-:Y:S01]  /*8d100*/  IADD3 R15, P6, PT, R14, R6.reuse, RZ ;  /* 0x000000060e0f7210 */ /* 0x080fe20007fde0ff */
[----:B------:R-:W-:Y:S01]  /*8d110*/  IMAD.MOV.U32 R9, RZ, RZ, RZ ;  /* 0x000000ffff097224 */ /* 0x000fe200078e00ff */
[----:B------:R-:W-:Y:S01]  /*8d120*/  ISETP.GE.U32.AND P4, PT, R6, RZ, PT ;  /* 0x000000ff0600720c */ /* 0x000fe20003f86070 */
[----:B------:R-:W-:Y:S01]  /*8d130*/  VIADD R75, R17, UR4 ;  /* 0x00000004114b7c36 */ /* 0x000fe20008000000 */
[----:B------:R-:W-:Y:S01]  /*8d140*/  ISETP.GE.U32.AND.EX P2, PT, R8, R19, PT, P2 ;  /* 0x000000130800720c */ /* 0x000fe20003f46120 */
[----:B------:R-:W-:Y:S01]  /*8d150*/  IMAD.X R10, R7, 0x1, R16, P6 ;  /* 0x00000001070a7824 */ /* 0x000fe200030e0610 */
[----:B------:R-:W-:Y:S01]  /*8d160*/  SEL R40, RZ, 0x1, P3 ;  /* 0x00000001ff287807 */ /* 0x000fe20001800000 */
[----:B------:R-:W-:Y:S01]  /*8d170*/  IMAD.WIDE.U32 R8, R3, R35, R8 ;  /* 0x0000002303087225 */ /* 0x000fe200078e0008 */
[----:B------:R-:W-:-:S02]  /*8d180*/  IADD3 R6, P3, PT, R15, R6, RZ ;  /* 0x000000060f067210 */ /* 0x000fc40007f7e0ff */
[----:B------:R-:W-:Y:S01]  /*8d190*/  ISETP.GE.U32.AND.EX P4, PT, R7, R13, PT, P4 ;  /* 0x0000000d0700720c */ /* 0x000fe20003f86140 */
[----:B------:R-:W-:Y:S01]  /*8d1a0*/  VIADD R9, R9, UR6 ;  /* 0x0000000609097c36 */ /* 0x000fe20008000000 */
[----:B------:R-:W-:Y:S01]  /*8d1b0*/  SEL R20, RZ, 0x1, P2 ;  /* 0x00000001ff147807 */ /* 0x000fe20001000000 */
[----:B------:R-:W-:Y:S01]  /*8d1c0*/  IMAD.X R7, R10, 0x1, R7, P3 ;  /* 0x000000010a077824 */ /* 0x000fe200018e0607 */
[----:B------:R-:W-:Y:S01]  /*8d1d0*/  ISETP.GE.U32.AND P2, PT, R15, R14, PT ;  /* 0x0000000e0f00720c */ /* 0x000fe20003f46070 */
[----:B------:R-:W-:Y:S01]  /*8d1e0*/  IMAD.WIDE.U32 R12, R35, R34, RZ ;  /* 0x00000022230c7225 */ /* 0x000fe200078e00ff */
[----:B------:R-:W-:Y:S02]  /*8d1f0*/  SEL R19, RZ, 0x1, P4 ;  /* 0x00000001ff137807 */ /* 0x000fe40002000000 */
[----:B------:R-:W-:Y:S01]  /*8d200*/  ISETP.GE.U32.AND P3, PT, R6, R15, PT ;  /* 0x0000000f0600720c */ /* 0x000fe20003f66070 */
[----:B------:R-:W-:Y:S01]  /*8d210*/  IMAD.SHL.U32 R17, R12, 0x2, RZ ;  /* 0x000000020c117824 */ /* 0x000fe200078e00ff */
[----:B------:R-:W-:Y:S01]  /*8d220*/  ISETP.GE.U32.AND.EX P2, PT, R10, R16, PT, P2 ;  /* 0x000000100a00720c */ /* 0x000fe20003f46120 */
[----:B------:R-:W-:Y:S01]  /*8d230*/  IMAD.MOV.U32 R16, RZ, RZ, RZ ;  /* 0x000000ffff107224 */ /* 0x000fe200078e00ff */
[----:B------:R-:W-:-:S02]  /*8d240*/  IADD3 R19, P4, P6, R19, R8, RZ ;  /* 0x0000000813137210 */ /* 0x000fc40007e9e0ff */
[----:B------:R-:W-:Y:S01]  /*8d250*/  ISETP.GE.U32.AND.EX P3, PT, R7, R10, PT, P3 ;  /* 0x0000000a0700720c */ /* 0x000fe20003f66130 */
[----:B------:R-:W-:Y:S01]  /*8d260*/  IMAD.MOV.U32 R10, RZ, RZ, RZ ;  /* 0x000000ffff0a7224 */ /* 0x000fe200078e00ff */
[----:B------:R-:W-:Y:S01]  /*8d270*/  SEL R38, RZ, 0x1, P2 ;  /* 0x00000001ff267807 */ /* 0x000fe20001000000 */
[----:B------:R-:W-:Y:S01]  /*8d280*/  IMAD.WIDE.U32 R14, R34, R34, R16 ;  /* 0x00000022220e7225 */ /* 0x000fe200078e0010 */
[-C--:B------:R-:W-:Y:S02]  /*8d290*/  IADD3.X R40, PT, PT, RZ, R9.reuse, R40, P4, P6 ;  /* 0x00000009ff287210 */ /* 0x080fe400027ec428 */
[----:B------:R-:W-:Y:S01]  /*8d2a0*/  IADD3.X R20, PT, PT, RZ, R9, R20, P4, P6 ;  /* 0x00000009ff147210 */ /* 0x000fe200027ec414 */
[----:B------:R-:W-:Y:S01]  /*8d2b0*/  IMAD.WIDE.U32 R8, R2, R36, R10 ;  /* 0x0000002402087225 */ /* 0x000fe200078e000a */
[----:B------:R-:W-:Y:S02]  /*8d2c0*/  SEL R18, RZ, 0x1, P3 ;  /* 0x00000001ff127807 */ /* 0x000fe40001800000 */
[-C--:B------:R-:W-:Y:S01]  /*8d2d0*/  IADD3 R38, P3, PT, R38, R19.reuse, RZ ;  /* 0x0000001326267210 */ /* 0x080fe20007f7e0ff */
[----:B------:R-:W-:Y:S01]  /*8d2e0*/  VIADD R79, R9, UR4 ;  /* 0x00000004094f7c36 */ /* 0x000fe20008000000 */
[----:B------:R-:W-:Y:S01]  /*8d2f0*/  IADD3 R10, P6, PT, R18, R19, RZ ;  /* 0x00000013120a7210 */ /* 0x000fe20007fde0ff */
[----:B------:R-:W-:Y:S01]  /*8d300*/  VIADD R19, R13, UR6 ;  /* 0x000000060d137c36 */ /* 0x000fe20008000000 */
[----:B------:R-:W-:Y:S01]  /*8d310*/  IADD3 R73, P4, PT, R38, R8, RZ ;  /* 0x0000000826497210 */ /* 0x000fe20007f9e0ff */
[----:B------:R-:W-:Y:S01]  /*8d320*/  IMAD.X R40, RZ, RZ, R40, P3 ;  /* 0x000000ffff287224 */ /* 0x000fe200018e0628 */
[----:B------:R-:W-:Y:S01]  /*8d330*/  ISETP.GE.U32.AND P2, PT, R14, RZ, PT ;  /* 0x000000ff0e00720c */ /* 0x000fe20003f46070 */
[----:B------:R-:W-:Y:S01]  /*8d340*/  IMAD.X R9, RZ, RZ, R20, P6 ;  /* 0x000000ffff097224 */ /* 0x000fe200030e0614 */
[-C--:B------:R-:W-:Y:S01]  /*8d350*/  IADD3 R16, P3, PT, R10, R73.reuse, RZ ;  /* 0x000000490a107210 */ /* 0x080fe20007f7e0ff */
[----:B------:R-:W-:Y:S01]  /*8d360*/  IMAD.X R18, R79, 0x1, R40, P4 ;  /* 0x000000014f127824 */ /* 0x000fe200020e0628 */
[----:B------:R-:W-:Y:S01]  /*8d370*/  SHF.R.U64 R12, R12, 0x1f, R19 ;  /* 0x0000001f0c0c7819 */ /* 0x000fe20000001213 */
[----:B------:R-:W-:Y:S01]  /*8d380*/  VIADD R39, R15, UR7 ;  /* 0x000000070f277c36 */ /* 0x000fe20008000000 */
[----:B------:R-:W-:Y:S01]  /*8d390*/  ISETP.GE.U32.AND P4, PT, R16, R73, PT ;  /* 0x000000491000720c */ /* 0x000fe20003f86070 */
[----:B------:R-:W-:Y:S01]  /*8d3a0*/  IMAD.X R15, R9, 0x1, R18, P3 ;  /* 0x00000001090f7824 */ /* 0x000fe200018e0612 */
[----:B------:R-:W-:Y:S01]  /*8d3b0*/  ISETP.NE.U32.AND P3, PT, R10, RZ, PT ;  /* 0x000000ff0a00720c */ /* 0x000fe20003f65070 */
[----:B------:R-:W-:Y:S01]  /*8d3c0*/  IMAD.MOV.U32 R13, RZ, RZ, RZ ;  /* 0x000000ffff0d7224 */ /* 0x000fe200078e00ff */
[----:B------:R-:W-:Y:S01]  /*8d3d0*/  ISETP.GE.U32.AND.EX P2, PT, R39, R17, PT, P2 ;  /* 0x000000112700720c */ /* 0x000fe20003f46120 */
[----:B------:R-:W-:Y:S01]  /*8d3e0*/  IMAD.X R10, R75, 0x1, R22, P5 ;  /* 0x000000014b0a7824 */ /* 0x000fe200028e0616 */
[----:B------:R-:W-:Y:S01]  /*8d3f0*/  ISETP.GE.U32.AND.EX P4, PT, R15, R18, PT, P4 ;  /* 0x000000120f00720c */ /* 0x000fe20003f86140 */
[----:B------:R-:W-:Y:S01]  /*8d400*/  IMAD.WIDE.U32 R12, R35, R35, R12 ;  /* 0x00000023230c7225 */ /* 0x000fe200078e000c */
[----:B------:R-:W-:-:S02]  /*8d410*/  SEL R23, RZ, 0x1, P2 ;  /* 0x00000001ff177807 */ /* 0x000fc40001000000 */
[----:B------:R-:W-:Y:S01]  /*8d420*/  ISETP.NE.AND.EX P3, PT, R9, RZ, !P4, P3 ;  /* 0x000000ff0900720c */ /* 0x000fe20006765330 */
[----:B------:R-:W-:Y:S01]  /*8d430*/  VIADD R41, R13, UR6 ;  /* 0x000000060d297c36 */ /* 0x000fe20008000000 */
[----:B------:R-:W-:Y:S02]  /*8d440*/  SHF.R.U32.HI R9, RZ, 0x1f, R19 ;  /* 0x0000001fff097819 */ /* 0x000fe40000011613 */
[----:B------:R-:W-:Y:S02]  /*8d450*/  SEL R13, RZ, 0x1, !P3 ;  /* 0x00000001ff0d7807 */ /* 0x000fe40005800000 */
[----:B------:R-:W-:Y:S02]  /*8d460*/  IADD3 R23, P5, P4, R23, R12, RZ ;  /* 0x0000000c17177210 */ /* 0x000fe40007cbe0ff */
[----:B------:R-:W-:Y:S02]  /*8d470*/  LOP3.LUT R12, R9, 0x1, RZ, 0xc0, !PT ;  /* 0x00000001090c7812 */ /* 0x000fe400078ec0ff */
[----:B------:R-:W-:-:S02]  /*8d480*/  ISETP.GE.U32.AND P2, PT, R8, RZ, PT ;  /* 0x000000ff0800720c */ /* 0x000fc40003f46070 */
        /* <DEDUP_REMOVED lines=19> */
[----:B------:R-:W-:Y:S01]  /*8d5c0*/  SEL R72, RZ, 0x1, P3 ;  /* 0x00000001ff487807 */ /* 0x000fe20001800000 */
[----:B------:R-:W-:Y:S01]  /*8d5d0*/  IMAD.WIDE.U32 R16, R0, R2, RZ ;  /* 0x0000000200107225 */ /* 0x000fe200078e00ff */
[----:B------:R-:W-:Y:S02]  /*8d5e0*/  SEL R78, RZ, 0x1, P1 ;  /* 0x00000001ff4e7807 */ /* 0x000fe40000800000 */
[----:B------:R-:W-:Y:S01]  /*8d5f0*/  IADD3 R72, P1, PT, R72, R76, RZ ;  /* 0x0000004c48487210 */ /* 0x000fe20007f3e0ff */
[----:B------:R-:W-:Y:S01]  /*8d600*/  IMAD.X R39, R12, 0x1, R39, P6 ;  /* 0x000000010c277824 */ /* 0x000fe200030e0627 */
[----:B------:R-:W-:Y:S01]  /*8d610*/  SEL R12, R15, R12, P2 ;  /* 0x0000000c0f0c7207 */ /* 0x000fe20001000000 */
[----:B------:R-:W-:Y:S01]  /*8d620*/  IMAD.MOV.U32 R14, RZ, RZ, RZ ;  /* 0x000000ffff0e7224 */ /* 0x000fe200078e00ff */
[----:B------:R-:W-:Y:S02]  /*8d630*/  ISETP.GT.U32.AND P2, PT, R9, R40, PT ;  /* 0x000000280900720c */ /* 0x000fe40003f44070 */
[----:B------:R-:W-:-:S02]  /*8d640*/  IADD3 R15, P6, PT, R16, R10, RZ ;  /* 0x0000000a100f7210 */ /* 0x000fc40007fde0ff */
[----:B------:R-:W-:Y:S02]  /*8d650*/  ISETP.GT.U32.AND.EX P2, PT, R12, R39, PT, P2 ;  /* 0x000000270c00720c */ /* 0x000fe40003f44120 */
[----:B------:R-:W-:Y:S01]  /*8d660*/  IADD3.X R78, PT, PT, RZ, R81, R78, P4, P5 ;  /* 0x00000051ff4e7210 */ /* 0x000fe200027ea44e */
[----:B------:R-:W-:Y:S01]  /*8d670*/  IMAD.WIDE.U32 R12, R25, R2, R14 ;  /* 0x00000002190c7225 */ /* 0x000fe200078e000e */
[----:B------:R-:W-:Y:S02]  /*8d680*/  SEL R38, RZ, 0x1, !P2 ;  /* 0x00000001ff267807 */ /* 0x000fe40005000000 */
[----:B------:R-:W-:Y:S01]  /*8d690*/  SEL R14, RZ, 0x1, P0 ;  /* 0x00000001ff0e7807 */ /* 0x000fe20000000000 */
[----:B------:R-:W-:Y:S01]  /*8d6a0*/  VIADD R97, R13, UR7 ;  /* 0x000000070d617c36 */ /* 0x000fe20008000000 */
[----:B------:R-:W-:Y:S01]  /*8d6b0*/  IADD3 R73, P0, PT, R72, R12, RZ ;  /* 0x0000000c48497210 */ /* 0x000fe20007f1e0ff */
[----:B------:R-:W-:Y:S01]  /*8d6c0*/  IMAD.X R78, RZ, RZ, R78, P1 ;  /* 0x000000ffff4e7224 */ /* 0x000fe200008e064e */
[----:B------:R-:W-:Y:S01]  /*8d6d0*/  IADD3 R38, P2, PT, R38, R23, RZ ;  /* 0x0000001726267210 */ /* 0x000fe20007f5e0ff */
[----:B------:R-:W-:Y:S01]  /*8d6e0*/  VIADD R13, R19, UR5 ;  /* 0x00000005130d7c36 */ /* 0x000fe20008000000 */
[----:B------:R-:W-:Y:S01]  /*8d6f0*/  IADD3 R9, P3, PT, R40, R8, RZ ;  /* 0x0000000828097210 */ /* 0x000fe20007f7e0ff */
[----:B------:R-:W-:Y:S01]  /*8d700*/  IMAD.X R77, R97, 0x1, R78, P0 ;  /* 0x00000001614d7824 */ /* 0x000fe200000e064e */
[----:B------:R-:W-:Y:S01]  /*8d710*/  IADD3 R20, P1, PT, R38, R73, RZ ;  /* 0x0000004926147210 */ /* 0x000fe20007f3e0ff */
[----:B------:R-:W-:-:S02]  /*8d720*/  IMAD.X R19, RZ, RZ, R41, P2 ;  /* 0x000000ffff137224 */ /* 0x000fc400010e0629 */
[----:B------:R-:W-:Y:S01]  /*8d730*/  IMAD.WIDE.U32 R22, R36, R35, RZ ;  /* 0x0000002324167225 */ /* 0x000fe200078e00ff */
[----:B------:R-:W-:-:S03]  /*8d740*/  ISETP.GE.U32.AND P2, PT, R20, R73, PT ;  /* 0x000000491400720c */ /* 0x000fc60003f46070 */
[----:B------:R-:W-:Y:S01]  /*8d750*/  IMAD.X R74, R19, 0x1, R77, P1 ;  /* 0x00000001134a7824 */ /* 0x000fe200008e064d */
[----:B------:R-:W-:Y:S01]  /*8d760*/  ISETP.NE.U32.AND P1, PT, R38, RZ, PT ;  /* 0x000000ff2600720c */ /* 0x000fe20003f25070 */
[----:B------:R-:W-:Y:S01]  /*8d770*/  IMAD.X R8, R39, 0x1, R79, P3 ;  /* 0x0000000127087824 */ /* 0x000fe200018e064f */
[----:B------:R-:W-:Y:S01]  /*8d780*/  IADD3 R41, P0, PT, R18, R22, RZ ;  /* 0x0000001612297210 */ /* 0x000fe20007f1e0ff */
[----:B------:R-:W-:Y:S01]  /*8d790*/  VIADD R79, R11, UR7 ;  /* 0x000000070b4f7c36 */ /* 0x000fe20008000000 */
[----:B------:R-:W-:Y:S01]  /*8d7a0*/  ISETP.GE.U32.AND.EX P2, PT, R74, R77, PT, P2 ;  /* 0x0000004d4a00720c */ /* 0x000fe20003f46120 */
[----:B------:R-:W-:Y:S01]  /*8d7b0*/  VIADD R75, R23, UR4 ;  /* 0x00000004174b7c36 */ /* 0x000fe20008000000 */
[----:B------:R-:W-:Y:S02]  /*8d7c0*/  ISETP.GE.U32.AND P3, PT, R41, R18, PT ;  /* 0x000000122900720c */ /* 0x000fe40003f66070 */
[----:B------:R-:W-:Y:S01]  /*8d7d0*/  ISETP.NE.AND.EX P1, PT, R19, RZ, !P2, P1 ;  /* 0x000000ff1300720c */ /* 0x000fe20005725310 */
[----:B------:R-:W-:Y:S01]  /*8d7e0*/  VIADD R19, R17, UR6 ;  /* 0x0000000611137c36 */ /* 0x000fe20008000000 */
[----:B------:R-:W-:Y:S01]  /*8d7f0*/  ISETP.GE.U32.AND P2, PT, R9, R40, PT ;  /* 0x000000280900720c */ /* 0x000fe20003f46070 */
[----:B------:R-:W-:Y:S01]  /*8d800*/  IMAD.MOV.U32 R40, RZ, RZ, RZ ;  /* 0x000000ffff287224 */ /* 0x000fe200078e00ff */
[----:B------:R-:W-:Y:S01]  /*8d810*/  SEL R17, RZ, 0x1, !P1 ;  /* 0x00000001ff117807 */ /* 0x000fe20004800000 */
[----:B------:R-:W-:Y:S01]  /*8d820*/  IMAD.X R18, R75, 0x1, R13, P0 ;  /* 0x000000014b127824 */ /* 0x000fe200000e060d */
[----:B------:R-:W-:Y:S01]  /*8d830*/  ISETP.GE.U32.AND P1, PT, R15, R16, PT ;  /* 0x000000100f00720c */ /* 0x000fe20003f26070 */
[----:B------:R-:W-:Y:S01]  /*8d840*/  IMAD.X R16, R79, 0x1, R19, P6 ;  /* 0x000000014f107824 */ /* 0x000fe200030e0613 */
[----:B------:R-:W-:Y:S01]  /*8d850*/  ISETP.GE.U32.AND.EX P2, PT, R8, R39, PT, P2 ;  /* 0x000000270800720c */ /* 0x000fe20003f46120 */
[----:B------:R-:W-:Y:S01]  /*8d860*/  IMAD.WIDE.U32 R38, R36, R34, R40 ;  /* 0x0000002224267225 */ /* 0x000fe200078e0028 */
[----:B------:R-:W-:-:S02]  /*8d870*/  IADD3 R17, P6, PT, R17, R20, RZ ;  /* 0x0000001411117210 */ /* 0x000fc40007fde0ff */
[----:B------:R-:W-:Y:S02]  /*8d880*/  SEL R11, RZ, 0x1, P2 ;  /* 0x00000001ff0b7807 */ /* 0x000fe40001000000 */
[----:B------:R-:W-:Y:S01]  /*8d890*/  ISETP.GE.U32.AND.EX P1, PT, R16, R19, PT, P1 ;  /* 0x000000131000720c */ /* 0x000fe20003f26110 */
[----:B------:R-:W-:Y:S01]  /*8d8a0*/  IMAD.X R19, RZ, RZ, R74, P6 ;  /* 0x000000ffff137224 */ /* 0x000fe200030e064a */
[----:B------:R-:W-:Y:S02]  /*8d8b0*/  ISETP.GE.U32.AND.EX P3, PT, R18, R13, PT, P3 ;  /* 0x0000000d1200720c */ /* 0x000fe40003f66130 */
[----:B------:R-:W-:Y:S02]  /*8d8c0*/  IADD3.X R13, PT, PT, RZ, R81, R14, P4, P5 ;  /* 0x00000051ff0d7210 */ /* 0x000fe400027ea40e */
[----:B------:R-:W-:Y:S02]  /*8d8d0*/  IADD3 R11, P6, PT, R11, R76, RZ ;  /* 0x0000004c0b0b7210 */ /* 0x000fe40007fde0ff */
[----:B------:R-:W-:-:S02]  /*8d8e0*/  ISETP.GE.U32.AND P0, PT, R41, R22, PT ;  /* 0x000000162900720c */ /* 0x000fc40003f06070 */
[----:B------:R-:W-:Y:S01]  /*8d8f0*/  ISETP.GT.U32.AND P2, PT, R20, R17, PT ;  /* 0x000000111400720c */ /* 0x000fe20003f44070 */
[----:B------:R-:W-:Y:S01]  /*8d900*/  IMAD.X R13, RZ, RZ, R13, P6 ;  /* 0x000000ffff0d7224 */ /* 0x000fe200030e060d */
[----:B------:R-:W-:Y:S01]  /*8d910*/  ISETP.GE.U32.AND P4, PT, R73, R72, PT ;  /* 0x000000484900720c */ /* 0x000fe20003f86070 */
[----:B------:R-:W-:Y:S01]  /*8d920*/  VIADD R72, R39, UR4 ;  /* 0x0000000427487c36 */ /* 0x000fe20008000000 */
[----:B------:R-:W-:Y:S02]  /*8d930*/  IADD3 R22, P5, PT, R17, R38, RZ ;  /* 0x0000002611167210 */ /* 0x000fe40007fbe0ff */
[----:B------:R-:W-:Y:S02]  /*8d940*/  ISETP.GT.U32.AND.EX P2, PT, R74, R19, PT, P2 ;  /* 0x000000134a00720c */ /* 0x000fe40003f44120 */
        /* <DEDUP_REMOVED lines=8> */
[----:B------:R-:W-:Y:S02]  /*8d9d0*/  SEL R19, R74, R19, P2 ;  /* 0x000000134a137207 */ /* 0x000fe40001000000 */
[----:B------:R-:W-:Y:S01]  /*8d9e0*/  ISETP.GT.U32.AND P6, PT, R17, R22, PT ;  /* 0x000000161100720c */ /* 0x000fe20003fc4070 */
[----:B------:R-:W-:Y:S01]  /*8d9f0*/  IMAD.MOV.U32 R17, RZ, RZ, RZ ;  /* 0x000000ffff117224 */ /* 0x000fe200078e00ff */
[----:B------:R-:W-:-:S02]  /*8da00*/  ISETP.NE.AND.EX P3, PT, R13, RZ, !P5, P3 ;  /* 0x000000ff0d00720c */ /* 0x000fc40006f65330 */
[----:B------:R-:W-:Y:S01]  /*8da10*/  ISETP.GE.U32.AND P5, PT, R12, RZ, PT ;  /* 0x000000ff0c00720c */ /* 0x000fe20003fa6070 */
[----:B------:R-:W-:Y:S01]  /*8da20*/  IMAD.WIDE.U32 R22, R0, R3, R16 ;  /* 0x0000000300167225 */ /* 0x000fe200078e0010 */
[----:B------:R-:W-:Y:S02]  /*8da30*/  ISETP.GE.U32.AND P2, PT, R38, RZ, PT ;  /* 0x000000ff2600720c */ /* 0x000fe40003f46070 */
[----:B------:R-:W-:Y:S01]  /*8da40*/  ISETP.GT.U32.AND.EX P6, PT, R19, R40, PT, P6 ;  /* 0x000000281300720c */ /* 0x000fe20003fc4160 */
[----:B------:R-:W-:Y:S01]  /*8da50*/  IMAD.MOV.U32 R19, RZ, RZ, RZ ;  /* 0x000000ffff137224 */ /* 0x000fe200078e00ff */
[----:B------:R-:W-:Y:S01]  /*8da60*/  SEL R11, RZ, 0x1, !P3 ;  /* 0x00000001ff0b7807 */ /* 0x000fe20005800000 */
[----:B------:R-:W-:Y:S01]  /*8da70*/  VIADD R82, R23, UR6 ;  /* 0x0000000617527c36 */ /* 0x000fe20008000000 */
[----:B------:R-:W-:Y:S02]  /*8da80*/  ISETP.GE.U32.AND.EX P3, PT, R97, R15, PT, P5 ;  /* 0x0000000f6100720c */ /* 0x000fe40003f66150 */
[----:B------:R-:W-:Y:S01]  /*8da90*/  ISETP.GE.U32.AND.EX P2, PT, R72, R41, PT, P2 ;  /* 0x000000294800720c */ /* 0x000fe20003f46120 */
[----:B------:R-:W-:Y:S01]  /*8daa0*/  IMAD.WIDE.U32 R40, R37, R35, R18 ;  /* 0x0000002325287225 */ /* 0x000fe200078e0012 */
[----:B------:R-:W-:-:S02]  /*8dab0*/  IADD3 R11, P5, PT, R11, R14, RZ ;  /* 0x0000000e0b0b7210 */ /* 0x000fc40007fbe0ff */
[----:B------:R-:W-:Y:S01]  /*8dac0*/  ISETP.GE.U32.AND.EX P4, PT, R77, R78, PT, P4 ;  /* 0x0000004e4d00720c */ /* 0x000fe20003f86140 */
[----:B------:R-:W-:Y:S01]  /*8dad0*/  VIADD R39, R41, UR5 ;  /* 0x0000000529277c36 */ /* 0x000fe20008000000 */
[----:B------:R-:W-:Y:S01]  /*8dae0*/  SEL R19, RZ, 0x1, P2 ;  /* 0x00000001ff137807 */ /* 0x000fe20001000000 */
[----:B------:R-:W-:Y:S01]  /*8daf0*/  IMAD.X R13, RZ, RZ, R20, P5 ;  /* 0x000000ffff0d7224 */ /* 0x000fe200028e0614 */
[----:B------:R-:W-:Y:S02]  /*8db00*/  SEL R17, RZ, 0x1, !P6 ;  /* 0x00000001ff117807 */ /* 0x000fe40007000000 */
[----:B------:R-:W-:Y:S02]  /*8db10*/  SEL R41, RZ, 0x1, P4 ;  /* 0x00000001ff297807 */ /* 0x000fe40002000000 */
[----:B------:R-:W-:Y:S02]  /*8db20*/  ISETP.GT.U32.AND P6, PT, R14, R11, PT ;  /* 0x0000000b0e00720c */ /* 0x000fe40003fc4070 */
[----:B------:R-:W-:-:S02]  /*8db30*/  IADD3 R73, P4, PT, R11, R38, RZ ;  /* 0x000000260b497210 */ /* 0x000fc40007f9e0ff */
[----:B------:R-:W-:Y:S02]  /*8db40*/  IADD3 R74, P5, P2, R19, R40, RZ ;  /* 0x00000028134a7210 */ /* 0x000fe40007abe0ff */
[----:B------:R-:W-:Y:S01]  /*8db50*/  SEL R19, RZ, 0x1, P3 ;  /* 0x00000001ff137807 */ /* 0x000fe20001800000 */
[----:B------:R-:W-:Y:S01]  /*8db60*/  IMAD.X R40, R13, 0x1, R72, P4 ;  /* 0x000000010d287824 */ /* 0x000fe200020e0648 */
[CC--:B------:R-:W-:Y:S02]  /*8db70*/  ISETP.GT.U32.AND.EX P6, PT, R20.reuse, R13.reuse, PT, P6 ;  /* 0x0000000d1400720c */ /* 0x0c0fe40003fc4160 */
        /* <DEDUP_REMOVED lines=8> */
[----:B------:R-:W-:Y:S01]  /*8dc00*/  IADD3.X R14, PT, PT, RZ, R82, R23, P4, P3 ;  /* 0x00000052ff0e7210 */ /* 0x000fe200027e6417 */
[----:B------:R-:W-:Y:S01]  /*8dc10*/  IMAD.WIDE.U32 R22, R25, R35, RZ ;  /* 0x0000002319167225 */ /* 0x000fe200078e00ff */
[----:B------:R-:W-:-:S02]  /*8dc20*/  ISETP.GE.U32.AND.EX P0, PT, R18, R75, PT, P0 ;  /* 0x0000004b1200720c */ /* 0x000fc40003f06100 */
[-C--:B------:R-:W-:Y:S01]  /*8dc30*/  IADD3 R78, P1, PT, R17, R19.reuse, RZ ;  /* 0x00000013114e7210 */ /* 0x080fe20007f3e0ff */
[----:B------:R-:W-:Y:S01]  /*8dc40*/  IMAD.X R18, RZ, RZ, R14, P6 ;  /* 0x000000ffff127224 */ /* 0x000fe200030e060e */
[----:B------:R-:W-:Y:S01]  /*8dc50*/  SEL R14, RZ, 0x1, P0 ;  /* 0x00000001ff0e7807 */ /* 0x000fe20000000000 */
[----:B------:R-:W-:Y:S01]  /*8dc60*/  VIADD R81, R23, UR7 ;  /* 0x0000000717517c36 */ /* 0x000fe20008000000 */
[----:B------:R-:W-:Y:S01]  /*8dc70*/  ISETP.GE.U32.AND P6, PT, R78, R19, PT ;  /* 0x000000134e00720c */ /* 0x000fe20003fc6070 */
[----:B------:R-:W-:Y:S01]  /*8dc80*/  IMAD.X R83, R20, 0x1, R18, P1 ;  /* 0x0000000114537824 */ /* 0x000fe200008e0612 */
[----:B------:R-:W-:Y:S02]  /*8dc90*/  ISETP.GT.U32.AND P1, PT, R11, R73, PT ;  /* 0x000000490b00720c */ /* 0x000fe40003f24070 */
[----:B------:R-:W-:Y:S02]  /*8dca0*/  ISETP.NE.U32.AND P0, PT, R17, RZ, PT ;  /* 0x000000ff1100720c */ /* 0x000fe40003f05070 */
[----:B------:R-:W-:-:S02]  /*8dcb0*/  ISETP.GT.U32.AND.EX P1, PT, R13, R40, PT, P1 ;  /* 0x000000280d00720c */ /* 0x000fc40003f24110 */
[----:B------:R-:W-:Y:S01]  /*8dcc0*/  ISETP.GE.U32.AND.EX P6, PT, R83, R18, PT, P6 ;  /* 0x000000125300720c */ /* 0x000fe20003fc6160 */
[----:B------:R-:W-:Y:S01]  /*8dcd0*/  IMAD.WIDE.U32 R18, R0, R34, RZ ;  /* 0x0000002200127225 */ /* 0x000fe200078e00ff */
[----:B------:R-:W-:Y:S02]  /*8dce0*/  SEL R13, RZ, 0x1, !P1 ;  /* 0x00000001ff0d7807 */ /* 0x000fe40004800000 */
[----:B------:R-:W-:Y:S01]  /*8dcf0*/  ISETP.GE.U32.AND P1, PT, R15, R10, PT ;  /* 0x0000000a0f00720c */ /* 0x000fe20003f26070 */
[----:B------:R-:W-:Y:S01]  /*8dd00*/  VIADD R72, R19, UR6 ;  /* 0x0000000613487c36 */ /* 0x000fe20008000000 */
[----:B------:R-:W-:Y:S02]  /*8dd10*/  ISETP.NE.AND.EX P0, PT, R20, RZ, !P6, P0 ;  /* 0x000000ff1400720c */ /* 0x000fe40007705300 */
[----:B------:R-:W-:Y:S02]  /*8dd20*/  IADD3 R17, P6, PT, R18, R22, RZ ;  /* 0x0000001612117210 */ /* 0x000fe40007fde0ff */
[----:B------:R-:W-:Y:S01]  /*8dd30*/  ISETP.GE.U32.AND.EX P1, PT, R16, R79, PT, P1 ;  /* 0x0000004f1000720c */ /* 0x000fe20003f26110 */
[----:B------:R-:W-:Y:S01]  /*8dd40*/  IMAD.MOV.U32 R16, RZ, RZ, RZ ;  /* 0x000000ffff107224 */ /* 0x000fe200078e00ff */
[----:B------:R-:W-:-:S02]  /*8dd50*/  SEL R77, RZ, 0x1, !P0 ;  /* 0x00000001ff4d7807 */ /* 0x000fc40004000000 */
[----:B------:R-:W-:Y:S01]  /*8dd60*/  IADD3.X R14, PT, PT, RZ, R39, R14, P5, P2 ;  /* 0x00000027ff0e7210 */ /* 0x000fe20002fe440e */
        /* <DEDUP_REMOVED lines=10> */
[----:B------:R-:W-:-:S02]  /*8de10*/  IADD3 R38, P1, PT, R16, R75, RZ ;  /* 0x0000004b10267210 */ /* 0x000fc40007f3e0ff */
[----:B------:R-:W-:Y:S01]  /*8de20*/  IADD3.X R13, PT, PT, RZ, R82, R13, P4, P3 ;  /* 0x00000052ff0d7210 */ /* 0x000fe200027e640d */
[----:B------:R-:W-:Y:S01]  /*8de30*/  IMAD.X R74, R76, 0x1, R79, P5 ;  /* 0x000000014c4a7824 */ /* 0x000fe200028e064f */
[----:B------:R-:W-:Y:S01]  /*8de40*/  IADD3 R20, P5, PT, R73, R12, RZ ;  /* 0x0000000c49147210 */ /* 0x000fe20007fbe0ff */
[----:B------:R-:W-:Y:S01]  /*8de50*/  IMAD.X R12, R81, 0x1, R72, P6 ;  /* 0x00000001510c7824 */ /* 0x000fe200030e0648 */
[----:B------:R-:W-:Y:S01]  /*8de60*/  ISETP.NE.U32.AND P6, PT, R16, RZ, PT ;  /* 0x000000ff1000720c */ /* 0x000fe20003fc5070 */
[----:B------:R-:W-:Y:S01]  /*8de70*/  IMAD.X R41, R11, 0x1, R74, P1 ;  /* 0x000000010b297824 */ /* 0x000fe200008e064a */
[----:B------:R-:W-:Y:S01]  /*8de80*/  ISETP.GE.U32.AND P1, PT, R38, R75, PT ;  /* 0x0000004b2600720c */ /* 0x000fe20003f26070 */
[----:B------:R-:W-:Y:S01]  /*8de90*/  VIADD R39, R15, UR5 ;  /* 0x000000050f277c36 */ /* 0x000fe20008000000 */
[----:B------:R-:W-:Y:S01]  /*8dea0*/  ISETP.GE.U32.AND.EX P0, PT, R12, R72, PT, P0 ;  /* 0x000000480c00720c */ /* 0x000fe20003f06100 */
[----:B------:R-:W-:Y:S01]  /*8deb0*/  IMAD.X R72, R40, 0x1, R97, P5 ;  /* 0x0000000128487824 */ /* 0x000fe200028e0661 */
[----:B------:R-:W-:Y:S01]  /*8dec0*/  ISETP.GE.U32.AND.EX P1, PT, R41, R74, PT, P1 ;  /* 0x0000004a2900720c */ /* 0x000fe20003f26110 */
[----:B------:R-:W-:Y:S01]  /*8ded0*/  IMAD.SHL.U32 R23, R14, 0x2, RZ ;  /* 0x000000020e177824 */ /* 0x000fe200078e00ff */
[----:B------:R-:W-:-:S02]  /*8dee0*/  ISETP.GT.U32.AND P5, PT, R78, R77, PT ;  /* 0x0000004d4e00720c */ /* 0x000fc40003fa4070 */
[----:B------:R-:W-:Y:S02]  /*8def0*/  ISETP.NE.AND.EX P1, PT, R11, RZ, !P1, P6 ;  /* 0x000000ff0b00720c */ /* 0x000fe40004f25360 */
[----:B------:R-:W-:Y:S01]  /*8df00*/  ISETP.GE.U32.AND P2, PT, R17, R22, PT ;  /* 0x000000161100720c */ /* 0x000fe20003f46070 */
[----:B------:R-:W-:Y:S01]  /*8df10*/  IMAD.MOV.U32 R22, RZ, RZ, RZ ;  /* 0x000000ffff167224 */ /* 0x000fe200078e00ff */
[----:B------:R-:W-:Y:S02]  /*8df20*/  SEL R15, RZ, 0x1, !P1 ;  /* 0x00000001ff0f7807 */ /* 0x000fe40004800000 */
[----:B------:R-:W-:Y:S01]  /*8df30*/  ISETP.GE.U32.AND P1, PT, R20, R73, PT ;  /* 0x000000491400720c */ /* 0x000fe20003f26070 */
[----:B------:R-:W-:Y:S01]  /*8df40*/  IMAD.WIDE.U32 R18, R36, R36, R22 ;  /* 0x0000002424127225 */ /* 0x000fe200078e0016 */
[----:B------:R-:W-:Y:S02]  /*8df50*/  IADD3 R15, P3, PT, R15, R38, RZ ;  /* 0x000000260f0f7210 */ /* 0x000fe40007f7e0ff */
[----:B------:R-:W-:Y:S01]  /*8df60*/  ISETP.GE.U32.AND.EX P1, PT, R72, R40, PT, P1 ;  /* 0x000000284800720c */ /* 0x000fe20003f26110 */
[----:B------:R-:W-:Y:S01]  /*8df70*/  VIADD R19, R19, UR4 ;  /* 0x0000000413137c36 */ /* 0x000fe20008000000 */
[----:B------:R-:W-:Y:S01]  /*8df80*/  ISETP.GT.U32.AND.EX P5, PT, R83, R76, PT, P5 ;  /* 0x0000004c5300720c */ /* 0x000fe20003fa4150 */
[----:B------:R-:W-:Y:S01]  /*8df90*/  IMAD.X R16, RZ, RZ, R41, P3 ;  /* 0x000000ffff107224 */ /* 0x000fe200018e0629 */
[----:B------:R-:W-:-:S02]  /*8dfa0*/  SEL R11, RZ, 0x1, P1 ;  /* 0x00000001ff0b7807 */ /* 0x000fc40000800000 */
[----:B------:R-:W-:Y:S02]  /*8dfb0*/  ISETP.GT.U32.AND P1, PT, R38, R15, PT ;  /* 0x0000000f2600720c */ /* 0x000fe40003f24070 */
[----:B------:R-:W-:Y:S02]  /*8dfc0*/  SEL R40, R78, R77, P5 ;  /* 0x0000004d4e287207 */ /* 0x000fe40002800000 */
[----:B------:R-:W-:Y:S02]  /*8dfd0*/  SEL R73, R83, R76, P5 ;  /* 0x0000004c53497207 */ /* 0x000fe40002800000 */
[----:B------:R-:W-:Y:S02]  /*8dfe0*/  IADD3 R11, P5, PT, R11, R80, RZ ;  /* 0x000000500b0b7210 */ /* 0x000fe40007fbe0ff */
[----:B------:R-:W-:Y:S02]  /*8dff0*/  IADD3 R22, P4, PT, R15, R18, RZ ;  /* 0x000000120f167210 */ /* 0x000fe40007f9e0ff */
[----:B------:R-:W-:Y:S01]  /*8e000*/  ISETP.GT.U32.AND.EX P1, PT, R41, R16, PT, P1 ;  /* 0x000000102900720c */ /* 0x000fe20003f24110 */
[----:B------:R-:W-:Y:S01]  /*8e010*/  IMAD.X R13, RZ, RZ, R13, P5 ;  /* 0x000000ffff0d7224 */ /* 0x000fe200028e060d */
[----:B------:R-:W-:-:S02]  /*8e020*/  ISETP.GE.U32.AND P6, PT, R18, RZ, PT ;  /* 0x000000ff1200720c */ /* 0x000fc40003fc6070 */
[----:B------:R-:W-:Y:S02]  /*8e030*/  IADD3 R18, P5, PT, R11, R22, RZ ;  /* 0x000000160b127210 */ /* 0x000fe40007fbe0ff */
[----:B------:R-:W-:Y:S01]  /*8e040*/  SEL R15, R38, R15, P1 ;  /* 0x0000000f260f7207 */ /* 0x000fe20000800000 */
[----:B------:R-:W-:Y:S01]  /*8e050*/  IMAD.X R38, R16, 0x1, R19, P4 ;  /* 0x0000000110267824 */ /* 0x000fe200020e0613 */
[----:B------:R-:W-:Y:S02]  /*8e060*/  ISETP.GE.U32.AND.EX P6, PT, R19, R23, PT, P6 ;  /* 0x000000171300720c */ /* 0x000fe40003fc6160 */
[----:B------:R-:W-:Y:S01]  /*8e070*/  SEL R16, R41, R16, P1 ;  /* 0x0000001029107207 */ /* 0x000fe20000800000 */
[----:B------:R-:W-:Y:S01]  /*8e080*/  IMAD.X R19, R13, 0x1, R38, P5 ;  /* 0x000000010d137824 */ /* 0x000fe200028e0626 */
[----:B------:R-:W-:Y:S02]  /*8e090*/  ISETP.GE.U32.AND P1, PT, R18, R22, PT ;  /* 0x000000161200720c */ /* 0x000fe40003f26070 */
[----:B------:R-:W-:-:S02]  /*8e0a0*/  SHF.R.U64 R14, R14, 0x1f, R39 ;  /* 0x0000001f0e0e7819 */ /* 0x000fc40000001227 */
[----:B------:R-:W-:Y:S02]  /*8e0b0*/  ISETP.GE.U32.AND P3, PT, R10, RZ, PT ;  /* 0x000000ff0a00720c */ /* 0x000fe40003f66070 */
[----:B------:R-:W-:Y:S01]  /*8e0c0*/  ISETP.GT.U32.AND P4, PT, R15, R22, PT ;  /* 0x000000160f00720c */ /* 0x000fe20003f84070 */
[----:B------:R-:W-:Y:S01]  /*8e0d0*/  IMAD.MOV.U32 R15, RZ, RZ, RZ ;  /* 0x000000ffff0f7224 */ /* 0x000fe200078e00ff */
[----:B------:R-:W-:Y:S02]  /*8e0e0*/  SEL R23, RZ, 0x1, P6 ;  /* 0x00000001ff177807 */ /* 0x000fe40003000000 */
[----:B------:R-:W-:Y:S02]  /*8e0f0*/  ISETP.NE.U32.AND P6, PT, R11, RZ, PT ;  /* 0x000000ff0b00720c */ /* 0x000fe40003fc5070 */
[----:B------:R-:W-:Y:S02]  /*8e100*/  ISETP.GE.U32.AND.EX P1, PT, R19, R38, PT, P1 ;  /* 0x000000261300720c */ /* 0x000fe40003f26110 */
[----:B------:R-:W-:-:S02]  /*8e110*/  ISETP.GE.U32.AND.EX P3, PT, R79, R17, PT, P3 ;  /* 0x000000114f00720c */ /* 0x000fc40003f66130 */
[----:B------:R-:W-:Y:S01]  /*8e120*/  ISETP.GT.U32.AND.EX P4, PT, R16, R38, PT, P4 ;  /* 0x000000261000720c */ /* 0x000fe20003f84140 */
[----:B------:R-:W-:Y:S01]  /*8e130*/  IMAD.WIDE.U32 R16, R37, R37, R14 ;  /* 0x0000002525107225 */ /* 0x000fe200078e000e */
[----:B------:R-:W-:Y:S02]  /*8e140*/  ISETP.NE.AND.EX P1, PT, R13, RZ, !P1, P6 ;  /* 0x000000ff0d00720c */ /* 0x000fe40004f25360 */
[----:B------:R-:W-:Y:S01]  /*8e150*/  SHF.R.U32.HI R11, RZ, 0x1f, R39 ;  /* 0x0000001fff0b7819 */ /* 0x000fe20000011627 */
[----:B------:R-:W-:Y:S01]  /*8e160*/  IMAD.MOV.U32 R13, RZ, RZ, RZ ;  /* 0x000000ffff0d7224 */ /* 0x000fe200078e00ff */
[----:B------:R-:W-:Y:S01]  /*8e170*/  ISETP.GT.U32.AND P5, PT, R40, R75, PT ;  /* 0x0000004b2800720c */ /* 0x000fe20003fa4070 */
[----:B------:R-:W-:Y:S01]  /*8e180*/  VIADD R22, R17, UR5 ;  /* 0x0000000511167c36 */ /* 0x000fe20008000000 */
[----:B------:R-:W-:Y:S01]  /*8e190*/  SEL R17, RZ, 0x1, !P4 ;  /* 0x00000001ff117807 */ /* 0x000fe20006000000 */
[----:B------:R-:W-:Y:S01]  /*8e1a0*/  IMAD.WIDE.U32 R14, R0, R35, R12 ;  /* 0x00000023000e7225 */ /* 0x000fe200078e000c */
[----:B------:R-:W-:-:S02]  /*8e1b0*/  IADD3 R16, P4, P6, R23, R16, RZ ;  /* 0x0000001017107210 */ /* 0x000fc40007e9e0ff */
[----:B------:R-:W-:Y:S01]  /*8e1c0*/  SEL R23, RZ, 0x1, P3 ;  /* 0x00000001ff177807 */ /* 0x000fe20001800000 */
[----:B------:R-:W-:Y:S01]  /*8e1d0*/  VIADD R39, R15, UR6 ;  /* 0x000000060f277c36 */ /* 0x000fe20008000000 */
[----:B------:R-:W-:Y:S02]  /*8e1e0*/  LOP3.LUT R11, R11, 0x1, RZ, 0xc0, !PT ;  /* 0x000000010b0b7812 */ /* 0x000fe400078ec0ff */
[----:B------:R-:W-:Y:S02]  /*8e1f0*/  ISETP.GT.U32.AND.EX P5, PT, R73, R74, PT, P5 ;  /* 0x0000004a4900720c */ /* 0x000fe40003fa4150 */
[----:B------:R-:W-:Y:S02]  /*8e200*/  SEL R13, RZ, 0x1, !P1 ;  /* 0x00000001ff0d7807 */ /* 0x000fe40004800000 */
[----:B------:R-:W-:Y:S02]  /*8e210*/  IADD3 R38, P3, P1, R23, R14, RZ ;  /* 0x0000000e17267210 */ /* 0x000fe4000797e0ff */
[----:B------:R-:W-:-:S02]  /*8e220*/  IADD3.X R22, PT, PT, RZ, R22, R11, P4, P6 ;  /* 0x00000016ff167210 */ /* 0x000fc400027ec40b */
[----:B------:R-:W-:Y:S02]  /*8e230*/  SEL R11, RZ, 0x1, !P5 ;  /* 0x00000001ff0b7807 */ /* 0x000fe40006800000 */
[----:B------:R-:W-:Y:S02]  /*8e240*/  IADD3 R13, P4, PT, R13, R18, RZ ;  /* 0x000000120d0d7210 */ /* 0x000fe40007f9e0ff */
[----:B------:R-:W-:Y:S02]  /*8e250*/  SEL R14, RZ, 0x1, P0 ;  /* 0x00000001ff0e7807 */ /* 0x000fe40000000000 */
[----:B------:R-:W-:Y:S01]  /*8e260*/  IADD3 R17, P5, PT, R17, R16, RZ ;  /* 0x0000001011117210 */ /* 0x000fe20007fbe0ff */
[----:B------:R-:W-:Y:S01]  /*8e270*/  IMAD.X R16, RZ, RZ, R19, P4 ;  /* 0x000000ffff107224 */ /* 0x000fe200020e0613 */
[----:B------:R-:W-:Y:S02]  /*8e280*/  IADD3 R11, P6, PT, R11, R38, RZ ;  /* 0x000000260b0b7210 */ /* 0x000fe40007fde0ff */
        /* <DEDUP_REMOVED lines=11> */
[----:B------:R-:W-:Y:S01]  /*8e340*/  IMAD.X R79, R16, 0x1, R79, P5 ;  /* 0x00000001104f7824 */ /* 0x000fe200028e064f */
[----:B------:R-:W-:Y:S01]  /*8e350*/  SEL R16, R19, R16, P0 ;  /* 0x0000001013107207 */ /* 0x000fe20000000000 */
[----:B------:R-:W-:Y:S01]  /*8e360*/  IMAD.WIDE.U32 R10, R0, R36, RZ ;  /* 0x00000024000a7225 */ /* 0x000fe200078e00ff */
[----:B------:R-:W-:-:S02]  /*8e370*/  ISETP.NE.U32.AND P4, PT, R17, RZ, PT ;  /* 0x000000ff1100720c */ /* 0x000fc40003f85070 */
[----:B------:R-:W-:Y:S01]  /*8e380*/  ISETP.GE.U32.AND.EX P6, PT, R76, R23, PT, P6 ;  /* 0x000000174c00720c */ /* 0x000fe20003fc6160 */
[----:B------:R-:W-:Y:S01]  /*8e390*/  VIADD R41, R11, UR6 ;  /* 0x000000060b297c36 */ /* 0x000fe20008000000 */
[----:B------:R-:W-:Y:S02]  /*8e3a0*/  ISETP.GT.U32.AND P0, PT, R13, R78, PT ;  /* 0x0000004e0d00720c */ /* 0x000fe40003f04070 */
[----:B------:R-:W-:Y:S02]  /*8e3b0*/  IADD3 R17, P5, PT, R10, R14, RZ ;  /* 0x0000000e0a117210 */ /* 0x000fe40007fbe0ff */
[----:B------:R-:W-:Y:S02]  /*8e3c0*/  ISETP.NE.AND.EX P4, PT, R22, RZ, !P6, P4 ;  /* 0x000000ff1600720c */ /* 0x000fe40007785340 */
        /* <DEDUP_REMOVED lines=24> */
[----:B------:R-:W-:Y:S02]  /*8e550*/  SEL R15, R74, R23, P4 ;  /* 0x000000174a0f7207 */ /* 0x000fe40002000000 */
[----:B------:R-:W-:Y:S02]  /*8e560*/  ISETP.NE.AND.EX P0, PT, R13, RZ, !P0, P1 ;  /* 0x000000ff0d00720c */ /* 0x000fe40004705310 */
[C---:B------:R-:W-:Y:S02]  /*8e570*/  ISETP.GE.U32.AND P1, PT, R17.reuse, R10, PT ;  /* 0x0000000a1100720c */ /* 0x040fe40003f26070 */
[----:B------:R-:W-:Y:S02]  /*8e580*/  SEL R11, RZ, 0x1, !P0 ;  /* 0x00000001ff0b7807 */ /* 0x000fe40004000000 */
[----:B------:R-:W-:Y:S01]  /*8e590*/  ISETP.GE.U32.AND P0, PT, R17, R14, PT ;  /* 0x0000000e1100720c */ /* 0x000fe20003f06070 */
[----:B------:R-:W-:Y:S01]  /*8e5a0*/  IMAD.X R14, R19, 0x1, R41, P5 ;  /* 0x00000001130e7824 */ /* 0x000fe200028e0629 */
[----:B------:R-:W-:-:S02]  /*8e5b0*/  IADD3 R11, P6, PT, R11, R16, RZ ;  /* 0x000000100b0b7210 */ /* 0x000fc40007fde0ff */
[----:B------:R-:W-:Y:S02]  /*8e5c0*/  ISETP.GE.U32.AND.EX P3, PT, R40, R17, PT, P3 ;  /* 0x000000112800720c */ /* 0x000fe40003f66130 */
[----:B------:R-:W-:Y:S01]  /*8e5d0*/  ISETP.GT.U32.AND P2, PT, R16, R11, PT ;  /* 0x0000000b1000720c */ /* 0x000fe20003f44070 */
[----:B------:R-:W-:Y:S01]  /*8e5e0*/  IMAD.X R13, RZ, RZ, R18, P6 ;  /* 0x000000ffff0d7224 */ /* 0x000fe200030e0612 */
[----:B------:R-:W-:Y:S02]  /*8e5f0*/  IADD3 R81, P6, PT, R11, R12, RZ ;  /* 0x0000000c0b517210 */ /* 0x000fe40007fde0ff */
[----:B------:R-:W-:Y:S01]  /*8e600*/  SEL R17, R76, R39, P4 ;  /* 0x000000274c117207 */ /* 0x000fe20002000000 */
[----:B------:R-:W-:Y:S01]  /*8e610*/  IMAD.MOV.U32 R39, RZ, RZ, R0 ;  /* 0x000000ffff277224 */ /* 0x000fe200078e0000 */
[----:B------:R-:W-:Y:S01]  /*8e620*/  ISETP.GT.U32.AND.EX P5, PT, R18, R13, PT, P2 ;  /* 0x0000000d1200720c */ /* 0x000fe20003fa4120 */
[----:B------:R-:W-:Y:S01]  /*8e630*/  IMAD.X R83, R13, 0x1, R40, P6 ;  /* 0x000000010d537824 */ /* 0x000fe200030e0628 */
[----:B------:R-:W-:Y:S01]  /*8e640*/  ISETP.GT.U32.AND P2, PT, R15, R22, PT ;  /* 0x000000160f00720c */ /* 0x000fe20003f44070 */
[----:B------:R-:W-:Y:S01]  /*8e650*/  IMAD.MOV.U32 R15, RZ, RZ, RZ ;  /* 0x000000ffff0f7224 */ /* 0x000fe200078e00ff */
[----:B------:R-:W-:-:S02]  /*8e660*/  SEL R10, R16, R11, P5 ;  /* 0x0000000b100a7207 */ /* 0x000fc40002800000 */
[----:B------:R-:W-:Y:S02]  /*8e670*/  SEL R12, R18, R13, P5 ;  /* 0x0000000d120c7207 */ /* 0x000fe40002800000 */
[----:B------:R-:W-:Y:S01]  /*8e680*/  ISETP.GT.U32.AND P4, PT, R10, R81, PT ;  /* 0x000000510a00720c */ /* 0x000fe20003f84070 */
[----:B------:R-:W-:Y:S01]  /*8e690*/  IMAD.WIDE.U32 R10, R0, R37, R14 ;  /* 0x00000025000a7225 */ /* 0x000fe200078e000e */
[----:B------:R-:W-:Y:S02]  /*8e6a0*/  SEL R13, RZ, 0x1, P3 ;  /* 0x00000001ff0d7807 */ /* 0x000fe40001800000 */
[C---:B------:R-:W-:Y:S01]  /*8e6b0*/  ISETP.GE.U32.AND.EX P1, PT, R14.reuse, R41, PT, P1 ;  /* 0x000000290e00720c */ /* 0x040fe20003f26110 */
[----:B------:R-:W-:Y:S01]  /*8e6c0*/  VIADD R16, R11, UR6 ;  /* 0x000000060b107c36 */ /* 0x000fe20008000000 */
[----:B------:R-:W-:Y:S01]  /*8e6d0*/  ISETP.GE.U32.AND.EX P0, PT, R14, R19, PT, P0 ;  /* 0x000000130e00720c */ /* 0x000fe20003f06100 */
[----:B------:R-:W0:Y:S01]  /*8e6e0*/  LDC.64 R40, c[0x3][0x18] ;  /* 0x00c00600ff287b82 */ /* 0x000e220000000a00 */
[----:B------:R-:W-:Y:S01]  /*8e6f0*/  ISETP.GT.U32.AND.EX P2, PT, R17, R38, PT, P2 ;  /* 0x000000261100720c */ /* 0x000fe20003f44120 */
[----:B------:R-:W-:Y:S01]  /*8e700*/  IMAD.MOV.U32 R38, RZ, RZ, R25 ;  /* 0x000000ffff267224 */ /* 0x000fe200078e0019 */
[----:B------:R-:W-:-:S02]  /*8e710*/  ISETP.GT.U32.AND.EX P3, PT, R12, R83, PT, P4 ;  /* 0x000000530c00720c */ /* 0x000fc40003f64140 */
[----:B------:R-:W-:Y:S02]  /*8e720*/  IADD3 R10, P4, P5, R13, R10, RZ ;  /* 0x0000000a0d0a7210 */ /* 0x000fe40007d9e0ff */
[----:B------:R-:W-:Y:S01]  /*8e730*/  SEL R11, RZ, 0x1, P1 ;  /* 0x00000001ff0b7807 */ /* 0x000fe20000800000 */
[----:B------:R-:W-:Y:S01]  /*8e740*/  STL.128 [R1+0x30], R36 ;  /* 0x0000302401007387 */ /* 0x000fe20000100c00 */
[----:B------:R-:W-:Y:S02]  /*8e750*/  SEL R15, RZ, 0x1, !P2 ;  /* 0x00000001ff0f7807 */ /* 0x000fe40005000000 */
[----:B------:R-:W-:Y:S02]  /*8e760*/  SEL R12, RZ, 0x1, !P3 ;  /* 0x00000001ff0c7807 */ /* 0x000fe40005800000 */
[----:B------:R-:W-:Y:S02]  /*8e770*/  SEL R13, RZ, 0x1, P0 ;  /* 0x00000001ff0d7807 */ /* 0x000fe40000000000 */
[----:B------:R-:W-:-:S02]  /*8e780*/  IADD3.X R14, PT, PT, RZ, R16, R11, P4, P5 ;  /* 0x00000010ff0e7210 */ /* 0x000fc400027ea40b */
        /* <DEDUP_REMOVED lines=53> */
[----:B------:R-:W-:Y:S02]  /*8eae0*/  CS2R R10, SRZ ;  /* 0x00000000000a7805 */ /* 0x000fe4000001ff00 */
[----:B------:R-:W-:Y:S01]  /*8eaf0*/  SEL R7, R7, R4, P0 ;  /* 0x0000000407077207 */ /* 0x000fe20000000000 */
[----:B------:R-:W-:Y:S01]  /*8eb00*/  IMAD.X R16, RZ, RZ, R4, P2 ;  /* 0x000000ffff107224 */ /* 0x000fe200010e0604 */
[----:B------:R-:W-:Y:S01]  /*8eb10*/  ISETP.GT.U32.AND P0, PT, R6, R19, PT ;  /* 0x000000130600720c */ /* 0x000fe20003f04070 */
[----:B------:R-:W-:Y:S01]  /*8eb20*/  IMAD.MOV.U32 R6, RZ, RZ, R69 ;  /* 0x000000ffff067224 */ /* 0x000fe200078e0045 */
[----:B------:R-:W-:-:S02]  /*8eb30*/  IADD3 R4, P2, PT, R103, R9, RZ ;  /* 0x0000000967047210 */ /* 0x000fc40007f5e0ff */
[----:B------:R-:W-:Y:S02]  /*8eb40*/  ISETP.GT.U32.AND.EX P0, PT, R7, R16, PT, P0 ;  /* 0x000000100700720c */ /* 0x000fe40003f04100 */
        /* <DEDUP_REMOVED lines=11> */
[----:B------:R-:W-:Y:S02]  /*8ec00*/  IMAD.MOV.U32 R5, RZ, RZ, R85 ;  /* 0x000000ffff057224 */ /* 0x000fe400078e0055 */
[----:B------:R-:W-:Y:S01]  /*8ec10*/  IMAD.MOV.U32 R9, RZ, RZ, 0x0 ;  /* 0x00000000ff097424 */ /* 0x000fe200078e00ff */
[----:B------:R-:W-:Y:S01]  /*8ec20*/  ISETP.GT.U32.AND.EX P0, PT, R8, R75, PT, P0 ;  /* 0x0000004b0800720c */ /* 0x000fe20003f04100 */
[----:B------:R-:W-:Y:S01]  /*8ec30*/  IMAD.MOV.U32 R8, RZ, RZ, 0x1 ;  /* 0x00000001ff087424 */ /* 0x000fe200078e00ff */
[----:B------:R3:W-:Y:S02]  /*8ec40*/  STL.128 [R1], R4 ;  /* 0x0000000401007387 */ /* 0x0007e40000100c00 */
[----:B------:R-:W-:-:S02]  /*8ec50*/  SEL R77, RZ, 0x1, !P0 ;  /* 0x00000001ff4d7807 */ /* 0x000fc40004000000 */
[----:B------:R-:W-:Y:S02]  /*8ec60*/  STL.128 [R1+0x40], R8 ;  /* 0x0000400801007387 */ /* 0x000fe40000100c00 */
[----:B------:R-:W-:-:S04]  /*8ec70*/  IADD3 R77, P0, P1, R77, RZ, R20 ;  /* 0x000000ff4d4d7210 */ /* 0x000fc8000791e014 */
[----:B------:R-:W-:Y:S02]  /*8ec80*/  IADD3.X R72, PT, PT, RZ, R101, R72, P0, P1 ;  /* 0x00000065ff487210 */ /* 0x000fe400007e2448 */
[----:B0-----:R-:W-:-:S04]  /*8ec90*/  ISETP.GT.U32.AND P0, PT, R77, R40, PT ;  /* 0x000000284d00720c */ /* 0x001fc80003f04070 */
[----:B------:R-:W-:Y:S01]  /*8eca0*/  ISETP.GT.U32.AND.EX P0, PT, R72, R41, PT, P0 ;  /* 0x000000294800720c */ /* 0x000fe20003f04100 */
[----:B---3--:R-:W-:Y:S02]  /*8ecb0*/  IMAD.MOV.U32 R4, RZ, RZ, R68 ;  /* 0x000000ffff047224 */ /* 0x008fe400078e0044 */
[----:B------:R-:W-:Y:S02]  /*8ecc0*/  IMAD.MOV.U32 R5, RZ, RZ, R71 ;  /* 0x000000ffff057224 */ /* 0x000fe400078e0047 */
[----:B------:R-:W-:Y:S02]  /*8ecd0*/  IMAD.MOV.U32 R6, RZ, RZ, R66 ;  /* 0x000000ffff067224 */ /* 0x000fe400078e0042 */
[----:B------:R-:W-:-:S05]  /*8ece0*/  IMAD.MOV.U32 R7, RZ, RZ, R67 ;  /* 0x000000ffff077224 */ /* 0x000fca00078e0043 */
[----:B------:R0:W-:Y:S01]  /*8ecf0*/  STL.128 [R1+0x10], R4 ;  /* 0x0000100401007387 */ /* 0x0001e20000100c00 */
[----:B------:R-:W3:Y:S08]  /*8ed00*/  @P0 LDC R14, c[0x3][0x8] ;  /* 0x00c00200ff0e0b82 */ /* 0x000ef00000000800 */
[----:B------:R-:W4:Y:S01]  /*8ed10*/  @P0 LDC R15, c[0x3][0xc] ;  /* 0x00c00300ff0f0b82 */ /* 0x000f220000000800 */
[----:B0-----:R-:W-:-:S07]  /*8ed20*/  IMAD.MOV.U32 R4, RZ, RZ, R2 ;  /* 0x000000ffff047224 */ /* 0x001fce00078e0002 */
[----:B------:R-:W0:Y:S01]  /*8ed30*/  @P0 LDC R12, c[0x3][0x10] ;  /* 0x00c00400ff0c0b82 */ /* 0x000e220000000800 */
[----:B------:R-:W-:Y:S02]  /*8ed40*/  IMAD.MOV.U32 R5, RZ, RZ, R3 ;  /* 0x000000ffff057224 */ /* 0x000fe400078e0003 */
[----:B------:R-:W-:Y:S02]  /*8ed50*/  IMAD.MOV.U32 R6, RZ, RZ, R34 ;  /* 0x000000ffff067224 */ /* 0x000fe400078e0022 */
[----:B------:R-:W-:-:S03]  /*8ed60*/  IMAD.MOV.U32 R7, RZ, RZ, R35 ;  /* 0x000000ffff077224 */ /* 0x000fc600078e0023 */
[----:B------:R-:W0:Y:S02]  /*8ed70*/  @P0 LDC R13, c[0x3][0x14] ;  /* 0x00c00500ff0d0b82 */ /* 0x000e240000000800 */
[----:B------:R0:W-:Y:S01]  /*8ed80*/  STL.128 [R1+0x20], R4 ;  /* 0x0000200401007387 */ /* 0x0001e20000100c00 */
[----:B------:R-:W-:Y:S05]  /*8ed90*/  @P0 BRA `(.L_x_531) ;  /* 0x0000000000ac0947 */ /* 0x000fea0003800000 */
[----:B0-----:R-:W0:Y:S01]  /*8eda0*/  LDC.64 R4, c[0x3][0x10] ;  /* 0x00c00400ff047b82 */ /* 0x001e220000000a00 */
[----:B------:R-:W5:Y:S01]  /*8edb0*/  LDCU.64 UR4, c[0x3][0x10] ;  /* 0x00c00200ff0477ac */ /* 0x000f620008000a00 */
[----:B------:R-:W-:-:S04]  /*8edc0*/  ISETP.EQ.U32.AND P1, PT, R77, R40, PT ;  /* 0x000000284d00720c */ /* 0x000fc80003f22070 */
[----:B------:R-:W-:Y:S02]  /*8edd0*/  ISETP.EQ.AND.EX P2, PT, R72, R41, PT, P1 ;  /* 0x000000294800720c */ /* 0x000fe40003f42310 */
[----:B---3--:R-:W3:Y:S08]  /*8ede0*/  LDC R14, c[0x3][0x8] ;  /* 0x00c00200ff0e7b82 */ /* 0x008ef00000000800 */
[----:B----4-:R-:W4:Y:S01]  /*8edf0*/  LDC R15, c[0x3][0xc] ;  /* 0x00c00300ff0f7b82 */ /* 0x010f220000000800 */
[----:B-----5:R-:W-:-:S02]  /*8ee00*/  IMAD.U32 R22, RZ, RZ, UR4 ;  /* 0x00000004ff167e24 */ /* 0x020fc4000f8e00ff */
[----:B------:R-:W-:Y:S02]  /*8ee10*/  IMAD.U32 R67, RZ, RZ, UR5 ;  /* 0x00000005ff437e24 */ /* 0x000fe4000f8e00ff */
[----:B------:R-:W-:Y:S01]  /*8ee20*/  IMAD.U32 R12, RZ, RZ, UR4 ;  /* 0x00000004ff0c7e24 */ /* 0x000fe2000f8e00ff */
[----:B0-----:R-:W-:Y:S01]  /*8ee30*/  ISETP.GT.U32.AND P0, PT, R73, R4, PT ;  /* 0x000000044900720c */ /* 0x001fe20003f04070 */
[----:B------:R-:W-:-:S03]  /*8ee40*/  IMAD.U32 R13, RZ, RZ, UR5 ;  /* 0x00000005ff0d7e24 */ /* 0x000fc6000f8e00ff */
[----:B------:R-:W-:Y:S01]  /*8ee50*/  ISETP.GT.U32.AND.EX P0, PT, R75, R5, PT, P0 ;  /* 0x000000054b00720c */ /* 0x000fe20003f04100 */
[----:B---3--:R-:W-:Y:S02]  /*8ee60*/  IMAD.MOV.U32 R71, RZ, RZ, R14 ;  /* 0x000000ffff477224 */ /* 0x008fe400078e000e */
[----:B----4-:R-:W-:-:S10]  /*8ee70*/  IMAD.MOV.U32 R84, RZ, RZ, R15 ;  /* 0x000000ffff547224 */ /* 0x010fd400078e000f */
        /* <DEDUP_REMOVED lines=29> */
.L_x_531:
[----:B------:R-:W-:Y:S05]  /*8f050*/  BSYNC.RELIABLE B9 ;  /* 0x0000000000097941 */ /* 0x000fea0003800100 */
.L_x_530:
[----:B------:R-:W5:Y:S01]  /*8f060*/  LDCU.64 UR4, c[0x3][URZ] ;  /* 0x00c00000ff0477ac */ /* 0x000f620008000a00 */
[----:B---3--:R-:W-:Y:S02]  /*8f070*/  IMAD.MOV.U32 R71, RZ, RZ, R14 ;  /* 0x000000ffff477224 */ /* 0x008fe400078e000e */
[----:B----4-:R-:W-:Y:S02]  /*8f080*/  IMAD.MOV.U32 R84, RZ, RZ, R15 ;  /* 0x000000ffff547224 */ /* 0x010fe400078e000f */
[----:B0-----:R-:W-:Y:S02]  /*8f090*/  IMAD.MOV.U32 R22, RZ, RZ, R12 ;  /* 0x000000ffff167224 */ /* 0x001fe400078e000c */
[----:B------:R-:W-:Y:S02]  /*8f0a0*/  IMAD.MOV.U32 R67, RZ, RZ, R13 ;  /* 0x000000ffff437224 */ /* 0x000fe400078e000d */
[----:B-----5:R-:W-:Y:S02]  /*8f0b0*/  IMAD.U32 R23, RZ, RZ, UR4 ;  /* 0x00000004ff177e24 */ /* 0x020fe4000f8e00ff */
        /* <DEDUP_REMOVED lines=32> */
[----:B------:R-:W-:Y:S02]  /*8f2c0*/  SEL R4, RZ, 0xffffffff, P0 ;  /* 0xffffffffff047807 */ /* 0x000fe40000000000 */
[----:B------:R-:W-:Y:S02]  /*8f2d0*/  IADD3 R19, P0, PT, -R8, R19, RZ ;  /* 0x0000001308137210 */ /* 0x000fe40007f1e1ff */
[----:B------:R-:W-:-:S03]  /*8f2e0*/  IADD3 R77, P2, P3, R4, -R40, R77 ;  /* 0x80000028044d7210 */ /* 0x000fc60007b5e04d */
[----:B------:R-:W-:Y:S01]  /*8f2f0*/  IMAD.X R39, R16, 0x1, ~R9, P0 ;  /* 0x0000000110277824 */ /* 0x000fe200000e0e09 */
[----:B------:R-:W-:Y:S02]  /*8f300*/  IADD3 R17, P0, PT, R74, -R23, RZ ;  /* 0x800000174a117210 */ /* 0x000fe40007f1e0ff */
[----:B------:R-:W-:-:S03]  /*8f310*/  IADD3.X R72, PT, PT, R4, ~R41, R72, P2, P3 ;  /* 0x8000002904487210 */ /* 0x000fc600017e6448 */
[----:B------:R-:W-:-:S08]  /*8f320*/  IMAD.X R18, R18, 0x1, ~R20, P0 ;  /* 0x0000000112127824 */ /* 0x000fd000000e0e14 */
.L_x_532:
[----:B------:R-:W-:Y:S05]  /*8f330*/  BSYNC.RECONVERGENT B8 ;  /* 0x0000000000087941 */ /* 0x000fea0003800200 */
.L_x_529:
        /* <DEDUP_REMOVED lines=20> */
[----:B------:R-:W-:Y:S01]  /*8f480*/  ISETP.GE.U32.AND P1, PT, R6, RZ, PT ;  /* 0x000000ff0600720c */ /* 0x000fe20003f26070 */
[----:B------:R-:W-:Y:S01]  /*8f490*/  IMAD.X R7, RZ, RZ, RZ, P0 ;  /* 0x000000ffff077224 */ /* 0x000fe200000e06ff */
[----:B------:R-:W-:Y:S01]  /*8f4a0*/  IADD3 R6, P2, PT, R5, R6, RZ ;  /* 0x0000000605067210 */ /* 0x000fe20007f5e0ff */
[----:B------:R-:W-:Y:S01]  /*8f4b0*/  IMAD R13, R99, 0x3d1, RZ ;  /* 0x000003d1630d7824 */ /* 0x000fe200078e02ff */
[----:B------:R-:W-:Y:S01]  /*8f4c0*/  ISETP.GE.U32.AND P3, PT, R16, R17, PT ;  /* 0x000000111000720c */ /* 0x000fe20003f66070 */
[----:B------:R-:W-:Y:S01]  /*8f4d0*/  IMAD.X R17, R18, 0x1, R15, P4 ;  /* 0x0000000112117824 */ /* 0x000fe200020e060f */
[----:B------:R-:W-:Y:S01]  /*8f4e0*/  ISETP.GE.U32.AND P0, PT, R6, R5, PT ;  /* 0x000000050600720c */ /* 0x000fe20003f06070 */
[----:B------:R-:W-:Y:S01]  /*8f4f0*/  IMAD.X R8, R7, 0x1, R4, P2 ;  /* 0x0000000107087824 */ /* 0x000fe200010e0604 */
[----:B------:R-:W-:Y:S01]  /*8f500*/  IADD3 R6, P4, PT, R19, R6, RZ ;  /* 0x0000000613067210 */ /* 0x000fe20007f9e0ff */
[----:B------:R-:W-:Y:S01]  /*8f510*/  IMAD.MOV.U32 R12, RZ, RZ, RZ ;  /* 0x000000ffff0c7224 */ /* 0x000fe200078e00ff */
[----:B------:R-:W-:Y:S01]  /*8f520*/  ISETP.GE.U32.AND.EX P1, PT, R4, R9, PT, P1 ;  /* 0x000000090400720c */ /* 0x000fe20003f26110 */
[----:B------:R-:W-:Y:S01]  /*8f530*/  VIADD R14, R11, UR4 ;  /* 0x000000040b0e7c36 */ /* 0x000fe20008000000 */
[----:B------:R-:W-:Y:S01]  /*8f540*/  ISETP.GE.U32.AND.EX P2, PT, R8, R7, PT, P0 ;  /* 0x000000070800720c */ /* 0x000fe20003f46100 */
[----:B------:R-:W-:Y:S01]  /*8f550*/  IMAD.X R8, R39, 0x1, R8, P4 ;  /* 0x0000000127087824 */ /* 0x000fe200020e0608 */
[----:B------:R-:W-:Y:S01]  /*8f560*/  ISETP.GE.U32.AND.EX P3, PT, R17, R18, PT, P3 ;  /* 0x000000121100720c */ /* 0x000fe20003f66130 */
[----:B------:R-:W-:Y:S01]  /*8f570*/  IMAD.WIDE.U32 R10, R97, 0x3d1, R12 ;  /* 0x000003d1610a7825 */ /* 0x000fe200078e000c */
[----:B------:R-:W-:-:S02]  /*8f580*/  ISETP.GT.U32.AND P0, PT, R19, R6, PT ;  /* 0x000000061300720c */ /* 0x000fc40003f04070 */
[----:B------:R-:W-:Y:S01]  /*8f590*/  SEL R9, RZ, 0x1, P1 ;  /* 0x00000001ff097807 */ /* 0x000fe20000800000 */
[----:B------:R-:W-:Y:S01]  /*8f5a0*/  IMAD.WIDE.U32 R4, R99, 0x3d1, RZ ;  /* 0x000003d163047825 */ /* 0x000fe200078e00ff */
[----:B------:R-:W-:Y:S02]  /*8f5b0*/  SEL R12, RZ, 0x1, P2 ;  /* 0x00000001ff0c7807 */ /* 0x000fe40001000000 */
[----:B------:R-:W-:Y:S02]  /*8f5c0*/  SEL R7, RZ, 0x1, P3 ;  /* 0x00000001ff077807 */ /* 0x000fe40001800000 */
[----:B------:R-:W-:Y:S02]  /*8f5d0*/  ISETP.GT.U32.AND.EX P0, PT, R39, R8, PT, P0 ;  /* 0x000000082700720c */ /* 0x000fe40003f04100 */
[----:B------:R-:W-:Y:S01]  /*8f5e0*/  IADD3 R12, P2, P3, R12, R14, R9 ;  /* 0x0000000e0c0c7210 */ /* 0x000fe20007b5e009 */
[----:B------:R-:W-:Y:S01]  /*8f5f0*/  VIADD R14, R11, UR4 ;  /* 0x000000040b0e7c36 */ /* 0x000fe20008000000 */
[----:B------:R-:W-:Y:S01]  /*8f600*/  IADD3 R38, P5, PT, R6, R7, RZ ;  /* 0x0000000706267210 */ /* 0x000fe20007fbe0ff */
[----:B------:R-:W-:Y:S01]  /*8f610*/  VIADD R7, R5, UR4 ;  /* 0x0000000405077c36 */ /* 0x000fe20008000000 */
[----:B------:R-:W-:-:S02]  /*8f620*/  SEL R4, R19, R6, P0 ;  /* 0x0000000613047207 */ /* 0x000fc40000000000 */
[----:B------:R-:W-:Y:S02]  /*8f630*/  IADD3 R11, P4, PT, R12, R10, RZ ;  /* 0x0000000a0c0b7210 */ /* 0x000fe40007f9e0ff */
[----:B------:R-:W-:Y:S02]  /*8f640*/  IADD3.X R15, PT, PT, RZ, RZ, RZ, P2, P3 ;  /* 0x000000ffff0f7210 */ /* 0x000fe400017e64ff */
[----:B------:R-:W-:Y:S02]  /*8f650*/  ISETP.GT.U32.AND P1, PT, R4, R38, PT ;  /* 0x000000260400720c */ /* 0x000fe40003f24070 */
[----:B------:R-:W-:Y:S01]  /*8f660*/  SEL R4, R39, R8, P0 ;  /* 0x0000000827047207 */ /* 0x000fe20000000000 */
[----:B------:R-:W-:Y:S01]  /*8f670*/  IMAD.X R39, RZ, RZ, R8, P5 ;  /* 0x000000ffff277224 */ /* 0x000fe200028e0608 */
[----:B------:R-:W-:Y:S01]  /*8f680*/  IADD3 R6, P3, PT, R73, R11, RZ ;  /* 0x0000000b49067210 */ /* 0x000fe20007f7e0ff */
[----:B------:R-:W-:Y:S01]  /*8f690*/  IMAD.X R8, R15, 0x1, R14, P4 ;  /* 0x000000010f087824 */ /* 0x000fe200020e060e */
[----:B------:R-:W-:-:S02]  /*8f6a0*/  ISETP.GE.U32.AND P0, PT, R10, RZ, PT ;  /* 0x000000ff0a00720c */ /* 0x000fc40003f06070 */
[----:B------:R-:W-:Y:S01]  /*8f6b0*/  ISETP.GT.U32.AND.EX P1, PT, R4, R39, PT, P1 ;  /* 0x000000270400720c */ /* 0x000fe20003f24110 */
[----:B------:R-:W-:Y:S01]  /*8f6c0*/  IMAD.X R10, R75, 0x1, R8, P3 ;  /* 0x000000014b0a7824 */ /* 0x000fe200018e0608 */
[----:B------:R-:W-:Y:S01]  /*8f6d0*/  ISETP.GT.U32.AND P2, PT, R73, R6, PT ;  /* 0x000000064900720c */ /* 0x000fe20003f44070 */
        /* <DEDUP_REMOVED lines=11> */
[----:B------:R-:W-:Y:S02]  /*8f790*/  ISETP.GT.U32.AND P3, PT, R6, R79, PT ;  /* 0x0000004f0600720c */ /* 0x000fe40003f64070 */
[----:B------:R-:W-:Y:S01]  /*8f7a0*/  SEL R9, R75, R10, P2 ;  /* 0x0000000a4b097207 */ /* 0x000fe20001000000 */
[----:B------:R-:W-:Y:S01]  /*8f7b0*/  IMAD.X R10, RZ, RZ, R10, P4 ;  /* 0x000000ffff0a7224 */ /* 0x000fe200020e060a */
[----:B------:R-:W-:Y:S02]  /*8f7c0*/  SEL R6, RZ, 0x1, P0 ;  /* 0x00000001ff067807 */ /* 0x000fe40000000000 */
[----:B------:R-:W-:-:S02]  /*8f7d0*/  SEL R8, RZ, 0x1, P1 ;  /* 0x00000001ff087807 */ /* 0x000fc40000800000 */
[----:B------:R-:W-:Y:S02]  /*8f7e0*/  ISETP.GT.U32.AND.EX P0, PT, R9, R10, PT, P3 ;  /* 0x0000000a0900720c */ /* 0x000fe40003f04130 */
[----:B------:R-:W-:-:S04]  /*8f7f0*/  IADD3 R7, P1, P2, R8, R7, R6 ;  /* 0x0000000708077210 */ /* 0x000fc80007a3e006 */
        /* <DEDUP_REMOVED lines=12> */
[----:B------:R-:W-:Y:S02]  /*8f8c0*/  ISETP.NE.AND.EX P1, PT, R10, R67, PT, P1 ;  /* 0x000000430a00720c */ /* 0x000fe40003f25310 */
        /* <DEDUP_REMOVED lines=23> */
.L_x_535:
[----:B------:R-:W-:Y:S05]  /*8fa40*/  BSYNC.RELIABLE B9 ;  /* 0x0000000000097941 */ /* 0x000fea0003800100 */
.L_x_534:
        /* <DEDUP_REMOVED lines=38> */
.L_x_536:
[----:B------:R-:W-:Y:S05]  /*8fcb0*/  BSYNC.RECONVERGENT B8 ;  /* 0x0000000000087941 */ /* 0x000fea0003800200 */
.L_x_533:
[----:B------:R-:W-:Y:S01]  /*8fcc0*/  CS2R R72, SRZ ;  /* 0x0000000000487805 */ /* 0x000fe2000001ff00 */
[-C--:B------:R-:W-:Y:S01]  /*8fcd0*/  IMAD.WIDE.U32 R4, R18, R70.reuse, RZ ;  /* 0x0000004612047225 */ /* 0x080fe200078e00ff */
[----:B------:R-:W-:Y:S04]  /*8fce0*/  BSSY.RECONVERGENT B8, `(.L_x_537) ;  /* 0x0000277000087945 */ /* 0x000fe80003800200 */
[----:B------:R-:W-:Y:S01]  /*8fcf0*/  BSSY.RELIABLE B9, `(.L_x_538) ;  /* 0x000024f000097945 */ /* 0x000fe20003800100 */
[----:B------:R-:W-:-:S04]  /*8fd00*/  IMAD.WIDE.U32 R74, R11, R70, RZ ;  /* 0x000000460b4a7225 */ /* 0x000fc800078e00ff */
[----:B------:R-:W-:Y:S02]  /*8fd10*/  IMAD.MOV.U32 R12, RZ, RZ, RZ ;  /* 0x000000ffff0c7224 */ /* 0x000fe400078e00ff */
[----:B------:R-:W-:Y:S02]  /*8fd20*/  IMAD.IADD R17, R5, 0x1, R73 ;  /* 0x0000000105117824 */ /* 0x000fe400078e0249 */
[----:B------:R-:W-:Y:S02]  /*8fd30*/  IMAD.MOV.U32 R16, RZ, RZ, R4 ;  /* 0x000000ffff107224 */ /* 0x000fe400078e0004 */
[----:B------:R-:W-:Y:S02]  /*8fd40*/  IMAD.IADD R109, R75, 0x1, R12 ;  /* 0x000000014b6d7824 */ /* 0x000fe400078e020c */
[----:B------:R-:W-:Y:S02]  /*8fd50*/  IMAD.MOV.U32 R108, RZ, RZ, R74 ;  /* 0x000000ffff6c7224 */ /* 0x000fe400078e004a */
[----:B------:R-:W-:-:S04]  /*8fd60*/  IMAD.WIDE.U32 R14, R19, R62, R16 ;  /* 0x0000003e130e7225 */ /* 0x000fc800078e0010 */
[----:B------:R-:W-:Y:S01]  /*8fd70*/  IMAD.WIDE.U32 R80, R9, R62, R108 ;  /* 0x0000003e09507225 */ /* 0x000fe200078e006c */
[----:B------:R-:W-:-:S03]  /*8fd80*/  ISETP.GE.U32.AND P4, PT, R14, R4, PT ;  /* 0x000000040e00720c */ /* 0x000fc60003f86070 */
[----:B------:R-:W-:Y:S01]  /*8fd90*/  IMAD.WIDE.U32 R38, R8, R70, RZ ;  /* 0x0000004608267225 */ /* 0x000fe200078e00ff */
[----:B------:R-:W-:Y:S02]  /*8fda0*/  ISETP.GE.U32.AND P2, PT, R80, R74, PT ;  /* 0x0000004a5000720c */ /* 0x000fe40003f46070 */
[----:B------:R-:W-:Y:S01]  /*8fdb0*/  CS2R R74, SRZ ;  /* 0x00000000004a7805 */ /* 0x000fe2000001ff00 */
[----:B------:R-:W-:Y:S02]  /*8fdc0*/  IMAD.MOV.U32 R4, RZ, RZ, RZ ;  /* 0x000000ffff047224 */ /* 0x000fe400078e00ff */
[----:B------:R-:W-:Y:S02]  /*8fdd0*/  IMAD.MOV.U32 R5, RZ, RZ, R14 ;  /* 0x000000ffff057224 */ /* 0x000fe400078e000e */
[----:B------:R-:W-:Y:S02]  /*8fde0*/  IMAD.IADD R107, R39, 0x1, R72 ;  /* 0x00000001276b7824 */ /* 0x000fe400078e0248 */
[----:B------:R-:W-:-:S02]  /*8fdf0*/  IMAD.MOV.U32 R10, RZ, RZ, RZ ;  /* 0x000000ffff0a7224 */ /* 0x000fc400078e00ff */
[----:B------:R-:W-:Y:S02]  /*8fe00*/  IMAD.MOV.U32 R106, RZ, RZ, R38 ;  /* 0x000000ffff6a7224 */ /* 0x000fe400078e0026 */
[----:B------:R-:W-:-:S04]  /*8fe10*/  IMAD.WIDE.U32 R76, R6, R70, RZ ;  /* 0x00000046064c7225 */ /* 0x000fc800078e00ff */
[----:B------:R-:W-:-:S04]  /*8fe20*/  IMAD.WIDE.U32 R4, R19, R70, R4 ;  /* 0x0000004613047225 */ /* 0x000fc800078e0004 */
[----:B------:R-:W-:Y:S01]  /*8fe30*/  IMAD.WIDE.U32 R100, R13, R62, R106 ;  /* 0x0000003e0d647225 */ /* 0x000fe200078e006a */
[----:B------:R-:W-:-:S03]  /*8fe40*/  ISETP.GE.U32.AND P3, PT, R4, RZ, PT ;  /* 0x000000ff0400720c */ /* 0x000fc60003f66070 */
[----:B------:R-:W-:Y:S01]  /*8fe50*/  IMAD.IADD R111, R77, 0x1, R10 ;  /* 0x000000014d6f7824 */ /* 0x000fe200078e020a */
[----:B------:R-:W-:Y:S01]  /*8fe60*/  ISETP.GE.U32.AND P5, PT, R100, R38, PT ;  /* 0x000000266400720c */ /* 0x000fe20003fa6070 */
[----:B------:R-:W-:Y:S02]  /*8fe70*/  IMAD.IADD R77, R5, 0x1, R75 ;  /* 0x00000001054d7824 */ /* 0x000fe400078e024b */
[----:B------:R-:W-:Y:S02]  /*8fe80*/  IMAD R38, R19, R61, R15 ;  /* 0x0000003d13267224 */ /* 0x000fe400078e020f */
[----:B------:R-:W-:Y:S01]  /*8fe90*/  IMAD.MOV.U32 R102, RZ, RZ, RZ ;  /* 0x000000ffff667224 */ /* 0x000fe200078e00ff */
[----:B------:R-:W-:Y:S01]  /*8fea0*/  ISETP.GE.U32.AND.EX P3, PT, R77, R14, PT, P3 ;  /* 0x0000000e4d00720c */ /* 0x000fe20003f66130 */
[----:B------:R-:W-:Y:S02]  /*8feb0*/  IMAD.MOV.U32 R103, RZ, RZ, R100 ;  /* 0x000000ffff677224 */ /* 0x000fe400078e0064 */
[----:B------:R-:W-:Y:S01]  /*8fec0*/  IMAD.MOV.U32 R39, RZ, RZ, RZ ;  /* 0x000000ffff277224 */ /* 0x000fe200078e00ff */
[----:B------:R-:W-:Y:S01]  /*8fed0*/  SEL R119, RZ, 0x1, P3 ;  /* 0x00000001ff777807 */ /* 0x000fe20001800000 */
[----:B------:R-:W-:Y:S01]  /*8fee0*/  IMAD.WIDE.U32 R102, R13, R70, R102 ;  /* 0x000000460d667225 */ /* 0x000fe200078e0066 */
[----:B------:R-:W-:-:S03]  /*8fef0*/  ISETP.GE.U32.AND.EX P3, PT, R38, R17, PT, P4 ;  /* 0x000000112600720c */ /* 0x000fc60003f66140 */
[----:B------:R-:W-:Y:S01]  /*8ff00*/  IMAD R106, R13, R61, R101 ;  /* 0x0000003d0d6a7224 */ /* 0x000fe200078e0265 */
[----:B------:R-:W-:Y:S01]  /*8ff10*/  SEL R5, RZ, 0x1, P3 ;  /* 0x00000001ff057807 */ /* 0x000fe20001800000 */
[----:B------:R-:W-:Y:S01]  /*8ff20*/  IMAD.IADD R115, R103, 0x1, R74 ;  /* 0x0000000167737824 */ /* 0x000fe200078e024a */
[----:B------:R-:W-:Y:S01]  /*8ff30*/  ISETP.GE.U32.AND P3, PT, R102, RZ, PT ;  /* 0x000000ff6600720c */ /* 0x000fe20003f66070 */
[----:B------:R-:W-:Y:S01]  /*8ff40*/  IMAD.WIDE.U32 R14, R18, R62, R38 ;  /* 0x0000003e120e7225 */ /* 0x000fe200078e0026 */
[----:B------:R-:W-:Y:S02]  /*8ff50*/  ISETP.GE.U32.AND.EX P5, PT, R106, R107, PT, P5 ;  /* 0x0000006b6a00720c */ /* 0x000fe40003fa6150 */
[----:B------:R-:W-:Y:S01]  /*8ff60*/  ISETP.GE.U32.AND.EX P3, PT, R115, R100, PT, P3 ;  /* 0x000000647300720c */ /* 0x000fe20003f66130 */
[----:B------:R-:W-:Y:S01]  /*8ff70*/  IMAD.MOV.U32 R110, RZ, RZ, R76 ;  /* 0x000000ffff6e7224 */ /* 0x000fe200078e004c */
[----:B------:R-:W-:Y:S01]  /*8ff80*/  IADD3 R119, P4, P6, R119, R14, RZ ;  /* 0x0000000e77777210 */ /* 0x000fe20007e9e0ff */
[----:B------:R-:W-:Y:S01]  /*8ff90*/  IMAD.MOV.U32 R107, RZ, RZ, RZ ;  /* 0x000000ffff6b7224 */ /* 0x000fe200078e00ff */
[----:B------:R-:W-:Y:S01]  /*8ffa0*/  SEL R103, RZ, 0x1, P3 ;  /* 0x00000001ff677807 */ /* 0x000fe20001800000 */
[----:B------:R-:W-:-:S02]  /*8ffb0*/  IMAD R114, R18, R61, R15 ;  /* 0x0000003d12727224 */ /* 0x000fc400078e020f */
[----:B------:R-:W-:-:S03]  /*8ffc0*/  IMAD.WIDE.U32 R104, R7, R62, R110 ;  /* 0x0000003e07687225 */ /* 0x000fc600078e006e */
[----:B------:R-:W-:Y:S01]  /*8ffd0*/  IADD3.X R114, PT, PT, RZ, R114, R5, P4, P6 ;  /* 0x00000072ff727210 */ /* 0x000fe200027ec405 */
[----:B------:R-:W-:Y:S01]  /*8ffe0*/  IMAD.WIDE.U32 R38, R8, R62, R106 ;  /* 0x0000003e08267225 */ /* 0x000fe200078e006a */
[----:B------:R-:W-:Y:S02]  /*8fff0*/  ISETP.GE.U32.AND P0, PT, R104, R76, PT ;  /* 0x0000004c6800720c */ /* 0x000fe40003f06070 */
[----:B------:R-:W-:Y:S01]  /*90000*/  SEL R5, RZ, 0x1, P5 ;  /* 0x00000001ff057807 */ /* 0x000fe20002800000 */
[----:B------:R-:W-:Y:S01]  /*90010*/  IMAD.MOV.U32 R100, RZ, RZ, RZ ;  /* 0x000000ffff647224 */ /* 0x000fe200078e00ff */
[----:B------:R-:W-:Y:S01]  /*90020*/  IADD3 R103, P5, P6, R103, R38, RZ ;  /* 0x0000002667677210 */ /* 0x000fe20007ebe0ff */
[----:B------:R-:W-:Y:S02]  /*90030*/  IMAD.MOV.U32 R101, RZ, RZ, R80 ;  /* 0x000000ffff657224 */ /* 0x000fe400078e0050 */
[----:B------:R-:W-:Y:S02]  /*90040*/  IMAD R122, R8, R61, R39 ;  /* 0x0000003d087a7224 */ /* 0x000fe400078e0227 */
[----:B------:R-:W-:-:S03]  /*90050*/  IMAD.WIDE.U32 R100, R9, R70, R100 ;  /* 0x0000004609647225 */ /* 0x000fc600078e0064 */
[----:B------:R-:W-:Y:S01]  /*90060*/  IADD3.X R122, PT, PT, RZ, R122, R5, P5, P6 ;  /* 0x0000007aff7a7210 */ /* 0x000fe20002fec405 */
[----:B------:R-:W-:Y:S01]  /*90070*/  IMAD.MOV.U32 R76, RZ, RZ, RZ ;  /* 0x000000ffff4c7224 */ /* 0x000fe200078e00ff */
[----:B------:R-:W-:Y:S01]  /*90080*/  ISETP.GE.U32.AND P5, PT, R100, RZ, PT ;  /* 0x000000ff6400720c */ /* 0x000fe20003fa6070 */
[----:B------:R-:W-:Y:S02]  /*90090*/  IMAD.MOV.U32 R38, RZ, RZ, RZ ;  /* 0x000000ffff267224 */ /* 0x000fe400078e00ff */
[----:B------:R-:W-:Y:S02]  /*900a0*/  IMAD.MOV.U32 R39, RZ, RZ, R104 ;  /* 0x000000ffff277224 */ /* 0x000fe400078e0068 */
[-C--:B------:R-:W-:Y:S02]  /*900b0*/  IMAD R108, R9, R61.reuse, R81 ;  /* 0x0000003d096c7224 */ /* 0x080fe400078e0251 */
[----:B------:R-:W-:Y:S02]  /*900c0*/  IMAD R110, R7, R61, R105 ;  /* 0x0000003d076e7224 */ /* 0x000fe400078e0269 */
[----:B------:R-:W-:Y:S01]  /*900d0*/  IMAD.IADD R121, R101, 0x1, R76 ;  /* 0x0000000165797824 */ /* 0x000fe200078e024c */
[----:B------:R-:W-:Y:S01]  /*900e0*/  ISETP.GE.U32.AND.EX P2, PT, R108, R109, PT, P2 ;  /* 0x0000006d6c00720c */ /* 0x000fe20003f46120 */
[----:B------:R-:W-:Y:S01]  /*900f0*/  IMAD.WIDE.U32 R38, R7, R70, R38 ;  /* 0x0000004607267225 */ /* 0x000fe200078e0026 */
[----:B------:R-:W-:-:S02]  /*90100*/  ISETP.GE.U32.AND.EX P6, PT, R110, R111, PT, P0 ;  /* 0x0000006f6e00720c */ /* 0x000fc40003fc6100 */
[----:B------:R-:W-:Y:S01]  /*90110*/  ISETP.GE.U32.AND.EX P0, PT, R121, R80, PT, P5 ;  /* 0x000000507900720c */ /* 0x000fe20003f06150 */
[----:B------:R-:W-:Y:S01]  /*90120*/  IMAD.MOV.U32 R5, RZ, RZ, RZ ;  /* 0x000000ffff057224 */ /* 0x000fe200078e00ff */
[----:B------:R-:W-:Y:S01]  /*90130*/  ISETP.GE.U32.AND P5, PT, R38, RZ, PT ;  /* 0x000000ff2600720c */ /* 0x000fe20003fa6070 */
[----:B------:R-:W-:Y:S01]  /*90140*/  IMAD.MOV.U32 R109, RZ, RZ, RZ ;  /* 0x000000ffff6d7224 */ /* 0x000fe200078e00ff */
[----:B------:R-:W-:Y:S01]  /*90150*/  SEL R85, RZ, 0x1, P2 ;  /* 0x00000001ff557807 */ /* 0x000fe20001000000 */
[----:B------:R-:W-:Y:S01]  /*90160*/  IMAD.IADD R117, R39, 0x1, R5 ;  /* 0x0000000127757824 */ /* 0x000fe200078e0205 */
[----:B------:R-:W-:Y:S01]  /*90170*/  SEL R39, RZ, 0x1, P0 ;  /* 0x00000001ff277807 */ /* 0x000fe20000000000 */
[----:B------:R-:W-:-:S03]  /*90180*/  IMAD.WIDE.U32 R98, R18, R69, RZ ;  /* 0x0000004512627225 */ /* 0x000fc600078e00ff */
[----:B------:R-:W-:Y:S01]  /*90190*/  ISETP.GE.U32.AND.EX P0, PT, R117, R104, PT, P5 ;  /* 0x000000687500720c */ /* 0x000fe20003f06150 */
[----:B------:R-:W-:-:S04]  /*901a0*/  IMAD.WIDE.U32 R80, R11, R62, R108 ;  /* 0x0000003e0b507225 */ /* 0x000fc800078e006c */
[----:B------:R-:W-:Y:S01]  /*901b0*/  IMAD.WIDE.U32 R112, R6, R69, RZ ;  /* 0x0000004506707225 */ /* 0x000fe200078e00ff */
[----:B------:R-:W-:Y:S02]  /*901c0*/  IADD3 R116, P2, P5, R39, R80, RZ ;  /* 0x0000005027747210 */ /* 0x000fe40007d5e0ff */
[----:B------:R-:W-:Y:S01]  /*901d0*/  SEL R39, RZ, 0x1, P0 ;  /* 0x00000001ff277807 */ /* 0x000fe20000000000 */
[----:B------:R-:W-:Y:S02]  /*901e0*/  IMAD.MOV.U32 R111, RZ, RZ, RZ ;  /* 0x000000ffff6f7224 */ /* 0x000fe400078e00ff */
[----:B------:R-:W-:Y:S02]  /*901f0*/  IMAD.IADD R99, R73, 0x1, R99 ;  /* 0x0000000149637824 */ /* 0x000fe400078e0263 */
[----:B------:R-:W-:Y:S02]  /*90200*/  IMAD R118, R11, R61, R81 ;  /* 0x0000003d0b767224 */ /* 0x000fe400078e0251 */
[----:B------:R-:W-:-:S02]  /*90210*/  IMAD.IADD R105, R10, 0x1, R113 ;  /* 0x000000010a697824 */ /* 0x000fc400078e0271 */
[----:B------:R-:W-:Y:S01]  /*90220*/  IMAD.WIDE.U32 R106, R6, R62, R110 ;  /* 0x0000003e066a7225 */ /* 0x000fe200078e006e */
[----:B------:R-:W-:-:S03]  /*90230*/  IADD3.X R118, PT, PT, RZ, R118, R85, P2, P5 ;  /* 0x00000076ff767210 */ /* 0x000fc600017ea455 */
[----:B------:R-:W-:Y:S02]  /*90240*/  IMAD.MOV.U32 R104, RZ, RZ, R112 ;  /* 0x000000ffff687224 */ /* 0x000fe400078e0070 */
[----:B------:R-:W-:-:S04]  /*90250*/  IMAD.WIDE.U32 R96, R19, R64, R98 ;  /* 0x0000004013607225 */ /* 0x000fc800078e0062 */
[----:B------:R-:W-:Y:S01]  /*90260*/  IMAD.WIDE.U32 R80, R7, R64, R104 ;  /* 0x0000004007507225 */ /* 0x000fe200078e0068 */
[----:B------:R-:W-:Y:S02]  /*90270*/  IADD3 R104, P0, P5, R39, R106, RZ ;  /* 0x0000006a27687210 */ /* 0x000fe40007d1e0ff */
[----:B------:R-:W-:Y:S01]  /*90280*/  SEL R39, RZ, 0x1, P6 ;  /* 0x00000001ff277807 */ /* 0x000fe20003000000 */
[----:B------:R-:W-:Y:S01]  /*90290*/  IMAD R70, R6, R61, R107 ;  /* 0x0000003d06467224 */ /* 0x000fe200078e026b */
[----:B------:R-:W-:Y:S01]  /*902a0*/  ISETP.GE.U32.AND P1, PT, R96, R98, PT ;  /* 0x000000626000720c */ /* 0x000fe20003f26070 */
[----:B------:R-:W-:Y:S01]  /*902b0*/  IMAD.MOV.U32 R106, RZ, RZ, RZ ;  /* 0x000000ffff6a7224 */ /* 0x000fe200078e00ff */
[----:B------:R-:W-:Y:S01]  /*902c0*/  IADD3 R102, P6, PT, R119, R102, RZ ;  /* 0x0000006677667210 */ /* 0x000fe20007fde0ff */
[----:B------:R-:W-:Y:S01]  /*902d0*/  IMAD.MOV.U32 R107, RZ, RZ, R96 ;  /* 0x000000ffff6b7224 */ /* 0x000fe200078e0060 */
[----:B------:R-:W-:Y:S01]  /*902e0*/  IADD3.X R70, PT, PT, RZ, R70, R39, P0, P5 ;  /* 0x00000046ff467210 */ /* 0x000fe200007ea427 */
[----:B------:R-:W-:Y:S01]  /*902f0*/  IMAD.WIDE.U32 R82, R11, R69, RZ ;  /* 0x000000450b527225 */ /* 0x000fe200078e00ff */
[----:B------:R-:W-:-:S02]  /*90300*/  ISETP.GE.U32.AND P0, PT, R102, R119, PT ;  /* 0x000000776600720c */ /* 0x000fc40003f06070 */
[----:B------:R-:W-:Y:S01]  /*90310*/  ISETP.GE.U32.AND P2, PT, R80, R112, PT ;  /* 0x000000705000720c */ /* 0x000fe20003f46070 */
[----:B------:R-:W-:-:S04]  /*90320*/  IMAD.WIDE.U32 R106, R19, R69, R106 ;  /* 0x00000045136a7225 */ /* 0x000fc800078e006a */
[----:B------:R-:W-:Y:S01]  /*90330*/  IMAD R98, R19, R63, R97 ;  /* 0x0000003f13627224 */ /* 0x000fe200078e0261 */
[----:B------:R-:W-:Y:S01]  /*90340*/  ISETP.GE.U32.AND P5, PT, R106, RZ, PT ;  /* 0x000000ff6a00720c */ /* 0x000fe20003fa6070 */
[----:B------:R-:W-:Y:S02]  /*90350*/  IMAD.IADD R61, R75, 0x1, R107 ;  /* 0x000000014b3d7824 */ /* 0x000fe400078e026b */
[----:B------:R-:W-:Y:S01]  /*90360*/  IMAD.IADD R83, R12, 0x1, R83 ;  /* 0x000000010c537824 */ /* 0x000fe200078e0253 */
[----:B------:R-:W-:Y:S01]  /*90370*/  ISETP.GE.U32.AND.EX P1, PT, R98, R99, PT, P1 ;  /* 0x000000636200720c */ /* 0x000fe20003f26110 */
[----:B------:R-:W-:Y:S01]  /*90380*/  IMAD.X R62, R115, 0x1, R114, P6 ;  /* 0x00000001733e7824 */ /* 0x000fe200030e0672 */
[----:B------:R-:W-:Y:S01]  /*90390*/  IADD3 R39, P6, PT, R102, R106, RZ ;  /* 0x0000006a66277210 */ /* 0x000fe20007fde0ff */
[----:B------:R-:W-:Y:S01]  /*903a0*/  IMAD.MOV.U32 R99, RZ, RZ, RZ ;  /* 0x000000ffff637224 */ /* 0x000fe200078e00ff */
[----:B------:R-:W-:Y:S01]  /*903b0*/  ISETP.GE.U32.AND.EX P5, PT, R61, R96, PT, P5 ;  /* 0x000000603d00720c */ /* 0x000fe20003fa6150 */
[----:B------:R-:W-:Y:S01]  /*903c0*/  IMAD.WIDE.U32 R16, R9, R64, R82 ;  /* 0x0000004009107225 */ /* 0x000fe200078e0052 */
[----:B------:R-:W-:-:S02]  /*903d0*/  ISETP.GE.U32.AND.EX P0, PT, R62, R114, PT, P0 ;  /* 0x000000723e00720c */ /* 0x000fc40003f06100 */
[----:B------:R-:W-:Y:S01]  /*903e0*/  SEL R85, RZ, 0x1, P5 ;  /* 0x00000001ff557807 */ /* 0x000fe20002800000 */
[----:B------:R-:W-:Y:S01]  /*903f0*/  IMAD.WIDE.U32 R96, R18, R64, R98 ;  /* 0x0000004012607225 */ /* 0x000fe200078e0062 */
[----:B------:R-:W-:Y:S02]  /*90400*/  ISETP.GE.U32.AND P5, PT, R39, R102, PT ;  /* 0x000000662700720c */ /* 0x000fe40003fa6070 */
[----:B------:R-:W-:Y:S01]  /*90410*/  ISETP.GE.U32.AND P3, PT, R16, R82, PT ;  /* 0x000000521000720c */ /* 0x000fe20003f66070 */
[----:B------:R-:W-:Y:S01]  /*90420*/  IMAD.X R61, R61, 0x1, R62, P6 ;  /* 0x000000013d3d7824 */ /* 0x000fe200030e063e */
[----:B------:R-:W-:Y:S01]  /*90430*/  SEL R120, RZ, 0x1, P0 ;  /* 0x00000001ff787807 */ /* 0x000fe20000000000 */
[----:B------:R-:W-:Y:S01]  /*90440*/  IMAD R82, R18, R63, R97 ;  /* 0x0000003f12527224 */ /* 0x000fe200078e0261 */
[----:B------:R-:W-:Y:S01]  /*90450*/  IADD3 R97, P6, P0, R85, R96, RZ ;  /* 0x0000006055617210 */ /* 0x000fe200078de0ff */
[----:B------:R-:W-:Y:S01]  /*90460*/  IMAD.WIDE.U32 R78, R8, R69, RZ ;  /* 0x00000045084e7225 */ /* 0x000fe200078e00ff */
[----:B------:R-:W-:-:S02]  /*90470*/  ISETP.GE.U32.AND.EX P5, PT, R61, R62, PT, P5 ;  /* 0x0000003e3d00720c */ /* 0x000fc40003fa6150 */
[----:B------:R-:W-:Y:S01]  /*90480*/  SEL R85, RZ, 0x1, P1 ;  /* 0x00000001ff557807 */ /* 0x000fe20000800000 */
[----:B------:R-:W-:Y:S01]  /*90490*/  IMAD.IADD R79, R72, 0x1, R79 ;  /* 0x00000001484f7824 */ /* 0x000fe200078e024f */
[----:B------:R-:W-:Y:S01]  /*904a0*/  IADD3 R120, P1, PT, R120, R103, RZ ;  /* 0x0000006778787210 */ /* 0x000fe20007f3e0ff */
[----:B------:R-:W-:Y:S01]  /*904b0*/  IMAD.WIDE.U32 R102, R8, R68, RZ ;  /* 0x0000004408667225 */ /* 0x000fe200078e00ff */
[----:B------:R-:W-:Y:S02]  /*904c0*/  SEL R62, RZ, 0x1, P5 ;  /* 0x00000001ff3e7807 */ /* 0x000fe40002800000 */
[----:B------:R-:W-:Y:S01]  /*904d0*/  IADD3.X R82, PT, PT, RZ, R82, R85, P6, P0 ;  /* 0x00000052ff527210 */ /* 0x000fe200037e0455 */
[----:B------:R-:W-:Y:S01]  /*904e0*/  IMAD.IADD R103, R72, 0x1, R103 ;  /* 0x0000000148677824 */ /* 0x000fe200078e0267 */
[----:B------:R-:W-:Y:S01]  /*904f0*/  IADD3 R119, P6, PT, R120, R100, RZ ;  /* 0x0000006478777210 */ /* 0x000fe20007fde0ff */
[----:B------:R-:W-:Y:S01]  /*90500*/  IMAD.X R122, RZ, RZ, R122, P1 ;  /* 0x000000ffff7a7224 */ /* 0x000fe200008e067a */
[----:B------:R-:W-:Y:S01]  /*90510*/  IADD3 R62, P5, PT, R62, R97, RZ ;  /* 0x000000613e3e7210 */ /* 0x000fe20007fbe0ff */
[----:B------:R-:W-:-:S04]  /*90520*/  IMAD.WIDE.U32 R96, R13, R60, R102 ;  /* 0x0000003c0d607225 */ /* 0x000fc800078e0066 */
[----:B------:R-:W-:Y:S01]  /*90530*/  IMAD.X R121, R121, 0x1, R122, P6 ;  /* 0x0000000179797824 */ /* 0x000fe200030e067a */
[----:B------:R-:W-:Y:S01]  /*90540*/  IADD3 R114, P6, PT, R62, R119, RZ ;  /* 0x000000773e727210 */ /* 0x000fe20007fde0ff */
[----:B------:R-:W-:Y:S01]  /*90550*/  IMAD.X R82, RZ, RZ, R82, P5 ;  /* 0x000000ffff527224 */ /* 0x000fe200028e0652 */
[----:B------:R-:W-:Y:S01]  /*90560*/  ISETP.GE.U32.AND P1, PT, R96, R102, PT ;  /* 0x000000666000720c */ /* 0x000fe20003f26070 */
[----:B------:R-:W-:Y:S01]  /*90570*/  IMAD.WIDE.U32 R14, R13, R64, R78 ;  /* 0x000000400d0e7225 */ /* 0x000fe200078e004e */
[----:B------:R-:W-:-:S03]  /*90580*/  ISETP.NE.U32.AND P5, PT, R62, RZ, PT ;  /* 0x000000ff3e00720c */ /* 0x000fc60003fa5070 */
[----:B------:R-:W-:Y:S01]  /*90590*/  IMAD.X R102, R82, 0x1, R121, P6 ;  /* 0x0000000152667824 */ /* 0x000fe200030e0679 */
[----:B------:R-:W-:Y:S01]  /*905a0*/  ISETP.GE.U32.AND P6, PT, R114, R119, PT ;  /* 0x000000777200720c */ /* 0x000fe20003fc6070 */
[----:B------:R-:W-:Y:S01]  /*905b0*/  IMAD.MOV.U32 R106, RZ, RZ, RZ ;  /* 0x000000ffff6a7224 */ /* 0x000fe200078e00ff */
[----:B------:R-:W-:Y:S01]  /*905c0*/  ISETP.GE.U32.AND P4, PT, R14, R78, PT ;  /* 0x0000004e0e00720c */ /* 0x000fe20003f86070 */
[----:B------:R-:W-:Y:S01]  /*905d0*/  IMAD.MOV.U32 R107, RZ, RZ, R14 ;  /* 0x000000ffff6b7224 */ /* 0x000fe200078e000e */
[----:B------:R-:W-:Y:S01]  /*905e0*/  ISETP.GE.U32.AND.EX P6, PT, R102, R121, PT, P6 ;  /* 0x000000796600720c */ /* 0x000fe20003fc6160 */
[----:B------:R-:W-:Y:S02]  /*905f0*/  IMAD R108, R9, R63, R17 ;  /* 0x0000003f096c7224 */ /* 0x000fe400078e0211 */
[----:B------:R-:W-:Y:S01]  /*90600*/  IMAD.WIDE.U32 R106, R13, R69, R106 ;  /* 0x000000450d6a7225 */ /* 0x000fe200078e006a */
[----:B------:R-:W-:Y:S02]  /*90610*/  ISETP.NE.AND.EX P5, PT, R82, RZ, !P6, P5 ;  /* 0x000000ff5200720c */ /* 0x000fe400077a5350 */
[----:B------:R-:W-:Y:S01]  /*90620*/  ISETP.GE.U32.AND.EX P3, PT, R108, R83, PT, P3 ;  /* 0x000000536c00720c */ /* 0x000fe20003f66130 */
[----:B------:R-:W-:Y:S01]  /*90630*/  IMAD.WIDE.U32 R98, R18, R68, RZ ;  /* 0x0000004412627225 */ /* 0x000fe200078e00ff */
[----:B------:R-:W-:-:S03]  /*90640*/  ISETP.GE.U32.AND P6, PT, R106, RZ, PT ;  /* 0x000000ff6a00720c */ /* 0x000fc60003fc6070 */
[----:B------:R-:W-:Y:S02]  /*90650*/  IMAD R78, R13, R63, R15 ;  /* 0x0000003f0d4e7224 */ /* 0x000fe400078e020f */
[----:B------:R-:W-:Y:S02]  /*90660*/  IMAD.IADD R85, R74, 0x1, R107 ;  /* 0x000000014a557824 */ /* 0x000fe400078e026b */
[----:B------:R-:W-:Y:S01]  /*90670*/  IMAD.MOV.U32 R82, RZ, RZ, RZ ;  /* 0x000000ffff527224 */ /* 0x000fe200078e00ff */
[----:B------:R-:W-:Y:S01]  /*90680*/  ISETP.GE.U32.AND.EX P4, PT, R78, R79, PT, P4 ;  /* 0x0000004f4e00720c */ /* 0x000fe20003f86140 */
[----:B------:R-:W-:Y:S01]  /*90690*/  IMAD.MOV.U32 R83, RZ, RZ, R16 ;  /* 0x000000ffff537224 */ /* 0x000fe200078e0010 */
[----:B------:R-:W-:Y:S01]  /*906a0*/  ISETP.GE.U32.AND.EX P6, PT, R85, R14, PT, P6 ;  /* 0x0000000e5500720c */ /* 0x000fe20003fc6160 */
[----:B------:R-:W-:Y:S02]  /*906b0*/  IMAD.IADD R99, R73, 0x1, R99 ;  /* 0x0000000149637824 */ /* 0x000fe400078e0263 */
[----:B------:R-:W-:Y:S01]  /*906c0*/  IMAD.WIDE.U32 R82, R9, R69, R82 ;  /* 0x0000004509527225 */ /* 0x000fe200078e0052 */
[----:B------:R-:W-:-:S03]  /*906d0*/  SEL R115, RZ, 0x1, P6 ;  /* 0x00000001ff737807 */ /* 0x000fc60003000000 */
[----:B------:R-:W-:Y:S02]  /*906e0*/  IMAD.MOV.U32 R79, RZ, RZ, RZ ;  /* 0x000000ffff4f7224 */ /* 0x000fe400078e00ff */
[----:B------:R-:W-:-:S04]  /*906f0*/  IMAD.WIDE.U32 R100, R19, R60, R98 ;  /* 0x0000003c13647225 */ /* 0x000fc800078e0062 */
[-C--:B------:R-:W-:Y:S01]  /*90700*/  IMAD R112, R7, R63.reuse, R81 ;  /* 0x0000003f07707224 */ /* 0x080fe200078e0251 */
[----:B------:R-:W-:Y:S01]  /*90710*/  SEL R81, RZ, 0x1, P4 ;  /* 0x00000001ff517807 */ /* 0x000fe20002000000 */
[----:B------:R-:W-:Y:S01]  /*90720*/  IMAD.IADD R83, R76, 0x1, R83 ;  /* 0x000000014c537824 */ /* 0x000fe200078e0253 */
[----:B------:R-:W-:Y:S01]  /*90730*/  ISETP.GE.U32.AND P4, PT, R82, RZ, PT ;  /* 0x000000ff5200720c */ /* 0x000fe20003f86070 */
[----:B------:R-:W-:Y:S01]  /*90740*/  IMAD.WIDE.U32 R14, R8, R64, R78 ;  /* 0x00000040080e7225 */ /* 0x000fe200078e004e */
[----:B------:R-:W-:Y:S02]  /*90750*/  ISETP.GE.U32.AND P0, PT, R100, R98, PT ;  /* 0x000000626400720c */ /* 0x000fe40003f06070 */
[----:B------:R-:W-:Y:S01]  /*90760*/  SEL R98, RZ, 0x1, !P5 ;  /* 0x00000001ff627807 */ /* 0x000fe20006800000 */
[----:B------:R-:W-:Y:S01]  /*90770*/  IMAD.MOV.U32 R110, RZ, RZ, RZ ;  /* 0x000000ffff6e7224 */ /* 0x000fe200078e00ff */
[----:B------:R-:W-:Y:S01]  /*90780*/  ISETP.GE.U32.AND.EX P4, PT, R83, R16, PT, P4 ;  /* 0x000000105300720c */ /* 0x000fe20003f86140 */
[----:B------:R-:W-:Y:S01]  /*90790*/  IMAD.MOV.U32 R111, RZ, RZ, R80 ;  /* 0x000000ffff6f7224 */ /* 0x000fe200078e0050 */
[----:B------:R-:W-:Y:S01]  /*907a0*/  IADD3 R115, P5, P6, R115, R14, RZ ;  /* 0x0000000e73737210 */ /* 0x000fe20007ebe0ff */
[----:B------:R-:W-:Y:S01]  /*907b0*/  IMAD R62, R8, R63, R15 ;  /* 0x0000003f083e7224 */ /* 0x000fe200078e020f */
[----:B------:R-:W-:Y:S01]  /*907c0*/  ISETP.GE.U32.AND.EX P2, PT, R112, R105, PT, P2 ;  /* 0x000000697000720c */ /* 0x000fe20003f46120 */
[----:B------:R-:W-:-:S02]  /*907d0*/  IMAD.MOV.U32 R113, RZ, RZ, RZ ;  /* 0x000000ffff717224 */ /* 0x000fc400078e00ff */
[----:B------:R-:W-:Y:S01]  /*907e0*/  IMAD.WIDE.U32 R78, R7, R69, R110 ;  /* 0x00000045074e7225 */ /* 0x000fe200078e006e */
[----:B------:R-:W-:-:S03]  /*907f0*/  SEL R69, RZ, 0x1, P4 ;  /* 0x00000001ff457807 */ /* 0x000fc60002000000 */
[----:B------:R-:W-:-:S04]  /*90800*/  IMAD.WIDE.U32 R14, R11, R64, R108 ;  /* 0x000000400b0e7225 */ /* 0x000fc800078e006c */
[----:B------:R-:W-:Y:S01]  /*90810*/  IMAD.WIDE.U32 R16, R6, R64, R112 ;  /* 0x0000004006107225 */ /* 0x000fe200078e0070 */
[----:B------:R-:W-:Y:S02]  /*90820*/  IADD3.X R64, PT, PT, RZ, R62, R81, P5, P6 ;  /* 0x0000003eff407210 */ /* 0x000fe40002fec451 */
[----:B------:R-:W-:Y:S01]  /*90830*/  IADD3 R81, P4, PT, R98, R114, RZ ;  /* 0x0000007262517210 */ /* 0x000fe20007f9e0ff */
[----:B------:R-:W-:Y:S01]  /*90840*/  IMAD R105, R11, R63, R15 ;  /* 0x0000003f0b697224 */ /* 0x000fe200078e020f */
[----:B------:R-:W-:Y:S01]  /*90850*/  IADD3 R108, P5, P6, R69, R14, RZ ;  /* 0x0000000e456c7210 */ /* 0x000fe20007ebe0ff */
[----:B------:R-:W-:Y:S01]  /*90860*/  IMAD.IADD R111, R5, 0x1, R79 ;  /* 0x00000001056f7824 */ /* 0x000fe200078e024f */
[----:B------:R-:W-:Y:S01]  /*90870*/  SEL R14, RZ, 0x1, P3 ;  /* 0x00000001ff0e7807 */ /* 0x000fe20001800000 */
[----:B------:R-:W-:Y:S01]  /*90880*/  IMAD.X R15, RZ, RZ, R102, P4 ;  /* 0x000000ffff0f7224 */ /* 0x000fe200020e0666 */
[----:B------:R-:W-:Y:S01]  /*90890*/  ISETP.GT.U32.AND P3, PT, R114, R81, PT ;  /* 0x000000517200720c */ /* 0x000fe20003f64070 */
[----:B------:R-:W-:Y:S01]  /*908a0*/  IMAD.MOV.U32 R98, RZ, RZ, RZ ;  /* 0x000000ffff627224 */ /* 0x000fe200078e00ff */
[----:B------:R-:W-:-:S02]  /*908b0*/  IADD3.X R105, PT, PT, RZ, R105, R14, P5, P6 ;  /* 0x00000069ff697210 */ /* 0x000fc40002fec40e */
[----:B------:R-:W-:Y:S02]  /*908c0*/  ISETP.GT.U32.AND.EX P3, PT, R102, R15, PT, P3 ;  /* 0x0000000f6600720c */ /* 0x000fe40003f64130 */
[----:B------:R-:W-:Y:S02]  /*908d0*/  ISETP.GE.U32.AND P4, PT, R78, RZ, PT ;  /* 0x000000ff4e00720c */ /* 0x000fe40003f86070 */
[----:B------:R-:W-:Y:S02]  /*908e0*/  ISETP.GE.U32.AND P5, PT, R119, R120, PT ;  /* 0x000000787700720c */ /* 0x000fe40003fa6070 */
[----:B------:R-:W-:Y:S02]  /*908f0*/  IADD3 R107, P6, PT, R81, R106, RZ ;  /* 0x0000006a516b7210 */ /* 0x000fe40007fde0ff */
[----:B------:R-:W-:Y:S02]  /*90900*/  SEL R14, R114, R81, P3 ;  /* 0x00000051720e7207 */ /* 0x000fe40001800000 */
[----:B------:R-:W-:Y:S01]  /*90910*/  ISETP.GE.U32.AND.EX P4, PT, R111, R80, PT, P4 ;  /* 0x000000506f00720c */ /* 0x000fe20003f86140 */
[----:B------:R-:W-:Y:S01]  /*90920*/  IMAD.X R110, R15, 0x1, R85, P6 ;  /* 0x000000010f6e7824 */ /* 0x000fe200030e0655 */
[----:B------:R-:W-:Y:S01]  /*90930*/  ISETP.GE.U32.AND.EX P5, PT, R121, R122, PT, P5 ;  /* 0x0000007a7900720c */ /* 0x000fe20003fa6150 */
[----:B------:R-:W-:Y:S01]  /*90940*/  IMAD R85, R6, R63, R17 ;  /* 0x0000003f06557224 */ /* 0x000fe200078e0211 */
[----:B------:R-:W-:Y:S01]  /*90950*/  SEL R15, R102, R15, P3 ;  /* 0x0000000f660f7207 */ /* 0x000fe20001800000 */
[----:B------:R-:W-:Y:S01]  /*90960*/  IMAD.WIDE.U32 R80, R11, R68, RZ ;  /* 0x000000440b507225 */ /* 0x000fe200078e00ff */
[----:B------:R-:W-:-:S02]  /*90970*/  ISETP.GT.U32.AND P6, PT, R14, R107, PT ;  /* 0x0000006b0e00720c */ /* 0x000fc40003fc4070 */
[----:B------:R-:W-:Y:S01]  /*90980*/  SEL R69, RZ, 0x1, P4 ;  /* 0x00000001ff457807 */ /* 0x000fe20002000000 */
[----:B------:R-:W-:Y:S01]  /*90990*/  IMAD.IADD R81, R12, 0x1, R81 ;  /* 0x000000010c517824 */ /* 0x000fe200078e0251 */
[----:B------:R-:W-:Y:S01]  /*909a0*/  SEL R109, RZ, 0x1, P5 ;  /* 0x00000001ff6d7807 */ /* 0x000fe20002800000 */
[-C--:B------:R-:W-:Y:S01]  /*909b0*/  IMAD R102, R13, R59.reuse, R97 ;  /* 0x0000003b0d667224 */ /* 0x080fe200078e0261 */
[----:B------:R-:W-:Y:S01]  /*909c0*/  ISETP.GT.U32.AND.EX P6, PT, R15, R110, PT, P6 ;  /* 0x0000006e0f00720c */ /* 0x000fe20003fc4160 */
[----:B------:R-:W-:Y:S01]  /*909d0*/  IMAD.MOV.U32 R15, RZ, RZ, R100 ;  /* 0x000000ffff0f7224 */ /* 0x000fe200078e0064 */
[----:B------:R-:W-:Y:S01]  /*909e0*/  IADD3 R69, P3, P4, R69, R16, RZ ;  /* 0x0000001045457210 */ /* 0x000fe20007c7e0ff */
[----:B------:R-:W-:Y:S01]  /*909f0*/  IMAD R16, R19, R59, R101 ;  /* 0x0000003b13107224 */ /* 0x000fe200078e0265 */
[----:B------:R-:W-:Y:S01]  /*90a00*/  IADD3 R109, P5, PT, R109, R116, RZ ;  /* 0x000000746d6d7210 */ /* 0x000fe20007fbe0ff */
[----:B------:R-:W-:Y:S01]  /*90a10*/  IMAD.WIDE.U32 R62, R9, R60, R80 ;  /* 0x0000003c093e7225 */ /* 0x000fe200078e0050 */
[----:B------:R-:W-:-:S02]  /*90a20*/  SEL R14, RZ, 0x1, P2 ;  /* 0x00000001ff0e7807 */ /* 0x000fc40001000000 */
[----:B------:R-:W-:Y:S01]  /*90a30*/  SEL R106, RZ, 0x1, !P6 ;  /* 0x00000001ff6a7807 */ /* 0x000fe20007000000 */
[----:B------:R-:W-:Y:S01]  /*90a40*/  IMAD.X R113, RZ, RZ, R118, P5 ;  /* 0x000000ffff717224 */ /* 0x000fe200028e0676 */
[----:B------:R-:W-:Y:S01]  /*90a50*/  IADD3.X R85, PT, PT, RZ, R85, R14, P3, P4 ;  /* 0x00000055ff557210 */ /* 0x000fe20001fe840e */
[----:B------:R-:W-:Y:S01]  /*90a60*/  IMAD.MOV.U32 R14, RZ, RZ, RZ ;  /* 0x000000ffff0e7224 */ /* 0x000fe200078e00ff */
[----:B------:R-:W-:Y:S02]  /*90a70*/  IADD3 R79, P3, PT, R109, R38, RZ ;  /* 0x000000266d4f7210 */ /* 0x000fe40007f7e0ff */
[----:B------:R-:W-:Y:S01]  /*90a80*/  IADD3 R106, P5, PT, R106, R115, RZ ;  /* 0x000000736a6a7210 */ /* 0x000fe20007fbe0ff */
[----:B------:R-:W-:Y:S01]  /*90a90*/  IMAD.WIDE.U32 R14, R19, R68, R14 ;  /* 0x00000044130e7225 */ /* 0x000fe200078e000e */
[----:B------:R-:W-:Y:S02]  /*90aa0*/  ISETP.GE.U32.AND.EX P0, PT, R16, R99, PT, P0 ;  /* 0x000000631000720c */ /* 0x000fe40003f06100 */
[C---:B------:R-:W-:Y:S01]  /*90ab0*/  ISETP.NE.U32.AND P4, PT, R106.reuse, RZ, PT ;  /* 0x000000ff6a00720c */ /* 0x040fe20003f85070 */
[----:B------:R-:W-:Y:S01]  /*90ac0*/  IMAD.X R112, R117, 0x1, R113, P3 ;  /* 0x0000000175707824 */ /* 0x000fe200018e0671 */
[-C--:B------:R-:W-:Y:S01]  /*90ad0*/  IADD3 R106, P3, PT, R106, R79.reuse, RZ ;  /* 0x0000004f6a6a7210 */ /* 0x080fe20007f7e0ff */
[----:B------:R-:W-:Y:S01]  /*90ae0*/  IMAD.X R17, RZ, RZ, R64, P5 ;  /* 0x000000ffff117224 */ /* 0x000fe200028e0640 */
[----:B------:R-:W-:Y:S01]  /*90af0*/  IADD3 R64, P6, PT, R107, R14, RZ ;  /* 0x0000000e6b407210 */ /* 0x000fe20007fde0ff */
[----:B------:R-:W-:Y:S01]  /*90b00*/  IMAD.IADD R15, R75, 0x1, R15 ;  /* 0x000000014b0f7824 */ /* 0x000fe200078e020f */
[----:B------:R-:W-:Y:S01]  /*90b10*/  ISETP.GE.U32.AND P5, PT, R106, R79, PT ;  /* 0x0000004f6a00720c */ /* 0x000fe20003fa6070 */
[----:B------:R-:W-:Y:S01]  /*90b20*/  IMAD.X R101, R17, 0x1, R112, P3 ;  /* 0x0000000111657824 */ /* 0x000fe200018e0670 */
[----:B------:R-:W-:Y:S01]  /*90b30*/  ISETP.GE.U32.AND P3, PT, R14, RZ, PT ;  /* 0x000000ff0e00720c */ /* 0x000fe20003f66070 */
[----:B------:R-:W-:Y:S01]  /*90b40*/  IMAD.X R38, R15, 0x1, R110, P6 ;  /* 0x000000010f267824 */ /* 0x000fe200030e066e */
[----:B------:R-:W-:Y:S01]  /*90b50*/  ISETP.GE.U32.AND P6, PT, R64, R107, PT ;  /* 0x0000006b4000720c */ /* 0x000fe20003fc6070 */
[----:B------:R-:W-:Y:S01]  /*90b60*/  IMAD.MOV.U32 R99, RZ, RZ, R96 ;  /* 0x000000ffff637224 */ /* 0x000fe200078e0060 */
[----:B------:R-:W-:-:S02]  /*90b70*/  ISETP.GE.U32.AND.EX P5, PT, R101, R112, PT, P5 ;  /* 0x000000706500720c */ /* 0x000fc40003fa6150 */
[----:B------:R-:W-:Y:S01]  /*90b80*/  ISETP.GE.U32.AND.EX P3, PT, R15, R100, PT, P3 ;  /* 0x000000640f00720c */ /* 0x000fe20003f66130 */
[----:B------:R-:W-:Y:S01]  /*90b90*/  IMAD.WIDE.U32 R98, R13, R68, R98 ;  /* 0x000000440d627225 */ /* 0x000fe200078e0062 */
[----:B------:R-:W-:Y:S02]  /*90ba0*/  ISETP.NE.AND.EX P4, PT, R17, RZ, !P5, P4 ;  /* 0x000000ff1100720c */ /* 0x000fe40006f85340 */
[----:B------:R-:W-:Y:S01]  /*90bb0*/  ISETP.GE.U32.AND P2, PT, R62, R80, PT ;  /* 0x000000503e00720c */ /* 0x000fe20003f46070 */
[----:B------:R-:W-:Y:S01]  /*90bc0*/  IMAD.MOV.U32 R17, RZ, RZ, RZ ;  /* 0x000000ffff117224 */ /* 0x000fe200078e00ff */
[----:B------:R-:W-:Y:S01]  /*90bd0*/  ISETP.GE.U32.AND.EX P6, PT, R38, R110, PT, P6 ;  /* 0x0000006e2600720c */ /* 0x000fe20003fc6160 */
[----:B------:R-:W-:Y:S01]  /*90be0*/  IMAD.IADD R99, R74, 0x1, R99 ;  /* 0x000000014a637824 */ /* 0x000fe200078e0263 */
[----:B------:R-:W-:Y:S01]  /*90bf0*/  SEL R80, RZ, 0x1, !P4 ;  /* 0x00000001ff507807 */ /* 0x000fe20006000000 */
[----:B------:R-:W-:Y:S01]  /*90c00*/  IMAD.WIDE.U32 R14, R18, R60, R16 ;  /* 0x0000003c120e7225 */ /* 0x000fe200078e0010 */
[----:B------:R-:W-:-:S02]  /*90c10*/  SEL R17, RZ, 0x1, P3 ;  /* 0x00000001ff117807 */ /* 0x000fc40001800000 */
[----:B------:R-:W-:Y:S01]  /*90c20*/  ISETP.GE.U32.AND P5, PT, R98, RZ, PT ;  /* 0x000000ff6200720c */ /* 0x000fe20003fa6070 */
[----:B------:R-:W-:Y:S01]  /*90c30*/  IMAD R16, R18, R59, R15 ;  /* 0x0000003b12107224 */ /* 0x000fe200078e020f */
[----:B------:R-:W-:Y:S02]  /*90c40*/  SEL R15, RZ, 0x1, P0 ;  /* 0x00000001ff0f7807 */ /* 0x000fe40000000000 */
[----:B------:R-:W-:Y:S02]  /*90c50*/  ISETP.GE.U32.AND P0, PT, R79, R109, PT ;  /* 0x0000006d4f00720c */ /* 0x000fe40003f06070 */
[----:B------:R-:W-:Y:S02]  /*90c60*/  IADD3 R14, P4, P3, R17, R14, RZ ;  /* 0x0000000e110e7210 */ /* 0x000fe40007b9e0ff */
[----:B------:R-:W-:Y:S02]  /*90c70*/  SEL R79, RZ, 0x1, P6 ;  /* 0x00000001ff4f7807 */ /* 0x000fe40003000000 */
[----:B------:R-:W-:-:S02]  /*90c80*/  IADD3 R17, P6, PT, R80, R106, RZ ;  /* 0x0000006a50117210 */ /* 0x000fc40007fde0ff */
[----:B------:R-:W-:Y:S01]  /*90c90*/  ISETP.GE.U32.AND.EX P1, PT, R102, R103, PT, P1 ;  /* 0x000000676600720c */ /* 0x000fe20003f26110 */
[----:B------:R-:W-:Y:S01]  /*90ca0*/  IMAD.MOV.U32 R103, RZ, RZ, RZ ;  /* 0x000000ffff677224 */ /* 0x000fe200078e00ff */
[----:B------:R-:W-:Y:S01]  /*90cb0*/  ISETP.GE.U32.AND.EX P5, PT, R99, R96, PT, P5 ;  /* 0x000000606300720c */ /* 0x000fe20003fa6150 */
[----:B------:R-:W-:Y:S01]  /*90cc0*/  IMAD.X R96, RZ, RZ, R101, P6 ;  /* 0x000000ffff607224 */ /* 0x000fe200030e0665 */
[----:B------:R-:W-:Y:S02]  /*90cd0*/  ISETP.GE.U32.AND.EX P0, PT, R112, R113, PT, P0 ;  /* 0x000000717000720c */ /* 0x000fe40003f06100 */
[----:B------:R-:W-:Y:S02]  /*90ce0*/  ISETP.GT.U32.AND P6, PT, R106, R17, PT ;  /* 0x000000116a00720c */ /* 0x000fe40003fc4070 */
[----:B------:R-:W-:Y:S02]  /*90cf0*/  IADD3.X R16, PT, PT, RZ, R16, R15, P4, P3 ;  /* 0x00000010ff107210 */ /* 0x000fe400027e640f */
[----:B------:R-:W-:Y:S01]  /*90d00*/  IADD3 R79, P3, PT, R79, R14, RZ ;  /* 0x0000000e4f4f7210 */ /* 0x000fe20007f7e0ff */
[----:B------:R-:W-:Y:S01]  /*90d10*/  IMAD.WIDE.U32 R14, R8, R60, R102 ;  /* 0x0000003c080e7225 */ /* 0x000fe200078e0066 */
[----:B------:R-:W-:-:S02]  /*90d20*/  IADD3 R82, P4, PT, R17, R82, RZ ;  /* 0x0000005211527210 */ /* 0x000fc40007f9e0ff */
[----:B------:R-:W-:Y:S01]  /*90d30*/  SEL R109, RZ, 0x1, P0 ;  /* 0x00000001ff6d7807 */ /* 0x000fe20000000000 */
[----:B------:R-:W-:Y:S01]  /*90d40*/  IMAD R80, R8, R59, R15 ;  /* 0x0000003b08507224 */ /* 0x000fe200078e020f */
[----:B------:R-:W-:Y:S01]  /*90d50*/  SEL R107, RZ, 0x1, P5 ;  /* 0x00000001ff6b7807 */ /* 0x000fe20002800000 */
[----:B------:R-:W-:Y:S01]  /*90d60*/  IMAD.X R97, R96, 0x1, R83, P4 ;  /* 0x0000000160617824 */ /* 0x000fe200020e0653 */
[----:B------:R-:W-:Y:S02]  /*90d70*/  ISETP.GT.U32.AND.EX P0, PT, R101, R96, PT, P6 ;  /* 0x000000606500720c */ /* 0x000fe40003f04160 */
[----:B------:R-:W-:Y:S01]  /*90d80*/  IADD3 R107, P5, P6, R107, R14, RZ ;  /* 0x0000000e6b6b7210 */ /* 0x000fe20007ebe0ff */
[----:B------:R-:W-:Y:S01]  /*90d90*/  IMAD.X R14, RZ, RZ, R16, P3 ;  /* 0x000000ffff0e7224 */ /* 0x000fe200018e0610 */
[----:B------:R-:W-:Y:S02]  /*90da0*/  IADD3 R102, P4, PT, R79, R82, RZ ;  /* 0x000000524f667210 */ /* 0x000fe40007f9e0ff */
[----:B------:R-:W-:Y:S01]  /*90db0*/  SEL R15, R106, R17, P0 ;  /* 0x000000116a0f7207 */ /* 0x000fe20000000000 */
[----:B------:R-:W-:Y:S01]  /*90dc0*/  IMAD.WIDE.U32 R16, R6, R68, RZ ;  /* 0x0000004406107225 */ /* 0x000fe200078e00ff */
[----:B------:R-:W-:-:S02]  /*90dd0*/  SEL R96, R101, R96, P0 ;  /* 0x0000006065607207 */ /* 0x000fc40000000000 */
[-C--:B------:R-:W-:Y:S01]  /*90de0*/  ISETP.GT.U32.AND P3, PT, R15, R82.reuse, PT ;  /* 0x000000520f00720c */ /* 0x080fe20003f64070 */
[----:B------:R-:W-:Y:S01]  /*90df0*/  IMAD.X R103, R14, 0x1, R97, P4 ;  /* 0x000000010e677824 */ /* 0x000fe200020e0661 */
[----:B------:R-:W-:Y:S01]  /*90e00*/  ISETP.GE.U32.AND P0, PT, R102, R82, PT ;  /* 0x000000526600720c */ /* 0x000fe20003f06070 */
[----:B------:R-:W-:Y:S01]  /*90e10*/  IMAD.WIDE.U32 R82, R18, R66, RZ ;  /* 0x0000004212527225 */ /* 0x000fe200078e00ff */
[-C--:B------:R-:W-:Y:S02]  /*90e20*/  ISETP.GT.U32.AND.EX P3, PT, R96, R97.reuse, PT, P3 ;  /* 0x000000616000720c */ /* 0x080fe40003f64130 */
[----:B------:R-:W-:Y:S01]  /*90e30*/  ISETP.NE.U32.AND P4, PT, R79, RZ, PT ;  /* 0x000000ff4f00720c */ /* 0x000fe20003f85070 */
[----:B------:R-:W-:Y:S01]  /*90e40*/  IMAD.IADD R101, R73, 0x1, R83 ;  /* 0x0000000149657824 */ /* 0x000fe200078e0253 */
[----:B------:R-:W-:Y:S01]  /*90e50*/  ISETP.GE.U32.AND.EX P0, PT, R103, R97, PT, P0 ;  /* 0x000000616700720c */ /* 0x000fe20003f06100 */
[----:B------:R-:W-:Y:S01]  /*90e60*/  IMAD.MOV.U32 R100, RZ, RZ, R82 ;  /* 0x000000ffff647224 */ /* 0x000fe200078e0052 */
[----:B------:R-:W-:Y:S01]  /*90e70*/  SEL R79, RZ, 0x1, !P3 ;  /* 0x00000001ff4f7807 */ /* 0x000fe20005800000 */
[----:B------:R-:W-:Y:S01]  /*90e80*/  IMAD.IADD R17, R10, 0x1, R17 ;  /* 0x000000010a117824 */ /* 0x000fe200078e0211 */
[----:B------:R-:W-:Y:S01]  /*90e90*/  ISETP.NE.AND.EX P0, PT, R14, RZ, !P0, P4 ;  /* 0x000000ff0e00720c */ /* 0x000fe20004705340 */
[----:B------:R-:W-:Y:S01]  /*90ea0*/  IMAD.WIDE.U32 R96, R19, R58, R100 ;  /* 0x0000003a13607225 */ /* 0x000fe200078e0064 */
[----:B------:R-:W-:-:S02]  /*90eb0*/  IADD3 R100, P4, PT, R79, R108, RZ ;  /* 0x0000006c4f647210 */ /* 0x000fc40007f9e0ff */
[----:B------:R-:W-:Y:S01]  /*90ec0*/  SEL R79, RZ, 0x1, P1 ;  /* 0x00000001ff4f7807 */ /* 0x000fe20000800000 */
[----:B------:R-:W-:Y:S01]  /*90ed0*/  IMAD.WIDE.U32 R14, R7, R60, R16 ;  /* 0x0000003c070e7225 */ /* 0x000fe200078e0010 */
[----:B------:R-:W-:Y:S02]  /*90ee0*/  SEL R83, RZ, 0x1, !P0 ;  /* 0x00000001ff537807 */ /* 0x000fe40004000000 */
[----:B------:R-:W-:Y:S01]  /*90ef0*/  IADD3 R109, P3, PT, R109, R104, RZ ;  /* 0x000000686d6d7210 */ /* 0x000fe20007f7e0ff */
[----:B------:R-:W-:Y:S01]  /*90f00*/  IMAD.X R104, RZ, RZ, R105, P4 ;  /* 0x000000ffff687224 */ /* 0x000fe200020e0669 */
[----:B------:R-:W-:Y:S02]  /*90f10*/  IADD3.X R80, PT, PT, RZ, R80, R79, P5, P6 ;  /* 0x00000050ff507210 */ /* 0x000fe40002fec44f */
[----:B------:R-:W-:Y:S01]  /*90f20*/  IADD3 R79, P6, PT, R83, R102, RZ ;  /* 0x00000066534f7210 */ /* 0x000fe20007fde0ff */
[----:B------:R-:W-:Y:S01]  /*90f30*/  IMAD.MOV.U32 R83, RZ, RZ, R96 ;  /* 0x000000ffff537224 */ /* 0x000fe200078e0060 */
[----:B------:R-:W-:Y:S01]  /*90f40*/  ISETP.GE.U32.AND P0, PT, R14, R16, PT ;  /* 0x000000100e00720c */ /* 0x000fe20003f06070 */
[----:B------:R-:W-:Y:S01]  /*90f50*/  IMAD.X R16, RZ, RZ, R70, P3 ;  /* 0x000000ffff107224 */ /* 0x000fe200018e0646 */
[----:B------:R-:W-:Y:S01]  /*90f60*/  IADD3 R110, P5, PT, R100, R109, RZ ;  /* 0x0000006d646e7210 */ /* 0x000fe20007fbe0ff */
[----:B------:R-:W-:Y:S01]  /*90f70*/  IMAD.X R70, RZ, RZ, R103, P6 ;  /* 0x000000ffff467224 */ /* 0x000fe200030e0667 */
[----:B------:R-:W-:-:S02]  /*90f80*/  ISETP.GT.U32.AND P3, PT, R102, R79, PT ;  /* 0x0000004f6600720c */ /* 0x000fc40003f64070 */
[----:B------:R-:W-:Y:S01]  /*90f90*/  ISETP.GE.U32.AND P1, PT, R96, R82, PT ;  /* 0x000000526000720c */ /* 0x000fe20003f26070 */
[----:B------:R-:W-:Y:S01]  /*90fa0*/  IMAD.X R113, R104, 0x1, R16, P5 ;  /* 0x0000000168717824 */ /* 0x000fe200028e0610 */
[----:B------:R-:W-:Y:S01]  /*90fb0*/  ISETP.GE.U32.AND P4, PT, R110, R109, PT ;  /* 0x0000006d6e00720c */ /* 0x000fe20003f86070 */
[----:B------:R-:W-:Y:S01]  /*90fc0*/  IMAD.MOV.U32 R82, RZ, RZ, RZ ;  /* 0x000000ffff527224 */ /* 0x000fe200078e00ff */
[----:B------:R-:W-:Y:S02]  /*90fd0*/  IADD3 R105, P6, PT, R79, R98, RZ ;  /* 0x000000624f697210 */ /* 0x000fe40007fde0ff */
[----:B------:R-:W-:Y:S01]  /*90fe0*/  ISETP.GT.U32.AND.EX P3, PT, R103, R70, PT, P3 ;  /* 0x000000466700720c */ /* 0x000fe20003f64130 */
[----:B------:R-:W-:Y:S01]  /*90ff0*/  IMAD.WIDE.U32 R82, R19, R66, R82 ;  /* 0x0000004213527225 */ /* 0x000fe200078e0052 */
[----:B------:R-:W-:Y:S02]  /*91000*/  ISETP.NE.U32.AND P5, PT, R100, RZ, PT ;  /* 0x000000ff6400720c */ /* 0x000fe40003fa5070 */
[----:B------:R-:W-:Y:S01]  /*91010*/  ISETP.GE.U32.AND.EX P4, PT, R113, R16, PT, P4 ;  /* 0x000000107100720c */ /* 0x000fe20003f86140 */
[----:B------:R-:W-:Y:S01]  /*91020*/  IMAD R100, R19, R57, R97 ;  /* 0x0000003913647224 */ /* 0x000fe200078e0261 */
[----:B------:R-:W-:Y:S01]  /*91030*/  SEL R16, R102, R79, P3 ;  /* 0x0000004f66107207 */ /* 0x000fe20001800000 */
[----:B------:R-:W-:Y:S01]  /*91040*/  IMAD.X R106, R70, 0x1, R99, P6 ;  /* 0x00000001466a7824 */ /* 0x000fe200030e0663 */
[----:B------:R-:W-:Y:S01]  /*91050*/  SEL R70, R103, R70, P3 ;  /* 0x0000004667467207 */ /* 0x000fe20001800000 */
[----:B------:R-:W-:Y:S01]  /*91060*/  IMAD.IADD R103, R75, 0x1, R83 ;  /* 0x000000014b677824 */ /* 0x000fe200078e0253 */
[----:B------:R-:W-:Y:S01]  /*91070*/  ISETP.NE.AND.EX P4, PT, R104, RZ, !P4, P5 ;  /* 0x000000ff6800720c */ /* 0x000fe20006785350 */
[----:B------:R-:W-:Y:S01]  /*91080*/  IMAD.WIDE.U32 R98, R8, R66, RZ ;  /* 0x0000004208627225 */ /* 0x000fe200078e00ff */
[----:B------:R-:W-:-:S02]  /*91090*/  ISETP.GE.U32.AND P3, PT, R82, RZ, PT ;  /* 0x000000ff5200720c */ /* 0x000fc40003f66070 */
[----:B------:R-:W-:Y:S01]  /*910a0*/  ISETP.GT.U32.AND P5, PT, R16, R105, PT ;  /* 0x000000691000720c */ /* 0x000fe20003fa4070 */
[----:B------:R-:W-:Y:S01]  /*910b0*/  IMAD.IADD R99, R72, 0x1, R99 ;  /* 0x0000000148637824 */ /* 0x000fe200078e0263 */
[----:B------:R-:W-:Y:S01]  /*910c0*/  ISETP.GE.U32.AND.EX P1, PT, R100, R101, PT, P1 ;  /* 0x000000656400720c */ /* 0x000fe20003f26110 */
[----:B------:R-:W-:Y:S01]  /*910d0*/  IMAD.MOV.U32 R101, RZ, RZ, RZ ;  /* 0x000000ffff657224 */ /* 0x000fe200078e00ff */
[----:B------:R-:W-:Y:S02]  /*910e0*/  SEL R16, RZ, 0x1, !P4 ;  /* 0x00000001ff107807 */ /* 0x000fe40006000000 */
[----:B------:R-:W-:Y:S01]  /*910f0*/  ISETP.GE.U32.AND.EX P3, PT, R103, R96, PT, P3 ;  /* 0x000000606700720c */ /* 0x000fe20003f66130 */
[----:B------:R-:W-:Y:S01]  /*91100*/  IMAD.WIDE.U32 R96, R18, R58, R100 ;  /* 0x0000003a12607225 */ /* 0x000fe200078e0064 */
[----:B------:R-:W-:Y:S02]  /*91110*/  ISETP.GT.U32.AND.EX P5, PT, R70, R106, PT, P5 ;  /* 0x0000006a4600720c */ /* 0x000fe40003fa4150 */
[----:B------:R-:W-:Y:S01]  /*91120*/  IADD3 R101, P6, PT, R16, R110, RZ ;  /* 0x0000006e10657210 */ /* 0x000fe20007fde0ff */
[----:B------:R-:W-:Y:S01]  /*91130*/  IMAD R16, R18, R57, R97 ;  /* 0x0000003912107224 */ /* 0x000fe200078e0261 */
[----:B------:R-:W-:-:S02]  /*91140*/  SEL R70, RZ, 0x1, !P5 ;  /* 0x00000001ff467807 */ /* 0x000fc40006800000 */
[----:B------:R-:W-:Y:S01]  /*91150*/  SEL R79, RZ, 0x1, P3 ;  /* 0x00000001ff4f7807 */ /* 0x000fe20001800000 */
[----:B------:R-:W-:Y:S01]  /*91160*/  IMAD.X R108, RZ, RZ, R113, P6 ;  /* 0x000000ffff6c7224 */ /* 0x000fe200030e0671 */
[----:B------:R-:W-:Y:S02]  /*91170*/  IADD3 R109, P5, PT, R101, R78, RZ ;  /* 0x0000004e656d7210 */ /* 0x000fe40007fbe0ff */
[----:B------:R-:W-:Y:S02]  /*91180*/  IADD3 R70, P6, PT, R70, R107, RZ ;  /* 0x0000006b46467210 */ /* 0x000fe40007fde0ff */
[----:B------:R-:W-:Y:S01]  /*91190*/  IADD3 R97, P4, P3, R79, R96, RZ ;  /* 0x000000604f617210 */ /* 0x000fe20007b9e0ff */
[----:B------:R-:W-:Y:S01]  /*911a0*/  IMAD.WIDE.U32 R78, R13, R58, R98 ;  /* 0x0000003a0d4e7225 */ /* 0x000fe200078e0062 */
[----:B------:R-:W-:-:S03]  /*911b0*/  SEL R83, RZ, 0x1, P1 ;  /* 0x00000001ff537807 */ /* 0x000fc60000800000 */
[----:B------:R-:W-:Y:S01]  /*911c0*/  IMAD.X R107, R108, 0x1, R111, P5 ;  /* 0x000000016c6b7824 */ /* 0x000fe200028e066f */
[----:B------:R-:W-:Y:S01]  /*911d0*/  IADD3 R102, P5, PT, R70, R109, RZ ;  /* 0x0000006d46667210 */ /* 0x000fe20007fbe0ff */
[----:B------:R-:W-:Y:S01]  /*911e0*/  IMAD.X R100, RZ, RZ, R80, P6 ;  /* 0x000000ffff647224 */ /* 0x000fe200030e0650 */
[----:B------:R-:W-:Y:S01]  /*911f0*/  ISETP.GE.U32.AND P1, PT, R78, R98, PT ;  /* 0x000000624e00720c */ /* 0x000fe20003f26070 */
[----:B------:R-:W-:Y:S01]  /*91200*/  IMAD R96, R9, R59, R63 ;  /* 0x0000003b09607224 */ /* 0x000fe200078e023f */
[----:B------:R-:W-:Y:S01]  /*91210*/  IADD3.X R98, PT, PT, RZ, R16, R83, P4, P3 ;  /* 0x00000010ff627210 */ /* 0x000fe200027e6453 */
[----:B------:R-:W-:Y:S01]  /*91220*/  IMAD.X R104, R100, 0x1, R107, P5 ;  /* 0x0000000164687824 */ /* 0x000fe200028e066b */
[----:B------:R-:W-:Y:S01]  /*91230*/  ISETP.GE.U32.AND P3, PT, R102, R109, PT ;  /* 0x0000006d6600720c */ /* 0x000fe20003f66070 */
[----:B------:R-:W-:Y:S01]  /*91240*/  IMAD R80, R13, R57, R79 ;  /* 0x000000390d507224 */ /* 0x000fe200078e024f */
[----:B------:R-:W-:Y:S01]  /*91250*/  ISETP.NE.U32.AND P5, PT, R70, RZ, PT ;  /* 0x000000ff4600720c */ /* 0x000fe20003fa5070 */
[----:B------:R-:W-:Y:S01]  /*91260*/  IMAD.MOV.U32 R83, RZ, RZ, R62 ;  /* 0x000000ffff537224 */ /* 0x000fe200078e003e */
[----:B------:R-:W-:-:S02]  /*91270*/  ISETP.GE.U32.AND.EX P3, PT, R104, R107, PT, P3 ;  /* 0x0000006b6800720c */ /* 0x000fc40003f66130 */
[----:B------:R-:W-:Y:S01]  /*91280*/  IADD3 R16, P6, PT, R105, R82, RZ ;  /* 0x0000005269107210 */ /* 0x000fe20007fde0ff */
[----:B------:R-:W-:Y:S01]  /*91290*/  IMAD.MOV.U32 R82, RZ, RZ, RZ ;  /* 0x000000ffff527224 */ /* 0x000fe200078e00ff */
[----:B------:R-:W-:Y:S02]  /*912a0*/  ISETP.NE.AND.EX P3, PT, R100, RZ, !P3, P5 ;  /* 0x000000ff6400720c */ /* 0x000fe40005f65350 */
[----:B------:R-:W-:Y:S01]  /*912b0*/  ISETP.GE.U32.AND.EX P4, PT, R96, R81, PT, P2 ;  /* 0x000000516000720c */ /* 0x000fe20003f86120 */
[----:B------:R-:W-:Y:S01]  /*912c0*/  IMAD.X R63, R103, 0x1, R106, P6 ;  /* 0x00000001673f7824 */ /* 0x000fe200030e066a */
[----:B------:R-:W-:Y:S01]  /*912d0*/  ISETP.GE.U32.AND P2, PT, R16, R105, PT ;  /* 0x000000691000720c */ /* 0x000fe20003f46070 */
[----:B------:R-:W-:Y:S01]  /*912e0*/  IMAD.WIDE.U32 R82, R9, R68, R82 ;  /* 0x0000004409527225 */ /* 0x000fe200078e0052 */
[----:B------:R-:W-:Y:S02]  /*912f0*/  ISETP.GT.U32.AND P5, PT, R110, R101, PT ;  /* 0x000000656e00720c */ /* 0x000fe40003fa4070 */
[----:B------:R-:W-:Y:S01]  /*91300*/  SEL R79, RZ, 0x1, !P3 ;  /* 0x00000001ff4f7807 */ /* 0x000fe20005800000 */
[----:B------:R-:W-:Y:S01]  /*91310*/  IMAD.IADD R81, R76, 0x1, R83 ;  /* 0x000000014c517824 */ /* 0x000fe200078e0253 */
[----:B------:R-:W-:-:S02]  /*91320*/  ISETP.GE.U32.AND.EX P3, PT, R63, R106, PT, P2 ;  /* 0x0000006a3f00720c */ /* 0x000fc40003f66120 */
[----:B------:R-:W-:Y:S02]  /*91330*/  ISETP.GT.U32.AND.EX P5, PT, R113, R108, PT, P5 ;  /* 0x0000006c7100720c */ /* 0x000fe40003fa4150 */
[----:B------:R-:W-:Y:S02]  /*91340*/  IADD3 R79, P2, PT, R79, R102, RZ ;  /* 0x000000664f4f7210 */ /* 0x000fe40007f5e0ff */
[----:B------:R-:W-:Y:S02]  /*91350*/  ISETP.GE.U32.AND.EX P1, PT, R80, R99, PT, P1 ;  /* 0x000000635000720c */ /* 0x000fe40003f26110 */
[----:B------:R-:W-:Y:S01]  /*91360*/  SEL R103, R110, R101, P5 ;  /* 0x000000656e677207 */ /* 0x000fe20002800000 */
[----:B------:R-:W-:Y:S01]  /*91370*/  IMAD.X R99, RZ, RZ, R104, P2 ;  /* 0x000000ffff637224 */ /* 0x000fe200010e0668 */
[----:B------:R-:W-:Y:S02]  /*91380*/  SEL R105, R113, R108, P5 ;  /* 0x0000006c71697207 */ /* 0x000fe40002800000 */
[----:B------:R-:W-:-:S02]  /*91390*/  IADD3 R101, P5, PT, R79, R82, RZ ;  /* 0x000000524f657210 */ /* 0x000fc40007fbe0ff */
[----:B------:R-:W-:Y:S02]  /*913a0*/  ISETP.GE.U32.AND P2, PT, R82, RZ, PT ;  /* 0x000000ff5200720c */ /* 0x000fe40003f46070 */
[----:B------:R-:W-:Y:S01]  /*913b0*/  ISETP.GT.U32.AND P6, PT, R102, R79, PT ;  /* 0x0000004f6600720c */ /* 0x000fe20003fc4070 */
[----:B------:R-:W-:Y:S01]  /*913c0*/  IMAD.X R100, R99, 0x1, R81, P5 ;  /* 0x0000000163647824 */ /* 0x000fe200028e0651 */
[----:B------:R-:W-:Y:S02]  /*913d0*/  SEL R70, RZ, 0x1, P3 ;  /* 0x00000001ff467807 */ /* 0x000fe40001800000 */
[----:B------:R-:W-:Y:S02]  /*913e0*/  ISETP.GE.U32.AND.EX P2, PT, R81, R62, PT, P2 ;  /* 0x0000003e5100720c */ /* 0x000fe40003f46120 */
[----:B------:R-:W-:Y:S02]  /*913f0*/  ISETP.GT.U32.AND.EX P6, PT, R104, R99, PT, P6 ;  /* 0x000000636800720c */ /* 0x000fe40003fc4160 */
[----:B------:R-:W-:Y:S01]  /*91400*/  IADD3 R62, P5, PT, R70, R97, RZ ;  /* 0x00000061463e7210 */ /* 0x000fe20007fbe0ff */
[----:B------:R-:W-:Y:S01]  /*91410*/  IMAD.MOV.U32 R97, RZ, RZ, RZ ;  /* 0x000000ffff617224 */ /* 0x000fe200078e00ff */
[----:B------:R-:W-:-:S02]  /*91420*/  ISETP.GT.U32.AND P3, PT, R103, R109, PT ;  /* 0x0000006d6700720c */ /* 0x000fc40003f64070 */
[----:B------:R-:W-:Y:S01]  /*91430*/  SEL R103, RZ, 0x1, P4 ;  /* 0x00000001ff677807 */ /* 0x000fe20002000000 */
[----:B------:R-:W-:Y:S01]  /*91440*/  IMAD.X R70, RZ, RZ, R98, P5 ;  /* 0x000000ffff467224 */ /* 0x000fe200028e0662 */
[----:B------:R-:W-:Y:S01]  /*91450*/  SEL R79, R102, R79, P6 ;  /* 0x0000004f664f7207 */ /* 0x000fe20003000000 */
[C---:B------:R-:W-:Y:S01]  /*91460*/  IMAD.WIDE.U32 R82, R11.reuse, R60, R96 ;  /* 0x0000003c0b527225 */ /* 0x040fe200078e0060 */
[----:B------:R-:W-:Y:S02]  /*91470*/  SEL R99, R104, R99, P6 ;  /* 0x0000006368637207 */ /* 0x000fe40003000000 */
[C---:B------:R-:W-:Y:S01]  /*91480*/  ISETP.NE.U32.AND P4, PT, R62.reuse, RZ, PT ;  /* 0x000000ff3e00720c */ /* 0x040fe20003f85070 */
[----:B------:R-:W-:Y:S01]  /*91490*/  IMAD R98, R11, R59, R83 ;  /* 0x0000003b0b627224 */ /* 0x000fe200078e0253 */
[----:B------:R-:W-:Y:S01]  /*914a0*/  IADD3 R62, P6, PT, R62, R101, RZ ;  /* 0x000000653e3e7210 */ /* 0x000fe20007fde0ff */
[----:B------:R-:W-:Y:S01]  /*914b0*/  IMAD.MOV.U32 R83, RZ, RZ, R78 ;  /* 0x000000ffff537224 */ /* 0x000fe200078e004e */
[----:B------:R-:W-:-:S02]  /*914c0*/  SEL R97, RZ, 0x1, P2 ;  /* 0x00000001ff617807 */ /* 0x000fc40001000000 */
[-C--:B------:R-:W-:Y:S01]  /*914d0*/  ISETP.GE.U32.AND P5, PT, R62, R101.reuse, PT ;  /* 0x000000653e00720c */ /* 0x080fe20003fa6070 */
[----:B------:R-:W-:Y:S01]  /*914e0*/  IMAD.X R81, R70, 0x1, R100, P6 ;  /* 0x0000000146517824 */ /* 0x000fe200030e0664 */
[----:B------:R-:W-:Y:S02]  /*914f0*/  ISETP.GT.U32.AND P2, PT, R79, R101, PT ;  /* 0x000000654f00720c */ /* 0x000fe40003f44070 */
[----:B------:R-:W-:Y:S02]  /*91500*/  ISETP.GT.U32.AND.EX P3, PT, R105, R107, PT, P3 ;  /* 0x0000006b6900720c */ /* 0x000fe40003f64130 */
[-C--:B------:R-:W-:Y:S02]  /*91510*/  ISETP.GE.U32.AND.EX P5, PT, R81, R100.reuse, PT, P5 ;  /* 0x000000645100720c */ /* 0x080fe40003fa6150 */
[----:B------:R-:W-:Y:S02]  /*91520*/  ISETP.GT.U32.AND.EX P2, PT, R99, R100, PT, P2 ;  /* 0x000000646300720c */ /* 0x000fe40003f44120 */
[----:B------:R-:W-:-:S02]  /*91530*/  SEL R102, RZ, 0x1, !P3 ;  /* 0x00000001ff667807 */ /* 0x000fc40005800000 */
[----:B------:R-:W-:Y:S02]  /*91540*/  ISETP.NE.AND.EX P4, PT, R70, RZ, !P5, P4 ;  /* 0x000000ff4600720c */ /* 0x000fe40006f85340 */
[----:B------:R-:W-:Y:S01]  /*91550*/  IADD3 R79, P3, P6, R97, R82, RZ ;  /* 0x00000052614f7210 */ /* 0x000fe20007e7e0ff */
[----:B------:R-:W-:Y:S01]  /*91560*/  IMAD.MOV.U32 R82, RZ, RZ, RZ ;  /* 0x000000ffff527224 */ /* 0x000fe200078e00ff */
[----:B------:R-:W-:Y:S02]  /*91570*/  SEL R96, RZ, 0x1, !P2 ;  /* 0x00000001ff607807 */ /* 0x000fe40005000000 */
[----:B------:R-:W-:Y:S01]  /*91580*/  IADD3 R97, P2, PT, R102, R69, RZ ;  /* 0x0000004566617210 */ /* 0x000fe20007f5e0ff */
[----:B------:R-:W-:Y:S01]  /*91590*/  IMAD.WIDE.U32 R82, R13, R66, R82 ;  /* 0x000000420d527225 */ /* 0x000fe200078e0052 */
[----:B------:R-:W-:Y:S02]  /*915a0*/  SEL R69, RZ, 0x1, !P4 ;  /* 0x00000001ff457807 */ /* 0x000fe40006000000 */
[----:B------:R-:W-:Y:S01]  /*915b0*/  IADD3.X R70, PT, PT, RZ, R98, R103, P3, P6 ;  /* 0x00000062ff467210 */ /* 0x000fe20001fec467 */
[----:B------:R-:W-:Y:S01]  /*915c0*/  IMAD.X R98, RZ, RZ, R85, P2 ;  /* 0x000000ffff627224 */ /* 0x000fe200010e0655 */
[----:B------:R-:W-:Y:S01]  /*915d0*/  IADD3 R96, P4, PT, R96, R79, RZ ;  /* 0x0000004f60607210 */ /* 0x000fe20007f9e0ff */
[----:B------:R-:W-:Y:S01]  /*915e0*/  IMAD.IADD R79, R74, 0x1, R83 ;  /* 0x000000014a4f7824 */ /* 0x000fe200078e0253 */
[----:B------:R-:W-:-:S02]  /*915f0*/  IADD3 R69, P5, PT, R69, R62, RZ ;  /* 0x0000003e45457210 */ /* 0x000fc40007fbe0ff */
[----:B------:R-:W-:Y:S01]  /*91600*/  IADD3 R100, P2, PT, R96, R97, RZ ;  /* 0x0000006160647210 */ /* 0x000fe20007f5e0ff */
[----:B------:R-:W-:Y:S01]  /*91610*/  IMAD.X R83, RZ, RZ, R70, P4 ;  /* 0x000000ffff537224 */ /* 0x000fe200020e0646 */
[----:B------:R-:W-:Y:S01]  /*91620*/  ISETP.GT.U32.AND P4, PT, R62, R69, PT ;  /* 0x000000453e00720c */ /* 0x000fe20003f84070 */
[----:B------:R-:W-:Y:S01]  /*91630*/  IMAD.X R70, RZ, RZ, R81, P5 ;  /* 0x000000ffff467224 */ /* 0x000fe200028e0651 */
[----:B------:R-:W-:Y:S01]  /*91640*/  ISETP.GE.U32.AND P3, PT, R82, RZ, PT ;  /* 0x000000ff5200720c */ /* 0x000fe20003f66070 */
[----:B------:R-:W-:Y:S01]  /*91650*/  IMAD.X R103, R83, 0x1, R98, P2 ;  /* 0x0000000153677824 */ /* 0x000fe200010e0662 */
[----:B------:R-:W-:Y:S02]  /*91660*/  IADD3 R105, P6, PT, R69, R82, RZ ;  /* 0x0000005245697210 */ /* 0x000fe40007fde0ff */
[----:B------:R-:W-:Y:S02]  /*91670*/  ISETP.GT.U32.AND.EX P4, PT, R81, R70, PT, P4 ;  /* 0x000000465100720c */ /* 0x000fe40003f84140 */
[----:B------:R-:W-:Y:S01]  /*91680*/  ISETP.GE.U32.AND P5, PT, R100, R97, PT ;  /* 0x000000616400720c */ /* 0x000fe20003fa6070 */
[----:B------:R-:W-:Y:S01]  /*91690*/  IMAD.X R102, R70, 0x1, R79, P6 ;  /* 0x0000000146667824 */ /* 0x000fe200030e064f */
[----:B------:R-:W-:-:S02]  /*916a0*/  SEL R62, R62, R69, P4 ;  /* 0x000000453e3e7207 */ /* 0x000fc40002000000 */
[----:B------:R-:W-:Y:S01]  /*916b0*/  SEL R69, R81, R70, P4 ;  /* 0x0000004651457207 */ /* 0x000fe20002000000 */
[----:B------:R-:W-:Y:S01]  /*916c0*/  IMAD.MOV.U32 R81, RZ, RZ, RZ ;  /* 0x000000ffff517224 */ /* 0x000fe200078e00ff */
[----:B------:R-:W-:Y:S01]  /*916d0*/  ISETP.GE.U32.AND.EX P3, PT, R79, R78, PT, P3 ;  /* 0x0000004e4f00720c */ /* 0x000fe20003f66130 */
[----:B------:R-:W-:Y:S01]  /*916e0*/  IMAD.MOV.U32 R78, RZ, RZ, RZ ;  /* 0x000000ffff4e7224 */ /* 0x000fe200078e00ff */
[----:B------:R-:W-:Y:S01]  /*916f0*/  ISETP.NE.U32.AND P2, PT, R96, RZ, PT ;  /* 0x000000ff6000720c */ /* 0x000fe20003f45070 */
[C---:B------:R-:W-:Y:S01]  /*91700*/  IMAD.WIDE.U32 R80, R8.reuse, R58, R80 ;  /* 0x0000003a08507225 */ /* 0x040fe200078e0050 */
[----:B------:R-:W-:Y:S02]  /*91710*/  ISETP.GE.U32.AND.EX P5, PT, R103, R98, PT, P5 ;  /* 0x000000626700720c */ /* 0x000fe40003fa6150 */
[----:B------:R-:W-:Y:S01]  /*91720*/  SEL R79, RZ, 0x1, P3 ;  /* 0x00000001ff4f7807 */ /* 0x000fe20001800000 */
[----:B------:R-:W-:Y:S01]  /*91730*/  IMAD R70, R8, R57, R81 ;  /* 0x0000003908467224 */ /* 0x000fe200078e0251 */
[----:B------:R-:W-:-:S02]  /*91740*/  ISETP.GT.U32.AND P3, PT, R62, R105, PT ;  /* 0x000000693e00720c */ /* 0x000fc40003f64070 */
[----:B------:R-:W-:Y:S02]  /*91750*/  ISETP.NE.AND.EX P2, PT, R83, RZ, !P5, P2 ;  /* 0x000000ff5300720c */ /* 0x000fe40006f45320 */
[----:B------:R-:W-:Y:S01]  /*91760*/  IADD3 R62, P4, P5, R79, R80, RZ ;  /* 0x000000504f3e7210 */ /* 0x000fe20007d9e0ff */
[----:B------:R-:W-:Y:S01]  /*91770*/  IMAD.MOV.U32 R79, RZ, RZ, R14 ;  /* 0x000000ffff4f7224 */ /* 0x000fe200078e000e */
[----:B------:R-:W-:Y:S01]  /*91780*/  ISETP.GT.U32.AND.EX P3, PT, R69, R102, PT, P3 ;  /* 0x000000664500720c */ /* 0x000fe20003f64130 */
[----:B------:R-:W-:Y:S01]  /*91790*/  IMAD.WIDE.U32 R80, R11, R66, RZ ;  /* 0x000000420b507225 */ /* 0x000fe200078e00ff */
[----:B------:R-:W-:Y:S02]  /*917a0*/  SEL R99, RZ, 0x1, !P2 ;  /* 0x00000001ff637807 */ /* 0x000fe40005000000 */
[----:B------:R-:W-:Y:S01]  /*917b0*/  SEL R83, RZ, 0x1, P1 ;  /* 0x00000001ff537807 */ /* 0x000fe20000800000 */
[----:B------:R-:W-:Y:S01]  /*917c0*/  IMAD.WIDE.U32 R68, R7, R68, R78 ;  /* 0x0000004407447225 */ /* 0x000fe200078e004e */
[----:B------:R-:W-:-:S02]  /*917d0*/  SEL R79, RZ, 0x1, !P3 ;  /* 0x00000001ff4f7807 */ /* 0x000fc40005800000 */
        /* <DEDUP_REMOVED lines=8> */
[----:B------:R-:W-:Y:S02]  /*91860*/  ISETP.GE.U32.AND P4, PT, R68, RZ, PT ;  /* 0x000000ff4400720c */ /* 0x000fe40003f86070 */
[----:B------:R-:W-:Y:S01]  /*91870*/  IADD3 R62, P1, PT, R79, R85, RZ ;  /* 0x000000554f3e7210 */ /* 0x000fe20007f3e0ff */
[----:B------:R-:W-:-:S02]  /*91880*/  IMAD.X R69, RZ, RZ, R70, P3 ;  /* 0x000000ffff457224 */ /* 0x000fc400018e0646 */
[----:B------:R-:W-:Y:S01]  /*91890*/  IMAD.X R97, R98, 0x1, R101, P2 ;  /* 0x0000000162617824 */ /* 0x000fe200010e0665 */
[----:B------:R-:W-:Y:S01]  /*918a0*/  ISETP.GE.U32.AND P3, PT, R62, R85, PT ;  /* 0x000000553e00720c */ /* 0x000fe20003f66070 */
[----:B------:R-:W-:Y:S01]  /*918b0*/  IMAD R78, R7, R59, R15 ;  /* 0x0000003b074e7224 */ /* 0x000fe200078e020f */
[----:B------:R-:W-:Y:S01]  /*918c0*/  ISETP.NE.U32.AND P2, PT, R79, RZ, PT ;  /* 0x000000ff4f00720c */ /* 0x000fe20003f45070 */
[----:B------:R-:W-:Y:S01]  /*918d0*/  IMAD.X R70, R69, 0x1, R97, P1 ;  /* 0x0000000145467824 */ /* 0x000fe200008e0661 */
[----:B------:R-:W-:Y:S01]  /*918e0*/  ISETP.GE.U32.AND P1, PT, R82, R80, PT ;  /* 0x000000505200720c */ /* 0x000fe20003f26070 */
[----:B------:R-:W-:Y:S01]  /*918f0*/  IMAD R96, R9, R57, R83 ;  /* 0x0000003909607224 */ /* 0x000fe200078e0253 */
[----:B------:R-:W-:Y:S01]  /*91900*/  ISETP.GE.U32.AND.EX P0, PT, R78, R17, PT, P0 ;  /* 0x000000114e00720c */ /* 0x000fe20003f06100 */
[----:B------:R-:W-:Y:S01]  /*91910*/  IMAD.MOV.U32 R80, RZ, RZ, RZ ;  /* 0x000000ffff507224 */ /* 0x000fe200078e00ff */
[----:B------:R-:W-:Y:S01]  /*91920*/  ISETP.GE.U32.AND.EX P3, PT, R70, R97, PT, P3 ;  /* 0x000000614600720c */ /* 0x000fe20003f66130 */
[----:B------:R-:W-:Y:S01]  /*91930*/  IMAD.MOV.U32 R79, RZ, RZ, RZ ;  /* 0x000000ffff4f7224 */ /* 0x000fe200078e00ff */
[----:B------:R-:W-:Y:S01]  /*91940*/  ISETP.GE.U32.AND.EX P1, PT, R96, R81, PT, P1 ;  /* 0x000000516000720c */ /* 0x000fe20003f26110 */
[----:B------:R-:W-:Y:S01]  /*91950*/  IMAD.MOV.U32 R81, RZ, RZ, R82 ;  /* 0x000000ffff517224 */ /* 0x000fe200078e0052 */
[----:B------:R-:W-:Y:S01]  /*91960*/  ISETP.NE.AND.EX P2, PT, R69, RZ, !P3, P2 ;  /* 0x000000ff4500720c */ /* 0x000fe20005f45320 */
[----:B------:R-:W-:Y:S01]  /*91970*/  IMAD.WIDE.U32 R68, R6, R60, R78 ;  /* 0x0000003c06447225 */ /* 0x000fe200078e004e */
[----:B------:R-:W-:-:S02]  /*91980*/  ISETP.GE.U32.AND.EX P3, PT, R101, R14, PT, P4 ;  /* 0x0000000e6500720c */ /* 0x000fc40003f66140 */
[----:B------:R-:W-:Y:S01]  /*91990*/  SEL R15, RZ, 0x1, !P2 ;  /* 0x00000001ff0f7807 */ /* 0x000fe20005000000 */
[----:B------:R-:W-:Y:S01]  /*919a0*/  IMAD.WIDE.U32 R80, R9, R66, R80 ;  /* 0x0000004209507225 */ /* 0x000fe200078e0050 */
[----:B------:R-:W-:Y:S02]  /*919b0*/  ISETP.GT.U32.AND P4, PT, R100, R99, PT ;  /* 0x000000636400720c */ /* 0x000fe40003f84070 */
[----:B------:R-:W-:Y:S01]  /*919c0*/  IADD3 R15, P6, PT, R15, R62, RZ ;  /* 0x0000003e0f0f7210 */ /* 0x000fe20007fde0ff */
[----:B------:R-:W-:Y:S01]  /*919d0*/  IMAD.IADD R60, R76, 0x1, R81 ;  /* 0x000000014c3c7824 */ /* 0x000fe200078e0251 */
[----:B------:R-:W-:Y:S01]  /*919e0*/  ISETP.GT.U32.AND.EX P4, PT, R103, R98, PT, P4 ;  /* 0x000000626700720c */ /* 0x000fe20003f84140 */
[----:B------:R-:W-:Y:S01]  /*919f0*/  IMAD.MOV.U32 R81, RZ, RZ, RZ ;  /* 0x000000ffff517224 */ /* 0x000fe200078e00ff */
[----:B------:R-:W-:Y:S01]  /*91a00*/  ISETP.GT.U32.AND P5, PT, R62, R15, PT ;  /* 0x0000000f3e00720c */ /* 0x000fe20003fa4070 */
[----:B------:R-:W-:Y:S01]  /*91a10*/  IMAD.X R17, RZ, RZ, R70, P6 ;  /* 0x000000ffff117224 */ /* 0x000fe200030e0646 */
[----:B------:R-:W-:-:S02]  /*91a20*/  SEL R14, R100, R99, P4 ;  /* 0x00000063640e7207 */ /* 0x000fc40002000000 */
[----:B------:R-:W-:Y:S02]  /*91a30*/  SEL R78, R103, R98, P4 ;  /* 0x00000062674e7207 */ /* 0x000fe40002000000 */
[----:B------:R-:W-:Y:S02]  /*91a40*/  ISETP.GT.U32.AND.EX P4, PT, R70, R17, PT, P5 ;  /* 0x000000114600720c */ /* 0x000fe40003f84150 */
[----:B------:R-:W-:Y:S02]  /*91a50*/  ISETP.GE.U32.AND P2, PT, R80, RZ, PT ;  /* 0x000000ff5000720c */ /* 0x000fe40003f46070 */
[----:B------:R-:W-:Y:S02]  /*91a60*/  IADD3 R99, P5, PT, R15, R80, RZ ;  /* 0x000000500f637210 */ /* 0x000fe40007fbe0ff */
[----:B------:R-:W-:Y:S02]  /*91a70*/  SEL R79, RZ, 0x1, P3 ;  /* 0x00000001ff4f7807 */ /* 0x000fe40001800000 */
[----:B------:R-:W-:-:S02]  /*91a80*/  ISETP.GT.U32.AND P3, PT, R14, R85, PT ;  /* 0x000000550e00720c */ /* 0x000fc40003f64070 */
[----:B------:R-:W-:Y:S01]  /*91a90*/  SEL R14, R62, R15, P4 ;  /* 0x0000000f3e0e7207 */ /* 0x000fe20002000000 */
[----:B------:R-:W-:Y:S01]  /*91aa0*/  IMAD R62, R6, R59, R69 ;  /* 0x0000003b063e7224 */ /* 0x000fe200078e0245 */
[----:B------:R-:W-:Y:S01]  /*91ab0*/  ISETP.GE.U32.AND.EX P2, PT, R60, R82, PT, P2 ;  /* 0x000000523c00720c */ /* 0x000fe20003f46120 */
[----:B------:R-:W-:Y:S01]  /*91ac0*/  IMAD.X R82, R17, 0x1, R60, P5 ;  /* 0x0000000111527824 */ /* 0x000fe200028e063c */
[----:B------:R-:W-:Y:S01]  /*91ad0*/  ISETP.GT.U32.AND.EX P3, PT, R78, R97, PT, P3 ;  /* 0x000000614e00720c */ /* 0x000fe20003f64130 */
[----:B------:R-:W-:Y:S01]  /*91ae0*/  IMAD.MOV.U32 R97, RZ, RZ, RZ ;  /* 0x000000ffff617224 */ /* 0x000fe200078e00ff */
[----:B------:R-:W-:Y:S01]  /*91af0*/  SEL R17, R70, R17, P4 ;  /* 0x0000001146117207 */ /* 0x000fe20002000000 */
[----:B------:R-:W-:Y:S01]  /*91b00*/  IMAD.MOV.U32 R78, RZ, RZ, RZ ;  /* 0x000000ffff4e7224 */ /* 0x000fe200078e00ff */
[----:B------:R-:W-:Y:S01]  /*91b10*/  ISETP.GT.U32.AND P4, PT, R14, R99, PT ;  /* 0x000000630e00720c */ /* 0x000fe20003f84070 */
[----:B------:R-:W-:Y:S01]  /*91b20*/  IMAD.WIDE.U32 R14, R11, R58, R96 ;  /* 0x0000003a0b0e7225 */ /* 0x000fe200078e0060 */
[----:B------:R-:W-:-:S02]  /*91b30*/  SEL R59, RZ, 0x1, P2 ;  /* 0x00000001ff3b7807 */ /* 0x000fc40001000000 */
[----:B------:R-:W-:Y:S01]  /*91b40*/  ISETP.GT.U32.AND.EX P2, PT, R17, R82, PT, P4 ;  /* 0x000000521100720c */ /* 0x000fe20003f44140 */
[----:B------:R-:W-:Y:S01]  /*91b50*/  IMAD R15, R11, R57, R15 ;  /* 0x000000390b0f7224 */ /* 0x000fe200078e020f */
        /* <DEDUP_REMOVED lines=12> */
[----:B------:R-:W-:-:S03]  /*91c20*/  IMAD.WIDE.U32 R14, R6, R66, RZ ;  /* 0x00000042060e7225 */ /* 0x000fc600078e00ff */
[----:B------:R-:W-:Y:S01]  /*91c30*/  ISETP.GE.U32.AND P0, PT, R62, R68, PT ;  /* 0x000000443e00720c */ /* 0x000fe20003f06070 */
[----:B------:R-:W-:Y:S02]  /*91c40*/  IMAD.X R59, RZ, RZ, R59, P2 ;  /* 0x000000ffff3b7224 */ /* 0x000fe400010e063b */
[----:B------:R-:W-:Y:S02]  /*91c50*/  IMAD.IADD R15, R10, 0x1, R15 ;  /* 0x000000010a0f7824 */ /* 0x000fe400078e020f */
[----:B------:R-:W-:Y:S01]  /*91c60*/  IMAD.X R70, R59, 0x1, R60, P1 ;  /* 0x000000013b467824 */ /* 0x000fe200008e063c */
[----:B------:R-:W-:Y:S01]  /*91c70*/  ISETP.NE.U32.AND P1, PT, R17, RZ, PT ;  /* 0x000000ff1100720c */ /* 0x000fe20003f25070 */
[----:B------:R-:W-:-:S03]  /*91c80*/  IMAD.WIDE.U32 R68, R7, R58, R14 ;  /* 0x0000003a07447225 */ /* 0x000fc600078e000e */
[----:B------:R-:W-:Y:S01]  /*91c90*/  ISETP.GE.U32.AND.EX P0, PT, R70, R60, PT, P0 ;  /* 0x0000003c4600720c */ /* 0x000fe20003f06100 */
[----:B------:R-:W-:Y:S02]  /*91ca0*/  IMAD R80, R7, R57, R69 ;  /* 0x0000003907507224 */ /* 0x000fe400078e0245 */
[----:B------:R-:W-:Y:S01]  /*91cb0*/  IMAD.MOV.U32 R79, RZ, RZ, R68 ;  /* 0x000000ffff4f7224 */ /* 0x000fe200078e0044 */
[----:B------:R-:W-:Y:S01]  /*91cc0*/  ISETP.NE.AND.EX P0, PT, R59, RZ, !P0, P1 ;  /* 0x000000ff3b00720c */ /* 0x000fe20004705310 */
[----:B------:R-:W-:Y:S01]  /*91cd0*/  IMAD.WIDE.U32 R58, R6, R58, R80 ;  /* 0x0000003a063a7225 */ /* 0x000fe200078e0050 */
[----:B------:R-:W-:Y:S02]  /*91ce0*/  IADD3 R81, P4, PT, R82, R4, RZ ;  /* 0x0000000452517210 */ /* 0x000fe40007f9e0ff */
[----:B------:R-:W-:Y:S01]  /*91cf0*/  SEL R17, RZ, 0x1, !P0 ;  /* 0x00000001ff117807 */ /* 0x000fe20004000000 */
[----:B------:R-:W-:Y:S01]  /*91d00*/  IMAD.WIDE.U32 R78, R7, R66, R78 ;  /* 0x00000042074e7225 */ /* 0x000fe200078e004e */
[----:B------:R-:W-:-:S02]  /*91d10*/  ISETP.GE.U32.AND P0, PT, R68, R14, PT ;  /* 0x0000000e4400720c */ /* 0x000fc40003f06070 */
[----:B------:R-:W-:Y:S01]  /*91d20*/  IADD3 R17, P2, PT, R17, R62, RZ ;  /* 0x0000003e11117210 */ /* 0x000fe20007f5e0ff */
[----:B------:R-:W-:Y:S01]  /*91d30*/  IMAD.IADD R60, R5, 0x1, R79 ;  /* 0x00000001053c7824 */ /* 0x000fe200078e024f */
[----:B------:R-:W-:Y:S01]  /*91d40*/  ISETP.GE.U32.AND.EX P0, PT, R80, R15, PT, P0 ;  /* 0x0000000f5000720c */ /* 0x000fe20003f06100 */
[----:B------:R-:W-:Y:S01]  /*91d50*/  IMAD R57, R6, R57, R59 ;  /* 0x0000003906397224 */ /* 0x000fe200078e023b */
[----:B------:R-:W-:Y:S01]  /*91d60*/  ISETP.GT.U32.AND P1, PT, R62, R17, PT ;  /* 0x000000113e00720c */ /* 0x000fe20003f24070 */
[----:B------:R-:W-:Y:S01]  /*91d70*/  IMAD.X R15, RZ, RZ, R70, P2 ;  /* 0x000000ffff0f7224 */ /* 0x000fe200010e0646 */
[----:B------:R-:W-:Y:S01]  /*91d80*/  ISETP.GE.U32.AND P2, PT, R78, RZ, PT ;  /* 0x000000ff4e00720c */ /* 0x000fe20003f46070 */
[----:B------:R-:W-:Y:S01]  /*91d90*/  IMAD.X R59, R105, 0x1, R77, P4 ;  /* 0x00000001693b7824 */ /* 0x000fe200020e064d */
[----:B------:R-:W-:Y:S02]  /*91da0*/  IADD3 R85, P3, PT, R17, R78, RZ ;  /* 0x0000004e11557210 */ /* 0x000fe40007f7e0ff */
[----:B------:R-:W-:-:S02]  /*91db0*/  ISETP.GT.U32.AND.EX P1, PT, R70, R15, PT, P1 ;  /* 0x0000000f4600720c */ /* 0x000fc40003f24110 */
[----:B------:R-:W-:Y:S01]  /*91dc0*/  ISETP.GE.U32.AND.EX P2, PT, R60, R68, PT, P2 ;  /* 0x000000443c00720c */ /* 0x000fe20003f46120 */
[----:B------:R-:W-:Y:S01]  /*91dd0*/  IMAD.X R68, R15, 0x1, R60, P3 ;  /* 0x000000010f447824 */ /* 0x000fe200018e063c */
[----:B------:R-:W-:Y:S02]  /*91de0*/  SEL R14, R62, R17, P1 ;  /* 0x000000113e0e7207 */ /* 0x000fe40000800000 */
[----:B------:R-:W-:Y:S02]  /*91df0*/  SEL R15, R70, R15, P1 ;  /* 0x0000000f460f7207 */ /* 0x000fe40000800000 */
[----:B------:R-:W-:Y:S02]  /*91e00*/  ISETP.GT.U32.AND P1, PT, R14, R85, PT ;  /* 0x000000550e00720c */ /* 0x000fe40003f24070 */
[----:B------:R-:W-:Y:S02]  /*91e10*/  SEL R17, RZ, 0x1, P2 ;  /* 0x00000001ff117807 */ /* 0x000fe40001000000 */
[----:B------:R-:W-:-:S02]  /*91e20*/  ISETP.GE.U32.AND P2, PT, R81, R82, PT ;  /* 0x000000525100720c */ /* 0x000fc40003f46070 */
[----:B------:R-:W-:Y:S02]  /*91e30*/  IADD3 R4, P3, PT, R68, R39, RZ ;  /* 0x0000002744047210 */ /* 0x000fe40007f7e0ff */
[----:B------:R-:W-:Y:S02]  /*91e40*/  ISETP.GT.U32.AND.EX P1, PT, R15, R68, PT, P1 ;  /* 0x000000440f00720c */ /* 0x000fe40003f24110 */
[----:B------:R-:W-:Y:S01]  /*91e50*/  IADD3 R58, P4, P5, R17, R58, RZ ;  /* 0x0000003a113a7210 */ /* 0x000fe20007d9e0ff */
[----:B------:R-:W-:Y:S01]  /*91e60*/  IMAD.X R14, R99, 0x1, R61, P3 ;  /* 0x00000001630e7824 */ /* 0x000fe200018e063d */
[----:B------:R-:W-:Y:S02]  /*91e70*/  ISETP.GE.U32.AND.EX P2, PT, R59, R105, PT, P2 ;  /* 0x000000693b00720c */ /* 0x000fe40003f46120 */
[----:B------:R-:W-:Y:S02]  /*91e80*/  SEL R60, RZ, 0x1, P0 ;  /* 0x00000001ff3c7807 */ /* 0x000fe40000000000 */
        /* <DEDUP_REMOVED lines=53> */
.L_x_539:
[----:B------:R-:W-:Y:S05]  /*921e0*/  BSYNC.RELIABLE B9 ;  /* 0x0000000000097941 */ /* 0x000fea0003800100 */
.L_x_538:
        /* <DEDUP_REMOVED lines=38> */
.L_x_540:
[----:B------:R-:W-:Y:S05]  /*92450*/  BSYNC.RECONVERGENT B8 ;  /* 0x0000000000087941 */ /* 0x000fea0003800200 */
.L_x_537:
        /* <DEDUP_REMOVED lines=28> */
[----:B------:R-:W-:Y:S01]  /*92620*/  IADD3 R4, P4, PT, R77, R4, RZ ;  /* 0x000000044d047210 */ /* 0x000fe20007f9e0ff */
[----:B------:R-:W-:Y:S01]  /*92630*/  IMAD.X R16, R17, 0x1, R38, P2 ;  /* 0x0000000111107824 */ /* 0x000fe200010e0626 */
[----:B------:R-:W-:Y:S01]  /*92640*/  ISETP.GE.U32.AND.EX P3, PT, R81, R64, PT, P3 ;  /* 0x000000405100720c */ /* 0x000fe20003f66130 */
[----:B------:R-:W-:-:S02]  /*92650*/  VIADD R63, R59, UR4 ;  /* 0x000000043b3f7c36 */ /* 0x000fc40008000000 */
[----:B------:R-:W-:Y:S01]  /*92660*/  IMAD.MOV.U32 R60, RZ, RZ, RZ ;  /* 0x000000ffff3c7224 */ /* 0x000fe200078e00ff */
[----:B------:R-:W-:Y:S01]  /*92670*/  ISETP.GE.U32.AND.EX P2, PT, R16, R17, PT, P0 ;  /* 0x000000111000720c */ /* 0x000fe20003f46100 */
[----:B------:R-:W-:Y:S01]  /*92680*/  IMAD.X R16, R79, 0x1, R16, P4 ;  /* 0x000000014f107824 */ /* 0x000fe200020e0610 */
[----:B------:R-:W-:Y:S01]  /*92690*/  ISETP.GT.U32.AND P0, PT, R77, R4, PT ;  /* 0x000000044d00720c */ /* 0x000fe20003f04070 */
[----:B------:R-:W-:Y:S01]  /*926a0*/  IMAD.WIDE.U32 R14, R68, 0x3d1, RZ ;  /* 0x000003d1440e7825 */ /* 0x000fe200078e00ff */
[----:B------:R-:W-:Y:S02]  /*926b0*/  SEL R14, RZ, 0x1, P1 ;  /* 0x00000001ff0e7807 */ /* 0x000fe40000800000 */
[----:B------:R-:W-:Y:S01]  /*926c0*/  SEL R38, RZ, 0x1, P2 ;  /* 0x00000001ff267807 */ /* 0x000fe20001000000 */
[----:B------:R-:W-:Y:S01]  /*926d0*/  IMAD.WIDE.U32 R58, R85, 0x3d1, R60 ;  /* 0x000003d1553a7825 */ /* 0x000fe200078e003c */
[----:B------:R-:W-:Y:S02]  /*926e0*/  SEL R17, RZ, 0x1, P3 ;  /* 0x00000001ff117807 */ /* 0x000fe40001800000 */
[----:B------:R-:W-:Y:S01]  /*926f0*/  ISETP.GT.U32.AND.EX P0, PT, R79, R16, PT, P0 ;  /* 0x000000104f00720c */ /* 0x000fe20003f04100 */
[----:B------:R-:W-:Y:S01]  /*92700*/  VIADD R60, R59, UR4 ;  /* 0x000000043b3c7c36 */ /* 0x000fe20008000000 */
[----:B------:R-:W-:-:S02]  /*92710*/  IADD3 R63, P2, P3, R38, R63, R14 ;  /* 0x0000003f263f7210 */ /* 0x000fc40007b5e00e */
[----:B------:R-:W-:Y:S01]  /*92720*/  IADD3 R64, P5, PT, R4, R17, RZ ;  /* 0x0000001104407210 */ /* 0x000fe20007fbe0ff */
[----:B------:R-:W-:Y:S01]  /*92730*/  VIADD R17, R15, UR4 ;  /* 0x000000040f117c36 */ /* 0x000fe20008000000 */
        /* <DEDUP_REMOVED lines=11> */
[----:B------:R-:W-:Y:S01]  /*927f0*/  SEL R57, RZ, 0x1, !P1 ;  /* 0x00000001ff397807 */ /* 0x000fe20004800000 */
[----:B------:R-:W-:Y:S01]  /*92800*/  IMAD.X R39, R62, 0x1, R16, P3 ;  /* 0x000000013e277824 */ /* 0x000fe200018e0610 */
[----:B------:R-:W-:Y:S01]  /*92810*/  ISETP.GE.U32.AND P0, PT, R58, RZ, PT ;  /* 0x000000ff3a00720c */ /* 0x000fe20003f06070 */
[----:B------:R-:W-:Y:S01]  /*92820*/  VIADD R15, R15, UR4 ;  /* 0x000000040f0f7c36 */ /* 0x000fe20008000000 */
[----:B------:R-:W-:Y:S02]  /*92830*/  ISETP.GE.U32.AND P1, PT, R38, R63, PT ;  /* 0x0000003f2600720c */ /* 0x000fe40003f26070 */
[----:B------:R-:W-:Y:S01]  /*92840*/  ISETP.GT.U32.AND.EX P2, PT, R62, R39, PT, P2 ;  /* 0x000000273e00720c */ /* 0x000fe20003f44120 */
        /* <DEDUP_REMOVED lines=25> */
[C---:B------:R-:W-:Y:S02]  /*929e0*/  ISETP.NE.AND.EX P1, PT, R61.reuse, R67, PT, P1 ;  /* 0x000000433d00720c */ /* 0x040fe40003f25310 */
        /* <DEDUP_REMOVED lines=23> */
.L_x_543:
[----:B------:R-:W-:Y:S05]  /*92b60*/  BSYNC.RELIABLE B9 ;  /* 0x0000000000097941 */ /* 0x000fea0003800100 */
.L_x_542:
        /* <DEDUP_REMOVED lines=38> */
.L_x_544:
[----:B------:R-:W-:Y:S05]  /*92dd0*/  BSYNC.RECONVERGENT B8 ;  /* 0x0000000000087941 */ /* 0x000fea0003800200 */
.L_x_541:
        /* <DEDUP_REMOVED lines=47> */
.L_x_547:
[----:B------:R-:W-:Y:S05]  /*930d0*/  BSYNC.RELIABLE B9 ;  /* 0x0000000000097941 */ /* 0x000fea0003800100 */
.L_x_546:
        /* <DEDUP_REMOVED lines=38> */
.L_x_548:
[----:B------:R-:W-:Y:S05]  /*93340*/  BSYNC.RECONVERGENT B8 ;  /* 0x0000000000087941 */ /* 0x000fea0003800200 */
.L_x_545:
        /* <DEDUP_REMOVED lines=13> */
[----:B------:R-:W-:Y:S02]  /*93420*/  ISETP.GE.U32.AND.EX P0, PT, R64, R17, PT, P0 ;  /* 0x000000114000720c */ /* 0x000fe40003f06100 */
[C---:B------:R-:W-:Y:S01]  /*93430*/  SHF.L.U64.HI R17, R39.reuse, 0x1, R16 ;  /* 0x0000000127117819 */ /* 0x040fe20000010210 */
[----:B------:R-:W-:Y:S01]  /*93440*/  IMAD.SHL.U32 R16, R39, 0x2, RZ ;  /* 0x0000000227107824 */ /* 0x000fe200078e00ff */
        /* <DEDUP_REMOVED lines=32> */
.L_x_551:
[----:B------:R-:W-:Y:S05]  /*93650*/  BSYNC.RELIABLE B9 ;  /* 0x0000000000097941 */ /* 0x000fea0003800100 */
.L_x_550:
        /* <DEDUP_REMOVED lines=38> */
.L_x_552:
[----:B------:R-:W-:Y:S05]  /*938c0*/  BSYNC.RECONVERGENT B8 ;  /* 0x0000000000087941 */ /* 0x000fea0003800200 */
.L_x_549:
        /* <DEDUP_REMOVED lines=14> */
[----:B------:R-:W-:Y:S01]  /*939b0*/  SHF.R.U64 R16, R16, 0x1f, R77 ;  /* 0x0000001f10107819 */ /* 0x000fe2000000124d */
[----:B------:R-:W-:Y:S01]  /*939c0*/  IMAD.MOV.U32 R17, RZ, RZ, RZ ;  /* 0x000000ffff117224 */ /* 0x000fe200078e00ff */
[----:B------:R-:W-:Y:S01]  /*939d0*/  ISETP.GE.U32.AND.EX P2, PT, R75, R63, PT, P2 ;  /* 0x0000003f4b00720c */ /* 0x000fe20003f46120 */
[----:B------:R-:W-:Y:S01]  /*939e0*/  IMAD.WIDE.U32 R68, R11, R19, RZ ;  /* 0x000000130b447225 */ /* 0x000fe200078e00ff */
[----:B------:R-:W-:Y:S02]  /*939f0*/  ISETP.GE.U32.AND P3, PT, R81, R78, PT ;  /* 0x0000004e5100720c */ /* 0x000fe40003f66070 */
[----:B------:R-:W-:Y:S01]  /*93a00*/  SEL R63, RZ, 0x1, P2 ;  /* 0x00000001ff3f7807 */ /* 0x000fe20001000000 */
[----:B------:R-:W-:-:S04]  /*93a10*/  IMAD.WIDE.U32 R16, R18, R18, R16 ;  /* 0x0000001212107225 */ /* 0x000fc800078e0010 */
[----:B------:R-:W-:Y:S01]  /*93a20*/  IMAD.IADD R15, R74, 0x1, R79 ;  /* 0x000000014a0f7824 */ /* 0x000fe200078e024f */
[----:B------:R-:W-:Y:S01]  /*93a30*/  IADD3 R63, P4, P6, R63, R16, RZ ;  /* 0x000000103f3f7210 */ /* 0x000fe20007e9e0ff */
[----:B------:R-:W-:Y:S01]  /*93a40*/  IMAD.IADD R66, R12, 0x1, R69 ;  /* 0x000000010c427824 */ /* 0x000fe200078e0245 */
[----:B------:R-:W-:Y:S01]  /*93a50*/  SHF.R.U32.HI R69, RZ, 0x1f, R77 ;  /* 0x0000001fff457819 */ /* 0x000fe2000001164d */
[----:B------:R-:W-:Y:S02]  /*93a60*/  IMAD.MOV.U32 R80, RZ, RZ, RZ ;  /* 0x000000ffff507224 */ /* 0x000fe400078e00ff */
[----:B------:R-:W-:Y:S01]  /*93a70*/  IMAD.IADD R70, R73, 0x1, R17 ;  /* 0x0000000149467824 */ /* 0x000fe200078e0211 */
[----:B------:R-:W-:Y:S01]  /*93a80*/  LOP3.LUT R69, R69, 0x1, RZ, 0xc0, !PT ;  /* 0x0000000145457812 */ /* 0x000fe200078ec0ff */
[----:B------:R-:W-:Y:S02]  /*93a90*/  IMAD.X R62, R15, 0x1, R64, P0 ;  /* 0x000000010f3e7824 */ /* 0x000fe400000e0640 */
[----:B------:R-:W-:Y:S01]  /*93aa0*/  IMAD.WIDE.U32 R16, R13, R19, R80 ;  /* 0x000000130d107225 */ /* 0x000fe200078e0050 */
[----:B------:R-:W-:-:S02]  /*93ab0*/  IADD3.X R70, PT, PT, RZ, R70, R69, P4, P6 ;  /* 0x00000046ff467210 */ /* 0x000fc400027ec445 */
[----:B------:R-:W-:Y:S01]  /*93ac0*/  ISETP.GE.U32.AND.EX P3, PT, R62, R15, PT, P3 ;  /* 0x0000000f3e00720c */ /* 0x000fe20003f66130 */
[----:B------:R-:W-:Y:S01]  /*93ad0*/  IMAD.IADD R80, R74, 0x1, R17 ;  /* 0x000000014a507824 */ /* 0x000fe200078e0211 */
[----:B------:R-:W-:Y:S01]  /*93ae0*/  IADD3 R17, P6, PT, R63, R16, RZ ;  /* 0x000000103f117210 */ /* 0x000fe20007fde0ff */
[----:B------:R-:W-:Y:S01]  /*93af0*/  IMAD.WIDE.U32 R82, R9, R18, RZ ;  /* 0x0000001209527225 */ /* 0x000fe200078e00ff */
[----:B------:R-:W-:Y:S02]  /*93b00*/  ISETP.GE.U32.AND P4, PT, R16, RZ, PT ;  /* 0x000000ff1000720c */ /* 0x000fe40003f86070 */
[----:B------:R-:W-:Y:S01]  /*93b10*/  ISETP.GE.U32.AND.EX P1, PT, R62, R64, PT, P1 ;  /* 0x000000403e00720c */ /* 0x000fe20003f26110 */
[----:B------:R-:W-:Y:S01]  /*93b20*/  IMAD.X R73, R80, 0x1, R70, P6 ;  /* 0x0000000150497824 */ /* 0x000fe200030e0646 */
[----:B------:R-:W-:Y:S01]  /*93b30*/  SEL R64, RZ, 0x1, P3 ;  /* 0x00000001ff407807 */ /* 0x000fe20001800000 */
[----:B------:R-:W-:Y:S01]  /*93b40*/  IMAD.IADD R77, R76, 0x1, R83 ;  /* 0x000000014c4d7824 */ /* 0x000fe200078e0253 */
[----:B------:R-:W-:Y:S01]  /*93b50*/  IADD3 R15, P3, PT, R17, R16, RZ ;  /* 0x00000010110f7210 */ /* 0x000fe20007f7e0ff */
[----:B------:R-:W-:Y:S01]  /*93b60*/  IMAD.MOV.U32 R78, RZ, RZ, RZ ;  /* 0x000000ffff4e7224 */ /* 0x000fe200078e00ff */
[----:B------:R-:W-:Y:S01]  /*93b70*/  ISETP.GE.U32.AND.EX P4, PT, R80, R81, PT, P4 ;  /* 0x000000515000720c */ /* 0x000fe20003f86140 */
[----:B------:R-:W-:Y:S01]  /*93b80*/  IMAD.WIDE.U32 R96, R9, R8, RZ ;  /* 0x0000000809607225 */ /* 0x000fe200078e00ff */
[----:B------:R-:W-:-:S02]  /*93b90*/  SEL R102, RZ, 0x1, P1 ;  /* 0x00000001ff667807 */ /* 0x000fc40000800000 */
[----:B------:R-:W-:Y:S01]  /*93ba0*/  ISETP.GE.U32.AND P1, PT, R17, R63, PT ;  /* 0x0000003f1100720c */ /* 0x000fe20003f26070 */
[----:B------:R-:W-:Y:S01]  /*93bb0*/  IMAD.MOV.U32 R63, RZ, RZ, RZ ;  /* 0x000000ffff3f7224 */ /* 0x000fe200078e00ff */
[----:B------:R-:W-:Y:S01]  /*93bc0*/  SEL R81, RZ, 0x1, P4 ;  /* 0x00000001ff517807 */ /* 0x000fe20002000000 */
[----:B------:R-:W-:Y:S01]  /*93bd0*/  IMAD.X R16, R73, 0x1, R80, P3 ;  /* 0x0000000149107824 */ /* 0x000fe200018e0650 */
[----:B------:R-:W-:Y:S01]  /*93be0*/  ISETP.GE.U32.AND P4, PT, R15, R17, PT ;  /* 0x000000110f00720c */ /* 0x000fe20003f86070 */
[----:B------:R-:W-:Y:S01]  /*93bf0*/  IMAD.WIDE.U32 R62, R8, R18, R62 ;  /* 0x00000012083e7225 */ /* 0x000fe200078e003e */
[----:B------:R-:W-:Y:S02]  /*93c00*/  IADD3 R79, P5, PT, R68, R82, RZ ;  /* 0x00000052444f7210 */ /* 0x000fe40007fbe0ff */
[----:B------:R-:W-:Y:S01]  /*93c10*/  ISETP.GE.U32.AND.EX P1, PT, R73, R70, PT, P1 ;  /* 0x000000464900720c */ /* 0x000fe20003f26110 */
[----:B------:R-:W-:Y:S01]  /*93c20*/  IMAD.IADD R83, R72, 0x1, R63 ;  /* 0x0000000148537824 */ /* 0x000fe200078e023f */
[----:B------:R-:W-:-:S02]  /*93c30*/  ISETP.GE.U32.AND.EX P4, PT, R16, R73, PT, P4 ;  /* 0x000000491000720c */ /* 0x000fc40003f86140 */
[----:B------:R-:W-:Y:S01]  /*93c40*/  ISETP.GE.U32.AND P2, PT, R79, R68, PT ;  /* 0x000000444f00720c */ /* 0x000fe20003f46070 */
[----:B------:R-:W-:Y:S01]  /*93c50*/  IMAD.WIDE.U32 R68, R8, R13, RZ ;  /* 0x0000000d08447225 */ /* 0x000fe200078e00ff */
[----:B------:R-:W-:Y:S02]  /*93c60*/  IADD3 R62, P3, P6, R81, R62, RZ ;  /* 0x0000003e513e7210 */ /* 0x000fe40007e7e0ff */
[----:B------:R-:W-:Y:S01]  /*93c70*/  SEL R101, RZ, 0x1, P1 ;  /* 0x00000001ff657807 */ /* 0x000fe20000800000 */
[----:B------:R-:W-:Y:S01]  /*93c80*/  IMAD.WIDE.U32 R80, R9, R19, R78 ;  /* 0x0000001309507225 */ /* 0x000fe200078e004e */
[----:B------:R-:W-:Y:S02]  /*93c90*/  SEL R17, RZ, 0x1, P4 ;  /* 0x00000001ff117807 */ /* 0x000fe40002000000 */
[-C--:B------:R-:W-:Y:S01]  /*93ca0*/  IADD3.X R102, PT, PT, RZ, R83.reuse, R102, P3, P6 ;  /* 0x00000053ff667210 */ /* 0x080fe20001fec466 */
[----:B------:R-:W-:Y:S01]  /*93cb0*/  IMAD.SHL.U32 R63, R68, 0x2, RZ ;  /* 0x00000002443f7824 */ /* 0x000fe200078e00ff */
[-C--:B------:R-:W-:Y:S01]  /*93cc0*/  IADD3 R101, P1, PT, R101, R62.reuse, RZ ;  /* 0x0000003e65657210 */ /* 0x080fe20007f3e0ff */
[----:B------:R-:W-:Y:S01]  /*93cd0*/  IMAD.IADD R111, R76, 0x1, R81 ;  /* 0x000000014c6f7824 */ /* 0x000fe200078e0251 */
[----:B------:R-:W-:Y:S01]  /*93ce0*/  IADD3 R17, P4, PT, R17, R62, RZ ;  /* 0x0000003e11117210 */ /* 0x000fe20007f9e0ff */
[----:B------:R-:W-:Y:S01]  /*93cf0*/  IMAD.MOV.U32 R62, RZ, RZ, RZ ;  /* 0x000000ffff3e7224 */ /* 0x000fe200078e00ff */
[----:B------:R-:W-:Y:S01]  /*93d00*/  IADD3.X R64, PT, PT, RZ, R83, R64, P3, P6 ;  /* 0x00000053ff407210 */ /* 0x000fe20001fec440 */
[----:B------:R-:W-:Y:S01]  /*93d10*/  IMAD.X R102, RZ, RZ, R102, P1 ;  /* 0x000000ffff667224 */ /* 0x000fe200008e0666 */
[----:B------:R-:W-:Y:S01]  /*93d20*/  ISETP.GE.U32.AND P0, PT, R79, R82, PT ;  /* 0x000000524f00720c */ /* 0x000fe20003f06070 */
[----:B------:R-:W-:Y:S01]  /*93d30*/  IMAD.WIDE.U32 R82, R13, R13, R62 ;  /* 0x0000000d0d527225 */ /* 0x000fe200078e003e */
[----:B------:R-:W-:-:S02]  /*93d40*/  IADD3 R73, P3, PT, R101, R80, RZ ;  /* 0x0000005065497210 */ /* 0x000fc40007f7e0ff */
[C---:B------:R-:W-:Y:S01]  /*93d50*/  ISETP.NE.U32.AND P1, PT, R17.reuse, RZ, PT ;  /* 0x000000ff1100720c */ /* 0x040fe20003f25070 */
        /* <DEDUP_REMOVED lines=9> */
[----:B------:R-:W-:Y:S01]  /*93df0*/  IMAD.X R68, R77, 0x1, R66, P5 ;  /* 0x000000014d447824 */ /* 0x000fe200028e0642 */
[----:B------:R-:W-:Y:S01]  /*93e00*/  ISETP.GE.U32.AND.EX P3, PT, R83, R63, PT, P3 ;  /* 0x0000003f5300720c */ /* 0x000fe20003f66130 */
[----:B------:R-:W-:Y:S01]  /*93e10*/  IMAD.MOV.U32 R63, RZ, RZ, RZ ;  /* 0x000000ffff3f7224 */ /* 0x000fe200078e00ff */
[----:B------:R-:W-:Y:S01]  /*93e20*/  ISETP.GE.U32.AND.EX P6, PT, R85, R99, PT, P6 ;  /* 0x000000635500720c */ /* 0x000fe20003fc6160 */
[----:B------:R-:W-:Y:S01]  /*93e30*/  IMAD.MOV.U32 R69, RZ, RZ, RZ ;  /* 0x000000ffff457224 */ /* 0x000fe200078e00ff */
[----:B------:R-:W-:Y:S01]  /*93e40*/  SEL R81, RZ, 0x1, P3 ;  /* 0x00000001ff517807 */ /* 0x000fe20001800000 */
[----:B------:R-:W-:Y:S01]  /*93e50*/  IMAD.WIDE.U32 R62, R8, R8, R62 ;  /* 0x00000008083e7225 */ /* 0x000fe200078e003e */
[----:B------:R-:W-:-:S02]  /*93e60*/  ISETP.NE.AND.EX P1, PT, R64, RZ, !P6, P1 ;  /* 0x000000ff4000720c */ /* 0x000fc40007725310 */
[----:B------:R-:W-:Y:S01]  /*93e70*/  SHF.R.U32.HI R17, RZ, 0x1f, R17 ;  /* 0x0000001fff117819 */ /* 0x000fe20000011611 */
[----:B------:R-:W-:Y:S01]  /*93e80*/  IMAD.IADD R100, R72, 0x1, R63 ;  /* 0x0000000148647824 */ /* 0x000fe200078e023f */
[----:B------:R-:W-:Y:S01]  /*93e90*/  IADD3 R81, P5, P6, R81, R62, RZ ;  /* 0x0000003e51517210 */ /* 0x000fe20007ebe0ff */
[----:B------:R-:W-:Y:S01]  /*93ea0*/  IMAD.WIDE.U32 R62, R11, R18, R68 ;  /* 0x000000120b3e7225 */ /* 0x000fe200078e0044 */
[----:B------:R-:W-:Y:S02]  /*93eb0*/  ISETP.GE.U32.AND P4, PT, R80, RZ, PT ;  /* 0x000000ff5000720c */ /* 0x000fe40003f86070 */
[----:B------:R-:W-:Y:S01]  /*93ec0*/  ISETP.GE.U32.AND.EX P0, PT, R68, R77, PT, P0 ;  /* 0x0000004d4400720c */ /* 0x000fe20003f06100 */
[----:B------:R-:W-:Y:S01]  /*93ed0*/  IMAD.IADD R77, R12, 0x1, R63 ;  /* 0x000000010c4d7824 */ /* 0x000fe200078e023f */
[----:B------:R-:W-:Y:S02]  /*93ee0*/  LOP3.LUT R17, R17, 0x1, RZ, 0xc0, !PT ;  /* 0x0000000111117812 */ /* 0x000fe400078ec0ff */
[----:B------:R-:W-:-:S02]  /*93ef0*/  SEL R63, RZ, 0x1, !P1 ;  /* 0x00000001ff3f7807 */ /* 0x000fc40004800000 */
[----:B------:R-:W-:Y:S01]  /*93f00*/  ISETP.GE.U32.AND.EX P4, PT, R111, R79, PT, P4 ;  /* 0x0000004f6f00720c */ /* 0x000fe20003f86140 */
[----:B------:R-:W-:Y:S01]  /*93f10*/  IMAD.WIDE.U32 R78, R11, R13, RZ ;  /* 0x0000000d0b4e7225 */ /* 0x000fe200078e00ff */
[----:B------:R-:W-:Y:S02]  /*93f20*/  IADD3.X R100, PT, PT, RZ, R100, R17, P5, P6 ;  /* 0x00000064ff647210 */ /* 0x000fe40002fec411 */
[----:B------:R-:W-:Y:S01]  /*93f30*/  IADD3 R63, P6, PT, R63, R98, RZ ;  /* 0x000000623f3f7210 */ /* 0x000fe20007fde0ff */
[----:B------:R-:W-:Y:S01]  /*93f40*/  IMAD.IADD R64, R12, 0x1, R79 ;  /* 0x000000010c407824 */ /* 0x000fe200078e024f */
[----:B------:R-:W-:Y:S01]  /*93f50*/  SEL R69, RZ, 0x1, P4 ;  /* 0x00000001ff457807 */ /* 0x000fe20002000000 */
[----:B------:R-:W-:Y:S01]  /*93f60*/  IMAD.IADD R17, R76, 0x1, R97 ;  /* 0x000000014c117824 */ /* 0x000fe200078e0261 */
[----:B------:R-:W-:Y:S01]  /*93f70*/  ISETP.GE.U32.AND.EX P2, PT, R68, R66, PT, P2 ;  /* 0x000000424400720c */ /* 0x000fe20003f46120 */
[----:B------:R-:W-:Y:S01]  /*93f80*/  IMAD.X R70, RZ, RZ, R85, P6 ;  /* 0x000000ffff467224 */ /* 0x000fe200030e0655 */
[----:B------:R-:W-:Y:S01]  /*93f90*/  IADD3 R106, P1, P5, R69, R62, RZ ;  /* 0x0000003e456a7210 */ /* 0x000fe20007d3e0ff */
[----:B------:R-:W-:Y:S01]  /*93fa0*/  IMAD.WIDE.U32 R68, R6, R19, RZ ;  /* 0x0000001306447225 */ /* 0x000fe200078e00ff */
[----:B------:R-:W-:-:S02]  /*93fb0*/  SEL R66, RZ, 0x1, P0 ;  /* 0x00000001ff427807 */ /* 0x000fc40000000000 */
[----:B------:R-:W-:Y:S01]  /*93fc0*/  SEL R62, RZ, 0x1, P2 ;  /* 0x00000001ff3e7807 */ /* 0x000fe20001000000 */
[----:B------:R-:W-:Y:S01]  /*93fd0*/  IMAD.IADD R103, R10, 0x1, R69 ;  /* 0x000000010a677824 */ /* 0x000fe200078e0245 */
[----:B------:R-:W-:Y:S02]  /*93fe0*/  ISETP.GT.U32.AND P0, PT, R98, R63, PT ;  /* 0x0000003f6200720c */ /* 0x000fe40003f04070 */
[-C--:B------:R-:W-:Y:S02]  /*93ff0*/  IADD3.X R109, PT, PT, RZ, R77.reuse, R62, P1, P5 ;  /* 0x0000004dff6d7210 */ /* 0x080fe40000fea43e */
[----:B------:R-:W-:Y:S02]  /*94000*/  IADD3.X R66, PT, PT, RZ, R77, R66, P1, P5 ;  /* 0x0000004dff427210 */ /* 0x000fe40000fea442 */
[----:B------:R-:W-:Y:S02]  /*94010*/  ISETP.GT.U32.AND.EX P6, PT, R85, R70, PT, P0 ;  /* 0x000000465500720c */ /* 0x000fe40003fc4100 */
[----:B------:R-:W-:-:S02]  /*94020*/  IADD3 R77, P5, PT, R63, R82, RZ ;  /* 0x000000523f4d7210 */ /* 0x000fc40007fbe0ff */
[----:B------:R-:W-:Y:S02]  /*94030*/  IADD3 R79, P3, PT, R78, R96, RZ ;  /* 0x000000604e4f7210 */ /* 0x000fe40007f7e0ff */
[----:B------:R-:W-:Y:S01]  /*94040*/  SEL R62, R98, R63, P6 ;  /* 0x0000003f623e7207 */ /* 0x000fe20003000000 */
[----:B------:R-:W-:Y:S01]  /*94050*/  IMAD.X R74, R70, 0x1, R83, P5 ;  /* 0x00000001464a7824 */ /* 0x000fe200028e0653 */
[----:B------:R-:W-:Y:S01]  /*94060*/  ISETP.GE.U32.AND P4, PT, R79, R78, PT ;  /* 0x0000004e4f00720c */ /* 0x000fe20003f86070 */
[----:B------:R-:W-:Y:S01]  /*94070*/  IMAD.MOV.U32 R78, RZ, RZ, RZ ;  /* 0x000000ffff4e7224 */ /* 0x000fe200078e00ff */
[----:B------:R-:W-:Y:S02]  /*94080*/  SEL R70, R85, R70, P6 ;  /* 0x0000004655467207 */ /* 0x000fe40003000000 */
[----:B------:R-:W-:Y:S01]  /*94090*/  ISETP.GT.U32.AND P6, PT, R62, R77, PT ;  /* 0x0000004d3e00720c */ /* 0x000fe20003fc4070 */
[----:B------:R-:W-:Y:S01]  /*940a0*/  IMAD.WIDE.U32 R82, R9, R13, R78 ;  /* 0x0000000d09527225 */ /* 0x000fe200078e004e */
[----:B------:R-:W-:-:S02]  /*940b0*/  ISETP.GE.U32.AND P1, PT, R73, R101, PT ;  /* 0x000000654900720c */ /* 0x000fc40003f26070 */
[----:B------:R-:W-:Y:S01]  /*940c0*/  ISETP.GT.U32.AND.EX P6, PT, R70, R74, PT, P6 ;  /* 0x0000004a4600720c */ /* 0x000fe20003fc4160 */
[----:B------:R-:W-:Y:S01]  /*940d0*/  IMAD.WIDE.U32 R72, R7, R18, RZ ;  /* 0x0000001207487225 */ /* 0x000fe200078e00ff */
[----:B------:R-:W-:Y:S02]  /*940e0*/  ISETP.GE.U32.AND.EX P0, PT, R99, R102, PT, P1 ;  /* 0x000000666300720c */ /* 0x000fe40003f06110 */
[----:B------:R-:W-:Y:S01]  /*940f0*/  SEL R70, RZ, 0x1, !P6 ;  /* 0x00000001ff467807 */ /* 0x000fe20007000000 */
[----:B------:R-:W-:Y:S01]  /*94100*/  IMAD.IADD R99, R76, 0x1, R83 ;  /* 0x000000014c637824 */ /* 0x000fe200078e0253 */
[-C--:B------:R-:W-:Y:S01]  /*94110*/  IADD3 R63, P5, PT, R68, R72.reuse, RZ ;  /* 0x00000048443f7210 */ /* 0x080fe20007fbe0ff */
[----:B------:R-:W-:Y:S01]  /*94120*/  IMAD.MOV.U32 R62, RZ, RZ, RZ ;  /* 0x000000ffff3e7224 */ /* 0x000fe200078e00ff */
[----:B------:R-:W-:Y:S01]  /*94130*/  ISETP.GE.U32.AND P6, PT, R82, RZ, PT ;  /* 0x000000ff5200720c */ /* 0x000fe20003fc6070 */
[----:B------:R-:W-:Y:S01]  /*94140*/  IMAD.IADD R107, R5, 0x1, R73 ;  /* 0x00000001056b7824 */ /* 0x000fe200078e0249 */
[----:B------:R-:W-:Y:S01]  /*94150*/  SEL R105, RZ, 0x1, P0 ;  /* 0x00000001ff697807 */ /* 0x000fe20000000000 */
[----:B------:R-:W-:Y:S01]  /*94160*/  IMAD.MOV.U32 R73, RZ, RZ, RZ ;  /* 0x000000ffff497224 */ /* 0x000fe200078e00ff */
[----:B------:R-:W-:Y:S01]  /*94170*/  ISETP.GE.U32.AND P0, PT, R63, R72, PT ;  /* 0x000000483f00720c */ /* 0x000fe20003f06070 */
[----:B------:R-:W-:Y:S01]  /*94180*/  IMAD.X R72, R17, 0x1, R64, P3 ;  /* 0x0000000111487824 */ /* 0x000fe200018e0640 */
[----:B------:R-:W-:Y:S01]  /*94190*/  ISETP.GE.U32.AND.EX P3, PT, R99, R79, PT, P6 ;  /* 0x0000004f6300720c */ /* 0x000fe20003f66160 */
[----:B------:R-:W-:Y:S01]  /*941a0*/  IMAD.X R78, R107, 0x1, R103, P5 ;  /* 0x000000016b4e7824 */ /* 0x000fe200028e0667 */
[----:B------:R-:W-:Y:S01]  /*941b0*/  ISETP.GE.U32.AND P2, PT, R79, R96, PT ;  /* 0x000000604f00720c */ /* 0x000fe20003f46070 */
[----:B------:R-:W-:Y:S01]  /*941c0*/  IMAD.WIDE.U32 R96, R11, R9, RZ ;  /* 0x000000090b607225 */ /* 0x000fe200078e00ff */
[----:B------:R-:W-:-:S02]  /*941d0*/  ISETP.GE.U32.AND P1, PT, R63, R68, PT ;  /* 0x000000443f00720c */ /* 0x000fc40003f26070 */
[----:B------:R-:W-:Y:S01]  /*941e0*/  IADD3 R105, P6, PT, R105, R106, RZ ;  /* 0x0000006a69697210 */ /* 0x000fe20007fde0ff */
[----:B------:R-:W-:Y:S01]  /*941f0*/  IMAD.WIDE.U32 R68, R7, R19, R62 ;  /* 0x0000001307447225 */ /* 0x000fe200078e003e */
[----:B------:R-:W-:Y:S02]  /*94200*/  SEL R101, RZ, 0x1, P3 ;  /* 0x00000001ff657807 */ /* 0x000fe40001800000 */
[----:B------:R-:W-:Y:S01]  /*94210*/  ISETP.GE.U32.AND.EX P4, PT, R72, R64, PT, P4 ;  /* 0x000000404800720c */ /* 0x000fe20003f86140 */
[----:B------:R-:W-:Y:S01]  /*94220*/  IMAD.IADD R85, R12, 0x1, R97 ;  /* 0x000000010c557824 */ /* 0x000fe200078e0261 */
[----:B------:R-:W-:Y:S01]  /*94230*/  ISETP.GE.U32.AND.EX P2, PT, R72, R17, PT, P2 ;  /* 0x000000114800720c */ /* 0x000fe20003f46120 */
[----:B------:R-:W-:Y:S01]  /*94240*/  IMAD.IADD R104, R5, 0x1, R69 ;  /* 0x0000000105687824 */ /* 0x000fe200078e0245 */
[----:B------:R-:W-:Y:S01]  /*94250*/  IADD3 R69, P3, PT, R70, R81, RZ ;  /* 0x0000005146457210 */ /* 0x000fe20007f7e0ff */
[----:B------:R-:W-:Y:S01]  /*94260*/  IMAD.X R109, RZ, RZ, R109, P6 ;  /* 0x000000ffff6d7224 */ /* 0x000fe200030e066d */
[----:B------:R-:W-:Y:S01]  /*94270*/  IADD3 R97, P6, PT, R105, R68, RZ ;  /* 0x0000004469617210 */ /* 0x000fe20007fde0ff */
[----:B------:R-:W-:Y:S01]  /*94280*/  IMAD.MOV.U32 R79, RZ, RZ, RZ ;  /* 0x000000ffff4f7224 */ /* 0x000fe200078e00ff */
[----:B------:R-:W-:Y:S01]  /*94290*/  SHF.R.U64 R62, R96, 0x1f, R85 ;  /* 0x0000001f603e7819 */ /* 0x000fe20000001255 */
[----:B------:R-:W-:Y:S01]  /*942a0*/  IMAD.X R70, RZ, RZ, R100, P3 ;  /* 0x000000ffff467224 */ /* 0x000fe200018e0664 */
[-C--:B------:R-:W-:Y:S01]  /*942b0*/  IADD3 R98, P5, PT, R69, R97.reuse, RZ ;  /* 0x0000006145627210 */ /* 0x080fe20007fbe0ff */
[----:B------:R-:W-:Y:S01]  /*942c0*/  IMAD.X R102, R104, 0x1, R109, P6 ;  /* 0x0000000168667824 */ /* 0x000fe200030e066d */
[----:B------:R-:W-:Y:S01]  /*942d0*/  IADD3 R64, P3, PT, R77, R80, RZ ;  /* 0x000000504d407210 */ /* 0x000fe20007f7e0ff */
[----:B------:R-:W-:Y:S01]  /*942e0*/  IMAD.WIDE.U32 R80, R6, R18, R78 ;  /* 0x0000001206507225 */ /* 0x000fe200078e004e */
[----:B------:R-:W-:-:S02]  /*942f0*/  ISETP.GE.U32.AND P6, PT, R98, R97, PT ;  /* 0x000000616200720c */ /* 0x000fc40003fc6070 */
[----:B------:R-:W-:Y:S01]  /*94300*/  ISETP.GE.U32.AND.EX P1, PT, R78, R103, PT, P1 ;  /* 0x000000674e00720c */ /* 0x000fe20003f26110 */
[----:B------:R-:W-:Y:S01]  /*94310*/  IMAD.X R83, R70, 0x1, R102, P5 ;  /* 0x0000000146537824 */ /* 0x000fe200028e0666 */
[----:B------:R-:W-:Y:S01]  /*94320*/  ISETP.GE.U32.AND P5, PT, R64, R77, PT ;  /* 0x0000004d4000720c */ /* 0x000fe20003fa6070 */
[----:B------:R-:W-:Y:S01]  /*94330*/  IMAD.X R17, R74, 0x1, R111, P3 ;  /* 0x000000014a117824 */ /* 0x000fe200018e066f */
[----:B------:R-:W-:Y:S01]  /*94340*/  ISETP.NE.U32.AND P3, PT, R69, RZ, PT ;  /* 0x000000ff4500720c */ /* 0x000fe20003f65070 */
[----:B------:R-:W-:Y:S01]  /*94350*/  IMAD.WIDE.U32 R72, R11, R8, R72 ;  /* 0x000000080b487225 */ /* 0x000fe200078e0048 */
[----:B------:R-:W-:Y:S02]  /*94360*/  ISETP.GE.U32.AND.EX P6, PT, R83, R102, PT, P6 ;  /* 0x000000665300720c */ /* 0x000fe40003fc6160 */
[----:B------:R-:W-:Y:S01]  /*94370*/  ISETP.GE.U32.AND.EX P5, PT, R17, R74, PT, P5 ;  /* 0x0000004a1100720c */ /* 0x000fe20003fa6150 */
[----:B------:R-:W-:Y:S01]  /*94380*/  IMAD.SHL.U32 R19, R96, 0x2, RZ ;  /* 0x0000000260137824 */ /* 0x000fe200078e00ff */
[----:B------:R-:W-:Y:S01]  /*94390*/  ISETP.NE.AND.EX P3, PT, R70, RZ, !P6, P3 ;  /* 0x000000ff4600720c */ /* 0x000fe20007765330 */
[----:B------:R-:W-:Y:S01]  /*943a0*/  IMAD.IADD R69, R12, 0x1, R73 ;  /* 0x000000010c457824 */ /* 0x000fe200078e0249 */
[----:B------:R-:W-:-:S02]  /*943b0*/  SEL R18, RZ, 0x1, P5 ;  /* 0x00000001ff127807 */ /* 0x000fc40002800000 */
[----:B------:R-:W-:Y:S02]  /*943c0*/  SEL R79, RZ, 0x1, !P3 ;  /* 0x00000001ff4f7807 */ /* 0x000fe40005800000 */
[----:B------:R-:W-:Y:S02]  /*943d0*/  SEL R96, RZ, 0x1, P4 ;  /* 0x00000001ff607807 */ /* 0x000fe40002000000 */
[----:B------:R-:W-:Y:S02]  /*943e0*/  IADD3 R79, P6, PT, R79, R98, RZ ;  /* 0x000000624f4f7210 */ /* 0x000fe40007fde0ff */
[----:B------:R-:W-:Y:S02]  /*943f0*/  IADD3 R18, P4, PT, R18, R106, RZ ;  /* 0x0000006a12127210 */ /* 0x000fe40007f9e0ff */
[----:B------:R-:W-:Y:S02]  /*94400*/  SEL R74, RZ, 0x1, P2 ;  /* 0x00000001ff4a7807 */ /* 0x000fe40001000000 */
[----:B------:R-:W-:Y:S01]  /*94410*/  IADD3 R101, P3, P5, R101, R72, RZ ;  /* 0x0000004865657210 */ /* 0x000fe20007d7e0ff */
[----:B------:R-:W-:Y:S01]  /*94420*/  IMAD.X R72, RZ, RZ, R83, P6 ;  /* 0x000000ffff487224 */ /* 0x000fe200030e0653 */
[----:B------:R-:W-:Y:S01]  /*94430*/  IADD3 R73, P2, PT, R79, R82, RZ ;  /* 0x000000524f497210 */ /* 0x000fe20007f5e0ff */
[----:B------:R-:W-:Y:S01]  /*94440*/  IMAD.X R66, RZ, RZ, R66, P4 ;  /* 0x000000ffff427224 */ /* 0x000fe200020e0642 */
[----:B------:R-:W-:-:S02]  /*94450*/  IADD3.X R96, PT, PT, RZ, R69, R96, P3, P5 ;  /* 0x00000045ff607210 */ /* 0x000fc40001fea460 */
[----:B------:R-:W-:Y:S01]  /*94460*/  IADD3 R70, P4, PT, R18, R73, RZ ;  /* 0x0000004912467210 */ /* 0x000fe20007f9e0ff */
[----:B------:R-:W-:Y:S01]  /*94470*/  IMAD.X R77, R72, 0x1, R99, P2 ;  /* 0x00000001484d7824 */ /* 0x000fe200010e0663 */
[----:B------:R-:W-:Y:S02]  /*94480*/  IADD3.X R74, PT, PT, RZ, R69, R74, P3, P5 ;  /* 0x00000045ff4a7210 */ /* 0x000fe40001fea44a */
[----:B------:R-:W-:Y:S01]  /*94490*/  ISETP.GT.U32.AND P3, PT, R98, R79, PT ;  /* 0x0000004f6200720c */ /* 0x000fe20003f64070 */
[----:B------:R-:W-:Y:S01]  /*944a0*/  IMAD.X R69, R66, 0x1, R77, P4 ;  /* 0x0000000142457824 */ /* 0x000fe200020e064d */
[----:B------:R-:W-:Y:S02]  /*944b0*/  ISETP.GE.U32.AND P6, PT, R70, R73, PT ;  /* 0x000000494600720c */ /* 0x000fe40003fc6070 */
[----:B------:R-:W-:Y:S02]  /*944c0*/  ISETP.GT.U32.AND.EX P3, PT, R83, R72, PT, P3 ;  /* 0x000000485300720c */ /* 0x000fe40003f64130 */
[----:B------:R-:W-:-:S02]  /*944d0*/  ISETP.NE.U32.AND P5, PT, R18, RZ, PT ;  /* 0x000000ff1200720c */ /* 0x000fc40003fa5070 */
[----:B------:R-:W-:Y:S02]  /*944e0*/  ISETP.GE.U32.AND.EX P6, PT, R69, R77, PT, P6 ;  /* 0x0000004d4500720c */ /* 0x000fe40003fc6160 */
[----:B------:R-:W-:Y:S02]  /*944f0*/  SEL R18, R98, R79, P3 ;  /* 0x0000004f62127207 */ /* 0x000fe40001800000 */
[----:B------:R-:W-:Y:S02]  /*94500*/  ISETP.NE.AND.EX P5, PT, R66, RZ, !P6, P5 ;  /* 0x000000ff4200720c */ /* 0x000fe400077a5350 */
[----:B------:R-:W-:Y:S02]  /*94510*/  ISETP.GE.U32.AND P4, PT, R68, RZ, PT ;  /* 0x000000ff4400720c */ /* 0x000fe40003f86070 */
[----:B------:R-:W-:Y:S02]  /*94520*/  SEL R66, R83, R72, P3 ;  /* 0x0000004853427207 */ /* 0x000fe40001800000 */
[----:B------:R-:W-:Y:S01]  /*94530*/  ISETP.GT.U32.AND P3, PT, R18, R73, PT ;  /* 0x000000491200720c */ /* 0x000fe20003f64070 */
[----:B------:R-:W-:Y:S01]  /*94540*/  IMAD.MOV.U32 R18, RZ, RZ, RZ ;  /* 0x000000ffff127224 */ /* 0x000fe200078e00ff */
[----:B------:R-:W-:-:S02]  /*94550*/  ISETP.GE.U32.AND.EX P4, PT, R104, R63, PT, P4 ;  /* 0x0000003f6800720c */ /* 0x000fc40003f86140 */
[----:B------:R-:W-:Y:S01]  /*94560*/  ISETP.GE.U32.AND P2, PT, R97, R105, PT ;  /* 0x000000696100720c */ /* 0x000fe20003f46070 */
[----:B------:R-:W-:Y:S01]  /*94570*/  IMAD.WIDE.U32 R72, R9, R9, R18 ;  /* 0x0000000909487225 */ /* 0x000fe200078e0012 */
[----:B------:R-:W-:Y:S02]  /*94580*/  SEL R63, RZ, 0x1, !P5 ;  /* 0x00000001ff3f7807 */ /* 0x000fe40006800000 */
[----:B------:R-:W-:Y:S01]  /*94590*/  ISETP.GT.U32.AND.EX P3, PT, R66, R77, PT, P3 ;  /* 0x0000004d4200720c */ /* 0x000fe20003f64130 */
[----:B------:R-:W-:Y:S01]  /*945a0*/  IMAD.IADD R83, R76, 0x1, R73 ;  /* 0x000000014c537824 */ /* 0x000fe200078e0249 */
[----:B------:R-:W-:Y:S02]  /*945b0*/  SEL R79, RZ, 0x1, P4 ;  /* 0x00000001ff4f7807 */ /* 0x000fe40002000000 */
[----:B------:R-:W-:Y:S01]  /*945c0*/  ISETP.GE.U32.AND.EX P2, PT, R102, R109, PT, P2 ;  /* 0x0000006d6600720c */ /* 0x000fe20003f46120 */
[----:B------:R-:W-:Y:S01]  /*945d0*/  IMAD.IADD R102, R10, 0x1, R81 ;  /* 0x000000010a667824 */ /* 0x000fe200078e0251 */
[----:B------:R-:W-:-:S02]  /*945e0*/  IADD3 R63, P4, PT, R63, R70, RZ ;  /* 0x000000463f3f7210 */ /* 0x000fc40007f9e0ff */
[----:B------:R-:W-:Y:S02]  /*945f0*/  SEL R76, RZ, 0x1, !P3 ;  /* 0x00000001ff4c7807 */ /* 0x000fe40005800000 */
[----:B------:R-:W-:Y:S01]  /*94600*/  IADD3 R100, P5, P6, R79, R80, RZ ;  /* 0x000000504f647210 */ /* 0x000fe20007ebe0ff */
[----:B------:R-:W-:Y:S01]  /*94610*/  IMAD.X R66, RZ, RZ, R69, P4 ;  /* 0x000000ffff427224 */ /* 0x000fe200020e0645 */
[----:B------:R-:W-:Y:S02]  /*94620*/  SEL R77, RZ, 0x1, P2 ;  /* 0x00000001ff4d7807 */ /* 0x000fe40001000000 */
[----:B------:R-:W-:Y:S02]  /*94630*/  SEL R73, RZ, 0x1, P1 ;  /* 0x00000001ff497807 */ /* 0x000fe40000800000 */
[----:B------:R-:W-:Y:S02]  /*94640*/  IADD3 R97, P2, PT, R63, R82, RZ ;  /* 0x000000523f617210 */ /* 0x000fe40007f5e0ff */
[----:B------:R-:W-:-:S02]  /*94650*/  IADD3 R76, P4, PT, R76, R101, RZ ;  /* 0x000000654c4c7210 */ /* 0x000fc40007f9e0ff */
[----:B------:R-:W-:Y:S01]  /*94660*/  IADD3.X R80, PT, PT, RZ, R102, R73, P5, P6 ;  /* 0x00000066ff507210 */ /* 0x000fe20002fec449 */
[----:B------:R-:W-:Y:S01]  /*94670*/  IMAD.X R73, R66, 0x1, R99, P2 ;  /* 0x0000000142497824 */ /* 0x000fe200010e0663 */
[----:B------:R-:W-:Y:S01]  /*94680*/  IADD3 R77, P3, PT, R77, R100, RZ ;  /* 0x000000644d4d7210 */ /* 0x000fe20007f7e0ff */
[----:B------:R-:W-:Y:S01]  /*94690*/  IMAD.X R79, RZ, RZ, R96, P4 ;  /* 0x000000ffff4f7224 */ /* 0x000fe200020e0660 */
[----:B------:R-:W-:Y:S02]  /*946a0*/  ISETP.GT.U32.AND P2, PT, R70, R63, PT ;  /* 0x0000003f4600720c */ /* 0x000fe40003f44070 */
[-C--:B------:R-:W-:Y:S01]  /*946b0*/  IADD3 R98, P4, PT, R76, R77.reuse, RZ ;  /* 0x0000004d4c627210 */ /* 0x080fe20007f9e0ff */
[----:B------:R-:W-:Y:S01]  /*946c0*/  IMAD.X R80, RZ, RZ, R80, P3 ;  /* 0x000000ffff507224 */ /* 0x000fe200018e0650 */
[----:B------:R-:W-:Y:S02]  /*946d0*/  ISETP.GT.U32.AND.EX P2, PT, R69, R66, PT, P2 ;  /* 0x000000424500720c */ /* 0x000fe40003f44120 */
[----:B------:R-:W-:Y:S01]  /*946e0*/  ISETP.GE.U32.AND P3, PT, R98, R77, PT ;  /* 0x0000004d6200720c */ /* 0x000fe20003f66070 */
[----:B------:R-:W-:Y:S01]  /*946f0*/  IMAD.X R105, R79, 0x1, R80, P4 ;  /* 0x000000014f697824 */ /* 0x000fe200020e0650 */
[----:B------:R-:W-:Y:S01]  /*94700*/  SEL R18, R70, R63, P2 ;  /* 0x0000003f46127207 */ /* 0x000fe20001000000 */
[----:B------:R-:W-:Y:S01]  /*94710*/  IMAD.MOV.U32 R63, RZ, RZ, RZ ;  /* 0x000000ffff3f7224 */ /* 0x000fe200078e00ff */
[----:B------:R-:W-:-:S02]  /*94720*/  ISETP.GE.U32.AND P1, PT, R72, RZ, PT ;  /* 0x000000ff4800720c */ /* 0x000fc40003f26070 */
[----:B------:R-:W-:Y:S02]  /*94730*/  SEL R66, R69, R66, P2 ;  /* 0x0000004245427207 */ /* 0x000fe40001000000 */
[----:B------:R-:W-:Y:S01]  /*94740*/  ISETP.NE.U32.AND P2, PT, R76, RZ, PT ;  /* 0x000000ff4c00720c */ /* 0x000fe20003f45070 */
[----:B------:R-:W-:Y:S01]  /*94750*/  IMAD.WIDE.U32 R76, R6, R13, RZ ;  /* 0x0000000d064c7225 */ /* 0x000fe200078e00ff */
[----:B------:R-:W-:Y:S02]  /*94760*/  ISETP.GE.U32.AND.EX P4, PT, R105, R80, PT, P3 ;  /* 0x000000506900720c */ /* 0x000fe40003f86130 */
[----:B------:R-:W-:Y:S01]  /*94770*/  ISETP.GT.U32.AND P3, PT, R18, R97, PT ;  /* 0x000000611200720c */ /* 0x000fe20003f64070 */
[----:B------:R-:W-:Y:S01]  /*94780*/  IMAD.WIDE.U32 R80, R11, R11, R62 ;  /* 0x0000000b0b507225 */ /* 0x000fe200078e003e */
[----:B------:R-:W-:Y:S02]  /*94790*/  ISETP.GE.U32.AND.EX P1, PT, R83, R19, PT, P1 ;  /* 0x000000135300720c */ /* 0x000fe40003f26110 */
[----:B------:R-:W-:Y:S01]  /*947a0*/  ISETP.NE.AND.EX P2, PT, R79, RZ, !P4, P2 ;  /* 0x000000ff4f00720c */ /* 0x000fe20006745320 */
[----:B------:R-:W-:Y:S01]  /*947b0*/  IMAD.WIDE.U32 R18, R7, R8, RZ ;  /* 0x0000000807127225 */ /* 0x000fe200078e00ff */
[----:B------:R-:W-:-:S02]  /*947c0*/  ISETP.GT.U32.AND.EX P4, PT, R66, R73, PT, P3 ;  /* 0x000000494200720c */ /* 0x000fc40003f84130 */
[----:B------:R-:W-:Y:S01]  /*947d0*/  SEL R69, RZ, 0x1, P1 ;  /* 0x00000001ff457807 */ /* 0x000fe20000800000 */
[----:B------:R-:W-:Y:S01]  /*947e0*/  IMAD.IADD R79, R12, 0x1, R81 ;  /* 0x000000010c4f7824 */ /* 0x000fe200078e0251 */
[----:B------:R-:W-:Y:S01]  /*947f0*/  SHF.R.U32.HI R66, RZ, 0x1f, R85 ;  /* 0x0000001fff427819 */ /* 0x000fe20000011655 */
[----:B------:R-:W-:Y:S01]  /*94800*/  IMAD.MOV.U32 R62, RZ, RZ, RZ ;  /* 0x000000ffff3e7224 */ /* 0x000fe200078e00ff */
[----:B------:R-:W-:Y:S01]  /*94810*/  IADD3 R63, P3, PT, R76, R18, RZ ;  /* 0x000000124c3f7210 */ /* 0x000fe20007f7e0ff */
[----:B------:R-:W-:Y:S01]  /*94820*/  IMAD.IADD R103, R5, 0x1, R19 ;  /* 0x0000000105677824 */ /* 0x000fe200078e0213 */
[----:B------:R-:W-:Y:S02]  /*94830*/  SEL R70, RZ, 0x1, !P4 ;  /* 0x00000001ff467807 */ /* 0x000fe40006000000 */
[----:B------:R-:W-:Y:S01]  /*94840*/  IADD3 R80, P1, P4, R69, R80, RZ ;  /* 0x0000005045507210 */ /* 0x000fe20007c3e0ff */
[----:B------:R-:W-:Y:S01]  /*94850*/  IMAD.WIDE.U32 R12, R7, R13, R62 ;  /* 0x0000000d070c7225 */ /* 0x000fe200078e003e */
[----:B------:R-:W-:-:S02]  /*94860*/  LOP3.LUT R66, R66, 0x1, RZ, 0xc0, !PT ;  /* 0x0000000142427812 */ /* 0x000fc400078ec0ff */
[----:B------:R-:W-:Y:S01]  /*94870*/  SEL R99, RZ, 0x1, !P2 ;  /* 0x00000001ff637807 */ /* 0x000fe20005000000 */
[----:B------:R-:W-:Y:S01]  /*94880*/  IMAD.IADD R69, R10, 0x1, R77 ;  /* 0x000000010a457824 */ /* 0x000fe200078e024d */
[----:B------:R-:W-:Y:S02]  /*94890*/  IADD3.X R79, PT, PT, RZ, R79, R66, P1, P4 ;  /* 0x0000004fff4f7210 */ /* 0x000fe40000fe8442 */
[----:B------:R-:W-:Y:S01]  /*948a0*/  IADD3 R66, P2, PT, R70, R101, RZ ;  /* 0x0000006546427210 */ /* 0x000fe20007f5e0ff */
[----:B------:R-:W-:Y:S01]  /*948b0*/  IMAD.IADD R101, R5, 0x1, R13 ;  /* 0x0000000105657824 */ /* 0x000fe200078e020d */
[----:B------:R-:W-:-:S03]  /*948c0*/  IADD3 R99, P1, PT, R99, R98, RZ ;  /* 0x0000006263637210 */ /* 0x000fc60007f3e0ff */
[----:B------:R-:W-:Y:S01]  /*948d0*/  IMAD.X R13, RZ, RZ, R74, P2 ;  /* 0x000000ffff0d7224 */ /* 0x000fe200010e064a */
[----:B------:R-:W-:Y:S01]  /*948e0*/  IADD3 R85, P4, PT, R99, R12, RZ ;  /* 0x0000000c63557210 */ /* 0x000fe20007f9e0ff */
[----:B------:R-:W-:Y:S01]  /*948f0*/  IMAD.X R82, RZ, RZ, R105, P1 ;  /* 0x000000ffff527224 */ /* 0x000fe200008e0669 */
[----:B------:R-:W-:Y:S01]  /*94900*/  IADD3 R70, P2, PT, R97, R68, RZ ;  /* 0x0000004461467210 */ /* 0x000fe20007f5e0ff */
[----:B------:R-:W-:Y:S01]  /*94910*/  IMAD.X R68, R103, 0x1, R69, P3 ;  /* 0x0000000167447824 */ /* 0x000fe200018e0645 */
[----:B------:R-:W-:Y:S01]  /*94920*/  IADD3 R62, P3, PT, R66, R85, RZ ;  /* 0x00000055423e7210 */ /* 0x000fe20007f7e0ff */
[----:B------:R-:W-:Y:S01]  /*94930*/  IMAD.X R96, R82, 0x1, R101, P4 ;  /* 0x0000000152607824 */ /* 0x000fe200020e0665 */
[----:B------:R-:W-:Y:S01]  /*94940*/  ISETP.GE.U32.AND P1, PT, R63, R76, PT ;  /* 0x0000004c3f00720c */ /* 0x000fe20003f26070 */
[----:B------:R-:W-:Y:S01]  /*94950*/  IMAD.X R74, R73, 0x1, R104, P2 ;  /* 0x00000001494a7824 */ /* 0x000fe200010e0668 */
[----:B------:R-:W-:Y:S01]  /*94960*/  ISETP.GE.U32.AND.EX P4, PT, R78, R107, PT, P0 ;  /* 0x0000006b4e00720c */ /* 0x000fe20003f86100 */
[----:B------:R-:W-:Y:S01]  /*94970*/  IMAD.X R81, R13, 0x1, R96, P3 ;  /* 0x000000010d517824 */ /* 0x000fe200018e0660 */
[----:B------:R-:W-:-:S02]  /*94980*/  ISETP.GE.U32.AND P3, PT, R62, R85, PT ;  /* 0x000000553e00720c */ /* 0x000fc40003f66070 */
[----:B------:R-:W-:Y:S01]  /*94990*/  ISETP.GE.U32.AND.EX P0, PT, R68, R69, PT, P1 ;  /* 0x000000454400720c */ /* 0x000fe20003f06110 */
[----:B------:R-:W-:Y:S01]  /*949a0*/  IMAD.MOV.U32 R69, RZ, RZ, RZ ;  /* 0x000000ffff457224 */ /* 0x000fe200078e00ff */
[----:B------:R-:W-:Y:S02]  /*949b0*/  SEL R19, RZ, 0x1, P4 ;  /* 0x00000001ff137807 */ /* 0x000fe40002000000 */
[----:B------:R-:W-:Y:S01]  /*949c0*/  ISETP.GE.U32.AND P1, PT, R70, R97, PT ;  /* 0x000000614600720c */ /* 0x000fe20003f26070 */
[----:B------:R-:W-:Y:S01]  /*949d0*/  IMAD.WIDE.U32 R76, R6, R8, R68 ;  /* 0x00000008064c7225 */ /* 0x000fe200078e0044 */
[----:B------:R-:W-:Y:S02]  /*949e0*/  ISETP.NE.U32.AND P4, PT, R66, RZ, PT ;  /* 0x000000ff4200720c */ /* 0x000fe40003f85070 */
[----:B------:R-:W-:Y:S02]  /*949f0*/  ISETP.GE.U32.AND.EX P3, PT, R81, R96, PT, P3 ;  /* 0x000000605100720c */ /* 0x000fe40003f66130 */
[----:B------:R-:W-:-:S02]  /*94a00*/  ISETP.GE.U32.AND.EX P1, PT, R74, R73, PT, P1 ;  /* 0x000000494a00720c */ /* 0x000fc40003f26110 */
[----:B------:R-:W-:Y:S02]  /*94a10*/  ISETP.NE.AND.EX P4, PT, R13, RZ, !P3, P4 ;  /* 0x000000ff0d00720c */ /* 0x000fe40005f85340 */
[----:B------:R-:W-:Y:S02]  /*94a20*/  SEL R13, RZ, 0x1, P1 ;  /* 0x00000001ff0d7807 */ /* 0x000fe40000800000 */
[----:B------:R-:W-:Y:S02]  /*94a30*/  SEL R69, RZ, 0x1, !P4 ;  /* 0x00000001ff457807 */ /* 0x000fe40006000000 */
[----:B------:R-:W-:Y:S02]  /*94a40*/  ISETP.GE.U32.AND P1, PT, R12, RZ, PT ;  /* 0x000000ff0c00720c */ /* 0x000fe40003f26070 */
[----:B------:R-:W-:Y:S02]  /*94a50*/  IADD3.X R19, PT, PT, RZ, R102, R19, P5, P6 ;  /* 0x00000066ff137210 */ /* 0x000fe40002fec413 */
[----:B------:R-:W-:-:S02]  /*94a60*/  IADD3 R69, P5, PT, R69, R62, RZ ;  /* 0x0000003e45457210 */ /* 0x000fc40007fbe0ff */
[----:B------:R-:W-:Y:S02]  /*94a70*/  ISETP.GT.U32.AND P3, PT, R98, R99, PT ;  /* 0x000000636200720c */ /* 0x000fe40003f64070 */
[----:B------:R-:W-:Y:S01]  /*94a80*/  ISETP.GE.U32.AND.EX P1, PT, R101, R63, PT, P1 ;  /* 0x0000003f6500720c */ /* 0x000fe20003f26110 */
[----:B------:R-:W-:Y:S01]  /*94a90*/  IMAD.X R66, RZ, RZ, R81, P5 ;  /* 0x000000ffff427224 */ /* 0x000fe200028e0651 */
[----:B------:R-:W-:Y:S02]  /*94aa0*/  IADD3 R13, P2, PT, R13, R100, RZ ;  /* 0x000000640d0d7210 */ /* 0x000fe40007f5e0ff */
[----:B------:R-:W-:Y:S02]  /*94ab0*/  ISETP.GT.U32.AND.EX P3, PT, R105, R82, PT, P3 ;  /* 0x000000526900720c */ /* 0x000fe40003f64130 */
[----:B------:R-:W-:Y:S01]  /*94ac0*/  SEL R97, RZ, 0x1, P1 ;  /* 0x00000001ff617807 */ /* 0x000fe20000800000 */
[----:B------:R-:W-:Y:S01]  /*94ad0*/  IMAD.X R19, RZ, RZ, R19, P2 ;  /* 0x000000ffff137224 */ /* 0x000fe200010e0613 */
[----:B------:R-:W-:-:S02]  /*94ae0*/  IADD3 R73, P4, PT, R69, R72, RZ ;  /* 0x0000004845497210 */ /* 0x000fc40007f9e0ff */
[----:B------:R-:W-:Y:S02]  /*94af0*/  ISETP.GT.U32.AND P1, PT, R62, R69, PT ;  /* 0x000000453e00720c */ /* 0x000fe40003f24070 */
[----:B------:R-:W-:Y:S01]  /*94b00*/  SEL R78, R98, R99, P3 ;  /* 0x00000063624e7207 */ /* 0x000fe20001800000 */
[----:B------:R-:W-:Y:S01]  /*94b10*/  IMAD.X R72, R66, 0x1, R83, P4 ;  /* 0x0000000142487824 */ /* 0x000fe200020e0653 */
[----:B------:R-:W-:Y:S01]  /*94b20*/  SEL R82, R105, R82, P3 ;  /* 0x0000005269527207 */ /* 0x000fe20001800000 */
[----:B------:R-:W-:Y:S01]  /*94b30*/  IMAD.IADD R99, R10, 0x1, R77 ;  /* 0x000000010a637824 */ /* 0x000fe200078e024d */
[----:B------:R-:W-:Y:S02]  /*94b40*/  ISETP.GT.U32.AND.EX P2, PT, R81, R66, PT, P1 ;  /* 0x000000425100720c */ /* 0x000fe40003f44110 */
[----:B------:R-:W-:Y:S02]  /*94b50*/  IADD3 R8, P3, PT, R13, R73, RZ ;  /* 0x000000490d087210 */ /* 0x000fe40007f7e0ff */
[----:B------:R-:W-:-:S02]  /*94b60*/  SEL R62, R62, R69, P2 ;  /* 0x000000453e3e7207 */ /* 0x000fc40001000000 */
[-C--:B------:R-:W-:Y:S01]  /*94b70*/  ISETP.GE.U32.AND P1, PT, R8, R73.reuse, PT ;  /* 0x000000490800720c */ /* 0x080fe20003f26070 */
[----:B------:R-:W-:Y:S01]  /*94b80*/  IMAD.X R69, R19, 0x1, R72, P3 ;  /* 0x0000000113457824 */ /* 0x000fe200018e0648 */
[----:B------:R-:W-:Y:S02]  /*94b90*/  SEL R66, R81, R66, P2 ;  /* 0x0000004251427207 */ /* 0x000fe40001000000 */
[----:B------:R-:W-:Y:S02]  /*94ba0*/  ISETP.GT.U32.AND P3, PT, R62, R73, PT ;  /* 0x000000493e00720c */ /* 0x000fe40003f64070 */
[----:B------:R-:W-:Y:S02]  /*94bb0*/  ISETP.NE.U32.AND P2, PT, R13, RZ, PT ;  /* 0x000000ff0d00720c */ /* 0x000fe40003f45070 */
[----:B------:R-:W-:Y:S02]  /*94bc0*/  ISETP.GE.U32.AND.EX P1, PT, R69, R72, PT, P1 ;  /* 0x000000484500720c */ /* 0x000fe40003f26110 */
[----:B------:R-:W-:-:S02]  /*94bd0*/  ISETP.GT.U32.AND P4, PT, R78, R85, PT ;  /* 0x000000554e00720c */ /* 0x000fc40003f84070 */
[----:B------:R-:W-:Y:S02]  /*94be0*/  ISETP.GT.U32.AND.EX P3, PT, R66, R72, PT, P3 ;  /* 0x000000484200720c */ /* 0x000fe40003f64130 */
[----:B------:R-:W-:Y:S02]  /*94bf0*/  ISETP.NE.AND.EX P1, PT, R19, RZ, !P1, P2 ;  /* 0x000000ff1300720c */ /* 0x000fe40004f25320 */
[----:B------:R-:W-:Y:S02]  /*94c00*/  ISETP.GT.U32.AND.EX P4, PT, R82, R96, PT, P4 ;  /* 0x000000605200720c */ /* 0x000fe40003f84140 */
[----:B------:R-:W-:Y:S02]  /*94c10*/  SEL R19, RZ, 0x1, !P3 ;  /* 0x00000001ff137807 */ /* 0x000fe40005800000 */
[----:B------:R-:W-:Y:S02]  /*94c20*/  SEL R13, RZ, 0x1, !P1 ;  /* 0x00000001ff0d7807 */ /* 0x000fe40004800000 */
[----:B------:R-:W-:-:S02]  /*94c30*/  IADD3 R77, P5, P6, R97, R76, RZ ;  /* 0x0000004c614d7210 */ /* 0x000fc40007ebe0ff */
[----:B------:R-:W-:Y:S02]  /*94c40*/  SEL R62, RZ, 0x1, P0 ;  /* 0x00000001ff3e7807 */ /* 0x000fe40000000000 */
[----:B------:R-:W-:Y:S02]  /*94c50*/  SEL R72, RZ, 0x1, !P4 ;  /* 0x00000001ff487807 */ /* 0x000fe40006000000 */
[----:B------:R-:W-:Y:S02]  /*94c60*/  IADD3 R19, P1, PT, R19, R80, RZ ;  /* 0x0000005013137210 */ /* 0x000fe40007f3e0ff */
[----:B------:R-:W-:Y:S02]  /*94c70*/  IADD3 R13, P3, PT, R13, R8, RZ ;  /* 0x000000080d0d7210 */ /* 0x000fe40007f7e0ff */
[----:B------:R-:W-:Y:S01]  /*94c80*/  IADD3.X R73, PT, PT, RZ, R99, R62, P5, P6 ;  /* 0x00000063ff497210 */ /* 0x000fe20002fec43e */
[----:B------:R-:W-:Y:S01]  /*94c90*/  IMAD.X R66, RZ, RZ, R79, P1 ;  /* 0x000000ffff427224 */ /* 0x000fe200008e064f */
        /* <DEDUP_REMOVED lines=8> */
[----:B------:R-:W-:Y:S02]  /*94d20*/  IADD3 R97, P4, PT, R13, R12, RZ ;  /* 0x0000000c0d617210 */ /* 0x000fe40007f9e0ff */
[----:B------:R-:W-:Y:S01]  /*94d30*/  SEL R8, R8, R13, P2 ;  /* 0x0000000d08087207 */ /* 0x000fe20001000000 */
[----:B------:R-:W-:Y:S01]  /*94d40*/  IMAD.WIDE.U32 R12, R6, R9, RZ ;  /* 0x00000009060c7225 */ /* 0x000fe200078e00ff */
[----:B------:R-:W-:-:S02]  /*94d50*/  ISETP.GE.U32.AND P0, PT, R63, R18, PT ;  /* 0x000000123f00720c */ /* 0x000fc40003f06070 */
[----:B------:R-:W-:Y:S01]  /*94d60*/  ISETP.NE.U32.AND P1, PT, R19, RZ, PT ;  /* 0x000000ff1300720c */ /* 0x000fe20003f25070 */
[----:B------:R-:W-:Y:S01]  /*94d70*/  IMAD.WIDE.U32 R18, R7, R11, RZ ;  /* 0x0000000b07127225 */ /* 0x000fe200078e00ff */
[----:B------:R-:W-:-:S03]  /*94d80*/  ISETP.GE.U32.AND.EX P3, PT, R85, R73, PT, P3 ;  /* 0x000000495500720c */ /* 0x000fc60003f66130 */
[----:B------:R-:W-:Y:S01]  /*94d90*/  IMAD.X R101, R62, 0x1, R101, P4 ;  /* 0x000000013e657824 */ /* 0x000fe200020e0665 */
[----:B------:R-:W-:Y:S01]  /*94da0*/  SEL R62, R69, R62, P2 ;  /* 0x0000003e453e7207 */ /* 0x000fe20001000000 */
[----:B------:R-:W-:Y:S01]  /*94db0*/  IMAD.IADD R13, R10, 0x1, R13 ;  /* 0x000000010a0d7824 */ /* 0x000fe200078e020d */
[----:B------:R-:W-:Y:S01]  /*94dc0*/  ISETP.GT.U32.AND P4, PT, R8, R97, PT ;  /* 0x000000610800720c */ /* 0x000fe20003f84070 */
[----:B------:R-:W-:Y:S01]  /*94dd0*/  IMAD.IADD R83, R5, 0x1, R19 ;  /* 0x0000000105537824 */ /* 0x000fe200078e0213 */
[----:B------:R-:W-:Y:S01]  /*94de0*/  ISETP.NE.AND.EX P1, PT, R66, RZ, !P3, P1 ;  /* 0x000000ff4200720c */ /* 0x000fe20005f25310 */
[----:B------:R-:W-:Y:S01]  /*94df0*/  IMAD.MOV.U32 R69, RZ, RZ, RZ ;  /* 0x000000ffff457224 */ /* 0x000fe200078e00ff */
[----:B------:R-:W-:Y:S02]  /*94e00*/  ISETP.GE.U32.AND.EX P3, PT, R68, R103, PT, P0 ;  /* 0x000000674400720c */ /* 0x000fe40003f66100 */
[----:B------:R-:W-:Y:S02]  /*94e10*/  IADD3 R63, P2, PT, R12, R18, RZ ;  /* 0x000000120c3f7210 */ /* 0x000fe40007f5e0ff */
[----:B------:R-:W-:Y:S01]  /*94e20*/  ISETP.GT.U32.AND.EX P0, PT, R62, R101, PT, P4 ;  /* 0x000000653e00720c */ /* 0x000fe20003f04140 */
[----:B------:R-:W-:Y:S01]  /*94e30*/  IMAD.MOV.U32 R62, RZ, RZ, RZ ;  /* 0x000000ffff3e7224 */ /* 0x000fe200078e00ff */
[----:B------:R-:W-:Y:S01]  /*94e40*/  SEL R79, RZ, 0x1, !P1 ;  /* 0x00000001ff4f7807 */ /* 0x000fe20004800000 */
[----:B------:R-:W-:Y:S01]  /*94e50*/  IMAD.X R68, R83, 0x1, R13, P2 ;  /* 0x0000000153447824 */ /* 0x000fe200010e060d */
        /* <DEDUP_REMOVED lines=16> */
[----:B------:R-:W-:Y:S02]  /*94f60*/  ISETP.GE.U32.AND P3, PT, R63, R12, PT ;  /* 0x0000000c3f00720c */ /* 0x000fe40003f66070 */
[----:B------:R-:W-:Y:S02]  /*94f70*/  ISETP.GT.U32.AND.EX P4, PT, R85, R76, PT, P4 ;  /* 0x0000004c5500720c */ /* 0x000fe40003f84140 */
[----:B------:R-:W-:Y:S02]  /*94f80*/  ISETP.GE.U32.AND.EX P0, PT, R73, R72, PT, P0 ;  /* 0x000000484900720c */ /* 0x000fe40003f06100 */
[----:B------:R-:W-:Y:S02]  /*94f90*/  ISETP.GE.U32.AND P2, PT, R8, RZ, PT ;  /* 0x000000ff0800720c */ /* 0x000fe40003f46070 */
[----:B------:R-:W-:-:S02]  /*94fa0*/  ISETP.NE.AND.EX P0, PT, R9, RZ, !P0, P1 ;  /* 0x000000ff0900720c */ /* 0x000fc40004705310 */
[----:B------:R-:W-:Y:S02]  /*94fb0*/  ISETP.GE.U32.AND P1, PT, R63, R18, PT ;  /* 0x000000123f00720c */ /* 0x000fe40003f26070 */
[----:B------:R-:W-:Y:S02]  /*94fc0*/  SEL R9, RZ, 0x1, !P0 ;  /* 0x00000001ff097807 */ /* 0x000fe40004000000 */
[----:B------:R-:W-:Y:S01]  /*94fd0*/  ISETP.GE.U32.AND.EX P0, PT, R68, R13, PT, P3 ;  /* 0x0000000d4400720c */ /* 0x000fe20003f06130 */
[----:B------:R-:W-:Y:S01]  /*94fe0*/  IMAD.WIDE.U32 R12, R6, R11, R68 ;  /* 0x0000000b060c7225 */ /* 0x000fe200078e0044 */
[----:B------:R-:W-:Y:S02]  /*94ff0*/  IADD3 R9, P5, PT, R9, R62, RZ ;  /* 0x0000003e09097210 */ /* 0x000fe40007fbe0ff */
[----:B------:R-:W-:Y:S02]  /*95000*/  SEL R11, R78, R79, P4 ;  /* 0x0000004f4e0b7207 */ /* 0x000fe40002000000 */
[----:B------:R-:W-:Y:S01]  /*95010*/  ISETP.GT.U32.AND P3, PT, R62, R9, PT ;  /* 0x000000093e00720c */ /* 0x000fe20003f64070 */
[----:B------:R-:W-:Y:S01]  /*95020*/  IMAD.X R18, RZ, RZ, R73, P5 ;  /* 0x000000ffff127224 */ /* 0x000fe200028e0649 */
[----:B------:R-:W-:-:S02]  /*95030*/  IADD3 R79, P6, PT, R9, R8, RZ ;  /* 0x00000008094f7210 */ /* 0x000fc40007fde0ff */
[----:B------:R-:W-:Y:S02]  /*95040*/  ISETP.GE.U32.AND.EX P2, PT, R81, R63, PT, P2 ;  /* 0x0000003f5100720c */ /* 0x000fe40003f46120 */
[----:B------:R-:W-:Y:S01]  /*95050*/  ISETP.GT.U32.AND.EX P5, PT, R73, R18, PT, P3 ;  /* 0x000000124900720c */ /* 0x000fe20003fa4130 */
[----:B------:R-:W-:Y:S01]  /*95060*/  IMAD.X R81, R18, 0x1, R81, P6 ;  /* 0x0000000112517824 */ /* 0x000fe200030e0651 */
[----:B------:R-:W-:Y:S02]  /*95070*/  SEL R19, R85, R76, P4 ;  /* 0x0000004c55137207 */ /* 0x000fe40002000000 */
[----:B------:R-:W-:Y:S02]  /*95080*/  SEL R8, R62, R9, P5 ;  /* 0x000000093e087207 */ /* 0x000fe40002800000 */
[----:B------:R-:W-:Y:S02]  /*95090*/  ISETP.GT.U32.AND P3, PT, R11, R77, PT ;  /* 0x0000004d0b00720c */ /* 0x000fe40003f64070 */
[----:B------:R-:W-:-:S02]  /*950a0*/  SEL R9, R73, R18, P5 ;  /* 0x0000001249097207 */ /* 0x000fc40002800000 */
[----:B------:R-:W-:Y:S02]  /*950b0*/  ISETP.GT.U32.AND P4, PT, R8, R79, PT ;  /* 0x0000004f0800720c */ /* 0x000fe40003f84070 */
[----:B------:R-:W-:Y:S02]  /*950c0*/  SEL R11, RZ, 0x1, P2 ;  /* 0x00000001ff0b7807 */ /* 0x000fe40001000000 */
[----:B------:R-:W-:Y:S02]  /*950d0*/  ISETP.GE.U32.AND.EX P1, PT, R68, R83, PT, P1 ;  /* 0x000000534400720c */ /* 0x000fe40003f26110 */
[----:B------:R-:W-:Y:S02]  /*950e0*/  ISETP.GT.U32.AND.EX P3, PT, R19, R72, PT, P3 ;  /* 0x000000481300720c */ /* 0x000fe40003f64130 */
[----:B------:R-:W-:Y:S01]  /*950f0*/  ISETP.GT.U32.AND.EX P2, PT, R9, R81, PT, P4 ;  /* 0x000000510900720c */ /* 0x000fe20003f44140 */
[----:B------:R-:W-:Y:S01]  /*95100*/  IMAD.IADD R9, R10, 0x1, R13 ;  /* 0x000000010a097824 */ /* 0x000fe200078e020d */
[----:B------:R-:W-:-:S02]  /*95110*/  IADD3 R8, P4, P5, R11, R12, RZ ;  /* 0x0000000c0b087210 */ /* 0x000fc40007d9e0ff */
[----:B------:R-:W-:Y:S02]  /*95120*/  SEL R18, RZ, 0x1, P0 ;  /* 0x00000001ff127807 */ /* 0x000fe40000000000 */
[----:B------:R-:W-:Y:S02]  /*95130*/  SEL R13, RZ, 0x1, !P3 ;  /* 0x00000001ff0d7807 */ /* 0x000fe40005800000 */
[----:B------:R-:W-:Y:S02]  /*95140*/  SEL R11, RZ, 0x1, !P2 ;  /* 0x00000001ff0b7807 */ /* 0x000fe40005000000 */
[----:B------:R-:W-:Y:S02]  /*95150*/  SEL R12, RZ, 0x1, P1 ;  /* 0x00000001ff0c7807 */ /* 0x000fe40000800000 */
[----:B------:R-:W-:Y:S01]  /*95160*/  IADD3.X R63, PT, PT, RZ, R9, R18, P4, P5 ;  /* 0x00000009ff3f7210 */ /* 0x000fe200027ea412 */
[----:B------:R-:W-:Y:S01]  /*95170*/  IMAD.MOV.U32 R18, RZ, RZ, RZ ;  /* 0x000000ffff127224 */ /* 0x000fe200078e00ff */
[----:B------:R-:W-:-:S02]  /*95180*/  IADD3 R13, P0, PT, R13, R8, RZ ;  /* 0x000000080d0d7210 */ /* 0x000fc40007f1e0ff */
[----:B------:R-:W-:Y:S02]  /*95190*/  IADD3 R11, P1, PT, R11, R8, RZ ;  /* 0x000000080b0b7210 */ /* 0x000fe40007f3e0ff */
        /* <DEDUP_REMOVED lines=8> */
[----:B------:R-:W-:-:S02]  /*95220*/  IMAD.SHL.U32 R19, R8, 0x2, RZ ;  /* 0x0000000208137824 */ /* 0x000fc400078e00ff */
        /* <DEDUP_REMOVED lines=10> */
[----:B------:R-:W-:Y:S01]  /*952d0*/  IMAD.X R13, R97, 0x1, R75, P4 ;  /* 0x00000001610d7824 */ /* 0x000fe200020e064b */
[----:B------:R-:W-:Y:S01]  /*952e0*/  IADD3 R5, P2, PT, R7, R62, RZ ;  /* 0x0000003e07057210 */ /* 0x000fe20007f5e0ff */
[----:B------:R-:W-:Y:S01]  /*952f0*/  IMAD.WIDE.U32 R6, R6, R6, R8 ;  /* 0x0000000606067225 */ /* 0x000fe200078e0008 */
[----:B------:R-:W-:-:S02]  /*95300*/  ISETP.GE.U32.AND.EX P0, PT, R18, R19, PT, P0 ;  /* 0x000000131200720c */ /* 0x000fc40003f06100 */
[----:B------:R-:W-:Y:S01]  /*95310*/  ISETP.GT.U32.AND P1, PT, R62, R5, PT ;  /* 0x000000053e00720c */ /* 0x000fe20003f24070 */
[----:B------:R-:W-:Y:S01]  /*95320*/  IMAD.X R11, RZ, RZ, R66, P2 ;  /* 0x000000ffff0b7224 */ /* 0x000fe200010e0642 */
[----:B------:R-:W-:Y:S01]  /*95330*/  SEL R9, RZ, 0x1, P0 ;  /* 0x00000001ff097807 */ /* 0x000fe20000000000 */
[----:B------:R-:W-:-:S03]  /*95340*/  IMAD.IADD R10, R10, 0x1, R7 ;  /* 0x000000010a0a7824 */ /* 0x000fc600078e0207 */
[----:B------:R-:W-:Y:S02]  /*95350*/  ISETP.GT.U32.AND.EX P0, PT, R66, R11, PT, P1 ;  /* 0x0000000b4200720c */ /* 0x000fe40003f04110 */
[----:B------:R-:W-:Y:S02]  /*95360*/  IADD3 R68, P1, PT, R5, R12, RZ ;  /* 0x0000000c05447210 */ /* 0x000fe40007f3e0ff */
[----:B------:R-:W-:Y:S02]  /*95370*/  SEL R5, R62, R5, P0 ;  /* 0x000000053e057207 */ /* 0x000fe40000000000 */
[----:B------:R-:W-:Y:S01]  /*95380*/  SEL R7, R66, R11, P0 ;  /* 0x0000000b42077207 */ /* 0x000fe20000000000 */
[----:B------:R-:W-:Y:S01]  /*95390*/  IMAD.X R72, R11, 0x1, R18, P1 ;  /* 0x000000010b487824 */ /* 0x000fe200008e0612 */
[----:B------:R-:W-:Y:S02]  /*953a0*/  ISETP.GT.U32.AND P0, PT, R5, R68, PT ;  /* 0x000000440500720c */ /* 0x000fe40003f04070 */
        /* <DEDUP_REMOVED lines=60> */
.L_x_555:
[----:B------:R-:W-:Y:S05]  /*95770*/  BSYNC.RELIABLE B9 ;  /* 0x0000000000097941 */ /* 0x000fea0003800100 */
.L_x_554:
        /* <DEDUP_REMOVED lines=38> */
.L_x_556:
[----:B------:R-:W-:Y:S05]  /*959e0*/  BSYNC.RECONVERGENT B8 ;  /* 0x0000000000087941 */ /* 0x000fea0003800200 */
.L_x_553:
        /* <DEDUP_REMOVED lines=23> */
[----:B------:R-:W-:Y:S01]  /*95b60*/  IMAD R15, R72, 0x3d1, RZ ;  /* 0x000003d1480f7824 */ /* 0x000fe200078e02ff */
[----:B------:R-:W-:Y:S01]  /*95b70*/  ISETP.GE.U32.AND P3, PT, R16, R73, PT ;  /* 0x000000491000720c */ /* 0x000fe20003f66070 */
[----:B------:R-:W-:Y:S01]  /*95b80*/  IMAD.X R73, R64, 0x1, R19, P4 ;  /* 0x0000000140497824 */ /* 0x000fe200020e0613 */
[----:B------:R-:W-:Y:S01]  /*95b90*/  ISETP.GE.U32.AND P0, PT, R5, R7, PT ;  /* 0x000000070500720c */ /* 0x000fe20003f06070 */
[----:B------:R-:W-:Y:S01]  /*95ba0*/  IMAD.X R8, R9, 0x1, R10, P2 ;  /* 0x0000000109087824 */ /* 0x000fe200010e060a */
[----:B------:R-:W-:Y:S01]  /*95bb0*/  IADD3 R5, P4, PT, R62, R5, RZ ;  /* 0x000000053e057210 */ /* 0x000fe20007f9e0ff */
[----:B------:R-:W-:Y:S01]  /*95bc0*/  VIADD R17, R13, UR4 ;  /* 0x000000040d117c36 */ /* 0x000fe20008000000 */
[----:B------:R-:W-:Y:S01]  /*95bd0*/  ISETP.GE.U32.AND.EX P1, PT, R10, R11, PT, P1 ;  /* 0x0000000b0a00720c */ /* 0x000fe20003f26110 */
[----:B------:R-:W-:Y:S01]  /*95be0*/  IMAD.MOV.U32 R14, RZ, RZ, RZ ;  /* 0x000000ffff0e7224 */ /* 0x000fe200078e00ff */
[----:B------:R-:W-:Y:S01]  /*95bf0*/  ISETP.GE.U32.AND.EX P2, PT, R8, R9, PT, P0 ;  /* 0x000000090800720c */ /* 0x000fe20003f46100 */
[----:B------:R-:W-:Y:S01]  /*95c00*/  IMAD.X R8, R69, 0x1, R8, P4 ;  /* 0x0000000145087824 */ /* 0x000fe200020e0608 */
[----:B------:R-:W-:Y:S01]  /*95c10*/  ISETP.GE.U32.AND.EX P3, PT, R73, R64, PT, P3 ;  /* 0x000000404900720c */ /* 0x000fe20003f66130 */
[----:B------:R-:W-:Y:S01]  /*95c20*/  IMAD.WIDE.U32 R6, R72, 0x3d1, RZ ;  /* 0x000003d148067825 */ /* 0x000fe200078e00ff */
[----:B------:R-:W-:-:S02]  /*95c30*/  ISETP.GT.U32.AND P0, PT, R62, R5, PT ;  /* 0x000000053e00720c */ /* 0x000fc40003f04070 */
[----:B------:R-:W-:Y:S01]  /*95c40*/  SEL R6, RZ, 0x1, P3 ;  /* 0x00000001ff067807 */ /* 0x000fe20001800000 */
[----:B------:R-:W-:Y:S01]  /*95c50*/  IMAD.WIDE.U32 R12, R68, 0x3d1, R14 ;  /* 0x000003d1440c7825 */ /* 0x000fe200078e000e */
[----:B------:R-:W-:Y:S02]  /*95c60*/  SEL R10, RZ, 0x1, P1 ;  /* 0x00000001ff0a7807 */ /* 0x000fe40000800000 */
[----:B------:R-:W-:Y:S01]  /*95c70*/  SEL R9, RZ, 0x1, P2 ;  /* 0x00000001ff097807 */ /* 0x000fe20001000000 */
[----:B------:R-:W-:Y:S01]  /*95c80*/  VIADD R19, R13, UR4 ;  /* 0x000000040d137c36 */ /* 0x000fe20008000000 */
[----:B------:R-:W-:Y:S02]  /*95c90*/  ISETP.GT.U32.AND.EX P0, PT, R69, R8, PT, P0 ;  /* 0x000000084500720c */ /* 0x000fe40003f04100 */
[----:B------:R-:W-:Y:S02]  /*95ca0*/  IADD3 R68, P5, PT, R5, R6, RZ ;  /* 0x0000000605447210 */ /* 0x000fe40007fbe0ff */
[----:B------:R-:W-:-:S02]  /*95cb0*/  IADD3 R17, P2, P3, R9, R17, R10 ;  /* 0x0000001109117210 */ /* 0x000fc40007b5e00a */
[----:B------:R-:W-:Y:S01]  /*95cc0*/  SEL R6, R62, R5, P0 ;  /* 0x000000053e067207 */ /* 0x000fe20000000000 */
[----:B------:R-:W-:Y:S01]  /*95cd0*/  VIADD R5, R7, UR4 ;  /* 0x0000000407057c36 */ /* 0x000fe20008000000 */
        /* <DEDUP_REMOVED lines=9> */
[C---:B------:R-:W-:Y:S01]  /*95d70*/  IMAD.X R11, R18.reuse, 0x1, R13, P3 ;  /* 0x00000001120b7824 */ /* 0x040fe200018e060d */
[-C--:B------:R-:W-:Y:S01]  /*95d80*/  ISETP.GT.U32.AND P2, PT, R63, R8.reuse, PT ;  /* 0x000000083f00720c */ /* 0x080fe20003f44070 */
        /* <DEDUP_REMOVED lines=54> */
.L_x_559:
[----:B------:R-:W-:Y:S05]  /*960f0*/  BSYNC.RELIABLE B9 ;  /* 0x0000000000097941 */ /* 0x000fea0003800100 */
.L_x_558:
        /* <DEDUP_REMOVED lines=38> */
.L_x_560:
[----:B------:R-:W-:Y:S05]  /*96360*/  BSYNC.RECONVERGENT B8 ;  /* 0x0000000000087941 */ /* 0x000fea0003800200 */
.L_x_557:
        /* <DEDUP_REMOVED lines=46> */
.L_x_563:
[----:B------:R-:W-:Y:S05]  /*96650*/  BSYNC.RELIABLE B9 ;  /* 0x0000000000097941 */ /* 0x000fea0003800100 */
.L_x_562:
        /* <DEDUP_REMOVED lines=38> */
.L_x_564:
[----:B------:R-:W-:Y:S05]  /*968c0*/  BSYNC.RECONVERGENT B8 ;  /* 0x0000000000087941 */ /* 0x000fea0003800200 */
.L_x_561:
        /* <DEDUP_REMOVED lines=46> */
.L_x_567:
[----:B------:R-:W-:Y:S05]  /*96bb0*/  BSYNC.RELIABLE B9 ;  /* 0x0000000000097941 */ /* 0x000fea0003800100 */
.L_x_566:
        /* <DEDUP_REMOVED lines=38> */
.L_x_568:
[----:B------:R-:W-:Y:S05]  /*96e20*/  BSYNC.RECONVERGENT B8 ;  /* 0x0000000000087941 */ /* 0x000fea0003800200 */
.L_x_565:
        /* <DEDUP_REMOVED lines=46> */
.L_x_571:
[----:B------:R-:W-:Y:S05]  /*97110*/  BSYNC.RELIABLE B9 ;  /* 0x0000000000097941 */ /* 0x000fea0003800100 */
.L_x_570:
        /* <DEDUP_REMOVED lines=38> */
.L_x_572:
[----:B------:R-:W-:Y:S05]  /*97380*/  BSYNC.RECONVERGENT B8 ;  /* 0x0000000000087941 */ /* 0x000fea0003800200 */
.L_x_569:
        /* <DEDUP_REMOVED lines=26> */
.L_x_575:
[----:B------:R-:W-:Y:S05]  /*97530*/  BSYNC.RELIABLE B9 ;  /* 0x0000000000097941 */ /* 0x000fea0003800100 */
.L_x_574:
[CC--:B------:R-:W-:Y:S02]  /*97540*/  ISETP.GE.U32.AND P0, PT, R56.reuse, R23.reuse, PT ;  /* 0x000000173800720c */ /* 0x0c0fe40003f06070 */
[----:B------:R-:W-:Y:S02]  /*97550*/  IADD3 R56, P4, PT, R56, -R23, RZ ;  /* 0x8000001738387210 */ /* 0x000fe40007f9e0ff */
[----:B------:R-:W-:-:S03]  /*97560*/  ISETP.GE.U32.AND.EX P0, PT, R55, R20, PT, P0 ;  /* 0x000000143700720c */ /* 0x000fc60003f06100 */
[----:B------:R-:W-:Y:S01]  /*97570*/  IMAD.X R55, R55, 0x1, ~R20, P4 ;  /* 0x0000000137377824 */ /* 0x000fe200020e0e14 */
        /* <DEDUP_REMOVED lines=33> */
[----:B------:R-:W-:-:S09]  /*97790*/  IADD3.X R46, PT, PT, R5, ~R41, R46, P2, P3 ;  /* 0x80000029052e7210 */ /* 0x000fd200017e642e */
.L_x_576:
[----:B------:R-:W-:Y:S05]  /*977a0*/  BSYNC.RECONVERGENT B8 ;  /* 0x0000000000087941 */ /* 0x000fea0003800200 */
.L_x_573:
[----:B------:R-:W-:Y:S01]  /*977b0*/  IADD3 R88, P1, PT, R56, R88, RZ ;  /* 0x0000005838587210 */ /* 0x000fe20007f3e0ff */
[----:B------:R-:W-:Y:S01]  /*977c0*/  BSSY.RECONVERGENT B8, `(.L_x_577) ;  /* 0x0000061000087945 */ /* 0x000fe20003800200 */
[----:B------:R-:W-:-:S03]  /*977d0*/  IADD3 R50, P2, PT, R53, R50, RZ ;  /* 0x0000003235327210 */ /* 0x000fc60007f5e0ff */
[----:B------:R-:W-:Y:S01]  /*977e0*/  BSSY.RELIABLE B9, `(.L_x_578) ;  /* 0x0000038000097945 */ /* 0x000fe20003800100 */
[----:B------:R-:W-:Y:S01]  /*977f0*/  ISETP.GE.U32.AND P0, PT, R88, R56, PT ;  /* 0x000000385800720c */ /* 0x000fe20003f06070 */
[----:B------:R-:W-:Y:S01]  /*97800*/  IMAD.X R13, R55, 0x1, R54, P1 ;  /* 0x00000001370d7824 */ /* 0x000fe200008e0636 */
[----:B------:R-:W-:Y:S01]  /*97810*/  ISETP.GT.U32.AND P1, PT, R53, R50, PT ;  /* 0x000000323500720c */ /* 0x000fe20003f24070 */
[C---:B------:R-:W-:Y:S01]  /*97820*/  IMAD.X R49, R52.reuse, 0x1, R49, P2 ;  /* 0x0000000134317824 */ /* 0x040fe200010e0631 */
        /* <DEDUP_REMOVED lines=12> */
[C---:B------:R-:W-:Y:S02]  /*978f0*/  ISETP.GT.U32.AND.EX P1, PT, R48.reuse, R44, PT, P1 ;  /* 0x0000002c3000720c */ /* 0x040fe40003f24110 */
        /* <DEDUP_REMOVED lines=38> */
.L_x_579:
[----:B------:R-:W-:Y:S05]  /*97b60*/  BSYNC.RELIABLE B9 ;  /* 0x0000000000097941 */ /* 0x000fea0003800100 */
.L_x_578:
        /* <DEDUP_REMOVED lines=38> */
.L_x_580:
[----:B------:R-:W-:Y:S05]  /*97dd0*/  BSYNC.RECONVERGENT B8 ;  /* 0x0000000000087941 */ /* 0x000fea0003800200 */
.L_x_577:
        /* <DEDUP_REMOVED lines=48> */
.L_x_583:
[----:B------:R-:W-:Y:S05]  /*980e0*/  BSYNC.RELIABLE B9 ;  /* 0x0000000000097941 */ /* 0x000fea0003800100 */
.L_x_582:
        /* <DEDUP_REMOVED lines=38> */
.L_x_584:
[----:B------:R-:W-:Y:S05]  /*98350*/  BSYNC.RECONVERGENT B8 ;  /* 0x0000000000087941 */ /* 0x000fea0003800200 */
.L_x_581:
        /* <DEDUP_REMOVED lines=46> */
.L_x_587:
[----:B------:R-:W-:Y:S05]  /*98640*/  BSYNC.RELIABLE B9 ;  /* 0x0000000000097941 */ /* 0x000fea0003800100 */
.L_x_586:
        /* <DEDUP_REMOVED lines=38> */
.L_x_588:
[----:B------:R-:W-:Y:S05]  /*988b0*/  BSYNC.RECONVERGENT B8 ;  /* 0x0000000000087941 */ /* 0x000fea0003800200 */
.L_x_585:
        /* <DEDUP_REMOVED lines=21> */
[----:B------:R-:W-:Y:S01]  /*98a10*/  IMAD.WIDE.U32 R16, R46, R50, RZ ;  /* 0x000000322e107225 */ /* 0x000fe200078e00ff */
[----:B------:R-:W-:-:S03]  /*98a20*/  ISETP.GE.U32.AND.EX P1, PT, R5, R11, PT, P1 ;  /* 0x0000000b0500720c */ /* 0x000fc60003f26110 */
[----:B------:R-:W-:Y:S01]  /*98a30*/  IMAD.WIDE.U32 R8, R49, R49, R8 ;  /* 0x0000003131087225 */ /* 0x000fe200078e0008 */
[----:B------:R-:W-:-:S03]  /*98a40*/  SEL R11, RZ, 0x1, P1 ;  /* 0x00000001ff0b7807 */ /* 0x000fc60000800000 */
[----:B------:R-:W-:-:S04]  /*98a50*/  IMAD.WIDE.U32 R18, R45, R49, RZ ;  /* 0x000000312d127225 */ /* 0x000fc800078e00ff */
[----:B------:R-:W-:Y:S01]  /*98a60*/  VIADD R54, R17, UR5 ;  /* 0x0000000511367c36 */ /* 0x000fe20008000000 */
[----:B------:R-:W-:Y:S01]  /*98a70*/  IADD3 R17, P4, P6, R11, R8, RZ ;  /* 0x000000080b117210 */ /* 0x000fe20007e9e0ff */
[----:B------:R-:W-:Y:S01]  /*98a80*/  IMAD.MOV.U32 R14, RZ, RZ, RZ ;  /* 0x000000ffff0e7224 */ /* 0x000fe200078e00ff */
[----:B------:R-:W-:Y:S01]  /*98a90*/  SHF.R.U32.HI R11, RZ, 0x1f, R51 ;  /* 0x0000001fff0b7819 */ /* 0x000fe20000011633 */
[----:B------:R-:W-:Y:S01]  /*98aa0*/  VIADD R7, R13, UR7 ;  /* 0x000000070d077c36 */ /* 0x000fe20008000000 */
[----:B------:R-:W-:Y:S01]  /*98ab0*/  IADD3 R13, P5, PT, R16, R18, RZ ;  /* 0x00000012100d7210 */ /* 0x000fe20007fbe0ff */
[----:B------:R-:W-:Y:S01]  /*98ac0*/  VIADD R12, R9, UR4 ;  /* 0x00000004090c7c36 */ /* 0x000fe20008000000 */
[----:B------:R-:W-:Y:S01]  /*98ad0*/  LOP3.LUT R11, R11, 0x1, RZ, 0xc0, !PT ;  /* 0x000000010b0b7812 */ /* 0x000fe200078ec0ff */
[----:B------:R-:W-:Y:S01]  /*98ae0*/  IMAD.WIDE.U32 R8, R48, R50, R14 ;  /* 0x0000003230087225 */ /* 0x000fe200078e000e */
[----:B------:R-:W-:-:S03]  /*98af0*/  ISETP.GE.U32.AND P1, PT, R13, R16, PT ;  /* 0x000000100d00720c */ /* 0x000fc60003f26070 */
[----:B------:R-:W-:Y:S01]  /*98b00*/  IMAD.X R10, R7, 0x1, R42, P0 ;  /* 0x00000001070a7824 */ /* 0x000fe200000e062a */
[----:B------:R-:W-:Y:S01]  /*98b10*/  ISETP.GE.U32.AND P0, PT, R13, R18, PT ;  /* 0x000000120d00720c */ /* 0x000fe20003f06070 */
[----:B------:R-:W-:Y:S01]  /*98b20*/  VIADD R16, R9, UR7 ;  /* 0x0000000709107c36 */ /* 0x000fe20008000000 */
[----:B------:R-:W-:Y:S01]  /*98b30*/  IADD3.X R18, PT, PT, RZ, R12, R11, P4, P6 ;  /* 0x0000000cff127210 */ /* 0x000fe200027ec40b */
[----:B------:R-:W-:Y:S01]  /*98b40*/  IMAD.MOV.U32 R11, RZ, RZ, RZ ;  /* 0x000000ffff0b7224 */ /* 0x000fe200078e00ff */
[----:B------:R-:W-:Y:S01]  /*98b50*/  ISETP.GE.U32.AND P4, PT, R8, RZ, PT ;  /* 0x000000ff0800720c */ /* 0x000fe20003f86070 */
[----:B------:R-:W-:Y:S01]  /*98b60*/  VIADD R55, R19, UR4 ;  /* 0x0000000413377c36 */ /* 0x000fe20008000000 */
[----:B------:R-:W-:Y:S02]  /*98b70*/  ISETP.GE.U32.AND.EX P3, PT, R10, R42, PT, P3 ;  /* 0x0000002a0a00720c */ /* 0x000fe40003f66130 */
[----:B------:R-:W-:Y:S02]  /*98b80*/  IADD3 R12, P6, PT, R17, R8, RZ ;  /* 0x00000008110c7210 */ /* 0x000fe40007fde0ff */
[----:B------:R-:W-:Y:S01]  /*98b90*/  ISETP.GE.U32.AND.EX P4, PT, R16, R15, PT, P4 ;  /* 0x0000000f1000720c */ /* 0x000fe20003f86140 */
[----:B------:R-:W-:Y:S01]  /*98ba0*/  IMAD.WIDE.U32 R14, R47, R48, RZ ;  /* 0x000000302f0e7225 */ /* 0x000fe200078e00ff */
[----:B------:R-:W-:-:S02]  /*98bb0*/  ISETP.GE.U32.AND.EX P2, PT, R10, R7, PT, P2 ;  /* 0x000000070a00720c */ /* 0x000fc40003f46120 */
[----:B------:R-:W-:Y:S01]  /*98bc0*/  SEL R76, RZ, 0x1, P3 ;  /* 0x00000001ff4c7807 */ /* 0x000fe20001800000 */
[----:B------:R-:W-:Y:S01]  /*98bd0*/  IMAD.SHL.U32 R19, R14, 0x2, RZ ;  /* 0x000000020e137824 */ /* 0x000fe200078e00ff */
[----:B------:R-:W-:Y:S01]  /*98be0*/  IADD3 R7, P3, PT, R12, R8, RZ ;  /* 0x000000080c077210 */ /* 0x000fe20007f7e0ff */
[----:B------:R-:W-:Y:S01]  /*98bf0*/  IMAD.WIDE.U32 R8, R47, R49, R10 ;  /* 0x000000312f087225 */ /* 0x000fe200078e000a */
[----:B------:R-:W-:Y:S02]  /*98c00*/  SEL R51, RZ, 0x1, P4 ;  /* 0x00000001ff337807 */ /* 0x000fe40002000000 */
[----:B------:R-:W-:Y:S01]  /*98c10*/  SEL R42, RZ, 0x1, P2 ;  /* 0x00000001ff2a7807 */ /* 0x000fe20001000000 */
[----:B------:R-:W-:Y:S01]  /*98c20*/  IMAD.X R11, R16, 0x1, R18, P6 ;  /* 0x00000001100b7824 */ /* 0x000fe200030e0612 */
[----:B------:R-:W-:Y:S01]  /*98c30*/  ISETP.GE.U32.AND P2, PT, R12, R17, PT ;  /* 0x000000110c00720c */ /* 0x000fe20003f46070 */
[----:B------:R-:W-:Y:S01]  /*98c40*/  VIADD R9, R9, UR6 ;  /* 0x0000000609097c36 */ /* 0x000fe20008000000 */
[----:B------:R-:W-:Y:S01]  /*98c50*/  IADD3 R51, P4, P6, R51, R8, RZ ;  /* 0x0000000833337210 */ /* 0x000fe20007e9e0ff */
[----:B------:R-:W-:Y:S01]  /*98c60*/  IMAD.X R8, R11, 0x1, R16, P3 ;  /* 0x000000010b087824 */ /* 0x000fe200018e0610 */
[----:B------:R-:W-:Y:S01]  /*98c70*/  ISETP.GE.U32.AND P3, PT, R7, R12, PT ;  /* 0x0000000c0700720c */ /* 0x000fe20003f66070 */
[----:B------:R-:W-:Y:S01]  /*98c80*/  IMAD.MOV.U32 R12, RZ, RZ, RZ ;  /* 0x000000ffff0c7224 */ /* 0x000fe200078e00ff */
[----:B------:R-:W-:Y:S01]  /*98c90*/  ISETP.GE.U32.AND.EX P2, PT, R11, R18, PT, P2 ;  /* 0x000000120b00720c */ /* 0x000fe20003f46120 */
[----:B------:R-:W-:Y:S01]  /*98ca0*/  IMAD.MOV.U32 R18, RZ, RZ, RZ ;  /* 0x000000ffff127224 */ /* 0x000fe200078e00ff */
        /* <DEDUP_REMOVED lines=19> */
[----:B------:R-:W-:Y:S01]  /*98de0*/  IMAD.MOV.U32 R15, RZ, RZ, RZ ;  /* 0x000000ffff0f7224 */ /* 0x000fe200078e00ff */
[----:B------:R-:W-:Y:S01]  /*98df0*/  ISETP.GE.U32.AND P4, PT, R18, R53, PT ;  /* 0x000000351200720c */ /* 0x000fe20003f86070 */
[----:B------:R-:W-:Y:S01]  /*98e00*/  IMAD.X R52, R11, 0x1, R17, P3 ;  /* 0x000000010b347824 */ /* 0x000fe200018e0611 */
[----:B------:R-:W-:Y:S01]  /*98e10*/  ISETP.GE.U32.AND.EX P2, PT, R74, R19, PT, P2 ;  /* 0x000000134a00720c */ /* 0x000fe20003f46120 */
[----:B------:R-:W-:Y:S01]  /*98e20*/  IMAD.WIDE.U32 R14, R47, R47, R14 ;  /* 0x0000002f2f0e7225 */ /* 0x000fe200078e000e */
[----:B------:R-:W-:-:S02]  /*98e30*/  ISETP.NE.U32.AND P3, PT, R9, RZ, PT ;  /* 0x000000ff0900720c */ /* 0x000fc40003f65070 */
[----:B------:R-:W-:Y:S01]  /*98e40*/  ISETP.GE.U32.AND.EX P4, PT, R52, R17, PT, P4 ;  /* 0x000000113400720c */ /* 0x000fe20003f86140 */
[----:B------:R-:W-:Y:S01]  /*98e50*/  IMAD.X R12, R55, 0x1, R54, P5 ;  /* 0x00000001370c7824 */ /* 0x000fe200028e0636 */
[----:B------:R-:W-:Y:S01]  /*98e60*/  SEL R9, RZ, 0x1, P2 ;  /* 0x00000001ff097807 */ /* 0x000fe20001000000 */
[----:B------:R-:W-:Y:S01]  /*98e70*/  VIADD R73, R15, UR6 ;  /* 0x000000060f497c36 */ /* 0x000fe20008000000 */
[----:B------:R-:W-:Y:S02]  /*98e80*/  ISETP.NE.AND.EX P3, PT, R11, RZ, !P4, P3 ;  /* 0x000000ff0b00720c */ /* 0x000fe40006765330 */
[----:B------:R-:W-:Y:S02]  /*98e90*/  IADD3 R42, P5, P4, R9, R14, RZ ;  /* 0x0000000e092a7210 */ /* 0x000fe40007cbe0ff */
[----:B------:R-:W-:Y:S02]  /*98ea0*/  SEL R9, RZ, 0x1, !P3 ;  /* 0x00000001ff097807 */ /* 0x000fe40005800000 */
[----:B------:R-:W-:-:S02]  /*98eb0*/  SHF.R.U32.HI R11, RZ, 0x1f, R51 ;  /* 0x0000001fff0b7819 */ /* 0x000fc40000011633 */
[----:B------:R-:W-:Y:S02]  /*98ec0*/  ISETP.GE.U32.AND P2, PT, R10, RZ, PT ;  /* 0x000000ff0a00720c */ /* 0x000fe40003f46070 */
[----:B------:R-:W-:Y:S02]  /*98ed0*/  IADD3 R9, P3, PT, R9, R18, RZ ;  /* 0x0000001209097210 */ /* 0x000fe40007f7e0ff */
[----:B------:R-:W-:Y:S02]  /*98ee0*/  LOP3.LUT R14, R11, 0x1, RZ, 0xc0, !PT ;  /* 0x000000010b0e7812 */ /* 0x000fe400078ec0ff */
[----:B------:R-:W-:Y:S01]  /*98ef0*/  ISETP.GE.U32.AND.EX P2, PT, R75, R13, PT, P2 ;  /* 0x0000000d4b00720c */ /* 0x000fe20003f46120 */
[----:B------:R-:W-:Y:S01]  /*98f00*/  IMAD.MOV.U32 R13, RZ, RZ, RZ ;  /* 0x000000ffff0d7224 */ /* 0x000fe200078e00ff */
[----:B------:R-:W-:Y:S01]  /*98f10*/  IADD3.X R73, PT, PT, RZ, R73, R14, P5, P4 ;  /* 0x00000049ff497210 */ /* 0x000fe20002fe840e */
[----:B------:R-:W-:Y:S01]  /*98f20*/  IMAD.X R11, RZ, RZ, R52, P3 ;  /* 0x000000ffff0b7224 */ /* 0x000fe200018e0634 */
[----:B------:R-:W-:-:S02]  /*98f30*/  ISETP.GT.U32.AND P4, PT, R18, R9, PT ;  /* 0x000000091200720c */ /* 0x000fc40003f84070 */
[C---:B------:R-:W-:Y:S02]  /*98f40*/  ISETP.GE.U32.AND.EX P1, PT, R12.reuse, R54, PT, P1 ;  /* 0x000000360c00720c */ /* 0x040fe40003f26110 */
[----:B------:R-:W-:Y:S01]  /*98f50*/  ISETP.GE.U32.AND.EX P0, PT, R12, R55, PT, P0 ;  /* 0x000000370c00720c */ /* 0x000fe20003f06100 */
[----:B------:R-:W-:Y:S01]  /*98f60*/  IMAD.WIDE.U32 R12, R46, R49, R12 ;  /* 0x000000312e0c7225 */ /* 0x000fe200078e000c */
[----:B------:R-:W-:Y:S02]  /*98f70*/  SEL R15, RZ, 0x1, P2 ;  /* 0x00000001ff0f7807 */ /* 0x000fe40001000000 */
[----:B------:R-:W-:Y:S01]  /*98f80*/  ISETP.GT.U32.AND.EX P2, PT, R52, R11, PT, P4 ;  /* 0x0000000b3400720c */ /* 0x000fe20003f44140 */
[----:B------:R-:W-:Y:S01]  /*98f90*/  VIADD R85, R13, UR5 ;  /* 0x000000050d557c36 */ /* 0x000fe20008000000 */
[----:B------:R-:W-:Y:S01]  /*98fa0*/  IADD3 R51, P6, PT, R9, R16, RZ ;  /* 0x0000001009337210 */ /* 0x000fe20007fde0ff */
[----:B------:R-:W-:Y:S01]  /*98fb0*/  IMAD.MOV.U32 R16, RZ, RZ, RZ ;  /* 0x000000ffff107224 */ /* 0x000fe200078e00ff */
[----:B------:R-:W-:Y:S01]  /*98fc0*/  ISETP.GE.U32.AND P3, PT, R53, R56, PT ;  /* 0x000000383500720c */ /* 0x000fe20003f66070 */
[----:B------:R-:W-:Y:S01]  /*98fd0*/  IMAD.WIDE.U32 R54, R45, R47, RZ ;  /* 0x0000002f2d367225 */ /* 0x000fe200078e00ff */
[----:B------:R-:W-:-:S02]  /*98fe0*/  IADD3 R88, P4, P5, R15, R12, RZ ;  /* 0x0000000c0f587210 */ /* 0x000fc40007d9e0ff */
[----:B------:R-:W-:Y:S01]  /*98ff0*/  SEL R9, R18, R9, P2 ;  /* 0x0000000912097207 */ /* 0x000fe20001000000 */
[----:B------:R-:W-:Y:S01]  /*99000*/  IMAD.WIDE.U32 R18, R44, R50, RZ ;  /* 0x000000322c127225 */ /* 0x000fe200078e00ff */
[----:B------:R-:W-:Y:S02]  /*99010*/  ISETP.GE.U32.AND.EX P3, PT, R17, R76, PT, P3 ;  /* 0x0000004c1100720c */ /* 0x000fe40003f66130 */
[----:B------:R-:W-:Y:S01]  /*99020*/  SEL R82, RZ, 0x1, P1 ;  /* 0x00000001ff527807 */ /* 0x000fe20000800000 */
[----:B------:R-:W-:Y:S01]  /*99030*/  IMAD.WIDE.U32 R14, R43, R49, RZ ;  /* 0x000000312b0e7225 */ /* 0x000fe200078e00ff */
[----:B------:R-:W-:Y:S02]  /*99040*/  SEL R81, RZ, 0x1, P3 ;  /* 0x00000001ff517807 */ /* 0x000fe40001800000 */
[----:B------:R-:W-:Y:S01]  /*99050*/  IADD3.X R82, PT, PT, RZ, R85, R82, P4, P5 ;  /* 0x00000055ff527210 */ /* 0x000fe200027ea452 */
[----:B------:R-:W-:Y:S01]  /*99060*/  IMAD.X R74, R11, 0x1, R74, P6 ;  /* 0x000000010b4a7824 */ /* 0x000fe200030e064a */
[----:B------:R-:W-:Y:S01]  /*99070*/  SEL R11, R52, R11, P2 ;  /* 0x0000000b340b7207 */ /* 0x000fe20001000000 */
[----:B------:R-:W-:Y:S01]  /*99080*/  IMAD.WIDE.U32 R52, R46, R48, RZ ;  /* 0x000000302e347225 */ /* 0x000fe200078e00ff */
[----:B------:R-:W-:-:S02]  /*99090*/  ISETP.GT.U32.AND P2, PT, R9, R51, PT ;  /* 0x000000330900720c */ /* 0x000fc40003f44070 */
[----:B------:R-:W-:Y:S01]  /*990a0*/  IADD3 R17, P6, PT, R18, R14, RZ ;  /* 0x0000000e12117210 */ /* 0x000fe20007fde0ff */
[----:B------:R-:W-:Y:S01]  /*990b0*/  VIADD R79, R15, UR7 ;  /* 0x000000070f4f7c36 */ /* 0x000fe20008000000 */
[----:B------:R-:W-:Y:S01]  /*990c0*/  ISETP.GT.U32.AND.EX P2, PT, R11, R74, PT, P2 ;  /* 0x0000004a0b00720c */ /* 0x000fe20003f44120 */
[----:B------:R-:W-:Y:S01]  /*990d0*/  VIADD R11, R53, UR5 ;  /* 0x00000005350b7c36 */ /* 0x000fe20008000000 */
[----:B------:R-:W-:Y:S01]  /*990e0*/  IADD3 R81, P1, PT, R81, R88, RZ ;  /* 0x0000005851517210 */ /* 0x000fe20007f3e0ff */
[----:B------:R-:W-:Y:S01]  /*990f0*/  IMAD.WIDE.U32 R12, R43, R50, R16 ;  /* 0x000000322b0c7225 */ /* 0x000fe200078e0010 */
[----:B------:R-:W-:Y:S02]  /*99100*/  SEL R9, RZ, 0x1, !P2 ;  /* 0x00000001ff097807 */ /* 0x000fe40005000000 */
[----:B------:R-:W-:Y:S01]  /*99110*/  SEL R16, RZ, 0x1, P0 ;  /* 0x00000001ff107807 */ /* 0x000fe20000000000 */
[----:B------:R-:W-:Y:S01]  /*99120*/  VIADD R83, R13, UR7 ;  /* 0x000000070d537c36 */ /* 0x000fe20008000000 */
[----:B------:R-:W-:Y:S01]  /*99130*/  IADD3 R78, P0, PT, R81, R12, RZ ;  /* 0x0000000c514e7210 */ /* 0x000fe20007f1e0ff */
[----:B------:R-:W-:Y:S01]  /*99140*/  IMAD.X R82, RZ, RZ, R82, P1 ;  /* 0x000000ffff527224 */ /* 0x000fe200008e0652 */
[----:B------:R-:W-:Y:S01]  /*99150*/  IADD3 R13, P2, PT, R9, R42, RZ ;  /* 0x0000002a090d7210 */ /* 0x000fe20007f5e0ff */
[----:B------:R-:W-:Y:S01]  /*99160*/  IMAD.MOV.U32 R76, RZ, RZ, RZ ;  /* 0x000000ffff4c7224 */ /* 0x000fe200078e00ff */
[----:B------:R-:W-:Y:S01]  /*99170*/  IADD3 R10, P3, PT, R51, R10, RZ ;  /* 0x0000000a330a7210 */ /* 0x000fe20007f7e0ff */
[----:B------:R-:W-:Y:S01]  /*99180*/  IMAD.X R53, R83, 0x1, R82, P0 ;  /* 0x0000000153357824 */ /* 0x000fe200000e0652 */
[----:B------:R-:W-:Y:S01]  /*99190*/  IADD3 R56, P1, PT, R13, R78, RZ ;  /* 0x0000004e0d387210 */ /* 0x000fe20007f3e0ff */
[----:B------:R-:W-:Y:S01]  /*991a0*/  IMAD.X R42, RZ, RZ, R73, P2 ;  /* 0x000000ffff2a7224 */ /* 0x000fe200010e0649 */
        /* <DEDUP_REMOVED lines=9> */
[----:B------:R-:W-:Y:S01]  /*99240*/  IMAD.X R52, R73, 0x1, R11, P0 ;  /* 0x0000000149347824 */ /* 0x000fe200000e060b */
[----:B------:R-:W-:-:S02]  /*99250*/  ISETP.GE.U32.AND P0, PT, R77, R54, PT ;  /* 0x000000364d00720c */ /* 0x000fc40003f06070 */
[----:B------:R-:W-:Y:S02]  /*99260*/  ISETP.NE.AND.EX P1, PT, R42, RZ, !P2, P1 ;  /* 0x000000ff2a00720c */ /* 0x000fe40005725310 */
[----:B------:R-:W-:Y:S02]  /*99270*/  ISETP.GE.U32.AND P2, PT, R10, R51, PT ;  /* 0x000000330a00720c */ /* 0x000fe40003f46070 */
[----:B------:R-:W-:Y:S02]  /*99280*/  SEL R15, RZ, 0x1, !P1 ;  /* 0x00000001ff0f7807 */ /* 0x000fe40004800000 */
[----:B------:R-:W-:Y:S01]  /*99290*/  ISETP.GE.U32.AND P1, PT, R17, R18, PT ;  /* 0x000000121100720c */ /* 0x000fe20003f26070 */
[----:B------:R-:W-:Y:S01]  /*992a0*/  IMAD.X R18, R79, 0x1, R13, P6 ;  /* 0x000000014f127824 */ /* 0x000fe200030e060d */
[----:B------:R-:W-:Y:S01]  /*992b0*/  ISETP.GE.U32.AND.EX P2, PT, R9, R74, PT, P2 ;  /* 0x0000004a0900720c */ /* 0x000fe20003f46120 */
[----:B------:R-:W-:Y:S01]  /*992c0*/  IMAD.WIDE.U32 R74, R45, R48, R76 ;  /* 0x000000302d4a7225 */ /* 0x000fe200078e004c */
[----:B------:R-:W-:-:S02]  /*992d0*/  IADD3 R15, P6, PT, R15, R56, RZ ;  /* 0x000000380f0f7210 */ /* 0x000fc40007fde0ff */
[----:B------:R-:W-:Y:S02]  /*992e0*/  ISETP.GE.U32.AND.EX P3, PT, R52, R11, PT, P3 ;  /* 0x0000000b3400720c */ /* 0x000fe40003f66130 */
[----:B------:R-:W-:Y:S01]  /*992f0*/  SEL R11, RZ, 0x1, P2 ;  /* 0x00000001ff0b7807 */ /* 0x000fe20001000000 */
[----:B------:R-:W-:Y:S01]  /*99300*/  IMAD.X R19, RZ, RZ, R80, P6 ;  /* 0x000000ffff137224 */ /* 0x000fe200030e0650 */
[----:B------:R-:W-:Y:S02]  /*99310*/  ISETP.GE.U32.AND.EX P1, PT, R18, R13, PT, P1 ;  /* 0x0000000d1200720c */ /* 0x000fe40003f26110 */
[----:B------:R-:W-:Y:S02]  /*99320*/  IADD3.X R13, PT, PT, RZ, R85, R16, P4, P5 ;  /* 0x00000055ff0d7210 */ /* 0x000fe400027ea410 */
[----:B------:R-:W-:Y:S02]  /*99330*/  IADD3 R11, P6, PT, R11, R88, RZ ;  /* 0x000000580b0b7210 */ /* 0x000fe40007fde0ff */
[----:B------:R-:W-:-:S02]  /*99340*/  ISETP.GT.U32.AND P2, PT, R56, R15, PT ;  /* 0x0000000f3800720c */ /* 0x000fc40003f44070 */
[----:B------:R-:W-:Y:S01]  /*99350*/  ISETP.GE.U32.AND P4, PT, R78, R81, PT ;  /* 0x000000514e00720c */ /* 0x000fe20003f86070 */
[----:B------:R-:W-:Y:S01]  /*99360*/  VIADD R78, R75, UR4 ;  /* 0x000000044b4e7c36 */ /* 0x000fe20008000000 */
[----:B------:R-:W-:Y:S01]  /*99370*/  IADD3 R42, P5, PT, R15, R74, RZ ;  /* 0x0000004a0f2a7210 */ /* 0x000fe20007fbe0ff */
[----:B------:R-:W-:Y:S01]  /*99380*/  IMAD.X R13, RZ, RZ, R13, P6 ;  /* 0x000000ffff0d7224 */ /* 0x000fe200030e060d */
[----:B------:R-:W-:Y:S02]  /*99390*/  ISETP.GT.U32.AND.EX P2, PT, R80, R19, PT, P2 ;  /* 0x000000135000720c */ /* 0x000fe40003f44120 */
[-C--:B------:R-:W-:Y:S01]  /*993a0*/  IADD3 R16, P6, PT, R11, R42.reuse, RZ ;  /* 0x0000002a0b107210 */ /* 0x080fe20007fde0ff */
[----:B------:R-:W-:Y:S01]  /*993b0*/  IMAD.X R54, R19, 0x1, R78, P5 ;  /* 0x0000000113367824 */ /* 0x000fe200028e064e */
[----:B------:R-:W-:Y:S02]  /*993c0*/  SEL R15, R56, R15, P2 ;  /* 0x0000000f380f7207 */ /* 0x000fe40001000000 */
[----:B------:R-:W-:Y:S01]  /*993d0*/  ISETP.GE.U32.AND P5, PT, R16, R42, PT ;  /* 0x0000002a1000720c */ /* 0x000fe20003fa6070 */
[----:B------:R-:W-:Y:S01]  /*993e0*/  IMAD.X R56, R13, 0x1, R54, P6 ;  /* 0x000000010d387824 */ /* 0x000fe200030e0636 */
[----:B------:R-:W-:-:S02]  /*993f0*/  SEL R19, R80, R19, P2 ;  /* 0x0000001350137207 */ /* 0x000fc40001000000 */
[----:B------:R-:W-:Y:S02]  /*99400*/  SEL R80, RZ, 0x1, P3 ;  /* 0x00000001ff507807 */ /* 0x000fe40001800000 */
[----:B------:R-:W-:Y:S02]  /*99410*/  ISETP.NE.U32.AND P3, PT, R11, RZ, PT ;  /* 0x000000ff0b00720c */ /* 0x000fe40003f65070 */
[----:B------:R-:W-:Y:S02]  /*99420*/  ISETP.GE.U32.AND.EX P5, PT, R56, R54, PT, P5 ;  /* 0x000000363800720c */ /* 0x000fe40003fa6150 */
[----:B------:R-:W-:Y:S02]  /*99430*/  ISETP.GT.U32.AND P6, PT, R15, R42, PT ;  /* 0x0000002a0f00720c */ /* 0x000fe40003fc4070 */
[----:B------:R-:W-:Y:S02]  /*99440*/  ISETP.NE.AND.EX P3, PT, R13, RZ, !P5, P3 ;  /* 0x000000ff0d00720c */ /* 0x000fe40006f65330 */
[----:B------:R-:W-:-:S02]  /*99450*/  ISETP.GE.U32.AND P2, PT, R74, RZ, PT ;  /* 0x000000ff4a00720c */ /* 0x000fc40003f46070 */
[----:B------:R-:W-:Y:S02]  /*99460*/  ISETP.GE.U32.AND P5, PT, R12, RZ, PT ;  /* 0x000000ff0c00720c */ /* 0x000fe40003fa6070 */
[----:B------:R-:W-:Y:S01]  /*99470*/  ISETP.GE.U32.AND.EX P4, PT, R53, R82, PT, P4 ;  /* 0x000000523500720c */ /* 0x000fe20003f86140 */
[----:B------:R-:W-:Y:S01]  /*99480*/  IMAD.MOV.U32 R53, RZ, RZ, RZ ;  /* 0x000000ffff357224 */ /* 0x000fe200078e00ff */
[----:B------:R-:W-:Y:S01]  /*99490*/  ISETP.GT.U32.AND.EX P6, PT, R19, R54, PT, P6 ;  /* 0x000000361300720c */ /* 0x000fe20003fc4160 */
[----:B------:R-:W-:Y:S01]  /*994a0*/  IMAD.MOV.U32 R19, RZ, RZ, RZ ;  /* 0x000000ffff137224 */ /* 0x000fe200078e00ff */
[----:B------:R-:W-:Y:S02]  /*994b0*/  SEL R11, RZ, 0x1, !P3 ;  /* 0x00000001ff0b7807 */ /* 0x000fe40005800000 */
[----:B------:R-:W-:Y:S01]  /*994c0*/  ISETP.GE.U32.AND.EX P2, PT, R78, R77, PT, P2 ;  /* 0x0000004d4e00720c */ /* 0x000fe20003f46120 */
[----:B------:R-:W-:Y:S01]  /*994d0*/  IMAD.WIDE.U32 R76, R46, R47, R52 ;  /* 0x0000002f2e4c7225 */ /* 0x000fe200078e0034 */
[----:B------:R-:W-:-:S02]  /*994e0*/  ISETP.GE.U32.AND.EX P3, PT, R83, R17, PT, P5 ;  /* 0x000000115300720c */ /* 0x000fc40003f66150 */
[----:B------:R-:W-:Y:S01]  /*994f0*/  IADD3 R11, P5, PT, R11, R16, RZ ;  /* 0x000000100b0b7210 */ /* 0x000fe20007fbe0ff */
[----:B------:R-:W-:Y:S01]  /*99500*/  IMAD.WIDE.U32 R54, R44, R49, R18 ;  /* 0x000000312c367225 */ /* 0x000fe200078e0012 */
[----:B------:R-:W-:Y:S02]  /*99510*/  SEL R19, RZ, 0x1, P2 ;  /* 0x00000001ff137807 */ /* 0x000fe40001000000 */
[----:B------:R-:W-:Y:S01]  /*99520*/  SEL R53, RZ, 0x1, P4 ;  /* 0x00000001ff357807 */ /* 0x000fe20002000000 */
[----:B------:R-:W-:Y:S01]  /*99530*/  IMAD.X R13, RZ, RZ, R56, P5 ;  /* 0x000000ffff0d7224 */ /* 0x000fe200028e0638 */
[----:B------:R-:W-:Y:S01]  /*99540*/  SEL R15, RZ, 0x1, !P6 ;  /* 0x00000001ff0f7807 */ /* 0x000fe20007000000 */
[----:B------:R-:W-:Y:S01]  /*99550*/  VIADD R51, R77, UR5 ;  /* 0x000000054d337c36 */ /* 0x000fe20008000000 */
[----:B------:R-:W-:Y:S01]  /*99560*/  IADD3 R75, P4, PT, R11, R74, RZ ;  /* 0x0000004a0b4b7210 */ /* 0x000fe20007f9e0ff */
[----:B------:R-:W-:Y:S01]  /*99570*/  VIADD R100, R55, UR6 ;  /* 0x0000000637647c36 */ /* 0x000fe20008000000 */
[----:B------:R-:W-:-:S02]  /*99580*/  ISETP.GT.U32.AND P6, PT, R16, R11, PT ;  /* 0x0000000b1000720c */ /* 0x000fc40003fc4070 */
[----:B------:R-:W-:Y:S01]  /*99590*/  IADD3 R76, P5, P2, R19, R76, RZ ;  /* 0x0000004c134c7210 */ /* 0x000fe20007abe0ff */
[----:B------:R-:W-:Y:S01]  /*995a0*/  IMAD.X R42, R13, 0x1, R78, P4 ;  /* 0x000000010d2a7824 */ /* 0x000fe200020e064e */
[----:B------:R-:W-:Y:S02]  /*995b0*/  SEL R19, RZ, 0x1, P3 ;  /* 0x00000001ff137807 */ /* 0x000fe40001800000 */
[----:B------:R-:W-:Y:S02]  /*995c0*/  ISETP.GT.U32.AND.EX P6, PT, R56, R13, PT, P6 ;  /* 0x0000000d3800720c */ /* 0x000fe40003fc4160 */
[----:B------:R-:W-:Y:S02]  /*995d0*/  IADD3 R98, P4, P3, R19, R54, RZ ;  /* 0x0000003613627210 */ /* 0x000fe40007b9e0ff */
[----:B------:R-:W-:Y:S02]  /*995e0*/  SEL R55, RZ, 0x1, P1 ;  /* 0x00000001ff377807 */ /* 0x000fe40000800000 */
[----:B------:R-:W-:-:S02]  /*995f0*/  IADD3.X R19, PT, PT, RZ, R51, R80, P5, P2 ;  /* 0x00000033ff137210 */ /* 0x000fc40002fe4450 */
[----:B------:R-:W-:Y:S02]  /*99600*/  IADD3 R15, P1, PT, R15, R76, RZ ;  /* 0x0000004c0f0f7210 */ /* 0x000fe40007f3e0ff */
[----:B------:R-:W-:Y:S02]  /*99610*/  SEL R11, R16, R11, P6 ;  /* 0x0000000b100b7207 */ /* 0x000fe40003000000 */
[----:B------:R-:W-:Y:S01]  /*99620*/  SEL R13, R56, R13, P6 ;  /* 0x0000000d380d7207 */ /* 0x000fe20003000000 */
[----:B------:R-:W-:Y:S01]  /*99630*/  IMAD.X R19, RZ, RZ, R19, P1 ;  /* 0x000000ffff137224 */ /* 0x000fe200008e0613 */
[----:B------:R-:W-:Y:S02]  /*99640*/  IADD3 R53, P6, PT, R53, R98, RZ ;  /* 0x0000006235357210 */ /* 0x000fe40007fde0ff */
[----:B------:R-:W-:Y:S01]  /*99650*/  IADD3.X R16, PT, PT, RZ, R100, R55, P4, P3 ;  /* 0x00000064ff107210 */ /* 0x000fe200027e6437 */
[----:B------:R-:W-:Y:S01]  /*99660*/  IMAD.WIDE.U32 R54, R43, R47, RZ ;  /* 0x0000002f2b367225 */ /* 0x000fe200078e00ff */
[----:B------:R-:W-:-:S02]  /*99670*/  ISETP.GE.U32.AND.EX P0, PT, R52, R73, PT, P0 ;  /* 0x000000493400720c */ /* 0x000fc40003f06100 */
[-C--:B------:R-:W-:Y:S01]  /*99680*/  IADD3 R88, P1, PT, R15, R53.reuse, RZ ;  /* 0x000000350f587210 */ /* 0x080fe20007f3e0ff */
[----:B------:R-:W-:Y:S01]  /*99690*/  IMAD.X R52, RZ, RZ, R16, P6 ;  /* 0x000000ffff347224 */ /* 0x000fe200030e0610 */
[----:B------:R-:W-:Y:S02]  /*996a0*/  SEL R16, RZ, 0x1, P0 ;  /* 0x00000001ff107807 */ /* 0x000fe40000000000 */
        /* <DEDUP_REMOVED lines=14> */
[----:B------:R-:W-:Y:S01]  /*99790*/  SEL R73, RZ, 0x1, !P0 ;  /* 0x00000001ff497807 */ /* 0x000fe20004000000 */
[----:B------:R-:W-:Y:S01]  /*997a0*/  VIADD R79, R55, UR7 ;  /* 0x00000007374f7c36 */ /* 0x000fe20008000000 */
[----:B------:R-:W-:Y:S01]  /*997b0*/  IADD3.X R13, PT, PT, RZ, R51, R16, P5, P2 ;  /* 0x00000033ff0d7210 */ /* 0x000fe20002fe4410 */
[----:B------:R-:W-:Y:S01]  /*997c0*/  IMAD.WIDE.U32 R14, R43, R48, R18 ;  /* 0x000000302b0e7225 */ /* 0x000fe200078e0012 */
[----:B------:R-:W-:-:S02]  /*997d0*/  IADD3 R11, P5, PT, R11, R76, RZ ;  /* 0x0000004c0b0b7210 */ /* 0x000fc40007fbe0ff */
[----:B------:R-:W-:Y:S01]  /*997e0*/  IADD3 R73, P2, PT, R73, R88, RZ ;  /* 0x0000005849497210 */ /* 0x000fe20007f5e0ff */
[----:B------:R-:W-:Y:S01]  /*997f0*/  VIADD R82, R15, UR7 ;  /* 0x000000070f527c36 */ /* 0x000fe20008000000 */
        /* <DEDUP_REMOVED lines=13> */
[----:B------:R-:W-:Y:S01]  /*998d0*/  ISETP.GE.U32.AND P1, PT, R74, R78, PT ;  /* 0x0000004e4a00720c */ /* 0x000fe20003f26070 */
[----:B------:R-:W-:Y:S01]  /*998e0*/  IMAD.SHL.U32 R55, R16, 0x2, RZ ;  /* 0x0000000210377824 */ /* 0x000fe200078e00ff */
[----:B------:R-:W-:Y:S01]  /*998f0*/  IADD3.X R13, PT, PT, RZ, R100, R13, P4, P3 ;  /* 0x00000064ff0d7210 */ /* 0x000fe200027e640d */
[----:B------:R-:W-:Y:S01]  /*99900*/  IMAD.MOV.U32 R54, RZ, RZ, RZ ;  /* 0x000000ffff367224 */ /* 0x000fe200078e00ff */
[----:B------:R-:W-:Y:S01]  /*99910*/  ISETP.GE.U32.AND.EX P1, PT, R76, R80, PT, P1 ;  /* 0x000000504c00720c */ /* 0x000fe20003f26110 */
[----:B------:R-:W-:Y:S01]  /*99920*/  VIADD R51, R17, UR5 ;  /* 0x0000000511337c36 */ /* 0x000fe20008000000 */
[----:B------:R-:W-:Y:S01]  /*99930*/  ISETP.GE.U32.AND.EX P0, PT, R12, R81, PT, P0 ;  /* 0x000000510c00720c */ /* 0x000fe20003f06100 */
[----:B------:R-:W-:Y:S01]  /*99940*/  IMAD.WIDE.U32 R52, R45, R45, R54 ;  /* 0x0000002d2d347225 */ /* 0x000fe200078e0036 */
[----:B------:R-:W-:-:S02]  /*99950*/  ISETP.NE.AND.EX P1, PT, R15, RZ, !P1, P6 ;  /* 0x000000ff0f00720c */ /* 0x000fc40004f25360 */
[----:B------:R-:W-:Y:S01]  /*99960*/  SHF.R.U64 R16, R16, 0x1f, R51 ;  /* 0x0000001f10107819 */ /* 0x000fe20000001233 */
[----:B------:R-:W-:Y:S01]  /*99970*/  IMAD.X R54, R42, 0x1, R83, P5 ;  /* 0x000000012a367824 */ /* 0x000fe200028e0653 */
[----:B------:R-:W-:Y:S01]  /*99980*/  SEL R15, RZ, 0x1, !P1 ;  /* 0x00000001ff0f7807 */ /* 0x000fe20004800000 */
[----:B------:R-:W-:Y:S01]  /*99990*/  VIADD R18, R53, UR4 ;  /* 0x0000000435127c36 */ /* 0x000fe20008000000 */
[----:B------:R-:W-:Y:S02]  /*999a0*/  ISETP.GE.U32.AND P1, PT, R56, R75, PT ;  /* 0x0000004b3800720c */ /* 0x000fe40003f26070 */
[----:B------:R-:W-:Y:S02]  /*999b0*/  ISETP.GT.U32.AND P5, PT, R88, R73, PT ;  /* 0x000000495800720c */ /* 0x000fe40003fa4070 */
[----:B------:R-:W-:Y:S02]  /*999c0*/  ISETP.GE.U32.AND.EX P1, PT, R54, R42, PT, P1 ;  /* 0x0000002a3600720c */ /* 0x000fe40003f26110 */
[----:B------:R-:W-:-:S02]  /*999d0*/  IADD3 R15, P3, PT, R15, R74, RZ ;  /* 0x0000004a0f0f7210 */ /* 0x000fc40007f7e0ff */
[----:B------:R-:W-:Y:S02]  /*999e0*/  ISETP.GE.U32.AND P6, PT, R52, RZ, PT ;  /* 0x000000ff3400720c */ /* 0x000fe40003fc6070 */
[----:B------:R-:W-:Y:S01]  /*999f0*/  ISETP.GT.U32.AND.EX P5, PT, R96, R77, PT, P5 ;  /* 0x0000004d6000720c */ /* 0x000fe20003fa4150 */
[----:B------:R-:W-:Y:S01]  /*99a00*/  IMAD.X R17, RZ, RZ, R76, P3 ;  /* 0x000000ffff117224 */ /* 0x000fe200018e064c */
[----:B------:R-:W-:Y:S02]  /*99a10*/  SEL R11, RZ, 0x1, P1 ;  /* 0x00000001ff0b7807 */ /* 0x000fe40000800000 */
[----:B------:R-:W-:Y:S02]  /*99a20*/  ISETP.GE.U32.AND.EX P6, PT, R18, R55, PT, P6 ;  /* 0x000000371200720c */ /* 0x000fe40003fc6160 */
[----:B------:R-:W-:Y:S02]  /*99a30*/  ISETP.GT.U32.AND P1, PT, R74, R15, PT ;  /* 0x0000000f4a00720c */ /* 0x000fe40003f24070 */
[----:B------:R-:W-:-:S02]  /*99a40*/  SEL R53, R88, R73, P5 ;  /* 0x0000004958357207 */ /* 0x000fc40002800000 */
[----:B------:R-:W-:Y:S02]  /*99a50*/  SEL R55, R96, R77, P5 ;  /* 0x0000004d60377207 */ /* 0x000fe40002800000 */
[----:B------:R-:W-:Y:S02]  /*99a60*/  IADD3 R11, P5, PT, R11, R98, RZ ;  /* 0x000000620b0b7210 */ /* 0x000fe40007fbe0ff */
[----:B------:R-:W-:Y:S02]  /*99a70*/  IADD3 R52, P4, PT, R15, R52, RZ ;  /* 0x000000340f347210 */ /* 0x000fe40007f9e0ff */
[----:B------:R-:W-:Y:S01]  /*99a80*/  ISETP.GT.U32.AND.EX P1, PT, R76, R17, PT, P1 ;  /* 0x000000114c00720c */ /* 0x000fe20003f24110 */
[----:B------:R-:W-:Y:S01]  /*99a90*/  IMAD.X R13, RZ, RZ, R13, P5 ;  /* 0x000000ffff0d7224 */ /* 0x000fe200028e060d */
[----:B------:R-:W-:Y:S01]  /*99aa0*/  IADD3 R42, P5, PT, R11, R52, RZ ;  /* 0x000000340b2a7210 */ /* 0x000fe20007fbe0ff */
[----:B------:R-:W-:Y:S01]  /*99ab0*/  IMAD.X R18, R17, 0x1, R18, P4 ;  /* 0x0000000111127824 */ /* 0x000fe200020e0612 */
[----:B------:R-:W-:-:S02]  /*99ac0*/  SEL R15, R74, R15, P1 ;  /* 0x0000000f4a0f7207 */ /* 0x000fc40000800000 */
[----:B------:R-:W-:Y:S02]  /*99ad0*/  SEL R17, R76, R17, P1 ;  /* 0x000000114c117207 */ /* 0x000fe40000800000 */
[-C--:B------:R-:W-:Y:S02]  /*99ae0*/  ISETP.GE.U32.AND P1, PT, R42, R52.reuse, PT ;  /* 0x000000342a00720c */ /* 0x080fe40003f26070 */
[----:B------:R-:W-:Y:S01]  /*99af0*/  ISETP.GT.U32.AND P4, PT, R15, R52, PT ;  /* 0x000000340f00720c */ /* 0x000fe20003f84070 */
[----:B------:R-:W-:Y:S01]  /*99b00*/  IMAD.X R52, R13, 0x1, R18, P5 ;  /* 0x000000010d347824 */ /* 0x000fe200028e0612 */
[----:B------:R-:W-:Y:S02]  /*99b10*/  SEL R15, RZ, 0x1, P6 ;  /* 0x00000001ff0f7807 */ /* 0x000fe40003000000 */
[----:B------:R-:W-:Y:S02]  /*99b20*/  ISETP.NE.U32.AND P6, PT, R11, RZ, PT ;  /* 0x000000ff0b00720c */ /* 0x000fe40003fc5070 */
[----:B------:R-:W-:-:S02]  /*99b30*/  ISETP.GE.U32.AND.EX P1, PT, R52, R18, PT, P1 ;  /* 0x000000123400720c */ /* 0x000fc40003f26110 */
[----:B------:R-:W-:Y:S02]  /*99b40*/  ISETP.GE.U32.AND P3, PT, R14, RZ, PT ;  /* 0x000000ff0e00720c */ /* 0x000fe40003f66070 */
[----:B------:R-:W-:Y:S01]  /*99b50*/  ISETP.GT.U32.AND.EX P4, PT, R17, R18, PT, P4 ;  /* 0x000000121100720c */ /* 0x000fe20003f84140 */
[----:B------:R-:W-:Y:S01]  /*99b60*/  IMAD.MOV.U32 R17, RZ, RZ, RZ ;  /* 0x000000ffff117224 */ /* 0x000fe200078e00ff */
[----:B------:R-:W-:Y:S01]  /*99b70*/  ISETP.NE.AND.EX P1, PT, R13, RZ, !P1, P6 ;  /* 0x000000ff0d00720c */ /* 0x000fe20004f25360 */
[----:B------:R-:W-:Y:S01]  /*99b80*/  IMAD.MOV.U32 R13, RZ, RZ, RZ ;  /* 0x000000ffff0d7224 */ /* 0x000fe200078e00ff */
[----:B------:R-:W-:Y:S01]  /*99b90*/  ISETP.GE.U32.AND.EX P3, PT, R82, R19, PT, P3 ;  /* 0x000000135200720c */ /* 0x000fe20003f66130 */
[----:B------:R-:W-:Y:S01]  /*99ba0*/  IMAD.WIDE.U32 R18, R46, R46, R16 ;  /* 0x0000002e2e127225 */ /* 0x000fe200078e0010 */
[----:B------:R-:W-:Y:S02]  /*99bb0*/  ISETP.GT.U32.AND P5, PT, R53, R78, PT ;  /* 0x0000004e3500720c */ /* 0x000fe40003fa4070 */
[----:B------:R-:W-:Y:S01]  /*99bc0*/  SHF.R.U32.HI R74, RZ, 0x1f, R51 ;  /* 0x0000001fff4a7819 */ /* 0x000fe20000011633 */
[----:B------:R-:W-:Y:S01]  /*99bd0*/  IMAD.WIDE.U32 R16, R44, R47, R12 ;  /* 0x0000002f2c107225 */ /* 0x000fe200078e000c */
[----:B------:R-:W-:-:S02]  /*99be0*/  SEL R13, RZ, 0x1, !P4 ;  /* 0x00000001ff0d7807 */ /* 0x000fc40006000000 */
[----:B------:R-:W-:Y:S01]  /*99bf0*/  IADD3 R18, P4, P6, R15, R18, RZ ;  /* 0x000000120f127210 */ /* 0x000fe20007e9e0ff */
[----:B------:R-:W-:Y:S01]  /*99c00*/  VIADD R51, R19, UR5 ;  /* 0x0000000513337c36 */ /* 0x000fe20008000000 */
[----:B------:R-:W-:Y:S01]  /*99c10*/  SEL R15, RZ, 0x1, P3 ;  /* 0x00000001ff0f7807 */ /* 0x000fe20001800000 */
[----:B------:R-:W-:Y:S01]  /*99c20*/  VIADD R53, R17, UR6 ;  /* 0x0000000611357c36 */ /* 0x000fe20008000000 */
[----:B------:R-:W-:Y:S02]  /*99c30*/  ISETP.GT.U32.AND.EX P5, PT, R55, R80, PT, P5 ;  /* 0x000000503700720c */ /* 0x000fe40003fa4150 */
        /* <DEDUP_REMOVED lines=22> */
[----:B------:R-:W-:Y:S01]  /*99da0*/  IMAD.X R82, R13, 0x1, R82, P5 ;  /* 0x000000010d527824 */ /* 0x000fe200028e0652 */
[----:B------:R-:W-:Y:S01]  /*99db0*/  ISETP.NE.U32.AND P4, PT, R18, RZ, PT ;  /* 0x000000ff1200720c */ /* 0x000fe20003f85070 */
[----:B------:R-:W-:Y:S01]  /*99dc0*/  IMAD.WIDE.U32 R14, R44, R45, RZ ;  /* 0x0000002d2c0e7225 */ /* 0x000fe200078e00ff */
[----:B------:R-:W-:-:S02]  /*99dd0*/  ISETP.GE.U32.AND.EX P6, PT, R78, R19, PT, P6 ;  /* 0x000000134e00720c */ /* 0x000fc40003fc6160 */
[----:B------:R-:W-:Y:S01]  /*99de0*/  SEL R13, R52, R13, P0 ;  /* 0x0000000d340d7207 */ /* 0x000fe20000000000 */
[----:B------:R-:W-:Y:S01]  /*99df0*/  IMAD.MOV.U32 R18, RZ, RZ, RZ ;  /* 0x000000ffff127224 */ /* 0x000fe200078e00ff */
[----:B------:R-:W-:Y:S01]  /*99e00*/  ISETP.GT.U32.AND P0, PT, R11, R88, PT ;  /* 0x000000580b00720c */ /* 0x000fe20003f04070 */
[----:B------:R-:W-:Y:S01]  /*99e10*/  VIADD R15, R15, UR6 ;  /* 0x000000060f0f7c36 */ /* 0x000fe20008000000 */
[----:B------:R-:W-:Y:S02]  /*99e20*/  ISETP.NE.AND.EX P4, PT, R51, RZ, !P6, P4 ;  /* 0x000000ff3300720c */ /* 0x000fe40007785340 */
[----:B------:R-:W-:Y:S02]  /*99e30*/  IADD3 R19, P5, PT, R14, R16, RZ ;  /* 0x000000100e137210 */ /* 0x000fe40007fbe0ff */
[----:B------:R-:W-:Y:S02]  /*99e40*/  ISETP.GE.U32.AND.EX P2, PT, R12, R79, PT, P2 ;  /* 0x0000004f0c00720c */ /* 0x000fe40003f46120 */
[----:B------:R-:W-:Y:S01]  /*99e50*/  ISETP.GT.U32.AND.EX P0, PT, R13, R82, PT, P0 ;  /* 0x000000520d00720c */ /* 0x000fe20003f04100 */
[----:B------:R-:W-:Y:S01]  /*99e60*/  IMAD.WIDE.U32 R12, R43, R45, R18 ;  /* 0x0000002d2b0c7225 */ /* 0x000fe200078e0012 */
[----:B------:R-:W-:-:S02]  /*99e70*/  SEL R51, RZ, 0x1, !P4 ;  /* 0x00000001ff337807 */ /* 0x000fc40006000000 */
[----:B------:R-:W-:Y:S01]  /*99e80*/  SEL R42, RZ, 0x1, P2 ;  /* 0x00000001ff2a7807 */ /* 0x000fe20001000000 */
[----:B------:R-:W-:Y:S01]  /*99e90*/  VIADD R55, R13, UR7 ;  /* 0x000000070d377c36 */ /* 0x000fe20008000000 */
[----:B------:R-:W-:Y:S02]  /*99ea0*/  SEL R11, RZ, 0x1, !P0 ;  /* 0x00000001ff0b7807 */ /* 0x000fe40004000000 */
        /* <DEDUP_REMOVED lines=9> */
[----:B------:R-:W-:Y:S02]  /*99f40*/  ISETP.NE.U32.AND P1, PT, R11, RZ, PT ;  /* 0x000000ff0b00720c */ /* 0x000fe40003f25070 */
[----:B------:R-:W-:Y:S01]  /*99f50*/  ISETP.GE.U32.AND P0, PT, R18, R52, PT ;  /* 0x000000341200720c */ /* 0x000fe20003f06070 */
[----:B------:R-:W-:Y:S01]  /*99f60*/  IMAD.X R13, R42, 0x1, R74, P2 ;  /* 0x000000012a0d7824 */ /* 0x000fe200010e064a */
[----:B------:R-:W-:Y:S02]  /*99f70*/  ISETP.GT.U32.AND.EX P4, PT, R78, R53, PT, P4 ;  /* 0x000000354e00720c */ /* 0x000fe40003f84140 */
[----:B------:R-:W-:-:S02]  /*99f80*/  ISETP.GE.U32.AND P3, PT, R12, RZ, PT ;  /* 0x000000ff0c00720c */ /* 0x000fc40003f66070 */
        /* <DEDUP_REMOVED lines=8> */
[----:B------:R-:W-:Y:S02]  /*9a010*/  ISETP.GE.U32.AND.EX P1, PT, R14, R15, PT, P1 ;  /* 0x0000000f0e00720c */ /* 0x000fe40003f26110 */
[----:B------:R-:W-:Y:S01]  /*9a020*/  ISETP.GT.U32.AND P2, PT, R18, R11, PT ;  /* 0x0000000b1200720c */ /* 0x000fe20003f44070 */
[----:B------:R-:W-:Y:S01]  /*9a030*/  IMAD.X R16, RZ, RZ, R13, P6 ;  /* 0x000000ffff107224 */ /* 0x000fe200030e060d */
[----:B------:R-:W-:Y:S02]  /*9a040*/  SEL R15, R76, R51, P4 ;  /* 0x000000334c0f7207 */ /* 0x000fe40002000000 */
[----:B------:R-:W-:Y:S02]  /*9a050*/  IADD3 R75, P6, PT, R11, R12, RZ ;  /* 0x0000000c0b4b7210 */ /* 0x000fe40007fde0ff */
[----:B------:R-:W-:-:S02]  /*9a060*/  ISETP.GT.U32.AND.EX P5, PT, R13, R16, PT, P2 ;  /* 0x000000100d00720c */ /* 0x000fc40003fa4120 */
[----:B------:R-:W-:Y:S01]  /*9a070*/  ISETP.GT.U32.AND P2, PT, R15, R52, PT ;  /* 0x000000340f00720c */ /* 0x000fe20003f44070 */
[----:B------:R-:W-:Y:S01]  /*9a080*/  IMAD.MOV.U32 R15, RZ, RZ, RZ ;  /* 0x000000ffff0f7224 */ /* 0x000fe200078e00ff */
[----:B------:R-:W-:Y:S01]  /*9a090*/  SEL R11, R18, R11, P5 ;  /* 0x0000000b120b7207 */ /* 0x000fe20002800000 */
[----:B------:R-:W-:Y:S01]  /*9a0a0*/  IMAD.X R77, R16, 0x1, R55, P6 ;  /* 0x00000001104d7824 */ /* 0x000fe200030e0637 */
[----:B------:R-:W-:Y:S02]  /*9a0b0*/  SEL R17, R78, R53, P4 ;  /* 0x000000354e117207 */ /* 0x000fe40002000000 */
[----:B------:R-:W-:Y:S01]  /*9a0c0*/  SEL R16, R13, R16, P5 ;  /* 0x000000100d107207 */ /* 0x000fe20002800000 */
[----:B------:R-:W-:Y:S01]  /*9a0d0*/  IMAD.WIDE.U32 R12, R44, R46, R14 ;  /* 0x0000002e2c0c7225 */ /* 0x000fe200078e000e */
[----:B------:R-:W-:Y:S02]  /*9a0e0*/  ISETP.GT.U32.AND P4, PT, R11, R75, PT ;  /* 0x0000004b0b00720c */ /* 0x000fe40003f84070 */
[----:B------:R-:W-:Y:S01]  /*9a0f0*/  SEL R11, RZ, 0x1, P3 ;  /* 0x00000001ff0b7807 */ /* 0x000fe20001800000 */
[----:B------:R-:W-:Y:S01]  /*9a100*/  VIADD R13, R13, UR6 ;  /* 0x000000060d0d7c36 */ /* 0x000fe20008000000 */
        /* <DEDUP_REMOVED lines=8> */
[-C--:B------:R-:W-:Y:S01]  /*9a190*/  IADD3.X R19, PT, PT, RZ, R13.reuse, R16, P4, P5 ;  /* 0x0000000dff137210 */ /* 0x080fe200027ea410 */
[----:B------:R-:W-:Y:S01]  /*9a1a0*/  IMAD.MOV.U32 R16, RZ, RZ, RZ ;  /* 0x000000ffff107224 */ /* 0x000fe200078e00ff */
        /* <DEDUP_REMOVED lines=12> */
[----:B------:R-:W-:-:S03]  /*9a270*/  IMAD.X R52, R88, 0x1, R5, P4 ;  /* 0x0000000158347824 */ /* 0x000fc600020e0605 */
[----:B------:R-:W-:Y:S01]  /*9a280*/  ISETP.GE.U32.AND.EX P0, PT, R42, R19, PT, P0 ;  /* 0x000000132a00720c */ /* 0x000fe20003f06100 */
[----:B------:R-:W-:Y:S02]  /*9a290*/  VIADD R19, R13, UR6 ;  /* 0x000000060d137c36 */ /* 0x000fe40008000000 */
[----:B------:R-:W-:Y:S01]  /*9a2a0*/  IMAD.MOV.U32 R13, RZ, RZ, RZ ;  /* 0x000000ffff0d7224 */ /* 0x000fe200078e00ff */
[----:B------:R-:W-:Y:S01]  /*9a2b0*/  ISETP.NE.AND.EX P0, PT, R14, RZ, !P0, P1 ;  /* 0x000000ff0e00720c */ /* 0x000fe20004705310 */
[----:B------:R-:W-:Y:S01]  /*9a2c0*/  IMAD.WIDE.U32 R14, R43, R43, R16 ;  /* 0x0000002b2b0e7225 */ /* 0x000fe200078e0010 */
[----:B------:R-:W-:Y:S02]  /*9a2d0*/  SHF.R.U64 R12, R12, 0x1f, R19 ;  /* 0x0000001f0c0c7819 */ /* 0x000fe40000001213 */
[----:B------:R-:W-:Y:S01]  /*9a2e0*/  SEL R11, RZ, 0x1, !P0 ;  /* 0x00000001ff0b7807 */ /* 0x000fe20004000000 */
[----:B------:R-:W-:Y:S01]  /*9a2f0*/  VIADD R16, R15, UR7 ;  /* 0x000000070f107c36 */ /* 0x000fe20008000000 */
[----:B------:R-:W-:Y:S01]  /*9a300*/  ISETP.GE.U32.AND P0, PT, R14, RZ, PT ;  /* 0x000000ff0e00720c */ /* 0x000fe20003f06070 */
[----:B------:R-:W-:Y:S01]  /*9a310*/  IMAD.WIDE.U32 R12, R44, R44, R12 ;  /* 0x0000002c2c0c7225 */ /* 0x000fe200078e000c */
[----:B------:R-:W-:-:S02]  /*9a320*/  IADD3 R11, P2, PT, R11, R18, RZ ;  /* 0x000000120b0b7210 */ /* 0x000fc40007f5e0ff */
[----:B------:R-:W-:Y:S02]  /*9a330*/  ISETP.GE.U32.AND.EX P0, PT, R16, R17, PT, P0 ;  /* 0x000000111000720c */ /* 0x000fe40003f06100 */
[----:B------:R-:W-:Y:S01]  /*9a340*/  ISETP.GT.U32.AND P1, PT, R18, R11, PT ;  /* 0x0000000b1200720c */ /* 0x000fe20003f24070 */
[----:B------:R-:W-:Y:S01]  /*9a350*/  IMAD.X R15, RZ, RZ, R42, P2 ;  /* 0x000000ffff0f7224 */ /* 0x000fe200010e062a */
[----:B------:R-:W-:-:S04]  /*9a360*/  SEL R17, RZ, 0x1, P0 ;  /* 0x00000001ff117807 */ /* 0x000fc80000000000 */
[----:B------:R-:W-:Y:S02]  /*9a370*/  ISETP.GT.U32.AND.EX P0, PT, R42, R15, PT, P1 ;  /* 0x0000000f2a00720c */ /* 0x000fe40003f04110 */
[----:B------:R-:W-:Y:S01]  /*9a380*/  IADD3 R74, P1, PT, R11, R14, RZ ;  /* 0x0000000e0b4a7210 */ /* 0x000fe20007f3e0ff */
[----:B------:R-:W-:Y:S01]  /*9a390*/  VIADD R14, R13, UR6 ;  /* 0x000000060d0e7c36 */ /* 0x000fe20008000000 */
        /* <DEDUP_REMOVED lines=63> */
.L_x_591:
[----:B------:R-:W-:Y:S05]  /*9a790*/  BSYNC.RELIABLE B9 ;  /* 0x0000000000097941 */ /* 0x000fea0003800100 */
.L_x_590:
        /* <DEDUP_REMOVED lines=38> */
.L_x_592:
[----:B------:R-:W-:Y:S05]  /*9aa00*/  BSYNC.RECONVERGENT B8 ;  /* 0x0000000000087941 */ /* 0x000fea0003800200 */
.L_x_589:
        /* <DEDUP_REMOVED lines=43> */
[----:B------:R-:W-:Y:S02]  /*9acc0*/  IADD3 R17, P2, P3, R9, R17, R10 ;  /* 0x0000001109117210 */ /* 0x000fe40007b5e00a */
        /* <DEDUP_REMOVED lines=66> */
.L_x_595:
[----:B------:R-:W-:Y:S05]  /*9b0f0*/  BSYNC.RELIABLE B9 ;  /* 0x0000000000097941 */ /* 0x000fea0003800100 */
.L_x_594:
        /* <DEDUP_REMOVED lines=38> */
.L_x_596:
[----:B------:R-:W-:Y:S05]  /*9b360*/  BSYNC.RECONVERGENT B8 ;  /* 0x0000000000087941 */ /* 0x000fea0003800200 */
.L_x_593:
        /* <DEDUP_REMOVED lines=43> */
.L_x_599:
[----:B------:R-:W-:Y:S05]  /*9b620*/  BSYNC.RELIABLE B9 ;  /* 0x0000000000097941 */ /* 0x000fea0003800100 */
.L_x_598:
        /* <DEDUP_REMOVED lines=38> */
.L_x_600:
[----:B------:R-:W-:Y:S05]  /*9b890*/  BSYNC.RECONVERGENT B8 ;  /* 0x0000000000087941 */ /* 0x000fea0003800200 */
.L_x_597:
        /* <DEDUP_REMOVED lines=36> */
[CC--:B------:R-:W-:Y:S01]  /*9bae0*/  ISETP.GE.U32.AND P1, PT, R73.reuse, R18.reuse, PT ;  /* 0x000000124900720c */ /* 0x0c0fe20003f26070 */
        /* <DEDUP_REMOVED lines=24> */
[----:B------:R-:W-:Y:S01]  /*9bc70*/  ISETP.GT.U32.AND P1, PT, R16, R8, PT ;  /* 0x000000081000720c */ /* 0x000fe20003f24070 */
[----:B------:R-:W-:-:S02]  /*9bc80*/  IMAD.MOV.U32 R14, RZ, RZ, R10 ;  /* 0x000000ffff0e7224 */ /* 0x000fc400078e000a */
[----:B------:R-:W-:Y:S01]  /*9bc90*/  IMAD.MOV.U32 R15, RZ, RZ, R11 ;  /* 0x000000ffff0f7224 */ /* 0x000fe200078e000b */
[----:B------:R-:W-:Y:S02]  /*9bca0*/  ISETP.GT.U32.AND.EX P0, PT, R6, R11, PT, P0 ;  /* 0x0000000b0600720c */ /* 0x000fe40003f04100 */
[C---:B------:R-:W-:Y:S02]  /*9bcb0*/  ISETP.GT.U32.AND.EX P1, PT, R17.reuse, R7, PT, P1 ;  /* 0x000000071100720c */ /* 0x040fe40003f24110 */
[----:B------:R-:W-:Y:S02]  /*9bcc0*/  SEL R9, RZ, 0x1, !P0 ;  /* 0x00000001ff097807 */ /* 0x000fe40004000000 */
[----:B------:R-:W-:Y:S02]  /*9bcd0*/  SEL R5, R16, R8, P1 ;  /* 0x0000000810057207 */ /* 0x000fe40000800000 */
[----:B------:R-:W-:Y:S02]  /*9bce0*/  IADD3 R8, P2, PT, R8, R9, RZ ;  /* 0x0000000908087210 */ /* 0x000fe40007f5e0ff */
        /* <DEDUP_REMOVED lines=9> */
.L_x_602:
[----:B------:R-:W-:Y:S05]  /*9bd80*/  BSYNC.RECONVERGENT B8 ;  /* 0x0000000000087941 */ /* 0x000fea0003800200 */
.L_x_601:
[----:B------:R-:W-:Y:S01]  /*9bd90*/  ISETP.GE.U32.AND P0, PT, R4, R12, PT ;  /* 0x0000000c0400720c */ /* 0x000fe20003f06070 */
[----:B------:R-:W-:Y:S01]  /*9bda0*/  STL.128 [R1+0x310], R16 ;  /* 0x0003101001007387 */ /* 0x000fe20000100c00 */
[----:B------:R-:W-:Y:S02]  /*9bdb0*/  BSSY.RECONVERGENT B8, `(.L_x_603) ;  /* 0x0000054000087945 */ /* 0x000fe40003800200 */
[----:B------:R-:W-:Y:S01]  /*9bdc0*/  ISETP.GE.U32.AND.EX P0, PT, R39, R13, PT, P0 ;  /* 0x0000000d2700720c */ /* 0x000fe20003f06100 */
[----:B------:R0:W-:Y:S03]  /*9bdd0*/  STL.128 [R1+0x300], R12 ;  /* 0x0003000c01007387 */ /* 0x0001e60000100c00 */
        /* <DEDUP_REMOVED lines=31> */
[----:B------:R-:W-:Y:S01]  /*9bfd0*/  IADD3 R10, P0, PT, R7, R18, RZ ;  /* 0x00000012070a7210 */ /* 0x000fe20007f1e0ff */
[----:B------:R-:W-:Y:S02]  /*9bfe0*/  VIADD R42, R65, 0x300 ;  /* 0x00000300412a7836 */ /* 0x000fe40000000000 */
[----:B0-----:R-:W-:Y:S01]  /*9bff0*/  IMAD.X R15, R58, 0x1, ~R11, P5 ;  /* 0x000000013a0f7824 */ /* 0x001fe200028e0e0b */
[----:B------:R-:W-:Y:S01]  /*9c000*/  ISETP.GE.U32.AND P1, PT, R59, R10, PT ;  /* 0x0000000a3b00720c */ /* 0x000fe20003f26070 */
[----:B------:R-:W-:Y:S01]  /*9c010*/  IMAD.X R5, RZ, RZ, R19, P0 ;  /* 0x000000ffff057224 */ /* 0x000fe200000e0613 */
[----:B------:R-:W-:-:S02]  /*9c020*/  ISETP.NE.U32.AND P0, PT, R10, RZ, PT ;  /* 0x000000ff0a00720c */ /* 0x000fc40003f05070 */
        /* <DEDUP_REMOVED lines=22> */
[----:B------:R-:W-:-:S03]  /*9c190*/  IMAD.X R12, R67, 0x1, R15, P3 ;  /* 0x00000001430c7824 */ /* 0x000fc600018e060f */
        /* <DEDUP_REMOVED lines=11> */
[----:B------:R-:W-:Y:S01]  /*9c250*/  IADD3.X R13, PT, PT, RZ, R41, R13, P0, P1 ;  /* 0x00000029ff0d7210 */ /* 0x000fe200007e240d */
[----:B------:R-:W-:-:S04]  /*9c260*/  IMAD.MOV.U32 R10, RZ, RZ, R4 ;  /* 0x000000ffff0a7224 */ /* 0x000fc800078e0004 */
[----:B------:R-:W-:-:S05]  /*9c270*/  IMAD.MOV.U32 R11, RZ, RZ, R13 ;  /* 0x000000ffff0b7224 */ /* 0x000fca00078e000d */
[----:B------:R3:W-:Y:S01]  /*9c280*/  STL.64 [R1+0x338], R10 ;  /* 0x0003380a01007387 */ /* 0x0007e20000100a00 */
[----:B------:R-:W-:Y:S05]  /*9c290*/  BRA `(.L_x_605) ;  /* 0x0000000000147947 */ /* 0x000fea0003800000 */
.L_x_604:
[----:B------:R-:W-:Y:S02]  /*9c2a0*/  IMAD.MOV.U32 R10, RZ, RZ, R4 ;  /* 0x000000ffff0a7224 */ /* 0x000fe400078e0004 */
[----:B------:R-:W-:Y:S02]  /*9c2b0*/  IMAD.MOV.U32 R11, RZ, RZ, R13 ;  /* 0x000000ffff0b7224 */ /* 0x000fe400078e000d */
[----:B------:R-:W-:Y:S02]  /*9c2c0*/  IMAD.MOV.U32 R5, RZ, RZ, R15 ;  /* 0x000000ffff057224 */ /* 0x000fe400078e000f */
[----:B------:R-:W-:Y:S01]  /*9c2d0*/  IMAD.MOV.U32 R7, RZ, RZ, R57 ;  /* 0x000000ffff077224 */ /* 0x000fe200078e0039 */
[----:B------:R0:W-:Y:S06]  /*9c2e0*/  STL.64 [R1+0x338], R10 ;  /* 0x0003380a01007387 */ /* 0x0001ec0000100a00 */
.L_x_605:
[----:B------:R-:W-:Y:S05]  /*9c2f0*/  BSYNC.RECONVERGENT B8 ;  /* 0x0000000000087941 */ /* 0x000fea0003800200 */
.L_x_603:
[-C--:B0--3--:R-:W-:Y:S01]  /*9c300*/  IMAD.WIDE.U32 R10, R39, R50.reuse, RZ ;  /* 0x00000032270a7225 */ /* 0x089fe200078e00ff */
        /* <DEDUP_REMOVED lines=18> */
[----:B------:R-:W-:Y:S02]  /*9c430*/  IMAD.MOV.U32 R78, RZ, RZ, R54 ;  /* 0x000000ffff4e7224 */ /* 0x000fe400078e0036 */
[----:B------:R-:W-:-:S04]  /*9c440*/  IMAD.WIDE.U32 R10, R50, R9, R10 ;  /* 0x00000009320a7225 */ /* 0x000fc800078e000a */
[----:B------:R-:W-:Y:S01]  /*9c450*/  IMAD.WIDE.U32 R16, R7, R50, RZ ;  /* 0x0000003207107225 */ /* 0x000fe200078e00ff */
[----:B------:R-:W-:-:S03]  /*9c460*/  ISETP.GE.U32.AND P1, PT, R10, RZ, PT ;  /* 0x000000ff0a00720c */ /* 0x000fc60003f26070 */
[----:B------:R-:W-:-:S04]  /*9c470*/  IMAD.WIDE.U32 R18, R49, R6, R78 ;  /* 0x0000000631127225 */ /* 0x000fc800078e004e */
[----:B------:R-:W-:Y:S01]  /*9c480*/  VIADD R11, R11, UR5 ;  /* 0x000000050b0b7c36 */ /* 0x000fe20008000000 */
[----:B------:R-:W-:Y:S01]  /*9c490*/  ISETP.GE.U32.AND P6, PT, R18, R54, PT ;  /* 0x000000361200720c */ /* 0x000fe20003fc6070 */
[----:B------:R-:W-:Y:S02]  /*9c4a0*/  VIADD R59, R17, UR6 ;  /* 0x00000006113b7c36 */ /* 0x000fe40008000000 */
[----:B------:R-:W-:Y:S01]  /*9c4b0*/  IMAD.MOV.U32 R58, RZ, RZ, R16 ;  /* 0x000000ffff3a7224 */ /* 0x000fe200078e0010 */
[----:B------:R-:W-:Y:S01]  /*9c4c0*/  ISETP.GE.U32.AND.EX P1, PT, R11, R14, PT, P1 ;  /* 0x0000000e0b00720c */ /* 0x000fe20003f26110 */
[----:B------:R-:W-:-:S03]  /*9c4d0*/  IMAD.WIDE.U32 R80, R7, R48, RZ ;  /* 0x0000003007507225 */ /* 0x000fc600078e00ff */
[----:B------:R-:W-:Y:S01]  /*9c4e0*/  SEL R51, RZ, 0x1, P1 ;  /* 0x00000001ff337807 */ /* 0x000fe20000800000 */
[----:B------:R-:W-:Y:S02]  /*9c4f0*/  VIADD R54, R15, UR5 ;  /* 0x000000050f367c36 */ /* 0x000fe40008000000 */
[----:B------:R-:W-:Y:S02]  /*9c500*/  IMAD.MOV.U32 R55, RZ, RZ, RZ ;  /* 0x000000ffff377224 */ /* 0x000fe400078e00ff */
[----:B------:R-:W-:Y:S01]  /*9c510*/  IMAD.WIDE.U32 R56, R49, R8, R58 ;  /* 0x0000000831387225 */ /* 0x000fe200078e003a */
[----:B------:R-:W-:-:S03]  /*9c520*/  ISETP.GE.U32.AND.EX P3, PT, R54, R53, PT, P3 ;  /* 0x000000353600720c */ /* 0x000fc60003f66130 */
[----:B------:R-:W-:Y:S01]  /*9c530*/  IMAD.WIDE.U32 R60, R39, R48, RZ ;  /* 0x00000030273c7225 */ /* 0x000fe200078e00ff */
[----:B------:R-:W-:-:S03]  /*9c540*/  ISETP.GE.U32.AND P0, PT, R56, R16, PT ;  /* 0x000000103800720c */ /* 0x000fc60003f06070 */
[----:B------:R-:W-:Y:S02]  /*9c550*/  VIADD R83, R81, UR6 ;  /* 0x0000000651537c36 */ /* 0x000fe40008000000 */
[----:B------:R-:W-:Y:S02]  /*9c560*/  IMAD.MOV.U32 R82, RZ, RZ, R80 ;  /* 0x000000ffff527224 */ /* 0x000fe400078e0050 */
[----:B------:R-:W-:-:S04]  /*9c570*/  IMAD.WIDE.U32 R14, R49, R39, R54 ;  /* 0x00000027310e7225 */ /* 0x000fc800078e0036 */
[----:B------:R-:W-:Y:S01]  /*9c580*/  VIADD R61, R61, UR4 ;  /* 0x000000043d3d7c36 */ /* 0x000fe20008000000 */
[----:B------:R-:W-:Y:S01]  /*9c590*/  IADD3 R78, P1, P4, R51, R14, RZ ;  /* 0x0000000e334e7210 */ /* 0x000fe20007c3e0ff */
[----:B------:R-:W-:Y:S01]  /*9c5a0*/  IMAD.WIDE.U32 R16, R47, R8, R82 ;  /* 0x000000082f107225 */ /* 0x000fe200078e0052 */
[----:B------:R-:W-:-:S03]  /*9c5b0*/  SEL R51, RZ, 0x1, P3 ;  /* 0x00000001ff337807 */ /* 0x000fc60001800000 */
[----:B------:R-:W-:Y:S01]  /*9c5c0*/  VIADD R82, R15, UR4 ;  /* 0x000000040f527c36 */ /* 0x000fe20008000000 */
[----:B------:R-:W-:Y:S01]  /*9c5d0*/  ISETP.GE.U32.AND P2, PT, R16, R80, PT ;  /* 0x000000501000720c */ /* 0x000fe20003f46070 */
        /* <DEDUP_REMOVED lines=11> */
[----:B------:R-:W-:-:S03]  /*9c690*/  IMAD.WIDE.U32 R74, R13, R50, RZ ;  /* 0x000000320d4a7225 */ /* 0x000fc600078e00ff */
[----:B------:R-:W-:Y:S01]  /*9c6a0*/  SEL R51, RZ, 0x1, P0 ;  /* 0x00000001ff337807 */ /* 0x000fe20000000000 */
[----:B------:R-:W-:Y:S02]  /*9c6b0*/  VIADD R85, R15, UR7 ;  /* 0x000000070f557c36 */ /* 0x000fe40008000000 */
[----:B------:R-:W-:-:S03]  /*9c6c0*/  IMAD.WIDE.U32 R80, R48, R9, R80 ;  /* 0x0000000930507225 */ /* 0x000fc600078e0050 */
[----:B------:R-:W-:Y:S01]  /*9c6d0*/  ISETP.GE.U32.AND.EX P1, PT, R85, R56, PT, P1 ;  /* 0x000000385500720c */ /* 0x000fe20003f26110 */
[----:B------:R-:W-:Y:S01]  /*9c6e0*/  VIADD R75, R75, UR10 ;  /* 0x0000000a4b4b7c36 */ /* 0x000fe20008000000 */
[----:B------:R-:W-:Y:S01]  /*9c6f0*/  ISETP.GE.U32.AND P4, PT, R80, RZ, PT ;  /* 0x000000ff5000720c */ /* 0x000fe20003f86070 */
[----:B------:R-:W-:Y:S01]  /*9c700*/  VIADD R60, R77, UR5 ;  /* 0x000000054d3c7c36 */ /* 0x000fe20008000000 */
[----:B------:R-:W-:Y:S01]  /*9c710*/  SEL R15, RZ, 0x1, P1 ;  /* 0x00000001ff0f7807 */ /* 0x000fe20000800000 */
        /* <DEDUP_REMOVED lines=14> */
[----:B------:R-:W-:Y:S01]  /*9c800*/  IMAD.WIDE.U32 R58, R13, R48, RZ ;  /* 0x000000300d3a7225 */ /* 0x000fe200078e00ff */
[----:B------:R-:W-:-:S03]  /*9c810*/  IADD3 R38, P1, P4, R15, R54, RZ ;  /* 0x000000360f267210 */ /* 0x000fc60007c3e0ff */
[----:B------:R-:W-:Y:S01]  /*9c820*/  VIADD R51, R55, UR4 ;  /* 0x0000000437337c36 */ /* 0x000fe20008000000 */
[----:B------:R-:W-:Y:S01]  /*9c830*/  IADD3 R55, P0, PT, R78, R14, RZ ;  /* 0x0000000e4e377210 */ /* 0x000fe20007f1e0ff */
[----:B------:R-:W-:Y:S02]  /*9c840*/  VIADD R15, R59, UR10 ;  /* 0x0000000a3b0f7c36 */ /* 0x000fe40008000000 */
[----:B------:R-:W-:Y:S01]  /*9c850*/  IMAD.MOV.U32 R14, RZ, RZ, R58 ;  /* 0x000000ffff0e7224 */ /* 0x000fe200078e003a */
[----:B------:R-:W-:Y:S01]  /*9c860*/  IADD3.X R51, PT, PT, RZ, R51, R12, P1, P4 ;  /* 0x00000033ff337210 */ /* 0x000fe20000fe840c */
[----:B------:R-:W-:Y:S01]  /*9c870*/  IMAD.X R59, R85, 0x1, R82, P0 ;  /* 0x00000001553b7824 */ /* 0x000fe200000e0652 */
[----:B------:R-:W-:Y:S01]  /*9c880*/  ISETP.GE.U32.AND P4, PT, R55, R78, PT ;  /* 0x0000004e3700720c */ /* 0x000fe20003f86070 */
[----:B------:R-:W-:Y:S01]  /*9c890*/  IMAD.WIDE.U32 R60, R47, R4, R14 ;  /* 0x000000042f3c7225 */ /* 0x000fe200078e000e */
[----:B------:R-:W-:Y:S02]  /*9c8a0*/  IADD3 R14, P1, PT, R55, R80, RZ ;  /* 0x00000050370e7210 */ /* 0x000fe40007f3e0ff */
[----:B------:R-:W-:Y:S01]  /*9c8b0*/  ISETP.GE.U32.AND.EX P4, PT, R59, R82, PT, P4 ;  /* 0x000000523b00720c */ /* 0x000fe20003f86140 */
[----:B------:R-:W-:Y:S01]  /*9c8c0*/  IMAD.WIDE.U32 R76, R5, R48, RZ ;  /* 0x00000030054c7225 */ /* 0x000fe200078e00ff */
[----:B------:R-:W-:-:S02]  /*9c8d0*/  ISETP.GE.U32.AND P0, PT, R60, R58, PT ;  /* 0x0000003a3c00720c */ /* 0x000fc40003f06070 */
[----:B------:R-:W-:Y:S01]  /*9c8e0*/  SEL R103, RZ, 0x1, P4 ;  /* 0x00000001ff677807 */ /* 0x000fe20002000000 */
[----:B------:R-:W-:Y:S02]  /*9c8f0*/  VIADD R78, R19, UR9 ;  /* 0x00000009134e7c36 */ /* 0x000fe40008000000 */
[----:B------:R-:W-:Y:S01]  /*9c900*/  IMAD.X R12, R73, 0x1, R59, P1 ;  /* 0x00000001490c7824 */ /* 0x000fe200008e063b */
[----:B------:R-:W-:Y:S01]  /*9c910*/  ISETP.GE.U32.AND P1, PT, R14, R55, PT ;  /* 0x000000370e00720c */ /* 0x000fe20003f26070 */
[----:B------:R-:W-:Y:S01]  /*9c920*/  VIADD R77, R77, UR8 ;  /* 0x000000084d4d7c36 */ /* 0x000fe20008000000 */
[----:B------:R-:W-:Y:S01]  /*9c930*/  ISETP.GE.U32.AND.EX P6, PT, R78, R79, PT, P6 ;  /* 0x0000004f4e00720c */ /* 0x000fe20003fc6160 */
[----:B------:R-:W-:Y:S01]  /*9c940*/  IMAD.MOV.U32 R54, RZ, RZ, RZ ;  /* 0x000000ffff367224 */ /* 0x000fe200078e00ff */
[----:B------:R-:W-:Y:S01]  /*9c950*/  ISETP.GE.U32.AND.EX P1, PT, R12, R59, PT, P1 ;  /* 0x0000003b0c00720c */ /* 0x000fe20003f26110 */
[----:B------:R-:W-:Y:S01]  /*9c960*/  IMAD.MOV.U32 R55, RZ, RZ, R18 ;  /* 0x000000ffff377224 */ /* 0x000fe200078e0012 */
[----:B------:R-:W-:Y:S01]  /*9c970*/  SEL R101, RZ, 0x1, P6 ;  /* 0x00000001ff657807 */ /* 0x000fe20003000000 */
[----:B------:R-:W-:Y:S01]  /*9c980*/  IMAD.WIDE.U32 R56, R47, R6, R76 ;  /* 0x000000062f387225 */ /* 0x000fe200078e004c */
[----:B------:R-:W-:-:S03]  /*9c990*/  IADD3 R103, P6, PT, R103, R74, RZ ;  /* 0x0000004a67677210 */ /* 0x000fc60007fde0ff */
[----:B------:R-:W-:Y:S01]  /*9c9a0*/  IMAD.WIDE.U32 R54, R50, R6, R54 ;  /* 0x0000000632367225 */ /* 0x000fe200078e0036 */
[----:B------:R-:W-:-:S03]  /*9c9b0*/  ISETP.GE.U32.AND P5, PT, R56, R76, PT ;  /* 0x0000004c3800720c */ /* 0x000fc60003fa6070 */
[----:B------:R-:W-:Y:S01]  /*9c9c0*/  VIADD R82, R17, UR7 ;  /* 0x0000000711527c36 */ /* 0x000fe20008000000 */
[----:B------:R-:W-:Y:S01]  /*9c9d0*/  SEL R17, RZ, 0x1, P1 ;  /* 0x00000001ff117807 */ /* 0x000fe20000800000 */
[----:B------:R-:W-:Y:S01]  /*9c9e0*/  VIADD R85, R55, UR9 ;  /* 0x0000000937557c36 */ /* 0x000fe20008000000 */
[----:B------:R-:W-:Y:S01]  /*9c9f0*/  ISETP.GE.U32.AND P4, PT, R54, RZ, PT ;  /* 0x000000ff3600720c */ /* 0x000fe20003f86070 */
[----:B------:R-:W-:Y:S01]  /*9ca00*/  IMAD.X R88, RZ, RZ, R88, P6 ;  /* 0x000000ffff587224 */ /* 0x000fe200030e0658 */
[----:B------:R-:W-:Y:S01]  /*9ca10*/  IADD3 R76, P1, PT, R103, R54, RZ ;  /* 0x00000036674c7210 */ /* 0x000fe20007f3e0ff */
[----:B------:R-:W-:Y:S01]  /*9ca20*/  IMAD.MOV.U32 R80, RZ, RZ, RZ ;  /* 0x000000ffff507224 */ /* 0x000fe200078e00ff */
[----:B------:R-:W-:Y:S01]  /*9ca30*/  IADD3 R17, P6, PT, R17, R38, RZ ;  /* 0x0000002611117210 */ /* 0x000fe20007fde0ff */
[----:B------:R-:W-:Y:S01]  /*9ca40*/  IMAD.MOV.U32 R81, RZ, RZ, R16 ;  /* 0x000000ffff517224 */ /* 0x000fe200078e0010 */
[C---:B------:R-:W-:Y:S01]  /*9ca50*/  ISETP.GE.U32.AND.EX P4, PT, R85.reuse, R18, PT, P4 ;  /* 0x000000125500720c */ /* 0x040fe20003f86140 */
[----:B------:R-:W-:Y:S01]  /*9ca60*/  IMAD.X R85, R85, 0x1, R88, P1 ;  /* 0x0000000155557824 */ /* 0x000fe200008e0658 */
[----:B------:R-:W-:Y:S01]  /*9ca70*/  IADD3 R74, P1, PT, R17, R76, RZ ;  /* 0x0000004c114a7210 */ /* 0x000fe20007f3e0ff */
[----:B------:R-:W-:Y:S01]  /*9ca80*/  IMAD.X R38, RZ, RZ, R51, P6 ;  /* 0x000000ffff267224 */ /* 0x000fe200030e0633 */
[----:B------:R-:W-:Y:S01]  /*9ca90*/  SEL R99, RZ, 0x1, P4 ;  /* 0x00000001ff637807 */ /* 0x000fe20002000000 */
[----:B------:R-:W-:Y:S01]  /*9caa0*/  IMAD.WIDE.U32 R80, R48, R8, R80 ;  /* 0x0000000830507225 */ /* 0x000fe200078e0050 */
[----:B------:R-:W-:-:S02]  /*9cab0*/  ISETP.GE.U32.AND P6, PT, R74, R76, PT ;  /* 0x0000004c4a00720c */ /* 0x000fc40003fc6070 */
[----:B------:R-:W-:Y:S01]  /*9cac0*/  ISETP.NE.U32.AND P4, PT, R17, RZ, PT ;  /* 0x000000ff1100720c */ /* 0x000fe20003f85070 */
[----:B------:R-:W-:Y:S01]  /*9cad0*/  IMAD.X R97, R38, 0x1, R85, P1 ;  /* 0x0000000126617824 */ /* 0x000fe200008e0655 */
[----:B------:R-:W-:Y:S01]  /*9cae0*/  ISETP.GE.U32.AND P1, PT, R80, RZ, PT ;  /* 0x000000ff5000720c */ /* 0x000fe20003f26070 */
[----:B------:R-:W-:Y:S01]  /*9caf0*/  IMAD.MOV.U32 R79, RZ, RZ, RZ ;  /* 0x000000ffff4f7224 */ /* 0x000fe200078e00ff */
[----:B------:R-:W-:Y:S01]  /*9cb00*/  ISETP.GE.U32.AND.EX P2, PT, R82, R83, PT, P2 ;  /* 0x000000535200720c */ /* 0x000fe20003f46120 */
[----:B------:R-:W-:Y:S01]  /*9cb10*/  VIADD R89, R81, UR7 ;  /* 0x0000000751597c36 */ /* 0x000fe20008000000 */
[----:B------:R-:W-:Y:S01]  /*9cb20*/  ISETP.GE.U32.AND.EX P6, PT, R97, R85, PT, P6 ;  /* 0x000000556100720c */ /* 0x000fe20003fc6160 */
[----:B------:R-:W-:-:S03]  /*9cb30*/  IMAD.WIDE.U32 R54, R49, R5, R78 ;  /* 0x0000000531367225 */ /* 0x000fc600078e004e */
[----:B------:R-:W-:Y:S01]  /*9cb40*/  ISETP.GE.U32.AND.EX P1, PT, R89, R16, PT, P1 ;  /* 0x000000105900720c */ /* 0x000fe20003f26110 */
[----:B------:R-:W-:Y:S01]  /*9cb50*/  IMAD.MOV.U32 R83, RZ, RZ, RZ ;  /* 0x000000ffff537224 */ /* 0x000fe200078e00ff */
[----:B------:R-:W-:Y:S01]  /*9cb60*/  ISETP.NE.AND.EX P4, PT, R38, RZ, !P6, P4 ;  /* 0x000000ff2600720c */ /* 0x000fe20007785340 */
[----:B------:R-:W-:Y:S01]  /*9cb70*/  VIADD R102, R55, UR8 ;  /* 0x0000000837667c36 */ /* 0x000fe20008000000 */
[----:B------:R-:W-:Y:S01]  /*9cb80*/  SEL R38, RZ, 0x1, P2 ;  /* 0x00000001ff267807 */ /* 0x000fe20001000000 */
[----:B------:R-:W-:Y:S01]  /*9cb90*/  IMAD.WIDE.U32 R16, R47, R7, R82 ;  /* 0x000000072f107225 */ /* 0x000fe200078e0052 */
[----:B------:R-:W-:Y:S02]  /*9cba0*/  IADD3 R99, P2, P6, R99, R54, RZ ;  /* 0x0000003663637210 */ /* 0x000fe40007e5e0ff */
[----:B------:R-:W-:Y:S01]  /*9cbb0*/  SEL R73, RZ, 0x1, P1 ;  /* 0x00000001ff497807 */ /* 0x000fe20000800000 */
[----:B------:R-:W-:Y:S01]  /*9cbc0*/  VIADD R81, R17, UR6 ;  /* 0x0000000611517c36 */ /* 0x000fe20008000000 */
[----:B------:R-:W-:Y:S01]  /*9cbd0*/  SEL R55, RZ, 0x1, !P4 ;  /* 0x00000001ff377807 */ /* 0x000fe20006000000 */
[----:B------:R-:W-:Y:S01]  /*9cbe0*/  IMAD.WIDE.U32 R18, R39, R45, RZ ;  /* 0x0000002d27127225 */ /* 0x000fe200078e00ff */
[----:B------:R-:W-:-:S02]  /*9cbf0*/  IADD3.X R102, PT, PT, RZ, R102, R101, P2, P6 ;  /* 0x00000066ff667210 */ /* 0x000fc400017ec465 */
[----:B------:R-:W-:Y:S01]  /*9cc00*/  IADD3 R73, P1, P4, R73, R16, RZ ;  /* 0x0000001049497210 */ /* 0x000fe20007c3e0ff */
[----:B------:R-:W-:Y:S01]  /*9cc10*/  VIADD R19, R19, UR4 ;  /* 0x0000000413137c36 */ /* 0x000fe20008000000 */
[----:B------:R-:W-:Y:S01]  /*9cc20*/  IADD3 R55, P6, PT, R55, R74, RZ ;  /* 0x0000004a37377210 */ /* 0x000fe20007fde0ff */
[----:B------:R-:W-:Y:S01]  /*9cc30*/  IMAD.MOV.U32 R16, RZ, RZ, RZ ;  /* 0x000000ffff107224 */ /* 0x000fe200078e00ff */
[----:B------:R-:W-:Y:S01]  /*9cc40*/  IADD3.X R81, PT, PT, RZ, R81, R38, P1, P4 ;  /* 0x00000051ff517210 */ /* 0x000fe20000fe8426 */
[----:B------:R-:W-:Y:S01]  /*9cc50*/  IMAD.WIDE.U32 R58, R46, R9, R18 ;  /* 0x000000092e3a7225 */ /* 0x000fe200078e0012 */
[----:B------:R-:W-:Y:S02]  /*9cc60*/  ISETP.GT.U32.AND P1, PT, R74, R55, PT ;  /* 0x000000374a00720c */ /* 0x000fe40003f24070 */
[----:B------:R-:W-:Y:S01]  /*9cc70*/  ISETP.GE.U32.AND P4, PT, R76, R103, PT ;  /* 0x000000674c00720c */ /* 0x000fe20003f86070 */
[----:B------:R-:W-:Y:S01]  /*9cc80*/  IMAD.X R38, RZ, RZ, R97, P6 ;  /* 0x000000ffff267224 */ /* 0x000fe200030e0661 */
[----:B------:R-:W-:Y:S01]  /*9cc90*/  ISETP.GE.U32.AND P2, PT, R58, R18, PT ;  /* 0x000000123a00720c */ /* 0x000fe20003f46070 */
[----:B------:R-:W-:Y:S01]  /*9cca0*/  IMAD.MOV.U32 R17, RZ, RZ, R52 ;  /* 0x000000ffff117224 */ /* 0x000fe200078e0034 */
[----:B------:R-:W-:Y:S01]  /*9ccb0*/  ISETP.GE.U32.AND.EX P4, PT, R85, R88, PT, P4 ;  /* 0x000000585500720c */ /* 0x000fe20003f86140 */
[----:B------:R-:W-:Y:S01]  /*9ccc0*/  IMAD.WIDE.U32 R78, R7, R45, RZ ;  /* 0x0000002d074e7225 */ /* 0x000fe200078e00ff */
[----:B------:R-:W-:-:S02]  /*9ccd0*/  ISETP.GT.U32.AND.EX P1, PT, R97, R38, PT, P1 ;  /* 0x000000266100720c */ /* 0x000fc40003f24110 */
[----:B------:R-:W-:Y:S01]  /*9cce0*/  IADD3 R85, P6, PT, R55, R80, RZ ;  /* 0x0000005037557210 */ /* 0x000fe20007fde0ff */
[----:B------:R-:W-:Y:S01]  /*9ccf0*/  IMAD.WIDE.U32 R50, R50, R4, R16 ;  /* 0x0000000432327225 */ /* 0x000fe200078e0010 */
[----:B------:R-:W-:Y:S02]  /*9cd00*/  SEL R18, R74, R55, P1 ;  /* 0x000000374a127207 */ /* 0x000fe40000800000 */
[----:B------:R-:W-:Y:S01]  /*9cd10*/  SEL R100, RZ, 0x1, P4 ;  /* 0x00000001ff647807 */ /* 0x000fe20002000000 */
[----:B------:R-:W-:Y:S01]  /*9cd20*/  VIADD R17, R79, UR6 ;  /* 0x000000064f117c36 */ /* 0x000fe20008000000 */
[----:B------:R-:W-:Y:S01]  /*9cd30*/  ISETP.GT.U32.AND P4, PT, R18, R85, PT ;  /* 0x000000551200720c */ /* 0x000fe20003f84070 */
[----:B------:R-:W-:Y:S02]  /*9cd40*/  IMAD.MOV.U32 R16, RZ, RZ, R78 ;  /* 0x000000ffff107224 */ /* 0x000fe400078e004e */
[----:B------:R-:W-:Y:S01]  /*9cd50*/  IMAD.X R96, R38, 0x1, R89, P6 ;  /* 0x0000000126607824 */ /* 0x000fe200030e0659 */
[----:B------:R-:W-:Y:S01]  /*9cd60*/  IADD3 R100, P6, PT, R100, R99, RZ ;  /* 0x0000006364647210 */ /* 0x000fe20007fde0ff */
[----:B------:R-:W-:Y:S01]  /*9cd70*/  IMAD.WIDE.U32 R54, R46, R8, R16 ;  /* 0x000000082e367225 */ /* 0x000fe200078e0010 */
[----:B------:R-:W-:-:S03]  /*9cd80*/  SEL R16, R97, R38, P1 ;  /* 0x0000002661107207 */ /* 0x000fc60000800000 */
[----:B------:R-:W-:Y:S01]  /*9cd90*/  VIADD R74, R53, UR11 ;  /* 0x0000000b354a7c36 */ /* 0x000fe20008000000 */
[----:B------:R-:W-:Y:S01]  /*9cda0*/  ISETP.GT.U32.AND.EX P4, PT, R16, R96, PT, P4 ;  /* 0x000000601000720c */ /* 0x000fe20003f84140 */
[----:B------:R-:W-:Y:S01]  /*9cdb0*/  IMAD.X R102, RZ, RZ, R102, P6 ;  /* 0x000000ffff667224 */ /* 0x000fe200030e0666 */
[----:B------:R-:W-:Y:S01]  /*9cdc0*/  ISETP.GE.U32.AND P6, PT, R50, RZ, PT ;  /* 0x000000ff3200720c */ /* 0x000fe20003fc6070 */
[----:B------:R-:W-:Y:S01]  /*9cdd0*/  VIADD R97, R51, UR11 ;  /* 0x0000000b33617c36 */ /* 0x000fe20008000000 */
[----:B------:R-:W-:Y:S01]  /*9cde0*/  ISETP.GE.U32.AND.EX P3, PT, R74, R75, PT, P3 ;  /* 0x0000004b4a00720c */ /* 0x000fe20003f66130 */
[----:B------:R-:W-:Y:S01]  /*9cdf0*/  IMAD.MOV.U32 R75, RZ, RZ, RZ ;  /* 0x000000ffff4b7224 */ /* 0x000fe200078e00ff */
[----:B------:R-:W-:Y:S01]  /*9ce00*/  SEL R16, RZ, 0x1, !P4 ;  /* 0x00000001ff107807 */ /* 0x000fe20006000000 */
[----:B------:R-:W-:Y:S01]  /*9ce10*/  VIADD R76, R57, UR9 ;  /* 0x00000009394c7c36 */ /* 0x000fe20008000000 */
[----:B------:R-:W-:Y:S01]  /*9ce20*/  ISETP.GE.U32.AND.EX P4, PT, R97, R52, PT, P6 ;  /* 0x000000346100720c */ /* 0x000fe20003f86160 */
[----:B------:R-:W-:Y:S01]  /*9ce30*/  IMAD.WIDE.U32 R74, R49, R13, R74 ;  /* 0x0000000d314a7225 */ /* 0x000fe200078e004a */
[----:B------:R-:W-:-:S02]  /*9ce40*/  SEL R49, RZ, 0x1, P3 ;  /* 0x00000001ff317807 */ /* 0x000fc40001800000 */
[----:B------:R-:W-:Y:S01]  /*9ce50*/  IADD3 R16, P3, PT, R16, R73, RZ ;  /* 0x0000004910107210 */ /* 0x000fe20007f7e0ff */
[----:B------:R-:W-:Y:S01]  /*9ce60*/  VIADD R98, R75, UR10 ;  /* 0x0000000a4b627c36 */ /* 0x000fe20008000000 */
[----:B------:R-:W-:Y:S01]  /*9ce70*/  SEL R99, RZ, 0x1, P4 ;  /* 0x00000001ff637807 */ /* 0x000fe20002000000 */
[----:B------:R-:W-:Y:S01]  /*9ce80*/  IMAD.MOV.U32 R75, RZ, RZ, R56 ;  /* 0x000000ffff4b7224 */ /* 0x000fe200078e0038 */
[----:B------:R-:W-:Y:S01]  /*9ce90*/  IADD3 R89, P6, PT, R100, R50, RZ ;  /* 0x0000003264597210 */ /* 0x000fe20007fde0ff */
[----:B------:R-:W-:Y:S01]  /*9cea0*/  IMAD.X R18, RZ, RZ, R81, P3 ;  /* 0x000000ffff127224 */ /* 0x000fe200018e0651 */
[----:B------:R-:W-:Y:S01]  /*9ceb0*/  IADD3 R99, P3, P4, R99, R74, RZ ;  /* 0x0000004a63637210 */ /* 0x000fe20007c7e0ff */
[----:B------:R-:W-:Y:S01]  /*9cec0*/  IMAD.MOV.U32 R74, RZ, RZ, RZ ;  /* 0x000000ffff4a7224 */ /* 0x000fe200078e00ff */
[----:B------:R-:W-:Y:S01]  /*9ced0*/  ISETP.GE.U32.AND.EX P5, PT, R76, R77, PT, P5 ;  /* 0x0000004d4c00720c */ /* 0x000fe20003fa6150 */
[----:B------:R-:W-:Y:S01]  /*9cee0*/  IMAD.X R97, R97, 0x1, R102, P6 ;  /* 0x0000000161617824 */ /* 0x000fe200030e0666 */
[----:B------:R-:W-:Y:S01]  /*9cef0*/  IADD3 R38, P6, PT, R16, R89, RZ ;  /* 0x0000005910267210 */ /* 0x000fe20007fde0ff */
[----:B------:R-:W-:Y:S01]  /*9cf00*/  IMAD.WIDE.U32 R74, R48, R6, R74 ;  /* 0x00000006304a7225 */ /* 0x000fe200078e004a */
[----:B------:R-:W-:-:S02]  /*9cf10*/  IADD3.X R98, PT, PT, RZ, R98, R49, P3, P4 ;  /* 0x00000062ff627210 */ /* 0x000fc40001fe8431 */
[----:B------:R-:W-:Y:S01]  /*9cf20*/  ISETP.GE.U32.AND P4, PT, R38, R89, PT ;  /* 0x000000592600720c */ /* 0x000fe20003f86070 */
[----:B------:R-:W-:Y:S01]  /*9cf30*/  IMAD.X R83, R18, 0x1, R97, P6 ;  /* 0x0000000112537824 */ /* 0x000fe200030e0661 */
[----:B------:R-:W-:Y:S01]  /*9cf40*/  ISETP.GE.U32.AND P6, PT, R74, RZ, PT ;  /* 0x000000ff4a00720c */ /* 0x000fe20003fc6070 */
[----:B------:R-:W-:Y:S01]  /*9cf50*/  VIADD R75, R75, UR9 ;  /* 0x000000094b4b7c36 */ /* 0x000fe20008000000 */
[----:B------:R-:W-:Y:S01]  /*9cf60*/  ISETP.GE.U32.AND P1, PT, R54, R78, PT ;  /* 0x0000004e3600720c */ /* 0x000fe20003f26070 */
[----:B------:R-:W-:Y:S01]  /*9cf70*/  IMAD.MOV.U32 R52, RZ, RZ, RZ ;  /* 0x000000ffff347224 */ /* 0x000fe200078e00ff */
[----:B------:R-:W-:Y:S01]  /*9cf80*/  ISETP.NE.U32.AND P3, PT, R16, RZ, PT ;  /* 0x000000ff1000720c */ /* 0x000fe20003f65070 */
[----:B------:R-:W-:Y:S01]  /*9cf90*/  IMAD.MOV.U32 R53, RZ, RZ, R60 ;  /* 0x000000ffff357224 */ /* 0x000fe200078e003c */
[----:B------:R-:W-:Y:S01]  /*9cfa0*/  ISETP.GE.U32.AND.EX P4, PT, R83, R97, PT, P4 ;  /* 0x000000615300720c */ /* 0x000fe20003f86140 */
[----:B------:R-:W-:Y:S01]  /*9cfb0*/  IMAD.MOV.U32 R77, RZ, RZ, RZ ;  /* 0x000000ffff4d7224 */ /* 0x000fe200078e00ff */
[----:B------:R-:W-:Y:S01]  /*9cfc0*/  ISETP.GE.U32.AND.EX P6, PT, R75, R56, PT, P6 ;  /* 0x000000384b00720c */ /* 0x000fe20003fc6160 */
[----:B------:R-:W-:Y:S01]  /*9cfd0*/  IMAD.WIDE.U32 R80, R5, R45, RZ ;  /* 0x0000002d05507225 */ /* 0x000fe200078e00ff */
[----:B------:R-:W-:-:S03]  /*9cfe0*/  ISETP.NE.AND.EX P3, PT, R18, RZ, !P4, P3 ;  /* 0x000000ff1200720c */ /* 0x000fc60006765330 */
[----:B------:R-:W-:Y:S02]  /*9cff0*/  VIADD R78, R61, UR11 ;  /* 0x0000000b3d4e7c36 */ /* 0x000fe40008000000 */
[----:B------:R-:W-:Y:S02]  /*9d000*/  IMAD.MOV.U32 R79, RZ, RZ, RZ ;  /* 0x000000ffff4f7224 */ /* 0x000fe400078e00ff */
[----:B------:R-:W-:Y:S01]  /*9d010*/  IMAD.WIDE.U32 R52, R48, R4, R52 ;  /* 0x0000000430347225 */ /* 0x000fe200078e0034 */
[----:B------:R-:W-:Y:S02]  /*9d020*/  ISETP.GE.U32.AND.EX P0, PT, R78, R15, PT, P0 ;  /* 0x0000000f4e00720c */ /* 0x000fe40003f06100 */
[----:B------:R-:W-:Y:S01]  /*9d030*/  SEL R15, RZ, 0x1, !P3 ;  /* 0x00000001ff0f7807 */ /* 0x000fe20005800000 */
[----:B------:R-:W-:Y:S01]  /*9d040*/  IMAD.WIDE.U32 R50, R47, R5, R76 ;  /* 0x000000052f327225 */ /* 0x000fe200078e004c */
[----:B------:R-:W-:-:S03]  /*9d050*/  ISETP.GE.U32.AND P4, PT, R52, RZ, PT ;  /* 0x000000ff3400720c */ /* 0x000fc60003f86070 */
[----:B------:R-:W-:Y:S02]  /*9d060*/  VIADD R57, R81, UR8 ;  /* 0x0000000851397c36 */ /* 0x000fe40008000000 */
[----:B------:R-:W-:Y:S01]  /*9d070*/  IMAD.WIDE.U32 R76, R47, R13, R78 ;  /* 0x0000000d2f4c7225 */ /* 0x000fe200078e004e */
[----:B------:R-:W-:-:S03]  /*9d080*/  SEL R47, RZ, 0x1, P6 ;  /* 0x00000001ff2f7807 */ /* 0x000fc60003000000 */
[----:B------:R-:W-:Y:S01]  /*9d090*/  VIADD R81, R53, UR11 ;  /* 0x0000000b35517c36 */ /* 0x000fe20008000000 */
[----:B------:R-:W-:Y:S01]  /*9d0a0*/  SEL R53, RZ, 0x1, P5 ;  /* 0x00000001ff357807 */ /* 0x000fe20002800000 */
[----:B------:R-:W-:Y:S01]  /*9d0b0*/  VIADD R16, R51, UR8 ;  /* 0x0000000833107c36 */ /* 0x000fe20008000000 */
[----:B------:R-:W-:Y:S01]  /*9d0c0*/  IADD3 R88, P6, P5, R47, R50, RZ ;  /* 0x000000322f587210 */ /* 0x000fe20007dde0ff */
[----:B------:R-:W-:Y:S01]  /*9d0d0*/  VIADD R79, R77, UR10 ;  /* 0x0000000a4d4f7c36 */ /* 0x000fe20008000000 */
[----:B------:R-:W-:Y:S01]  /*9d0e0*/  ISETP.GE.U32.AND.EX P4, PT, R81, R60, PT, P4 ;  /* 0x0000003c5100720c */ /* 0x000fe20003f86140 */
[----:B------:R-:W-:Y:S01]  /*9d0f0*/  IMAD.WIDE.U32 R60, R39, R43, RZ ;  /* 0x0000002b273c7225 */ /* 0x000fe200078e00ff */
[----:B------:R-:W-:Y:S02]  /*9d100*/  IADD3.X R78, PT, PT, RZ, R16, R53, P6, P5 ;  /* 0x00000010ff4e7210 */ /* 0x000fe400037ea435 */
[----:B------:R-:W-:Y:S01]  /*9d110*/  SEL R47, RZ, 0x1, P4 ;  /* 0x00000001ff2f7807 */ /* 0x000fe20002000000 */
[----:B------:R-:W-:Y:S01]  /*9d120*/  VIADD R61, R61, UR4 ;  /* 0x000000043d3d7c36 */ /* 0x000fe20008000000 */
[----:B------:R-:W-:Y:S01]  /*9d130*/  IADD3 R15, P6, PT, R15, R38, RZ ;  /* 0x000000260f0f7210 */ /* 0x000fe20007fde0ff */
[----:B------:R-:W-:Y:S01]  /*9d140*/  IMAD.MOV.U32 R77, RZ, RZ, R58 ;  /* 0x000000ffff4d7224 */ /* 0x000fe200078e003a */
[----:B------:R-:W-:Y:S01]  /*9d150*/  IADD3 R82, P3, P5, R47, R76, RZ ;  /* 0x0000004c2f527210 */ /* 0x000fe20007d7e0ff */
[----:B------:R-:W-:Y:S01]  /*9d160*/  IMAD.MOV.U32 R76, RZ, RZ, RZ ;  /* 0x000000ffff4c7224 */ /* 0x000fe200078e00ff */
[----:B------:R-:W-:Y:S01]  /*9d170*/  SEL R16, RZ, 0x1, P0 ;  /* 0x00000001ff107807 */ /* 0x000fe20000000000 */
[----:B------:R-:W-:Y:S01]  /*9d180*/  IMAD.X R18, RZ, RZ, R83, P6 ;  /* 0x000000ffff127224 */ /* 0x000fe200030e0653 */
[----:B------:R-:W-:Y:S01]  /*9d190*/  ISETP.GT.U32.AND P6, PT, R38, R15, PT ;  /* 0x0000000f2600720c */ /* 0x000fe20003fc4070 */
[----:B------:R-:W-:Y:S01]  /*9d1a0*/  IMAD.WIDE.U32 R50, R44, R9, R60 ;  /* 0x000000092c327225 */ /* 0x000fe200078e003c */
[----:B------:R-:W-:-:S02]  /*9d1b0*/  IADD3.X R79, PT, PT, RZ, R79, R16, P3, P5 ;  /* 0x0000004fff4f7210 */ /* 0x000fc40001fea410 */
[----:B------:R-:W-:Y:S01]  /*9d1c0*/  IADD3 R73, P5, PT, R15, R74, RZ ;  /* 0x0000004a0f497210 */ /* 0x000fe20007fbe0ff */
[----:B------:R-:W-:Y:S01]  /*9d1d0*/  IMAD.WIDE.U32 R76, R45, R9, R76 ;  /* 0x000000092d4c7225 */ /* 0x000fe200078e004c */
[----:B------:R-:W-:Y:S02]  /*9d1e0*/  ISETP.GT.U32.AND.EX P6, PT, R83, R18, PT, P6 ;  /* 0x000000125300720c */ /* 0x000fe40003fc4160 */
[----:B------:R-:W-:Y:S01]  /*9d1f0*/  ISETP.GE.U32.AND P0, PT, R50, R60, PT ;  /* 0x0000003c3200720c */ /* 0x000fe20003f06070 */
[----:B------:R-:W-:Y:S01]  /*9d200*/  VIADD R47, R77, UR5 ;  /* 0x000000054d2f7c36 */ /* 0x000fe20008000000 */
[----:B------:R-:W-:Y:S01]  /*9d210*/  SEL R60, R83, R18, P6 ;  /* 0x00000012533c7207 */ /* 0x000fe20003000000 */
[----:B------:R-:W-:Y:S01]  /*9d220*/  IMAD.X R77, R18, 0x1, R75, P5 ;  /* 0x00000001124d7824 */ /* 0x000fe200028e064b */
[----:B------:R-:W-:Y:S01]  /*9d230*/  ISETP.GE.U32.AND P3, PT, R76, RZ, PT ;  /* 0x000000ff4c00720c */ /* 0x000fe20003f66070 */
[----:B------:R-:W-:Y:S01]  /*9d240*/  VIADD R18, R59, UR5 ;  /* 0x000000053b127c36 */ /* 0x000fe20008000000 */
[----:B------:R-:W-:Y:S01]  /*9d250*/  IADD3 R16, P5, PT, R85, R76, RZ ;  /* 0x0000004c55107210 */ /* 0x000fe20007fbe0ff */
[----:B------:R-:W-:Y:S01]  /*9d260*/  IMAD.MOV.U32 R56, RZ, RZ, R80 ;  /* 0x000000ffff387224 */ /* 0x000fe200078e0050 */
[----:B------:R-:W-:-:S02]  /*9d270*/  SEL R38, R38, R15, P6 ;  /* 0x0000000f26267207 */ /* 0x000fc40003000000 */
[----:B------:R-:W-:Y:S01]  /*9d280*/  ISETP.GE.U32.AND.EX P2, PT, R18, R19, PT, P2 ;  /* 0x000000131200720c */ /* 0x000fe20003f46120 */
[----:B------:R-:W-:Y:S01]  /*9d290*/  IMAD.MOV.U32 R19, RZ, RZ, RZ ;  /* 0x000000ffff137224 */ /* 0x000fe200078e00ff */
[----:B------:R-:W-:Y:S01]  /*9d2a0*/  ISETP.GE.U32.AND P6, PT, R89, R100, PT ;  /* 0x000000645900720c */ /* 0x000fe20003fc6070 */
[C---:B------:R-:W-:Y:S01]  /*9d2b0*/  IMAD.X R15, R47.reuse, 0x1, R96, P5 ;  /* 0x000000012f0f7824 */ /* 0x040fe200028e0660 */
[----:B------:R-:W-:Y:S01]  /*9d2c0*/  ISETP.GE.U32.AND.EX P3, PT, R47, R58, PT, P3 ;  /* 0x0000003a2f00720c */ /* 0x000fe20003f66130 */
[----:B------:R-:W-:Y:S01]  /*9d2d0*/  IMAD.WIDE.U32 R48, R46, R6, R56 ;  /* 0x000000062e307225 */ /* 0x000fe200078e0038 */
[----:B------:R-:W-:Y:S02]  /*9d2e0*/  ISETP.GE.U32.AND P5, PT, R16, R85, PT ;  /* 0x000000551000720c */ /* 0x000fe40003fa6070 */
[----:B------:R-:W-:Y:S01]  /*9d2f0*/  ISETP.GE.U32.AND.EX P6, PT, R97, R102, PT, P6 ;  /* 0x000000666100720c */ /* 0x000fe20003fc6160 */
[----:B------:R-:W-:Y:S01]  /*9d300*/  IMAD.WIDE.U32 R18, R46, R39, R18 ;  /* 0x000000272e127225 */ /* 0x000fe200078e0012 */
[----:B------:R-:W-:-:S02]  /*9d310*/  SEL R56, RZ, 0x1, P2 ;  /* 0x00000001ff387807 */ /* 0x000fc40001000000 */
[----:B------:R-:W-:Y:S01]  /*9d320*/  SEL R47, RZ, 0x1, P3 ;  /* 0x00000001ff2f7807 */ /* 0x000fe20001800000 */
[----:B------:R-:W-:Y:S01]  /*9d330*/  VIADD R53, R19, UR4 ;  /* 0x0000000413357c36 */ /* 0x000fe20008000000 */
[----:B------:R-:W-:Y:S01]  /*9d340*/  ISETP.GT.U32.AND P2, PT, R38, R73, PT ;  /* 0x000000492600720c */ /* 0x000fe20003f44070 */
[----:B------:R-:W-:Y:S01]  /*9d350*/  IMAD.WIDE.U32 R58, R7, R43, RZ ;  /* 0x0000002b073a7225 */ /* 0x000fe200078e00ff */
[----:B------:R-:W-:Y:S02]  /*9d360*/  ISETP.GE.U32.AND.EX P5, PT, R15, R96, PT, P5 ;  /* 0x000000600f00720c */ /* 0x000fe40003fa6150 */
[----:B------:R-:W-:Y:S01]  /*9d370*/  SEL R74, RZ, 0x1, P6 ;  /* 0x00000001ff4a7807 */ /* 0x000fe20003000000 */
[----:B------:R-:W-:Y:S01]  /*9d380*/  VIADD R75, R59, UR6 ;  /* 0x000000063b4b7c36 */ /* 0x000fe20008000000 */
[----:B------:R-:W-:Y:S02]  /*9d390*/  IADD3 R19, P3, P6, R47, R18, RZ ;  /* 0x000000122f137210 */ /* 0x000fe40007e7e0ff */
[----:B------:R-:W-:-:S02]  /*9d3a0*/  ISETP.GT.U32.AND.EX P2, PT, R60, R77, PT, P2 ;  /* 0x0000004d3c00720c */ /* 0x000fc40003f44120 */
[----:B------:R-:W-:Y:S02]  /*9d3b0*/  SEL R38, RZ, 0x1, P5 ;  /* 0x00000001ff267807 */ /* 0x000fe40002800000 */
[----:B------:R-:W-:Y:S01]  /*9d3c0*/  IADD3.X R47, PT, PT, RZ, R53, R56, P3, P6 ;  /* 0x00000035ff2f7210 */ /* 0x000fe20001fec438 */
[----:B------:R-:W-:Y:S01]  /*9d3d0*/  VIADD R56, R55, UR7 ;  /* 0x0000000737387c36 */ /* 0x000fe20008000000 */
[----:B------:R-:W-:Y:S02]  /*9d3e0*/  SEL R53, RZ, 0x1, !P2 ;  /* 0x00000001ff357807 */ /* 0x000fe40005000000 */
[----:B------:R-:W-:Y:S02]  /*9d3f0*/  IADD3 R38, P2, PT, R38, R19, RZ ;  /* 0x0000001326267210 */ /* 0x000fe40007f5e0ff */
[----:B------:R-:W-:Y:S01]  /*9d400*/  IADD3 R59, P6, PT, R74, R99, RZ ;  /* 0x000000634a3b7210 */ /* 0x000fe20007fde0ff */
[----:B------:R-:W-:Y:S01]  /*9d410*/  IMAD.MOV.U32 R74, RZ, RZ, R58 ;  /* 0x000000ffff4a7224 */ /* 0x000fe200078e003a */
[-C--:B------:R-:W-:Y:S01]  /*9d420*/  IADD3 R76, P5, PT, R38, R73.reuse, RZ ;  /* 0x00000049264c7210 */ /* 0x080fe20007fbe0ff */
[----:B------:R-:W-:Y:S01]  /*9d430*/  IMAD.X R47, RZ, RZ, R47, P2 ;  /* 0x000000ffff2f7224 */ /* 0x000fe200010e062f */
[----:B------:R-:W-:Y:S01]  /*9d440*/  ISETP.GE.U32.AND P4, PT, R48, R80, PT ;  /* 0x000000503000720c */ /* 0x000fe20003f86070 */
[----:B------:R-:W-:Y:S01]  /*9d450*/  IMAD.X R83, RZ, RZ, R98, P6 ;  /* 0x000000ffff537224 */ /* 0x000fe200030e0662 */
[----:B------:R-:W-:Y:S01]  /*9d460*/  IADD3 R53, P3, PT, R53, R88, RZ ;  /* 0x0000005835357210 */ /* 0x000fe20007f7e0ff */
[----:B------:R-:W-:Y:S01]  /*9d470*/  IMAD.X R80, R47, 0x1, R77, P5 ;  /* 0x000000012f507824 */ /* 0x000fe200028e064d */
[----:B------:R-:W-:Y:S01]  /*9d480*/  ISETP.GE.U32.AND P6, PT, R76, R73, PT ;  /* 0x000000494c00720c */ /* 0x000fe20003fc6070 */
[----:B------:R-:W-:Y:S01]  /*9d490*/  IMAD.WIDE.U32 R18, R44, R8, R74 ;  /* 0x000000082c127225 */ /* 0x000fe200078e004a */
[----:B------:R-:W-:-:S02]  /*9d4a0*/  ISETP.NE.U32.AND P5, PT, R38, RZ, PT ;  /* 0x000000ff2600720c */ /* 0x000fc40003fa5070 */
[----:B------:R-:W-:Y:S01]  /*9d4b0*/  ISETP.GE.U32.AND.EX P6, PT, R80, R77, PT, P6 ;  /* 0x0000004d5000720c */ /* 0x000fe20003fc6160 */
[----:B------:R-:W-:Y:S01]  /*9d4c0*/  IMAD.X R60, RZ, RZ, R78, P3 ;  /* 0x000000ffff3c7224 */ /* 0x000fe200018e064e */
[----:B------:R-:W-:Y:S01]  /*9d4d0*/  IADD3 R88, P3, PT, R53, R59, RZ ;  /* 0x0000003b35587210 */ /* 0x000fe20007f7e0ff */
[----:B------:R-:W-:Y:S01]  /*9d4e0*/  VIADD R38, R49, UR9 ;  /* 0x0000000931267c36 */ /* 0x000fe20008000000 */
[----:B------:R-:W-:Y:S01]  /*9d4f0*/  ISETP.NE.AND.EX P5, PT, R47, RZ, !P6, P5 ;  /* 0x000000ff2f00720c */ /* 0x000fe200077a5350 */
[----:B------:R-:W-:Y:S01]  /*9d500*/  VIADD R74, R19, UR7 ;  /* 0x00000007134a7c36 */ /* 0x000fe20008000000 */
[----:B------:R-:W-:Y:S01]  /*9d510*/  ISETP.GE.U32.AND.EX P1, PT, R56, R17, PT, P1 ;  /* 0x000000113800720c */ /* 0x000fe20003f26110 */
[----:B------:R-:W-:Y:S01]  /*9d520*/  IMAD.X R96, R60, 0x1, R83, P3 ;  /* 0x000000013c607824 */ /* 0x000fe200018e0653 */
[----:B------:R-:W-:Y:S01]  /*9d530*/  ISETP.GE.U32.AND P2, PT, R18, R58, PT ;  /* 0x0000003a1200720c */ /* 0x000fe20003f46070 */
[----:B------:R-:W-:Y:S01]  /*9d540*/  IMAD.MOV.U32 R58, RZ, RZ, RZ ;  /* 0x000000ffff3a7224 */ /* 0x000fe200078e00ff */
[----:B------:R-:W-:Y:S01]  /*9d550*/  ISETP.GE.U32.AND P3, PT, R88, R59, PT ;  /* 0x0000003b5800720c */ /* 0x000fe20003f66070 */
[----:B------:R-:W-:Y:S01]  /*9d560*/  IMAD.MOV.U32 R59, RZ, RZ, R54 ;  /* 0x000000ffff3b7224 */ /* 0x000fe200078e0036 */
[----:B------:R-:W-:-:S02]  /*9d570*/  SEL R17, RZ, 0x1, !P5 ;  /* 0x00000001ff117807 */ /* 0x000fc40006800000 */
[----:B------:R-:W-:Y:S01]  /*9d580*/  ISETP.NE.U32.AND P6, PT, R53, RZ, PT ;  /* 0x000000ff3500720c */ /* 0x000fe20003fc5070 */
[----:B------:R-:W-:Y:S01]  /*9d590*/  IMAD.WIDE.U32 R58, R45, R8, R58 ;  /* 0x000000082d3a7225 */ /* 0x000fe200078e003a */
[----:B------:R-:W-:Y:S02]  /*9d5a0*/  IADD3 R17, P5, PT, R17, R76, RZ ;  /* 0x0000004c11117210 */ /* 0x000fe40007fbe0ff */
[----:B------:R-:W-:Y:S02]  /*9d5b0*/  ISETP.GE.U32.AND.EX P3, PT, R96, R83, PT, P3 ;  /* 0x000000536000720c */ /* 0x000fe40003f66130 */
        /* <DEDUP_REMOVED lines=15> */
[----:B------:R-:W-:Y:S01]  /*9d6b0*/  IMAD.WIDE.U32 R58, R43, R9, R58 ;  /* 0x000000092b3a7225 */ /* 0x000fe200078e003a */
[----:B------:R-:W-:-:S02]  /*9d6c0*/  SEL R9, R76, R17, P6 ;  /* 0x000000114c097207 */ /* 0x000fc40003000000 */
[----:B------:R-:W-:Y:S01]  /*9d6d0*/  SEL R19, RZ, 0x1, P5 ;  /* 0x00000001ff137807 */ /* 0x000fe20002800000 */
[----:B------:R-:W-:Y:S01]  /*9d6e0*/  IMAD.WIDE.U32 R54, R46, R7, R56 ;  /* 0x000000072e367225 */ /* 0x000fe200078e0038 */
[----:B------:R-:W-:Y:S02]  /*9d6f0*/  SEL R17, R80, R49, P6 ;  /* 0x0000003150117207 */ /* 0x000fe40003000000 */
[----:B------:R-:W-:Y:S01]  /*9d700*/  ISETP.GT.U32.AND P5, PT, R9, R47, PT ;  /* 0x0000002f0900720c */ /* 0x000fe20003fa4070 */
[----:B------:R-:W-:Y:S01]  /*9d710*/  VIADD R49, R55, UR6 ;  /* 0x0000000637317c36 */ /* 0x000fe20008000000 */
[----:B------:R-:W-:Y:S01]  /*9d720*/  SEL R51, RZ, 0x1, !P3 ;  /* 0x00000001ff337807 */ /* 0x000fe20005800000 */
[----:B------:R-:W-:Y:S01]  /*9d730*/  IMAD.MOV.U32 R61, RZ, RZ, RZ ;  /* 0x000000ffff3d7224 */ /* 0x000fe200078e00ff */
[----:B------:R-:W-:Y:S01]  /*9d740*/  ISETP.GT.U32.AND.EX P5, PT, R17, R78, PT, P5 ;  /* 0x0000004e1100720c */ /* 0x000fe20003fa4150 */
[----:B------:R-:W-:Y:S01]  /*9d750*/  IMAD.MOV.U32 R55, RZ, RZ, R18 ;  /* 0x000000ffff377224 */ /* 0x000fe200078e0012 */
[----:B------:R-:W-:Y:S01]  /*9d760*/  IADD3 R56, P3, P6, R19, R54, RZ ;  /* 0x0000003613387210 */ /* 0x000fe20007e7e0ff */
[----:B------:R-:W-:Y:S01]  /*9d770*/  IMAD.MOV.U32 R54, RZ, RZ, RZ ;  /* 0x000000ffff367224 */ /* 0x000fe200078e00ff */
[----:B------:R-:W-:-:S02]  /*9d780*/  SEL R76, RZ, 0x1, P1 ;  /* 0x00000001ff4c7807 */ /* 0x000fc40000800000 */
[----:B------:R-:W-:Y:S01]  /*9d790*/  IADD3 R51, P1, PT, R51, R88, RZ ;  /* 0x0000005833337210 */ /* 0x000fe20007f3e0ff */
[----:B------:R-:W-:Y:S01]  /*9d7a0*/  IMAD.WIDE.U32 R8, R43, R8, R54 ;  /* 0x000000082b087225 */ /* 0x000fe200078e0036 */
[----:B------:R-:W-:Y:S02]  /*9d7b0*/  SEL R17, RZ, 0x1, !P5 ;  /* 0x00000001ff117807 */ /* 0x000fe40006800000 */
[----:B------:R-:W-:Y:S01]  /*9d7c0*/  IADD3.X R19, PT, PT, RZ, R49, R76, P3, P6 ;  /* 0x00000031ff137210 */ /* 0x000fe20001fec44c */
[----:B------:R-:W-:Y:S01]  /*9d7d0*/  IMAD.X R77, RZ, RZ, R96, P1 ;  /* 0x000000ffff4d7224 */ /* 0x000fe200008e0660 */
[----:B------:R-:W-:Y:S01]  /*9d7e0*/  IADD3 R73, P3, PT, R51, R52, RZ ;  /* 0x0000003433497210 */ /* 0x000fe20007f7e0ff */
[----:B------:R-:W-:Y:S01]  /*9d7f0*/  IMAD.MOV.U32 R55, RZ, RZ, R48 ;  /* 0x000000ffff377224 */ /* 0x000fe200078e0030 */
[----:B------:R-:W-:Y:S01]  /*9d800*/  IADD3 R17, P1, PT, R17, R56, RZ ;  /* 0x0000003811117210 */ /* 0x000fe20007f3e0ff */
[----:B------:R-:W-:Y:S01]  /*9d810*/  IMAD.WIDE.U32 R56, R44, R39, R60 ;  /* 0x000000272c387225 */ /* 0x000fe200078e003c */
[----:B------:R-:W-:-:S03]  /*9d820*/  ISETP.GE.U32.AND.EX P2, PT, R74, R75, PT, P2 ;  /* 0x0000004b4a00720c */ /* 0x000fc60003f46120 */
[----:B------:R-:W-:Y:S01]  /*9d830*/  IMAD.X R80, R77, 0x1, R81, P3 ;  /* 0x000000014d507824 */ /* 0x000fe200018e0651 */
[CC--:B------:R-:W-:Y:S01]  /*9d840*/  IADD3 R60, P3, PT, R17.reuse, R73.reuse, RZ ;  /* 0x00000049113c7210 */ /* 0x0c0fe20007f7e0ff */
[----:B------:R-:W-:Y:S01]  /*9d850*/  IMAD.X R19, RZ, RZ, R19, P1 ;  /* 0x000000ffff137224 */ /* 0x000fe200008e0613 */
[----:B------:R-:W-:Y:S01]  /*9d860*/  ISETP.NE.U32.AND P1, PT, R17, RZ, PT ;  /* 0x000000ff1100720c */ /* 0x000fe20003f25070 */
[----:B------:R-:W-:Y:S01]  /*9d870*/  IMAD.WIDE.U32 R54, R45, R6, R54 ;  /* 0x000000062d367225 */ /* 0x000fe200078e0036 */
[----:B------:R-:W-:-:S03]  /*9d880*/  ISETP.GE.U32.AND P6, PT, R60, R73, PT ;  /* 0x000000493c00720c */ /* 0x000fc60003fc6070 */
[----:B------:R-:W-:Y:S01]  /*9d890*/  IMAD.X R76, R19, 0x1, R80, P3 ;  /* 0x00000001134c7824 */ /* 0x000fe200018e0650 */
[----:B------:R-:W-:Y:S01]  /*9d8a0*/  ISETP.GE.U32.AND P3, PT, R58, RZ, PT ;  /* 0x000000ff3a00720c */ /* 0x000fe20003f66070 */
[----:B------:R-:W-:Y:S01]  /*9d8b0*/  VIADD R17, R59, UR5 ;  /* 0x000000053b117c36 */ /* 0x000fe20008000000 */
[----:B------:R-:W-:Y:S01]  /*9d8c0*/  IADD3 R58, P5, PT, R47, R58, RZ ;  /* 0x0000003a2f3a7210 */ /* 0x000fe20007fbe0ff */
[----:B------:R-:W-:Y:S01]  /*9d8d0*/  IMAD.MOV.U32 R75, RZ, RZ, RZ ;  /* 0x000000ffff4b7224 */ /* 0x000fe200078e00ff */
[----:B------:R-:W-:Y:S01]  /*9d8e0*/  ISETP.GE.U32.AND.EX P6, PT, R76, R80, PT, P6 ;  /* 0x000000504c00720c */ /* 0x000fe20003fc6160 */
[----:B------:R-:W-:Y:S01]  /*9d8f0*/  VIADD R49, R55, UR9 ;  /* 0x0000000937317c36 */ /* 0x000fe20008000000 */
[C---:B------:R-:W-:Y:S01]  /*9d900*/  ISETP.GE.U32.AND.EX P3, PT, R17.reuse, R50, PT, P3 ;  /* 0x000000321100720c */ /* 0x040fe20003f66130 */
[----:B------:R-:W-:Y:S01]  /*9d910*/  IMAD.X R55, R17, 0x1, R78, P5 ;  /* 0x0000000111377824 */ /* 0x000fe200028e064e */
[----:B------:R-:W-:Y:S01]  /*9d920*/  ISETP.NE.AND.EX P6, PT, R19, RZ, !P6, P1 ;  /* 0x000000ff1300720c */ /* 0x000fe200077c5310 */
[----:B------:R-:W-:Y:S01]  /*9d930*/  IMAD.WIDE.U32 R52, R44, R7, R74 ;  /* 0x000000072c347225 */ /* 0x000fe200078e004a */
[----:B------:R-:W-:-:S02]  /*9d940*/  ISETP.GE.U32.AND P1, PT, R54, RZ, PT ;  /* 0x000000ff3600720c */ /* 0x000fc40003f26070 */
[----:B------:R-:W-:Y:S01]  /*9d950*/  SEL R19, RZ, 0x1, !P6 ;  /* 0x00000001ff137807 */ /* 0x000fe20007000000 */
[----:B------:R-:W-:Y:S01]  /*9d960*/  VIADD R17, R57, UR4 ;  /* 0x0000000439117c36 */ /* 0x000fe20008000000 */
[----:B------:R-:W-:Y:S01]  /*9d970*/  ISETP.GE.U32.AND P6, PT, R58, R47, PT ;  /* 0x0000002f3a00720c */ /* 0x000fe20003fc6070 */
[----:B------:R-:W-:Y:S01]  /*9d980*/  VIADD R9, R9, UR7 ;  /* 0x0000000709097c36 */ /* 0x000fe20008000000 */
[----:B------:R-:W-:Y:S02]  /*9d990*/  IADD3 R19, P5, PT, R19, R60, RZ ;  /* 0x0000003c13137210 */ /* 0x000fe40007fbe0ff */
[----:B------:R-:W-:Y:S02]  /*9d9a0*/  SEL R7, RZ, 0x1, P3 ;  /* 0x00000001ff077807 */ /* 0x000fe40001800000 */
[----:B------:R-:W-:Y:S01]  /*9d9b0*/  ISETP.GE.U32.AND.EX P3, PT, R55, R78, PT, P6 ;  /* 0x0000004e3700720c */ /* 0x000fe20003f66160 */
[----:B------:R-:W-:Y:S01]  /*9d9c0*/  IMAD.X R47, RZ, RZ, R76, P5 ;  /* 0x000000ffff2f7224 */ /* 0x000fe200028e064c */
[----:B------:R-:W-:-:S02]  /*9d9d0*/  ISETP.GE.U32.AND.EX P1, PT, R49, R48, PT, P1 ;  /* 0x000000303100720c */ /* 0x000fc40003f26110 */
[----:B------:R-:W-:Y:S02]  /*9d9e0*/  SEL R48, RZ, 0x1, P3 ;  /* 0x00000001ff307807 */ /* 0x000fe40001800000 */
[----:B------:R-:W-:Y:S02]  /*9d9f0*/  IADD3 R57, P6, P5, R7, R56, RZ ;  /* 0x0000003807397210 */ /* 0x000fe40007dde0ff */
[----:B------:R-:W-:Y:S02]  /*9da00*/  SEL R50, RZ, 0x1, P0 ;  /* 0x00000001ff327807 */ /* 0x000fe40000000000 */
[----:B------:R-:W-:Y:S02]  /*9da10*/  ISETP.GT.U32.AND P3, PT, R60, R19, PT ;  /* 0x000000133c00720c */ /* 0x000fe40003f64070 */
[----:B------:R-:W-:Y:S02]  /*9da20*/  ISETP.GT.U32.AND P0, PT, R88, R51, PT ;  /* 0x000000335800720c */ /* 0x000fe40003f04070 */
[----:B------:R-:W-:-:S02]  /*9da30*/  IADD3.X R7, PT, PT, RZ, R17, R50, P6, P5 ;  /* 0x00000011ff077210 */ /* 0x000fc400037ea432 */
[----:B------:R-:W-:Y:S02]  /*9da40*/  ISETP.GT.U32.AND.EX P3, PT, R76, R47, PT, P3 ;  /* 0x0000002f4c00720c */ /* 0x000fe40003f64130 */
[----:B------:R-:W-:Y:S02]  /*9da50*/  IADD3 R39, P6, PT, R19, R54, RZ ;  /* 0x0000003613277210 */ /* 0x000fe40007fde0ff */
[----:B------:R-:W-:Y:S02]  /*9da60*/  IADD3 R48, P5, PT, R48, R57, RZ ;  /* 0x0000003930307210 */ /* 0x000fe40007fbe0ff */
[----:B------:R-:W-:Y:S01]  /*9da70*/  ISETP.GT.U32.AND.EX P0, PT, R96, R77, PT, P0 ;  /* 0x0000004d6000720c */ /* 0x000fe20003f04100 */
[----:B------:R-:W-:Y:S01]  /*9da80*/  IMAD.X R54, R47, 0x1, R49, P6 ;  /* 0x000000012f367824 */ /* 0x000fe200030e0631 */
[----:B------:R-:W-:Y:S01]  /*9da90*/  SEL R17, R60, R19, P3 ;  /* 0x000000133c117207 */ /* 0x000fe20001800000 */
[----:B------:R-:W-:Y:S01]  /*9daa0*/  IMAD.X R7, RZ, RZ, R7, P5 ;  /* 0x000000ffff077224 */ /* 0x000fe200028e0607 */
[----:B------:R-:W-:-:S02]  /*9dab0*/  SEL R19, R76, R47, P3 ;  /* 0x0000002f4c137207 */ /* 0x000fc40001800000 */
[----:B------:R-:W-:Y:S02]  /*9dac0*/  ISETP.NE.U32.AND P3, PT, R48, RZ, PT ;  /* 0x000000ff3000720c */ /* 0x000fe40003f65070 */
[----:B------:R-:W-:Y:S02]  /*9dad0*/  SEL R50, R88, R51, P0 ;  /* 0x0000003358327207 */ /* 0x000fe40000000000 */
[----:B------:R-:W-:Y:S02]  /*9dae0*/  IADD3 R48, P6, PT, R48, R39, RZ ;  /* 0x0000002730307210 */ /* 0x000fe40007fde0ff */
[----:B------:R-:W-:Y:S02]  /*9daf0*/  SEL R51, R96, R77, P0 ;  /* 0x0000004d60337207 */ /* 0x000fe40000000000 */
[----:B------:R-:W-:Y:S01]  /*9db00*/  ISETP.GT.U32.AND P0, PT, R50, R73, PT ;  /* 0x000000493200720c */ /* 0x000fe20003f04070 */
[----:B------:R-:W-:Y:S01]  /*9db10*/  IMAD.X R50, R7, 0x1, R54, P6 ;  /* 0x0000000107327824 */ /* 0x000fe200030e0636 */
[----:B------:R-:W-:-:S02]  /*9db20*/  ISETP.GE.U32.AND P5, PT, R48, R39, PT ;  /* 0x000000273000720c */ /* 0x000fc40003fa6070 */
[----:B------:R-:W-:Y:S02]  /*9db30*/  SEL R47, RZ, 0x1, P1 ;  /* 0x00000001ff2f7807 */ /* 0x000fe40000800000 */
[----:B------:R-:W-:Y:S01]  /*9db40*/  ISETP.GT.U32.AND P1, PT, R17, R39, PT ;  /* 0x000000271100720c */ /* 0x000fe20003f24070 */
[----:B------:R-:W-:Y:S01]  /*9db50*/  IMAD.MOV.U32 R39, RZ, RZ, RZ ;  /* 0x000000ffff277224 */ /* 0x000fe200078e00ff */
[----:B------:R-:W-:Y:S02]  /*9db60*/  ISETP.GE.U32.AND.EX P5, PT, R50, R54, PT, P5 ;  /* 0x000000363200720c */ /* 0x000fe40003fa6150 */
[----:B------:R-:W-:Y:S01]  /*9db70*/  ISETP.GE.U32.AND P6, PT, R8, RZ, PT ;  /* 0x000000ff0800720c */ /* 0x000fe20003fc6070 */
[----:B------:R-:W-:Y:S01]  /*9db80*/  IMAD.WIDE.U32 R38, R46, R5, R38 ;  /* 0x000000052e267225 */ /* 0x000fe200078e0026 */
[----:B------:R-:W-:Y:S02]  /*9db90*/  ISETP.GT.U32.AND.EX P0, PT, R51, R80, PT, P0 ;  /* 0x000000503300720c */ /* 0x000fe40003f04100 */
[----:B------:R-:W-:Y:S01]  /*9dba0*/  ISETP.GT.U32.AND.EX P1, PT, R19, R54, PT, P1 ;  /* 0x000000361300720c */ /* 0x000fe20003f24110 */
[----:B------:R-:W-:Y:S01]  /*9dbb0*/  VIADD R39, R39, UR8 ;  /* 0x0000000827277c36 */ /* 0x000fe20008000000 */
[----:B------:R-:W-:-:S02]  /*9dbc0*/  ISETP.NE.AND.EX P3, PT, R7, RZ, !P5, P3 ;  /* 0x000000ff0700720c */ /* 0x000fc40006f65330 */
[----:B------:R-:W-:Y:S02]  /*9dbd0*/  ISETP.GE.U32.AND.EX P6, PT, R9, R18, PT, P6 ;  /* 0x000000120900720c */ /* 0x000fe40003fc6160 */
[----:B------:R-:W-:Y:S02]  /*9dbe0*/  SEL R19, RZ, 0x1, !P0 ;  /* 0x00000001ff137807 */ /* 0x000fe40004000000 */
[----:B------:R-:W-:Y:S02]  /*9dbf0*/  SEL R17, RZ, 0x1, !P1 ;  /* 0x00000001ff117807 */ /* 0x000fe40004800000 */
[----:B------:R-:W-:Y:S02]  /*9dc00*/  IADD3 R38, P1, P0, R47, R38, RZ ;  /* 0x000000262f267210 */ /* 0x000fe4000783e0ff */
[----:B------:R-:W-:Y:S02]  /*9dc10*/  SEL R18, RZ, 0x1, P4 ;  /* 0x00000001ff127807 */ /* 0x000fe40002000000 */
[----:B------:R-:W-:-:S02]  /*9dc20*/  SEL R7, RZ, 0x1, !P3 ;  /* 0x00000001ff077807 */ /* 0x000fc40005800000 */
[----:B------:R-:W-:Y:S02]  /*9dc30*/  IADD3 R19, P4, PT, R19, R82, RZ ;  /* 0x0000005213137210 */ /* 0x000fe40007f9e0ff */
[----:B------:R-:W-:Y:S02]  /*9dc40*/  IADD3 R38, P3, PT, R17, R38, RZ ;  /* 0x0000002611267210 */ /* 0x000fe40007f7e0ff */
[----:B------:R-:W-:Y:S01]  /*9dc50*/  IADD3.X R39, PT, PT, RZ, R39, R18, P1, P0 ;  /* 0x00000027ff277210 */ /* 0x000fe20000fe0412 */
[----:B------:R-:W-:Y:S01]  /*9dc60*/  IMAD.X R47, RZ, RZ, R79, P4 ;  /* 0x000000ffff2f7224 */ /* 0x000fe200020e064f */
[----:B------:R-:W-:Y:S02]  /*9dc70*/  IADD3 R7, P5, PT, R7, R48, RZ ;  /* 0x0000003007077210 */ /* 0x000fe40007fbe0ff */
[----:B------:R-:W-:Y:S01]  /*9dc80*/  IADD3 R74, P0, PT, R38, R19, RZ ;  /* 0x00000013264a7210 */ /* 0x000fe20007f1e0ff */
[----:B------:R-:W-:Y:S01]  /*9dc90*/  IMAD.X R39, RZ, RZ, R39, P3 ;  /* 0x000000ffff277224 */ /* 0x000fe200018e0627 */
[----:B------:R-:W-:Y:S01]  /*9dca0*/  ISETP.GT.U32.AND P1, PT, R48, R7, PT ;  /* 0x000000073000720c */ /* 0x000fe20003f24070 */
[----:B------:R-:W-:Y:S01]  /*9dcb0*/  IMAD.X R17, RZ, RZ, R50, P5 ;  /* 0x000000ffff117224 */ /* 0x000fe200028e0632 */
[----:B------:R-:W-:Y:S01]  /*9dcc0*/  ISETP.GE.U32.AND P3, PT, R74, R19, PT ;  /* 0x000000134a00720c */ /* 0x000fe20003f66070 */
[----:B------:R-:W-:Y:S01]  /*9dcd0*/  IMAD.WIDE.U32 R18, R13, R45, RZ ;  /* 0x0000002d0d127225 */ /* 0x000fe200078e00ff */
[----:B------:R-:W-:-:S02]  /*9dce0*/  IADD3 R78, P4, PT, R7, R8, RZ ;  /* 0x00000008074e7210 */ /* 0x000fc40007f9e0ff */
[----:B------:R-:W-:Y:S01]  /*9dcf0*/  ISETP.GT.U32.AND.EX P1, PT, R50, R17, PT, P1 ;  /* 0x000000113200720c */ /* 0x000fe20003f24110 */
[----:B------:R-:W-:Y:S01]  /*9dd00*/  IMAD.X R76, R39, 0x1, R47, P0 ;  /* 0x00000001274c7824 */ /* 0x000fe200000e062f */
[----:B------:R-:W-:Y:S01]  /*9dd10*/  ISETP.NE.U32.AND P0, PT, R38, RZ, PT ;  /* 0x000000ff2600720c */ /* 0x000fe20003f05070 */
[----:B------:R-:W-:Y:S01]  /*9dd20*/  VIADD R19, R19, UR10 ;  /* 0x0000000a13137c36 */ /* 0x000fe20008000000 */
[----:B------:R-:W-:Y:S01]  /*9dd30*/  SEL R7, R48, R7, P1 ;  /* 0x0000000730077207 */ /* 0x000fe20000800000 */
[----:B------:R-:W-:Y:S01]  /*9dd40*/  IMAD.X R80, R17, 0x1, R9, P4 ;  /* 0x0000000111507824 */ /* 0x000fe200020e0609 */
[----:B------:R-:W-:Y:S01]  /*9dd50*/  ISETP.GE.U32.AND.EX P3, PT, R76, R47, PT, P3 ;  /* 0x0000002f4c00720c */ /* 0x000fe20003f66130 */
[----:B------:R-:W-:Y:S01]  /*9dd60*/  IMAD.WIDE.U32 R8, R46, R4, R18 ;  /* 0x000000042e087225 */ /* 0x000fe200078e0012 */
[----:B------:R-:W-:Y:S02]  /*9dd70*/  SEL R17, R50, R17, P1 ;  /* 0x0000001132117207 */ /* 0x000fe40000800000 */
[----:B------:R-:W-:Y:S01]  /*9dd80*/  ISETP.GT.U32.AND P1, PT, R7, R78, PT ;  /* 0x0000004e0700720c */ /* 0x000fe20003f24070 */
[----:B------:R-:W-:Y:S01]  /*9dd90*/  IMAD.MOV.U32 R38, RZ, RZ, RZ ;  /* 0x000000ffff267224 */ /* 0x000fe200078e00ff */
[----:B------:R-:W-:Y:S01]  /*9dda0*/  ISETP.NE.AND.EX P0, PT, R39, RZ, !P3, P0 ;  /* 0x000000ff2700720c */ /* 0x000fe20005f05300 */
[----:B------:R-:W-:Y:S01]  /*9ddb0*/  IMAD.MOV.U32 R39, RZ, RZ, R8 ;  /* 0x000000ffff277224 */ /* 0x000fe200078e0008 */
[----:B------:R-:W-:Y:S01]  /*9ddc0*/  SEL R7, RZ, 0x1, P6 ;  /* 0x00000001ff077807 */ /* 0x000fe20003000000 */
[----:B------:R-:W-:Y:S01]  /*9ddd0*/  VIADD R47, R53, UR6 ;  /* 0x00000006352f7c36 */ /* 0x000fe20008000000 */
[----:B------:R-:W-:Y:S01]  /*9dde0*/  ISETP.GT.U32.AND.EX P1, PT, R17, R80, PT, P1 ;  /* 0x000000501100720c */ /* 0x000fe20003f24110 */
[----:B------:R-:W-:Y:S01]  /*9ddf0*/  IMAD.WIDE.U32 R38, R45, R4, R38 ;  /* 0x000000042d267225 */ /* 0x000fe200078e0026 */
[----:B------:R-:W-:-:S02]  /*9de00*/  SEL R51, RZ, 0x1, !P0 ;  /* 0x00000001ff337807 */ /* 0x000fc40004000000 */
[----:B------:R-:W-:Y:S01]  /*9de10*/  IADD3 R52, P4, P5, R7, R52, RZ ;  /* 0x0000003407347210 */ /* 0x000fe20007d9e0ff */
[----:B------:R-:W-:Y:S01]  /*9de20*/  VIADD R59, R39, UR11 ;  /* 0x0000000b273b7c36 */ /* 0x000fe20008000000 */
[----:B------:R-:W-:Y:S01]  /*9de30*/  SEL R50, RZ, 0x1, P2 ;  /* 0x00000001ff327807 */ /* 0x000fe20001000000 */
[----:B------:R-:W-:Y:S01]  /*9de40*/  IMAD.WIDE.U32 R48, R5, R43, RZ ;  /* 0x0000002b05307225 */ /* 0x000fe200078e00ff */
[----:B------:R-:W-:Y:S02]  /*9de50*/  SEL R7, RZ, 0x1, !P1 ;  /* 0x00000001ff077807 */ /* 0x000fe40004800000 */
[----:B------:R-:W-:Y:S01]  /*9de60*/  IADD3 R45, P0, PT, R51, R74, RZ ;  /* 0x0000004a332d7210 */ /* 0x000fe20007f1e0ff */
[----:B------:R-:W-:Y:S01]  /*9de70*/  VIADD R49, R49, UR8 ;  /* 0x0000000831317c36 */ /* 0x000fe20008000000 */
[----:B------:R-:W-:Y:S01]  /*9de80*/  IADD3.X R17, PT, PT, RZ, R47, R50, P4, P5 ;  /* 0x0000002fff117210 */ /* 0x000fe200027ea432 */
[----:B------:R-:W-:Y:S01]  /*9de90*/  IMAD.MOV.U32 R53, RZ, RZ, RZ ;  /* 0x000000ffff357224 */ /* 0x000fe200078e00ff */
[----:B------:R-:W-:Y:S01]  /*9dea0*/  IADD3 R7, P2, PT, R7, R52, RZ ;  /* 0x0000003407077210 */ /* 0x000fe20007f5e0ff */
[----:B------:R-:W-:Y:S01]  /*9deb0*/  IMAD.X R57, RZ, RZ, R76, P0 ;  /* 0x000000ffff397224 */ /* 0x000fe200000e064c */
[----:B------:R-:W-:Y:S01]  /*9dec0*/  IADD3 R39, P1, PT, R45, R38, RZ ;  /* 0x000000262d277210 */ /* 0x000fe20007f3e0ff */
[----:B------:R-:W-:Y:S01]  /*9ded0*/  IMAD.WIDE.U32 R50, R44, R6, R48 ;  /* 0x000000062c327225 */ /* 0x000fe200078e0030 */
[----:B------:R-:W-:-:S02]  /*9dee0*/  ISETP.GE.U32.AND P0, PT, R8, R18, PT ;  /* 0x000000120800720c */ /* 0x000fc40003f06070 */
[-C--:B------:R-:W-:Y:S01]  /*9def0*/  IADD3 R54, P3, PT, R7, R39.reuse, RZ ;  /* 0x0000002707367210 */ /* 0x080fe20007f7e0ff */
[----:B------:R-:W-:Y:S01]  /*9df00*/  IMAD.X R17, RZ, RZ, R17, P2 ;  /* 0x000000ffff117224 */ /* 0x000fe200010e0611 */
[----:B------:R-:W-:Y:S01]  /*9df10*/  ISETP.GE.U32.AND P2, PT, R50, R48, PT ;  /* 0x000000303200720c */ /* 0x000fe20003f46070 */
[----:B------:R-:W-:Y:S01]  /*9df20*/  IMAD.X R60, R57, 0x1, R59, P1 ;  /* 0x00000001393c7824 */ /* 0x000fe200008e063b */
[----:B------:R-:W-:Y:S01]  /*9df30*/  ISETP.GE.U32.AND P1, PT, R54, R39, PT ;  /* 0x000000273600720c */ /* 0x000fe20003f26070 */
[----:B------:R-:W-:Y:S01]  /*9df40*/  VIADD R18, R9, UR11 ;  /* 0x0000000b09127c36 */ /* 0x000fe20008000000 */
[----:B------:R-:W-:Y:S01]  /*9df50*/  ISETP.GT.U32.AND P5, PT, R74, R45, PT ;  /* 0x0000002d4a00720c */ /* 0x000fe20003fa4070 */
[----:B------:R-:W-:Y:S01]  /*9df60*/  IMAD.X R56, R17, 0x1, R60, P3 ;  /* 0x0000000111387824 */ /* 0x000fe200018e063c */
[----:B------:R-:W-:Y:S01]  /*9df70*/  ISETP.NE.U32.AND P3, PT, R7, RZ, PT ;  /* 0x000000ff0700720c */ /* 0x000fe20003f65070 */
[----:B------:R-:W-:Y:S01]  /*9df80*/  VIADD R52, R51, UR9 ;  /* 0x0000000933347c36 */ /* 0x000fe20008000000 */
        /* <DEDUP_REMOVED lines=13> */
[----:B------:R-:W-:Y:S01]  /*9e060*/  IMAD.WIDE.U32 R6, R43, R6, R48 ;  /* 0x000000062b067225 */ /* 0x000fe200078e0030 */
[----:B------:R-:W-:Y:S02]  /*9e070*/  ISETP.GE.U32.AND.EX P3, PT, R59, R8, PT, P3 ;  /* 0x000000083b00720c */ /* 0x000fe40003f66130 */
[----:B------:R-:W-:Y:S01]  /*9e080*/  ISETP.GT.U32.AND P4, PT, R54, R5, PT ;  /* 0x000000053600720c */ /* 0x000fe20003f84070 */
[----:B------:R-:W-:Y:S01]  /*9e090*/  VIADD R9, R7, UR9 ;  /* 0x0000000907097c36 */ /* 0x000fe20008000000 */
[----:B------:R-:W-:Y:S01]  /*9e0a0*/  SEL R8, R74, R45, P5 ;  /* 0x0000002d4a087207 */ /* 0x000fe20002800000 */
[----:B------:R-:W-:Y:S01]  /*9e0b0*/  IMAD.X R7, RZ, RZ, R56, P6 ;  /* 0x000000ffff077224 */ /* 0x000fe200030e0638 */
[----:B------:R-:W-:Y:S01]  /*9e0c0*/  IADD3 R49, P6, PT, R5, R6, RZ ;  /* 0x0000000605317210 */ /* 0x000fe20007fde0ff */
[----:B------:R-:W-:Y:S01]  /*9e0d0*/  VIADD R38, R47, UR10 ;  /* 0x0000000a2f267c36 */ /* 0x000fe20008000000 */
[----:B------:R-:W-:-:S02]  /*9e0e0*/  ISETP.GE.U32.AND P1, PT, R6, RZ, PT ;  /* 0x000000ff0600720c */ /* 0x000fc40003f26070 */
[----:B------:R-:W-:Y:S01]  /*9e0f0*/  ISETP.GT.U32.AND.EX P4, PT, R56, R7, PT, P4 ;  /* 0x000000073800720c */ /* 0x000fe20003f84140 */
[----:B------:R-:W-:Y:S01]  /*9e100*/  IMAD.X R51, R7, 0x1, R9, P6 ;  /* 0x0000000107337824 */ /* 0x000fe200030e0609 */
[----:B------:R-:W-:Y:S02]  /*9e110*/  SEL R17, R76, R57, P5 ;  /* 0x000000394c117207 */ /* 0x000fe40002800000 */
[----:B------:R-:W-:Y:S02]  /*9e120*/  SEL R5, R54, R5, P4 ;  /* 0x0000000536057207 */ /* 0x000fe40002000000 */
[----:B------:R-:W-:Y:S01]  /*9e130*/  ISETP.GT.U32.AND P5, PT, R8, R39, PT ;  /* 0x000000270800720c */ /* 0x000fe20003fa4070 */
[----:B------:R-:W-:Y:S01]  /*9e140*/  VIADD R8, R19, UR8 ;  /* 0x0000000813087c36 */ /* 0x000fe20008000000 */
[----:B------:R-:W-:Y:S02]  /*9e150*/  SEL R6, R56, R7, P4 ;  /* 0x0000000738067207 */ /* 0x000fe40002000000 */
[----:B------:R-:W-:-:S02]  /*9e160*/  ISETP.GE.U32.AND.EX P1, PT, R9, R50, PT, P1 ;  /* 0x000000320900720c */ /* 0x000fc40003f26110 */
[----:B------:R-:W-:Y:S02]  /*9e170*/  SEL R7, RZ, 0x1, P3 ;  /* 0x00000001ff077807 */ /* 0x000fe40001800000 */
[----:B------:R-:W-:Y:S02]  /*9e180*/  ISETP.GT.U32.AND P3, PT, R5, R49, PT ;  /* 0x000000310500720c */ /* 0x000fe40003f64070 */
        /* <DEDUP_REMOVED lines=12> */
[----:B------:R-:W-:Y:S01]  /*9e250*/  IMAD.MOV.U32 R18, RZ, RZ, RZ ;  /* 0x000000ffff127224 */ /* 0x000fe200078e00ff */
[----:B------:R-:W-:Y:S01]  /*9e260*/  IADD3.X R8, PT, PT, RZ, R8, R7, P6, P0 ;  /* 0x00000008ff087210 */ /* 0x000fe200037e0407 */
[----:B------:R-:W-:Y:S01]  /*9e270*/  IMAD.X R17, RZ, RZ, R17, P1 ;  /* 0x000000ffff117224 */ /* 0x000fe200008e0611 */
[----:B------:R-:W-:Y:S01]  /*9e280*/  IADD3 R38, P1, PT, R5, R9, RZ ;  /* 0x0000000905267210 */ /* 0x000fe20007f3e0ff */
[----:B------:R-:W-:Y:S01]  /*9e290*/  IMAD.WIDE.U32 R6, R13, R43, RZ ;  /* 0x0000002b0d067225 */ /* 0x000fe200078e00ff */
[----:B------:R-:W-:Y:S02]  /*9e2a0*/  IADD3 R10, P4, PT, R51, R10, RZ ;  /* 0x0000000a330a7210 */ /* 0x000fe40007f9e0ff */
[----:B------:R-:W-:Y:S01]  /*9e2b0*/  ISETP.GE.U32.AND P0, PT, R38, R9, PT ;  /* 0x000000092600720c */ /* 0x000fe20003f06070 */
[----:B------:R-:W-:-:S02]  /*9e2c0*/  IMAD.X R8, RZ, RZ, R8, P2 ;  /* 0x000000ffff087224 */ /* 0x000fc400010e0608 */
        /* <DEDUP_REMOVED lines=11> */
[----:B------:R-:W-:-:S03]  /*9e380*/  IMAD.WIDE.U32 R4, R43, R4, R18 ;  /* 0x000000042b047225 */ /* 0x000fc600078e0012 */
[----:B------:R-:W-:Y:S01]  /*9e390*/  ISETP.GT.U32.AND P1, PT, R38, R9, PT ;  /* 0x000000092600720c */ /* 0x000fe20003f24070 */
[----:B------:R-:W-:Y:S01]  /*9e3a0*/  IMAD.X R17, RZ, RZ, R46, P2 ;  /* 0x000000ffff117224 */ /* 0x000fe200010e062e */
[----:B------:R-:W-:Y:S01]  /*9e3b0*/  ISETP.GE.U32.AND.EX P0, PT, R6, R7, PT, P0 ;  /* 0x000000070600720c */ /* 0x000fe20003f06100 */
[----:B------:R-:W-:Y:S01]  /*9e3c0*/  IMAD.MOV.U32 R7, RZ, RZ, RZ ;  /* 0x000000ffff077224 */ /* 0x000fe200078e00ff */
[----:B------:R-:W-:Y:S01]  /*9e3d0*/  IADD3 R53, P3, PT, R9, R4, RZ ;  /* 0x0000000409357210 */ /* 0x000fe20007f7e0ff */
[----:B------:R-:W-:Y:S01]  /*9e3e0*/  VIADD R5, R5, UR11 ;  /* 0x0000000b05057c36 */ /* 0x000fe20008000000 */
[----:B------:R-:W-:Y:S01]  /*9e3f0*/  ISETP.GT.U32.AND.EX P1, PT, R46, R17, PT, P1 ;  /* 0x000000112e00720c */ /* 0x000fe20003f24110 */
[----:B------:R-:W-:Y:S01]  /*9e400*/  IMAD.WIDE.U32 R44, R44, R13, R6 ;  /* 0x0000000d2c2c7225 */ /* 0x000fe200078e0006 */
[----:B------:R-:W-:Y:S02]  /*9e410*/  ISETP.GE.U32.AND P2, PT, R4, RZ, PT ;  /* 0x000000ff0400720c */ /* 0x000fe40003f46070 */
[----:B------:R-:W-:Y:S01]  /*9e420*/  SEL R4, R38, R9, P1 ;  /* 0x0000000926047207 */ /* 0x000fe20000800000 */
[----:B------:R-:W-:Y:S01]  /*9e430*/  IMAD.X R57, R17, 0x1, R5, P3 ;  /* 0x0000000111397824 */ /* 0x000fe200018e0605 */
[----:B------:R-:W-:Y:S01]  /*9e440*/  ISETP.GE.U32.AND.EX P2, PT, R5, R8, PT, P2 ;  /* 0x000000080500720c */ /* 0x000fe20003f46120 */
[----:B------:R-:W-:Y:S01]  /*9e450*/  VIADD R8, R45, UR10 ;  /* 0x0000000a2d087c36 */ /* 0x000fe20008000000 */
[----:B------:R-:W-:Y:S01]  /*9e460*/  SEL R6, R46, R17, P1 ;  /* 0x000000112e067207 */ /* 0x000fe20000800000 */
[----:B------:R-:W-:Y:S01]  /*9e470*/  IMAD.X R18, R78, 0x1, R11, P4 ;  /* 0x000000014e127824 */ /* 0x000fe200020e060b */
[----:B------:R-:W-:-:S02]  /*9e480*/  ISETP.GT.U32.AND P1, PT, R4, R53, PT ;  /* 0x000000350400720c */ /* 0x000fc40003f24070 */
[----:B------:R-:W-:Y:S02]  /*9e490*/  SEL R45, RZ, 0x1, P2 ;  /* 0x00000001ff2d7807 */ /* 0x000fe40001000000 */
[----:B------:R-:W-:Y:S02]  /*9e4a0*/  ISETP.GE.U32.AND P2, PT, R10, R51, PT ;  /* 0x000000330a00720c */ /* 0x000fe40003f46070 */
        /* <DEDUP_REMOVED lines=59> */
.L_x_608:
[----:B------:R-:W-:Y:S05]  /*9e860*/  BSYNC.RELIABLE B9 ;  /* 0x0000000000097941 */ /* 0x000fea0003800100 */
.L_x_607:
        /* <DEDUP_REMOVED lines=38> */
.L_x_609:
[----:B------:R-:W-:Y:S05]  /*9ead0*/  BSYNC.RECONVERGENT B8 ;  /* 0x0000000000087941 */ /* 0x000fea0003800200 */
.L_x_606:
        /* <DEDUP_REMOVED lines=23> */
[----:B------:R-:W-:Y:S01]  /*9ec50*/  IMAD.X R49, R18, 0x1, R15, P4 ;  /* 0x0000000112317824 */ /* 0x000fe200020e060f */
[----:B------:R-:W-:Y:S01]  /*9ec60*/  ISETP.GE.U32.AND P3, PT, R16, R17, PT ;  /* 0x000000111000720c */ /* 0x000fe20003f66070 */
[----:B------:R-:W-:Y:S01]  /*9ec70*/  IMAD R13, R57, 0x3d1, RZ ;  /* 0x000003d1390d7824 */ /* 0x000fe200078e02ff */
        /* <DEDUP_REMOVED lines=86> */
.L_x_612:
[----:B------:R-:W-:Y:S05]  /*9f1e0*/  BSYNC.RELIABLE B9 ;  /* 0x0000000000097941 */ /* 0x000fea0003800100 */
.L_x_611:
        /* <DEDUP_REMOVED lines=38> */
.L_x_613:
[----:B------:R-:W-:Y:S05]  /*9f450*/  BSYNC.RECONVERGENT B8 ;  /* 0x0000000000087941 */ /* 0x000fea0003800200 */
.L_x_610:
        /* <DEDUP_REMOVED lines=32> */
[----:B------:R-:W-:Y:S02]  /*9f660*/  IADD3 R14, P5, PT, R15, -R70, RZ ;  /* 0x800000460f0e7210 */ /* 0x000fe40007fbe0ff */
        /* <DEDUP_REMOVED lines=9> */
[----:B------:R-:W-:Y:S01]  /*9f700*/  ISETP.NE.U32.OR P0, PT, R6, 0x1, P0 ;  /* 0x000000010600780c */ /* 0x000fe20000705470 */
[----:B------:R-:W-:-:S12]  /*9f710*/  IMAD.X R6, R8, 0x1, ~R69, P3 ;  /* 0x0000000108067824 */ /* 0x000fd800018e0e45 */
        /* <DEDUP_REMOVED lines=15> */
[----:B------:R-:W-:-:S04]  /*9f810*/  IADD3 R5, P2, PT, R22, R14, RZ ;  /* 0x0000000e16057210 */ /* 0x000fc80007f5e0ff */
[----:B------:R-:W-:Y:S01]  /*9f820*/  ISETP.GT.U32.AND.EX P0, PT, R6, R11, PT, P0 ;  /* 0x0000000b0600720c */ /* 0x000fe20003f04100 */
[----:B------:R-:W-:Y:S01]  /*9f830*/  IMAD.X R9, R67, 0x1, R15, P2 ;  /* 0x0000000143097824 */ /* 0x000fe200010e060f */
[----:B------:R-:W-:Y:S02]  /*9f840*/  ISETP.GT.U32.AND P1, PT, R14, R5, PT ;  /* 0x000000050e00720c */ /* 0x000fe40003f24070 */
[----:B------:R-:W-:Y:S02]  /*9f850*/  SEL R12, RZ, 0x1, !P0 ;  /* 0x00000001ff0c7807 */ /* 0x000fe40004000000 */
[-C--:B------:R-:W-:Y:S02]  /*9f860*/  ISETP.GT.U32.AND.EX P0, PT, R15, R9.reuse, PT, P1 ;  /* 0x000000090f00720c */ /* 0x080fe40003f04110 */
[----:B------:R-:W-:Y:S02]  /*9f870*/  IADD3 R12, P1, PT, R5, R12, RZ ;  /* 0x0000000c050c7210 */ /* 0x000fe40007f3e0ff */
[----:B------:R-:W-:-:S02]  /*9f880*/  SEL R15, R15, R9, P0 ;  /* 0x000000090f0f7207 */ /* 0x000fc40000000000 */
[----:B------:R-:W-:Y:S01]  /*9f890*/  SEL R5, R14, R5, P0 ;  /* 0x000000050e057207 */ /* 0x000fe20000000000 */
[----:B------:R-:W-:Y:S02]  /*9f8a0*/  IMAD.X R13, RZ, RZ, R9, P1 ;  /* 0x000000ffff0d7224 */ /* 0x000fe400008e0609 */
[----:B------:R-:W-:Y:S01]  /*9f8b0*/  IMAD.MOV.U32 R9, RZ, RZ, R17 ;  /* 0x000000ffff097224 */ /* 0x000fe200078e0011 */
[----:B------:R-:W-:Y:S02]  /*9f8c0*/  ISETP.GT.U32.AND P0, PT, R5, R12, PT ;  /* 0x0000000c0500720c */ /* 0x000fe40003f04070 */
[----:B------:R3:W-:Y:S02]  /*9f8d0*/  STL.64 [R1+0x330], R12 ;  /* 0x0003300c01007387 */ /* 0x0007e40000100a00 */
[----:B------:R-:W-:Y:S02]  /*9f8e0*/  ISETP.GT.U32.AND.EX P0, PT, R15, R13, PT, P0 ;  /* 0x0000000d0f00720c */ /* 0x000fe40003f04100 */
[----:B------:R3:W-:Y:S02]  /*9f8f0*/  STL.128 [R1+0x320], R8 ;  /* 0x0003200801007387 */ /* 0x0007e40000100c00 */
[----:B------:R-:W-:-:S04]  /*9f900*/  SEL R5, RZ, 0x1, !P0 ;  /* 0x00000001ff057807 */ /* 0x000fc80004000000 */
[----:B------:R-:W-:-:S04]  /*9f910*/  IADD3 R4, P0, P1, R5, R40, R4 ;  /* 0x0000002805047210 */ /* 0x000fc8000791e004 */
[----:B------:R-:W-:Y:S01]  /*9f920*/  IADD3.X R7, PT, PT, RZ, R41, R7, P0, P1 ;  /* 0x00000029ff077210 */ /* 0x000fe200007e2407 */
[----:B------:R-:W-:Y:S08]  /*9f930*/  BRA `(.L_x_616) ;  /* 0x0000000000147947 */ /* 0x000ff00003800000 */
.L_x_615:
[----:B------:R-:W-:Y:S01]  /*9f940*/  IMAD.MOV.U32 R8, RZ, RZ, R66 ;  /* 0x000000ffff087224 */ /* 0x000fe200078e0042 */
[----:B------:R0:W-:Y:S01]  /*9f950*/  STL.64 [R1+0x330], R14 ;  /* 0x0003300e01007387 */ /* 0x0001e20000100a00 */
[----:B------:R-:W-:Y:S02]  /*9f960*/  IMAD.MOV.U32 R10, RZ, RZ, R5 ;  /* 0x000000ffff0a7224 */ /* 0x000fe400078e0005 */
[----:B------:R-:W-:-:S05]  /*9f970*/  IMAD.MOV.U32 R11, RZ, RZ, R6 ;  /* 0x000000ffff0b7224 */ /* 0x000fca00078e0006 */
[----:B------:R0:W-:Y:S02]  /*9f980*/  STL.128 [R1+0x320], R8 ;  /* 0x0003200801007387 */ /* 0x0001e40000100c00 */
.L_x_616:
[----:B------:R-:W-:Y:S05]  /*9f990*/  BSYNC.RECONVERGENT B8 ;  /* 0x0000000000087941 */ /* 0x000fea0003800200 */
.L_x_614:
[----:B------:R-:W-:Y:S01]  /*9f9a0*/  IMAD.MOV.U32 R5, RZ, RZ, R7 ;  /* 0x000000ffff057224 */ /* 0x000fe200078e0007 */
[----:B------:R-:W-:Y:S01]  /*9f9b0*/  ISETP.GT.U32.AND P0, PT, R25, R40, PT ;  /* 0x000000281900720c */ /* 0x000fe20003f04070 */
[----:B------:R-:W-:Y:S04]  /*9f9c0*/  BSSY.RECONVERGENT B8, `(.L_x_617) ;  /* 0x0000048000087945 */ /* 0x000fe80003800200 */
[----:B------:R-:W-:Y:S01]  /*9f9d0*/  BSSY.RELIABLE B9, `(.L_x_618) ;  /* 0x0000019000097945 */ /* 0x000fe20003800100 */
[----:B------:R4:W-:Y:S01]  /*9f9e0*/  STL.64 [R1+0x338], R4 ;  /* 0x0003380401007387 */ /* 0x0009e20000100a00 */
[----:B------:R-:W-:-:S13]  /*9f9f0*/  ISETP.GT.U32.AND.EX P0, PT, R0, R41, PT, P0 ;  /* 0x000000290000720c */ /* 0x000fda0003f04100 */
[----:B----4-:R-:W-:Y:S05]  /*9fa00*/  @P0 BRA `(.L_x_619) ;  /* 0x0000000000540947 */ /* 0x010fea0003800000 */
        /* <DEDUP_REMOVED lines=21> */
.L_x_619:
[----:B------:R-:W-:Y:S05]  /*9fb60*/  BSYNC.RELIABLE B9 ;  /* 0x0000000000097941 */ /* 0x000fea0003800100 */
.L_x_618:
[----:B------:R-:W-:-:S04]  /*9fb70*/  ISETP.GE.U32.AND P0, PT, R2, R23, PT ;  /* 0x000000170200720c */ /* 0x000fc80003f06070 */
[----:B------:R-:W-:-:S04]  /*9fb80*/  ISETP.GE.U32.AND.EX P0, PT, R3, R20, PT, P0 ;  /* 0x000000140300720c */ /* 0x000fc80003f06100 */
[----:B------:R-:W-:-:S04]  /*9fb90*/  SEL R4, RZ, 0x1, P0 ;  /* 0x00000001ff047807 */ /* 0x000fc80000000000 */
[----:B0--3--:R-:W-:-:S04]  /*9fba0*/  IADD3 R9, P1, PT, R71, R4, RZ ;  /* 0x0000000447097210 */ /* 0x009fc80007f3e0ff */
        /* <DEDUP_REMOVED lines=31> */
[----:B------:R-:W-:Y:S02]  /*9fda0*/  IADD3 R34, P1, PT, R34, -R9, RZ ;  /* 0x8000000922227210 */ /* 0x000fe40007f3e0ff */
[----:B------:R-:W-:Y:S01]  /*9fdb0*/  IADD3 R2, P0, PT, R2, -R23, RZ ;  /* 0x8000001702027210 */ /* 0x000fe20007f1e0ff */
[----:B------:R-:W-:Y:S02]  /*9fdc0*/  IMAD.MOV.U32 R5, RZ, RZ, R0 ;  /* 0x000000ffff057224 */ /* 0x000fe400078e0000 */
[----:B------:R-:W-:Y:S02]  /*9fdd0*/  IMAD.X R35, R35, 0x1, ~R8, P1 ;  /* 0x0000000123237824 */ /* 0x000fe400008e0e08 */
[----:B------:R-:W-:Y:S01]  /*9fde0*/  IMAD.X R3, R3, 0x1, ~R20, P0 ;  /* 0x0000000103037824 */ /* 0x000fe200000e0e14 */
[----:B------:R0:W-:Y:S01]  /*9fdf0*/  STL.64 [R1+0x358], R4 ;  /* 0x0003580401007387 */ /* 0x0001e20000100a00 */
[----:B------:R-:W-:Y:S06]  /*9fe00*/  BRA `(.L_x_621) ;  /* 0x00000000000c7947 */ /* 0x000fec0003800000 */
.L_x_620:
[----:B------:R-:W-:Y:S02]  /*9fe10*/  IMAD.MOV.U32 R4, RZ, RZ, R25 ;  /* 0x000000ffff047224 */ /* 0x000fe400078e0019 */
[----:B------:R-:W-:-:S05]  /*9fe20*/  IMAD.MOV.U32 R5, RZ, RZ, R0 ;  /* 0x000000ffff057224 */ /* 0x000fca00078e0000 */
[----:B------:R4:W-:Y:S02]  /*9fe30*/  STL.64 [R1+0x358], R4 ;  /* 0x0003580401007387 */ /* 0x0009e40000100a00 */
.L_x_621:
[----:B------:R-:W-:Y:S05]  /*9fe40*/  BSYNC.RECONVERGENT B8 ;  /* 0x0000000000087941 */ /* 0x000fea0003800200 */
.L_x_617:
        /* <DEDUP_REMOVED lines=17> */
[----:B0---4-:R-:W-:Y:S01]  /*9ff60*/  IMAD.MOV.U32 R5, RZ, RZ, R2 ;  /* 0x000000ffff057224 */ /* 0x011fe200078e0002 */
        /* <DEDUP_REMOVED lines=10> */
.L_x_624:
[----:B------:R-:W-:Y:S05]  /*a0010*/  BSYNC.RELIABLE B9 ;  /* 0x0000000000097941 */ /* 0x000fea0003800100 */
.L_x_623:
[----:B------:R-:W-:-:S04]  /*a0020*/  ISETP.GE.U32.AND P0, PT, R2, R23, PT ;  /* 0x000000170200720c */ /* 0x000fc80003f06070 */
[----:B------:R-:W-:-:S04]  /*a0030*/  ISETP.GE.U32.AND.EX P0, PT, R3, R20, PT, P0 ;  /* 0x000000140300720c */ /* 0x000fc80003f06100 */
[----:B0---4-:R-:W-:-:S04]  /*a0040*/  SEL R4, RZ, 0x1, P0 ;  /* 0x00000001ff047807 */ /* 0x011fc80000000000 */
[----:B---3--:R-:W-:-:S04]  /*a0050*/  IADD3 R9, P1, PT, R71, R4, RZ ;  /* 0x0000000447097210 */ /* 0x008fc80007f3e0ff */
        /* <DEDUP_REMOVED lines=34> */
.L_x_625:
[----:B------:R-:W-:Y:S05]  /*a0280*/  BSYNC.RECONVERGENT B8 ;  /* 0x0000000000087941 */ /* 0x000fea0003800200 */
.L_x_622:
[----:B---3--:R-:W-:Y:S01]  /*a0290*/  SHF.L.W.U32.HI R13, R4, 0x1, R34 ;  /* 0x00000001040d7819 */ /* 0x008fe20000010e22 */
[----:B------:R-:W-:Y:S01]  /*a02a0*/  IMAD.SHL.U32 R8, R36, 0x2, RZ ;  /* 0x0000000224087824 */ /* 0x000fe200078e00ff */
[----:B------:R-:W-:Y:S01]  /*a02b0*/  SHF.L.W.U32.HI R15, R34, 0x1, R35 ;  /* 0x00000001220f7819 */ /* 0x000fe20000010e23 */
[----:B------:R-:W-:Y:S01]  /*a02c0*/  IMAD.SHL.U32 R3, R25, 0x2, RZ ;  /* 0x0000000219037824 */ /* 0x000fe200078e00ff */
[----:B------:R-:W-:Y:S01]  /*a02d0*/  ISETP.GE.U32.AND P0, PT, R13, R34, PT ;  /* 0x000000220d00720c */ /* 0x000fe20003f06070 */
[----:B------:R-:W-:Y:S04]  /*a02e0*/  BSSY.RECONVERGENT B8, `(.L_x_626) ;  /* 0x0000057000087945 */ /* 0x000fe80003800200 */
[----:B------:R-:W-:Y:S01]  /*a02f0*/  BSSY.RELIABLE B9, `(.L_x_627) ;  /* 0x0000024000097945 */ /* 0x000fe20003800100 */
[C---:B------:R-:W-:Y:S01]  /*a0300*/  SHF.L.U64.HI R11, R5.reuse, 0x1, R4 ;  /* 0x00000001050b7819 */ /* 0x040fe20000010204 */
[----:B------:R-:W-:Y:S01]  /*a0310*/  IMAD.SHL.U32 R10, R5, 0x2, RZ ;  /* 0x00000002050a7824 */ /* 0x000fe200078e00ff */
[----:B------:R-:W-:-:S04]  /*a0320*/  ISETP.GE.U32.AND.EX P0, PT, R15, R35, PT, P0 ;  /* 0x000000230f00720c */ /* 0x000fc80003f06100 */
[----:B------:R-:W-:-:S04]  /*a0330*/  SEL R9, RZ, 0x1, P0 ;  /* 0x00000001ff097807 */ /* 0x000fc80000000000 */
[----:B------:R-:W-:Y:S02]  /*a0340*/  LOP3.LUT R8, R8, R9, RZ, 0xfc, !PT ;  /* 0x0000000908087212 */ /* 0x000fe400078efcff */
[----:B------:R-:W-:Y:S02]  /*a0350*/  SHF.L.U64.HI R9, R36, 0x1, R37 ;  /* 0x0000000124097819 */ /* 0x000fe40000010225 */
[----:B------:R-:W-:-:S04]  /*a0360*/  ISETP.GE.U32.AND P0, PT, R8, R36, PT ;  /* 0x000000240800720c */ /* 0x000fc80003f06070 */
[----:B------:R-:W-:-:S04]  /*a0370*/  ISETP.GE.U32.AND.EX P0, PT, R9, R37, PT, P0 ;  /* 0x000000250900720c */ /* 0x000fc80003f06100 */
[----:B------:R-:W-:-:S04]  /*a0380*/  SEL R2, RZ, 0x1, P0 ;  /* 0x00000001ff027807 */ /* 0x000fc80000000000 */
[----:B------:R-:W-:Y:S02]  /*a0390*/  LOP3.LUT R3, R3, R2, RZ, 0xfc, !PT ;  /* 0x0000000203037212 */ /* 0x000fe400078efcff */
[----:B------:R-:W-:Y:S02]  /*a03a0*/  SHF.L.U64.HI R2, R25, 0x1, R0 ;  /* 0x0000000119027819 */ /* 0x000fe40000010200 */
        /* <DEDUP_REMOVED lines=24> */
.L_x_628:
[----:B------:R-:W-:Y:S05]  /*a0530*/  BSYNC.RELIABLE B9 ;  /* 0x0000000000097941 */ /* 0x000fea0003800100 */
.L_x_627:
        /* <DEDUP_REMOVED lines=13> */
[----:B------:R-:W-:Y:S02]  /*a0610*/  IADD3 R6, P4, PT, R13, -R6, RZ ;  /* 0x800000060d067210 */ /* 0x000fe40007f9e0ff */
[----:B------:R-:W-:Y:S02]  /*a0620*/  @!P0 SEL R0, R5, R0, P1 ;  /* 0x0000000005008207 */ /* 0x000fe40000800000 */
[----:B------:R-:W-:Y:S02]  /*a0630*/  IADD3 R23, P0, PT, R10, -R23, RZ ;  /* 0x800000170a177210 */ /* 0x000fe40007f1e0ff */
[----:B------:R-:W-:-:S03]  /*a0640*/  LOP3.LUT R5, R0, 0x1, RZ, 0xc0, !PT ;  /* 0x0000000100057812 */ /* 0x000fc600078ec0ff */
[----:B------:R-:W-:Y:S01]  /*a0650*/  IMAD.X R20, R11, 0x1, ~R20, P0 ;  /* 0x000000010b147824 */ /* 0x000fe200000e0e14 */
        /* <DEDUP_REMOVED lines=8> */
[----:B------:R-:W-:Y:S01]  /*a06e0*/  IADD3 R8, P5, PT, -R7, R8, RZ ;  /* 0x0000000807087210 */ /* 0x000fe20007fbe1ff */
[----:B------:R-:W-:Y:S01]  /*a06f0*/  IMAD.X R7, R15, 0x1, ~R4, P4 ;  /* 0x000000010f077824 */ /* 0x000fe200020e0e04 */
[C---:B------:R-:W-:Y:S01]  /*a0700*/  ISETP.GE.U32.AND.EX P1, PT, R9.reuse, R11, PT, P1 ;  /* 0x0000000b0900720c */ /* 0x040fe20003f26110 */
[----:B------:R-:W-:Y:S01]  /*a0710*/  IMAD.MOV.U32 R4, RZ, RZ, R23 ;  /* 0x000000ffff047224 */ /* 0x000fe200078e0017 */
[----:B------:R-:W-:Y:S01]  /*a0720*/  SEL R0, RZ, 0xffffffff, P0 ;  /* 0xffffffffff007807 */ /* 0x000fe20000000000 */
[----:B------:R-:W-:Y:S01]  /*a0730*/  IMAD.X R9, R9, 0x1, ~R11, P5 ;  /* 0x0000000109097824 */ /* 0x000fe200028e0e0b */
[----:B------:R-:W-:-:S04]  /*a0740*/  SEL R5, RZ, 0xffffffff, P2 ;  /* 0xffffffffff057807 */ /* 0x000fc80001000000 */
        /* <DEDUP_REMOVED lines=10> */
.L_x_629:
[----:B------:R-:W-:Y:S01]  /*a07f0*/  IMAD.MOV.U32 R4, RZ, RZ, R10 ;  /* 0x000000ffff047224 */ /* 0x000fe200078e000a */
[----:B------:R0:W-:Y:S01]  /*a0800*/  STL.64 [R1+0x350], R8 ;  /* 0x0003500801007387 */ /* 0x0001e20000100a00 */
[----:B------:R-:W-:Y:S02]  /*a0810*/  IMAD.MOV.U32 R5, RZ, RZ, R11 ;  /* 0x000000ffff057224 */ /* 0x000fe400078e000b */
[----:B------:R-:W-:Y:S02]  /*a0820*/  IMAD.MOV.U32 R6, RZ, RZ, R13 ;  /* 0x000000ffff067224 */ /* 0x000fe400078e000d */
[----:B------:R-:W-:-:S05]  /*a0830*/  IMAD.MOV.U32 R7, RZ, RZ, R15 ;  /* 0x000000ffff077224 */ /* 0x000fca00078e000f */
[----:B------:R0:W-:Y:S02]  /*a0840*/  STL.128 [R1+0x340], R4 ;  /* 0x0003400401007387 */ /* 0x0001e40000100c00 */
.L_x_630:
[----:B------:R-:W-:Y:S05]  /*a0850*/  BSYNC.RECONVERGENT B8 ;  /* 0x0000000000087941 */ /* 0x000fea0003800200 */
.L_x_626:
[-C--:B------:R-:W-:Y:S01]  /*a0860*/  LOP3.LUT R3, R3, R2.reuse, RZ, 0x3c, !PT ;  /* 0x0000000203037212 */ /* 0x080fe200078e3cff */
[----:B------:R-:W-:Y:S01]  /*a0870*/  VIADD R0, R65, 0x60 ;  /* 0x0000006041007836 */ /* 0x000fe20000000000 */
[----:B------:R-:W-:Y:S01]  /*a0880*/  BSSY.RECONVERGENT B11, `(.L_x_631) ;  /* 0x00000090000b7945 */ /* 0x000fe20003800200 */
[----:B0--3--:R-:W-:Y:S01]  /*a0890*/  IMAD.MOV.U32 R5, RZ, RZ, R65 ;  /* 0x000000ffff057224 */ /* 0x009fe200078e0041 */
[C---:B------:R-:W-:Y:S01]  /*a08a0*/  LOP3.LUT R2, R3.reuse, R2, RZ, 0x3c, !PT ;  /* 0x0000000203027212 */ /* 0x040fe200078e3cff */
[----:B------:R-:W-:Y:S01]  /*a08b0*/  IMAD.MOV.U32 R6, RZ, RZ, R42 ;  /* 0x000000ffff067224 */ /* 0x000fe200078e002a */
[----:B------:R-:W-:Y:S01]  /*a08c0*/  MOV R4, 0xa0910 ;  /* 0x000a091000047802 */ /* 0x000fe20000000f00 */
[----:B------:R-:W-:Y:S01]  /*a08d0*/  IMAD.MOV.U32 R20, RZ, RZ, R0 ;  /* 0x000000ffff147224 */ /* 0x000fe200078e0000 */
[----:B------:R-:W-:-:S05]  /*a08e0*/  LOP3.LUT R3, R3, R2, RZ, 0x3c, !PT ;  /* 0x0000000203037212 */ /* 0x000fca00078e3cff */
[----:B------:R0:W-:Y:S02]  /*a08f0*/  STL.64 [R1+0x358], R2 ;  /* 0x0003580201007387 */ /* 0x0001e40000100a00 */
[----:B012---:R-:W-:Y:S05]  /*a0900*/  CALL.REL.NOINC `($_Z18ecdsa_verify_batchPKhS0_S0_Pii$_Z9point_addP7ECPointPKS_S2_) ;  /* 0x00000250007c7944 */ /* 0x007fea0003c00000 */
[----:B------:R-:W-:Y:S05]  /*a0910*/  BSYNC.RECONVERGENT B11 ;  /* 0x00000000000b7941 */ /* 0x000fea0003800200 */
.L_x_631:
[----:B------:R-:W-:Y:S01]  /*a0920*/  VIADD R2, R65, 0xc0 ;  /* 0x000000c041027836 */ /* 0x000fe20000000000 */
[----:B------:R-:W-:Y:S01]  /*a0930*/  BSSY.RECONVERGENT B11, `(.L_x_632) ;  /* 0x00000060000b7945 */ /* 0x000fe20003800200 */
[----:B------:R-:W-:Y:S01]  /*a0940*/  IMAD.MOV.U32 R5, RZ, RZ, R0 ;  /* 0x000000ffff057224 */ /* 0x000fe200078e0000 */
[----:B------:R-:W-:Y:S01]  /*a0950*/  MOV R4, 0xa0990 ;  /* 0x000a099000047802 */ /* 0x000fe20000000f00 */
[----:B------:R-:W-:Y:S02]  /*a0960*/  IMAD.MOV.U32 R6, RZ, RZ, R42 ;  /* 0x000000ffff067224 */ /* 0x000fe400078e002a */
[----:B------:R-:W-:-:S07]  /*a0970*/  IMAD.MOV.U32 R20, RZ, RZ, R2 ;  /* 0x000000ffff147224 */ /* 0x000fce00078e0002 */
[----:B------:R-:W-:Y:S05]  /*a0980*/  CALL.REL.NOINC `($_Z18ecdsa_verify_batchPKhS0_S0_Pii$_Z9point_addP7ECPointPKS_S2_) ;  /* 0x00000250005c7944 */ /* 0x000fea0003c00000 */
[----:B------:R-:W-:Y:S05]  /*a0990*/  BSYNC.RECONVERGENT B11 ;  /* 0x00000000000b7941 */ /* 0x000fea0003800200 */
.L_x_632:
        /* <DEDUP_REMOVED lines=8> */
.L_x_633:
        /* <DEDUP_REMOVED lines=8> */
.L_x_634:
        /* <DEDUP_REMOVED lines=8> */
.L_x_635:
        /* <DEDUP_REMOVED lines=8> */
.L_x_636:
[----:B------:R-:W-:Y:S01]  /*a0ba0*/  BSSY.RECONVERGENT B11, `(.L_x_637) ;  /* 0x00000060000b7945 */ /* 0x000fe20003800200 */
[----:B------:R-:W-:Y:S01]  /*a0bb0*/  IMAD.MOV.U32 R5, RZ, RZ, R2 ;  /* 0x000000ffff057224 */ /* 0x000fe200078e0002 */
[----:B------:R-:W-:Y:S01]  /*a0bc0*/  MOV R4, 0xa0c00 ;  /* 0x000a0c0000047802 */ /* 0x000fe20000000f00 */
[----:B------:R-:W-:Y:S02]  /*a0bd0*/  IMAD.MOV.U32 R6, RZ, RZ, R42 ;  /* 0x000000ffff067224 */ /* 0x000fe400078e002a */
[----:B------:R-:W-:-:S07]  /*a0be0*/  VIADD R20, R65, 0x2a0 ;  /* 0x000002a041147836 */ /* 0x000fce0000000000 */
[----:B------:R-:W-:Y:S05]  /*a0bf0*/  CALL.REL.NOINC `($_Z18ecdsa_verify_batchPKhS0_S0_Pii$_Z9point_addP7ECPointPKS_S2_) ;  /* 0x0000024c00c07944 */ /* 0x000fea0003c00000 */
[----:B------:R-:W-:Y:S05]  /*a0c00*/  BSYNC.RECONVERGENT B11 ;  /* 0x00000000000b7941 */ /* 0x000fea0003800200 */
.L_x_637:
[----:B------:R-:W-:Y:S01]  /*a0c10*/  BSSY.RECONVERGENT B8, `(.L_x_638) ;  /* 0x0000041000087945 */ /* 0x000fe20003800200 */
[----:B------:R-:W-:-:S07]  /*a0c20*/  IMAD.MOV.U32 R0, RZ, RZ, RZ ;  /* 0x000000ffff007224 */ /* 0x000fce00078e00ff */
.L_x_643:
[----:B0-----:R-:W-:Y:S02]  /*a0c30*/  LOP3.LUT R2, R31, R33, R28, 0xfe, !PT ;  /* 0x000000211f027212 */ /* 0x001fe400078efe1c */
[----:B------:R-:W-:Y:S02]  /*a0c40*/  LOP3.LUT R3, R29, R30, R32, 0xfe, !PT ;  /* 0x0000001e1d037212 */ /* 0x000fe400078efe20 */
        /* <DEDUP_REMOVED lines=37> */
[----:B------:R-:W-:Y:S02]  /*a0ea0*/  IMAD.MOV.U32 R33, RZ, RZ, -0x1 ;  /* 0xffffffffff217424 */ /* 0x000fe400078e00ff */
[----:B------:R-:W-:Y:S01]  /*a0eb0*/  IMAD.MOV.U32 R30, RZ, RZ, -0x1 ;  /* 0xffffffffff1e7424 */ /* 0x000fe200078e00ff */
[----:B------:R-:W-:-:S04]  /*a0ec0*/  ISETP.NE.AND.EX P0, PT, R29, RZ, PT, P0 ;  /* 0x000000ff1d00720c */ /* 0x000fc80003f05300 */
[----:B------:R-:W-:Y:S02]  /*a0ed0*/  SEL R2, RZ, 0xffffffff, P0 ;  /* 0xffffffffff027807 */ /* 0x000fe40000000000 */
[----:B------:R-:W-:Y:S02]  /*a0ee0*/  IADD3 R31, P0, PT, R31, -0x1, RZ ;  /* 0xffffffff1f1f7810 */ /* 0x000fe40007f1e0ff */
[----:B------:R-:W-:Y:S02]  /*a0ef0*/  IADD3 R27, P1, PT, R27, R2, RZ ;  /* 0x000000021b1b7210 */ /* 0x000fe40007f3e0ff */
[----:B------:R-:W-:-:S03]  /*a0f00*/  IADD3.X R29, PT, PT, R29, -0x1, RZ, P0, !PT ;  /* 0xffffffff1d1d7810 */ /* 0x000fc600007fe4ff */
[----:B------:R-:W-:Y:S01]  /*a0f10*/  IMAD.X R26, R26, 0x1, R2, P1 ;  /* 0x000000011a1a7824 */ /* 0x000fe200008e0602 */
[----:B------:R-:W-:Y:S07]  /*a0f20*/  BRA `(.L_x_642) ;  /* 0x0000000000087947 */ /* 0x000fee0003800000 */
.L_x_641:
[----:B------:R-:W-:-:S05]  /*a0f30*/  IMAD R2, R0, 0x4, R24 ;  /* 0x0000000400027824 */ /* 0x000fca00078e0218 */
[----:B------:R0:W-:Y:S02]  /*a0f40*/  STL [R2], RZ ;  /* 0x000000ff02007387 */ /* 0x0001e40000100800 */
.L_x_642:
[----:B------:R-:W-:Y:S05]  /*a0f50*/  BSYNC.RECONVERGENT B9 ;  /* 0x0000000000097941 */ /* 0x000fea0003800200 */
.L_x_640:
        /* <DEDUP_REMOVED lines=12> */
.L_x_639:
[----:B------:R-:W-:Y:S05]  /*a1020*/  BSYNC.RECONVERGENT B8 ;  /* 0x0000000000087941 */ /* 0x000fea0003800200 */
.L_x_638:
[----:B------:R-:W-:-:S13]  /*a1030*/  ISETP.NE.AND P0, PT, R0, RZ, PT ;  /* 0x000000ff0000720c */ /* 0x000fda0003f05270 */
[----:B------:R-:W-:Y:S05]  /*a1040*/  @!P0 BRA `(.L_x_528) ;  /* 0x0000018000b08947 */ /* 0x000fea0003800000 */
[----:B------:R-:W-:-:S07]  /*a1050*/  VIADD R3, R1, 0x41c ;  /* 0x0000041c01037836 */ /* 0x000fce0000000000 */
.L_x_746:
[----:B--2---:R-:W2:Y:S04]  /*a1060*/  LDL.128 R32, [R1+0x400] ;  /* 0x0004000001207983 */ /* 0x004ea80000100c00 */
[----:B-1----:R-:W2:Y:S01]  /*a1070*/  LDL.128 R4, [R1+0x410] ;  /* 0x0004100001047983 */ /* 0x002ea20000100c00 */
[----:B------:R-:W-:Y:S01]  /*a1080*/  BSSY.RECONVERGENT B8, `(.L_x_644) ;  /* 0x000181c000087945 */ /* 0x000fe20003800200 */
[C---:B------:R-:W-:Y:S01]  /*a1090*/  ISETP.GT.AND P2, PT, R0.reuse, 0x1, PT ;  /* 0x000000010000780c */ /* 0x040fe20003f44270 */
[C---:B0-----:R-:W-:Y:S02]  /*a10a0*/  IMAD R2, R0.reuse, 0x4, R3 ;  /* 0x0000000400027824 */ /* 0x041fe400078e0203 */
[----:B------:R-:W-:Y:S01]  /*a10b0*/  VIADD R0, R0, 0xffffffff ;  /* 0xffffffff00007836 */ /* 0x000fe20000000000 */
[----:B--2---:R-:W-:-:S02]  /*a10c0*/  LOP3.LUT R9, R4, R34, R32, 0xfe, !PT ;  /* 0x0000002204097212 */ /* 0x004fc400078efe20 */
[----:B------:R-:W-:Y:S02]  /*a10d0*/  LOP3.LUT R11, R5, R35, R33, 0xfe, !PT ;  /* 0x00000023050b7212 */ /* 0x000fe400078efe21 */
[----:B------:R-:W-:-:S04]  /*a10e0*/  LOP3.LUT P0, RZ, R9, R6, RZ, 0xfc, !PT ;  /* 0x0000000609ff7212 */ /* 0x000fc8000780fcff */
[----:B------:R-:W-:-:S13]  /*a10f0*/  LOP3.LUT P0, RZ, R11, R7, RZ, 0xfc, P0 ;  /* 0x000000070bff7212 */ /* 0x000fda000000fcff */
[----:B------:R0:W-:Y:S04]  /*a1100*/  @!P0 STL.128 [R1+0x3d0], RZ ;  /* 0x0003d0ff01008387 */ /* 0x0001e80000100c00 */
[----:B------:R0:W-:Y:S04]  /*a1110*/  @!P0 STL.128 [R1+0x3c0], RZ ;  /* 0x0003c0ff01008387 */ /* 0x0001e80000100c00 */
[----:B------:R0:W-:Y:S04]  /*a1120*/  @!P0 STL.128 [R1+0x3f0], RZ ;  /* 0x0003f0ff01008387 */ /* 0x0001e80000100c00 */
[----:B------:R0:W-:Y:S04]  /*a1130*/  @!P0 STL.128 [R1+0x3e0], RZ ;  /* 0x0003e0ff01008387 */ /* 0x0001e80000100c00 */
[----:B------:R0:W-:Y:S04]  /*a1140*/  @!P0 STL.128 [R1+0x410], RZ ;  /* 0x000410ff01008387 */ /* 0x0001e80000100c00 */
[----:B------:R0:W-:Y:S01]  /*a1150*/  @!P0 STL.128 [R1+0x400], RZ ;  /* 0x000400ff01008387 */ /* 0x0001e20000100c00 */
[----:B------:R-:W-:Y:S05]  /*a1160*/  @!P0 BRA `(.L_x_645) ;  /* 0x0000018000348947 */ /* 0x000fea0003800000 */
[----:B------:R-:W2:Y:S04]  /*a1170*/  LDL.128 R28, [R1+0x3e0] ;  /* 0x0003e000011c7983 */ /* 0x000ea80000100c00 */
[----:B------:R-:W3:Y:S01]  /*a1180*/  LDL.128 R8, [R1+0x3f0] ;  /* 0x0003f00001087983 */ /* 0x000ee20000100c00 */
[----:B------:R-:W-:Y:S01]  /*a1190*/  UMOV UR4, URZ ;  /* 0x000000ff00047c82 */ /* 0x000fe20008000000 */
[----:B------:R-:W-:Y:S01]  /*a11a0*/  UMOV UR7, URZ ;  /* 0x000000ff00077c82 */ /* 0x000fe20008000000 */
[----:B------:R-:W-:Y:S01]  /*a11b0*/  UMOV UR6, URZ ;  /* 0x000000ff00067c82 */ /* 0x000fe20008000000 */
[----:B------:R-:W-:Y:S01]  /*a11c0*/  UMOV UR5, URZ ;  /* 0x000000ff00057c82 */ /* 0x000fe20008000000 */
[----:B------:R-:W-:Y:S01]  /*a11d0*/  IMAD.MOV.U32 R27, RZ, RZ, RZ ;  /* 0x000000ffff1b7224 */ /* 0x000fe200078e00ff */
[----:B------:R-:W-:Y:S01]  /*a11e0*/  BSSY.RECONVERGENT B9, `(.L_x_646) ;  /* 0x0000216000097945 */ /* 0x000fe20003800200 */
[----:B------:R-:W-:-:S03]  /*a11f0*/  IMAD.MOV.U32 R39, RZ, RZ, RZ ;  /* 0x000000ffff277224 */ /* 0x000fc600078e00ff */
[----:B------:R-:W-:Y:S01]  /*a1200*/  BSSY.RELIABLE B11, `(.L_x_647) ;  /* 0x00001ea0000b7945 */ /* 0x000fe20003800100 */
[----:B------:R-:W-:Y:S02]  /*a1210*/  IMAD.MOV.U32 R42, RZ, RZ, RZ ;  /* 0x000000ffff2a7224 */ /* 0x000fe400078e00ff */
[----:B------:R-:W-:Y:S02]  /*a1220*/  IMAD.MOV.U32 R45, RZ, RZ, RZ ;  /* 0x000000ffff2d7224 */ /* 0x000fe400078e00ff */
        /* <DEDUP_REMOVED lines=15> */
[-C--:B------:R-:W-:Y:S01]  /*a1320*/  IMAD.WIDE.U32 R16, R31, R30.reuse, RZ ;  /* 0x0000001e1f107225 */ /* 0x080fe200078e00ff */
[----:B------:R-:W-:Y:S02]  /*a1330*/  ISETP.GE.U32.AND P0, PT, R14, RZ, PT ;  /* 0x000000ff0e00720c */ /* 0x000fe40003f06070 */
[----:B------:R-:W-:Y:S01]  /*a1340*/  ISETP.GE.U32.AND.EX P1, PT, R38, R23, PT, P1 ;  /* 0x000000172600720c */ /* 0x000fe20003f26110 */
[----:B------:R-:W-:Y:S02]  /*a1350*/  VIADD R15, R15, UR5 ;  /* 0x000000050f0f7c36 */ /* 0x000fe40008000000 */
[----:B------:R-:W-:Y:S02]  /*a1360*/  VIADD R47, R17, UR6 ;  /* 0x00000006112f7c36 */ /* 0x000fe40008000000 */
[----:B------:R-:W-:Y:S01]  /*a1370*/  IMAD.MOV.U32 R12, RZ, RZ, RZ ;  /* 0x000000ffff0c7224 */ /* 0x000fe200078e00ff */
[----:B------:R-:W-:Y:S01]  /*a1380*/  ISETP.GE.U32.AND.EX P0, PT, R15, R19, PT, P0 ;  /* 0x000000130f00720c */ /* 0x000fe20003f06100 */
[C---:B------:R-:W-:Y:S01]  /*a1390*/  IMAD.SHL.U32 R43, R16.reuse, 0x2, RZ ;  /* 0x00000002102b7824 */ /* 0x040fe200078e00ff */
[----:B------:R-:W-:Y:S01]  /*a13a0*/  SHF.R.U64 R44, R16, 0x1f, R47 ;  /* 0x0000001f102c7819 */ /* 0x000fe2000000122f */
[----:B------:R-:W-:Y:S01]  /*a13b0*/  IMAD.WIDE.U32 R36, R28, R30, R12 ;  /* 0x0000001e1c247225 */ /* 0x000fe200078e000c */
[----:B------:R-:W-:-:S03]  /*a13c0*/  SHF.R.U32.HI R19, RZ, 0x1f, R25 ;  /* 0x0000001fff137819 */ /* 0x000fc60000011619 */
[----:B------:R-:W-:Y:S01]  /*a13d0*/  IMAD.WIDE.U32 R16, R29, R29, R26 ;  /* 0x0000001d1d107225 */ /* 0x000fe200078e001a */
[----:B------:R-:W-:Y:S02]  /*a13e0*/  SEL R27, RZ, 0x1, P0 ;  /* 0x00000001ff1b7807 */ /* 0x000fe40000000000 */
[----:B------:R-:W-:Y:S01]  /*a13f0*/  ISETP.GE.U32.AND P4, PT, R36, RZ, PT ;  /* 0x000000ff2400720c */ /* 0x000fe20003f86070 */
[----:B------:R-:W-:Y:S01]  /*a1400*/  VIADD R37, R37, UR7 ;  /* 0x0000000725257c36 */ /* 0x000fe20008000000 */
[----:B------:R-:W-:Y:S01]  /*a1410*/  IADD3 R27, P5, P6, R27, R16, RZ ;  /* 0x000000101b1b7210 */ /* 0x000fe20007ebe0ff */
[----:B------:R-:W-:Y:S01]  /*a1420*/  VIADD R18, R17, UR4 ;  /* 0x0000000411127c36 */ /* 0x000fe20008000000 */
[----:B------:R-:W-:Y:S01]  /*a1430*/  LOP3.LUT R19, R19, 0x1, RZ, 0xc0, !PT ;  /* 0x0000000113137812 */ /* 0x000fe200078ec0ff */
[----:B------:R-:W-:Y:S01]  /*a1440*/  IMAD.WIDE.U32 R40, R30, R30, R42 ;  /* 0x0000001e1e287225 */ /* 0x000fe200078e002a */
[----:B------:R-:W-:-:S03]  /*a1450*/  ISETP.GE.U32.AND.EX P4, PT, R37, R13, PT, P4 ;  /* 0x0000000d2500720c */ /* 0x000fc60003f86140 */
[----:B------:R-:W-:Y:S01]  /*a1460*/  IMAD.WIDE.U32 R12, R29, R31, R38 ;  /* 0x0000001f1d0c7225 */ /* 0x000fe200078e0026 */
[----:B------:R-:W-:Y:S02]  /*a1470*/  IADD3.X R38, PT, PT, RZ, R18, R19, P5, P6 ;  /* 0x00000012ff267210 */ /* 0x000fe40002fec413 */
[-C--:B------:R-:W-:Y:S01]  /*a1480*/  IADD3 R20, P6, PT, R27, R36.reuse, RZ ;  /* 0x000000241b147210 */ /* 0x080fe20007fde0ff */
[----:B------:R-:W-:Y:S01]  /*a1490*/  VIADD R26, R13, UR6 ;  /* 0x000000060d1a7c36 */ /* 0x000fe20008000000 */
[----:B------:R-:W-:Y:S01]  /*a14a0*/  SEL R17, RZ, 0x1, P4 ;  /* 0x00000001ff117807 */ /* 0x000fe20002000000 */
[----:B------:R-:W-:Y:S01]  /*a14b0*/  VIADD R25, R41, UR7 ;  /* 0x0000000729197c36 */ /* 0x000fe20008000000 */
[----:B------:R-:W-:Y:S01]  /*a14c0*/  SEL R39, RZ, 0x1, P3 ;  /* 0x00000001ff277807 */ /* 0x000fe20001800000 */
[----:B------:R-:W-:Y:S01]  /*a14d0*/  IMAD.X R23, R37, 0x1, R38, P6 ;  /* 0x0000000125177824 */ /* 0x000fe200030e0626 */
[----:B------:R-:W-:Y:S01]  /*a14e0*/  IADD3 R13, P3, PT, R20, R36, RZ ;  /* 0x00000024140d7210 */ /* 0x000fe20007f7e0ff */
[----:B---3--:R-:W-:Y:S01]  /*a14f0*/  IMAD.WIDE.U32 R18, R8, R29, RZ ;  /* 0x0000001d08127225 */ /* 0x008fe200078e00ff */
[----:B------:R-:W-:-:S02]  /*a1500*/  IADD3 R42, P5, P4, R17, R12, RZ ;  /* 0x0000000c112a7210 */ /* 0x000fc40007cbe0ff */
[----:B------:R-:W-:Y:S01]  /*a1510*/  ISETP.GE.U32.AND P6, PT, R20, R27, PT ;  /* 0x0000001b1400720c */ /* 0x000fe20003fc6070 */
[----:B------:R-:W-:Y:S01]  /*a1520*/  IMAD.WIDE.U32 R16, R9, R28, RZ ;  /* 0x0000001c09107225 */ /* 0x000fe200078e00ff */
[----:B------:R-:W-:Y:S02]  /*a1530*/  SEL R41, RZ, 0x1, P1 ;  /* 0x00000001ff297807 */ /* 0x000fe40000800000 */
[----:B------:R-:W-:Y:S01]  /*a1540*/  ISETP.GE.U32.AND P0, PT, R40, RZ, PT ;  /* 0x000000ff2800720c */ /* 0x000fe20003f06070 */
[----:B------:R-:W-:Y:S01]  /*a1550*/  IMAD.X R12, R23, 0x1, R37, P3 ;  /* 0x00000001170c7824 */ /* 0x000fe200018e0625 */
[----:B------:R-:W-:Y:S02]  /*a1560*/  ISETP.GE.U32.AND P1, PT, R13, R20, PT ;  /* 0x000000140d00720c */ /* 0x000fe40003f26070 */
[----:B------:R-:W-:Y:S02]  /*a1570*/  ISETP.GE.U32.AND.EX P6, PT, R23, R38, PT, P6 ;  /* 0x000000261700720c */ /* 0x000fe40003fc6160 */
[----:B------:R-:W-:-:S02]  /*a1580*/  IADD3 R27, P3, PT, R16, R18, RZ ;  /* 0x00000012101b7210 */ /* 0x000fc40007f7e0ff */
[-C--:B------:R-:W-:Y:S01]  /*a1590*/  IADD3.X R48, PT, PT, RZ, R26.reuse, R39, P5, P4 ;  /* 0x0000001aff307210 */ /* 0x080fe20002fe8427 */
[----:B------:R-:W-:Y:S01]  /*a15a0*/  IMAD.WIDE.U32 R38, R31, R31, R44 ;  /* 0x0000001f1f267225 */ /* 0x000fe200078e002c */
[----:B------:R-:W-:Y:S02]  /*a15b0*/  IADD3.X R41, PT, PT, RZ, R26, R41, P5, P4 ;  /* 0x0000001aff297210 */ /* 0x000fe40002fe8429 */
[----:B------:R-:W-:Y:S01]  /*a15c0*/  ISETP.GE.U32.AND.EX P0, PT, R25, R43, PT, P0 ;  /* 0x0000002b1900720c */ /* 0x000fe20003f06100 */
[----:B------:R-:W-:Y:S01]  /*a15d0*/  IMAD.MOV.U32 R26, RZ, RZ, RZ ;  /* 0x000000ffff1a7224 */ /* 0x000fe200078e00ff */
[----:B------:R-:W-:Y:S01]  /*a15e0*/  ISETP.GE.U32.AND.EX P1, PT, R12, R23, PT, P1 ;  /* 0x000000170c00720c */ /* 0x000fe20003f26110 */
[----:B------:R-:W-:Y:S01]  /*a15f0*/  VIADD R46, R39, UR6 ;  /* 0x00000006272e7c36 */ /* 0x000fe20008000000 */
[----:B------:R-:W-:Y:S01]  /*a1600*/  SEL R43, RZ, 0x1, P6 ;  /* 0x00000001ff2b7807 */ /* 0x000fe20003000000 */
[----:B------:R-:W-:Y:S01]  /*a1610*/  IMAD.WIDE.U32 R36, R28, R8, R26 ;  /* 0x000000081c247225 */ /* 0x000fe200078e001a */
[----:B------:R-:W-:-:S02]  /*a1620*/  SEL R20, RZ, 0x1, P1 ;  /* 0x00000001ff147807 */ /* 0x000fc40000800000 */
[-C--:B------:R-:W-:Y:S01]  /*a1630*/  IADD3 R43, P1, PT, R43, R42.reuse, RZ ;  /* 0x0000002a2b2b7210 */ /* 0x080fe20007f3e0ff */
[----:B------:R-:W-:Y:S01]  /*a1640*/  VIADD R51, R37, UR5 ;  /* 0x0000000525337c36 */ /* 0x000fe20008000000 */
[----:B------:R-:W-:Y:S02]  /*a1650*/  SEL R23, RZ, 0x1, P0 ;  /* 0x00000001ff177807 */ /* 0x000fe40000000000 */
[----:B------:R-:W-:Y:S01]  /*a1660*/  IADD3 R20, P4, PT, R20, R42, RZ ;  /* 0x0000002a14147210 */ /* 0x000fe20007f9e0ff */
[----:B------:R-:W-:Y:S01]  /*a1670*/  IMAD.X R48, RZ, RZ, R48, P1 ;  /* 0x000000ffff307224 */ /* 0x000fe200008e0630 */
[----:B------:R-:W-:Y:S02]  /*a1680*/  IADD3 R39, P0, PT, R43, R36, RZ ;  /* 0x000000242b277210 */ /* 0x000fe40007f1e0ff */
[----:B------:R-:W-:Y:S01]  /*a1690*/  IADD3 R23, P5, P1, R23, R38, RZ ;  /* 0x0000002617177210 */ /* 0x000fe200079be0ff */
[----:B------:R-:W-:Y:S01]  /*a16a0*/  IMAD.X R38, RZ, RZ, R41, P4 ;  /* 0x000000ffff267224 */ /* 0x000fe200020e0629 */
[CC--:B------:R-:W-:Y:S01]  /*a16b0*/  IADD3 R26, P6, PT, R20.reuse, R39.reuse, RZ ;  /* 0x00000027141a7210 */ /* 0x0c0fe20007fde0ff */
[----:B------:R-:W-:Y:S01]  /*a16c0*/  IMAD.X R42, R51, 0x1, R48, P0 ;  /* 0x00000001332a7824 */ /* 0x000fe200000e0630 */
[----:B------:R-:W-:Y:S01]  /*a16d0*/  ISETP.NE.U32.AND P0, PT, R20, RZ, PT ;  /* 0x000000ff1400720c */ /* 0x000fe20003f05070 */
[----:B------:R-:W-:Y:S01]  /*a16e0*/  VIADD R20, R17, UR4 ;  /* 0x0000000411147c36 */ /* 0x000fe20008000000 */
[----:B------:R-:W-:Y:S01]  /*a16f0*/  ISETP.GE.U32.AND P4, PT, R26, R39, PT ;  /* 0x000000271a00720c */ /* 0x000fe20003f86070 */
[----:B------:R-:W-:Y:S01]  /*a1700*/  IMAD.X R41, R38, 0x1, R42, P6 ;  /* 0x0000000126297824 */ /* 0x000fe200030e062a */
[----:B------:R-:W-:Y:S01]  /*a1710*/  SHF.R.U32.HI R37, RZ, 0x1f, R47 ;  /* 0x0000001fff257819 */ /* 0x000fe2000001162f */
[----:B------:R-:W-:-:S03]  /*a1720*/  VIADD R17, R19, UR5 ;  /* 0x0000000513117c36 */ /* 0x000fc60008000000 */
[----:B------:R-:W-:Y:S02]  /*a1730*/  ISETP.GE.U32.AND.EX P4, PT, R41, R42, PT, P4 ;  /* 0x0000002a2900720c */ /* 0x000fe40003f86140 */
[----:B------:R-:W-:Y:S02]  /*a1740*/  LOP3.LUT R37, R37, 0x1, RZ, 0xc0, !PT ;  /* 0x0000000125257812 */ /* 0x000fe400078ec0ff */
[----:B------:R-:W-:Y:S02]  /*a1750*/  ISETP.NE.AND.EX P0, PT, R38, RZ, !P4, P0 ;  /* 0x000000ff2600720c */ /* 0x000fe40006705300 */
[----:B------:R-:W-:Y:S02]  /*a1760*/  IADD3.X R46, PT, PT, RZ, R46, R37, P5, P1 ;  /* 0x0000002eff2e7210 */ /* 0x000fe40002fe2425 */
[----:B------:R-:W-:Y:S02]  /*a1770*/  SEL R19, RZ, 0x1, !P0 ;  /* 0x00000001ff137807 */ /* 0x000fe40004000000 */
[----:B------:R-:W-:Y:S01]  /*a1780*/  ISETP.GE.U32.AND P1, PT, R27, R16, PT ;  /* 0x000000101b00720c */ /* 0x000fe20003f26070 */
[----:B------:R-:W-:Y:S01]  /*a1790*/  IMAD.X R16, R17, 0x1, R20, P3 ;  /* 0x0000000111107824 */ /* 0x000fe200018e0614 */
[----:B------:R-:W-:-:S02]  /*a17a0*/  ISETP.GE.U32.AND P3, PT, R27, R18, PT ;  /* 0x000000121b00720c */ /* 0x000fc40003f66070 */
[----:B------:R-:W-:Y:S02]  /*a17b0*/  IADD3 R19, P5, PT, R19, R26, RZ ;  /* 0x0000001a13137210 */ /* 0x000fe40007fbe0ff */
[----:B------:R-:W-:Y:S02]  /*a17c0*/  ISETP.GE.U32.AND P4, PT, R36, RZ, PT ;  /* 0x000000ff2400720c */ /* 0x000fe40003f86070 */
[C---:B------:R-:W-:Y:S01]  /*a17d0*/  ISETP.GE.U32.AND.EX P3, PT, R16.reuse, R17, PT, P3 ;  /* 0x000000111000720c */ /* 0x040fe20003f66130 */
[----:B------:R-:W-:Y:S01]  /*a17e0*/  IMAD.MOV.U32 R17, RZ, RZ, RZ ;  /* 0x000000ffff117224 */ /* 0x000fe200078e00ff */
[----:B------:R-:W-:Y:S01]  /*a17f0*/  ISETP.GE.U32.AND.EX P1, PT, R16, R20, PT, P1 ;  /* 0x000000141000720c */ /* 0x000fe20003f26110 */
[----:B------:R-:W-:Y:S01]  /*a1800*/  IMAD.X R20, RZ, RZ, R41, P5 ;  /* 0x000000ffff147224 */ /* 0x000fe200028e0629 */
[----:B------:R-:W-:Y:S01]  /*a1810*/  ISETP.GE.U32.AND.EX P4, PT, R51, R27, PT, P4 ;  /* 0x0000001b3300720c */ /* 0x000fe20003f86140 */
[----:B------:R-:W-:Y:S01]  /*a1820*/  IMAD.WIDE.U32 R16, R29, R9, R16 ;  /* 0x000000091d107225 */ /* 0x000fe200078e0010 */
[----:B------:R-:W-:-:S02]  /*a1830*/  ISETP.GT.U32.AND P6, PT, R26, R19, PT ;  /* 0x000000131a00720c */ /* 0x000fc40003fc4070 */
[----:B------:R-:W-:Y:S01]  /*a1840*/  IADD3 R45, P5, PT, R19, R40, RZ ;  /* 0x00000028132d7210 */ /* 0x000fe20007fbe0ff */
[----:B------:R-:W-:Y:S01]  /*a1850*/  VIADD R40, R17, UR4 ;  /* 0x0000000411287c36 */ /* 0x000fe20008000000 */
[----:B------:R-:W-:Y:S02]  /*a1860*/  SEL R27, RZ, 0x1, P4 ;  /* 0x00000001ff1b7807 */ /* 0x000fe40002000000 */
[----:B------:R-:W-:Y:S01]  /*a1870*/  ISETP.GT.U32.AND.EX P6, PT, R41, R20, PT, P6 ;  /* 0x000000142900720c */ /* 0x000fe20003fc4160 */
[----:B------:R-:W-:Y:S01]  /*a1880*/  IMAD.X R44, R20, 0x1, R25, P5 ;  /* 0x00000001142c7824 */ /* 0x000fe200028e0619 */
[----:B------:R-:W-:Y:S02]  /*a1890*/  IADD3 R52, P4, P5, R27, R16, RZ ;  /* 0x000000101b347210 */ /* 0x000fe40007d9e0ff */
[----:B------:R-:W-:Y:S01]  /*a18a0*/  ISETP.GE.U32.AND P0, PT, R39, R43, PT ;  /* 0x0000002b2700720c */ /* 0x000fe20003f06070 */
[----:B------:R-:W-:Y:S01]  /*a18b0*/  IMAD.WIDE.U32 R38, R10, R29, RZ ;  /* 0x0000001d0a267225 */ /* 0x000fe200078e00ff */
[----:B------:R-:W-:-:S02]  /*a18c0*/  SEL R16, R26, R19, P6 ;  /* 0x000000131a107207 */ /* 0x000fc40003000000 */
[----:B------:R-:W-:Y:S01]  /*a18d0*/  SEL R27, RZ, 0x1, P1 ;  /* 0x00000001ff1b7807 */ /* 0x000fe20000800000 */
[----:B------:R-:W-:Y:S01]  /*a18e0*/  IMAD.WIDE.U32 R18, R11, R28, RZ ;  /* 0x0000001c0b127225 */ /* 0x000fe200078e00ff */
[----:B------:R-:W-:Y:S02]  /*a18f0*/  SEL R25, RZ, 0x1, P3 ;  /* 0x00000001ff197807 */ /* 0x000fe40001800000 */
[----:B------:R-:W-:Y:S01]  /*a1900*/  ISETP.GE.U32.AND.EX P0, PT, R42, R48, PT, P0 ;  /* 0x000000302a00720c */ /* 0x000fe20003f06100 */
[----:B------:R-:W-:Y:S01]  /*a1910*/  IMAD.WIDE.U32 R42, R8, R31, RZ ;  /* 0x0000001f082a7225 */ /* 0x000fe200078e00ff */
[----:B------:R-:W-:Y:S02]  /*a1920*/  SEL R17, R41, R20, P6 ;  /* 0x0000001429117207 */ /* 0x000fe40003000000 */
[----:B------:R-:W-:Y:S01]  /*a1930*/  ISETP.GT.U32.AND P1, PT, R16, R45, PT ;  /* 0x0000002d1000720c */ /* 0x000fe20003f24070 */
[----:B------:R-:W-:Y:S01]  /*a1940*/  VIADD R19, R19, UR6 ;  /* 0x0000000613137c36 */ /* 0x000fe20008000000 */
[----:B------:R-:W-:-:S02]  /*a1950*/  IADD3 R41, P6, PT, R18, R38, RZ ;  /* 0x0000002612297210 */ /* 0x000fc40007fde0ff */
[-C--:B------:R-:W-:Y:S02]  /*a1960*/  IADD3.X R56, PT, PT, RZ, R40.reuse, R27, P4, P5 ;  /* 0x00000028ff387210 */ /* 0x080fe400027ea41b */
[----:B------:R-:W-:Y:S01]  /*a1970*/  IADD3.X R25, PT, PT, RZ, R40, R25, P4, P5 ;  /* 0x00000028ff197210 */ /* 0x000fe200027ea419 */
[----:B------:R-:W-:Y:S01]  /*a1980*/  IMAD.MOV.U32 R40, RZ, RZ, RZ ;  /* 0x000000ffff287224 */ /* 0x000fe200078e00ff */
[----:B------:R-:W-:Y:S02]  /*a1990*/  SEL R54, RZ, 0x1, P0 ;  /* 0x00000001ff367807 */ /* 0x000fe40000000000 */
[----:B------:R-:W-:Y:S01]  /*a19a0*/  ISETP.GT.U32.AND.EX P1, PT, R17, R44, PT, P1 ;  /* 0x0000002c1100720c */ /* 0x000fe20003f24110 */
[----:B------:R-:W-:Y:S01]  /*a19b0*/  IMAD.WIDE.U32 R26, R28, R10, R40 ;  /* 0x0000000a1c1a7225 */ /* 0x000fe200078e0028 */
[----:B------:R-:W-:Y:S02]  /*a19c0*/  IADD3 R54, P3, PT, R54, R52, RZ ;  /* 0x0000003436367210 */ /* 0x000fe40007f7e0ff */
[----:B------:R-:W-:Y:S01]  /*a19d0*/  SEL R20, RZ, 0x1, !P1 ;  /* 0x00000001ff147807 */ /* 0x000fe20004800000 */
[----:B------:R-:W-:Y:S01]  /*a19e0*/  VIADD R55, R27, UR7 ;  /* 0x000000071b377c36 */ /* 0x000fe20008000000 */
[----:B------:R-:W-:Y:S01]  /*a19f0*/  IADD3 R47, P1, PT, R54, R26, RZ ;  /* 0x0000001a362f7210 */ /* 0x000fe20007f3e0ff */
[----:B------:R-:W-:Y:S01]  /*a1a00*/  IMAD.X R56, RZ, RZ, R56, P3 ;  /* 0x000000ffff387224 */ /* 0x000fe200018e0638 */
[----:B------:R-:W-:-:S02]  /*a1a10*/  IADD3 R20, P3, PT, R20, R23, RZ ;  /* 0x0000001714147210 */ /* 0x000fc40007f7e0ff */
[----:B------:R-:W-:Y:S01]  /*a1a20*/  IADD3 R17, P0, PT, R45, R36, RZ ;  /* 0x000000242d117210 */ /* 0x000fe20007f1e0ff */
[----:B------:R-:W-:Y:S01]  /*a1a30*/  IMAD.X R49, R55, 0x1, R56, P1 ;  /* 0x0000000137317824 */ /* 0x000fe200008e0638 */
[----:B------:R-:W-:Y:S01]  /*a1a40*/  IADD3 R48, P1, PT, R20, R47, RZ ;  /* 0x0000002f14307210 */ /* 0x000fe20007f3e0ff */
[----:B------:R-:W-:Y:S01]  /*a1a50*/  IMAD.X R23, RZ, RZ, R46, P3 ;  /* 0x000000ffff177224 */ /* 0x000fe200018e062e */
[----:B------:R-:W-:Y:S01]  /*a1a60*/  ISETP.GE.U32.AND P3, PT, R17, R45, PT ;  /* 0x0000002d1100720c */ /* 0x000fe20003f66070 */
[----:B------:R-:W-:Y:S01]  /*a1a70*/  IMAD.X R16, R44, 0x1, R51, P0 ;  /* 0x000000012c107824 */ /* 0x000fe200000e0633 */
[----:B------:R-:W-:Y:S01]  /*a1a80*/  ISETP.GE.U32.AND P4, PT, R48, R47, PT ;  /* 0x0000002f3000720c */ /* 0x000fe20003f86070 */
[----:B------:R-:W-:Y:S01]  /*a1a90*/  IMAD.X R50, R23, 0x1, R49, P1 ;  /* 0x0000000117327824 */ /* 0x000fe200008e0631 */
[----:B------:R-:W-:Y:S01]  /*a1aa0*/  ISETP.NE.U32.AND P1, PT, R20, RZ, PT ;  /* 0x000000ff1400720c */ /* 0x000fe20003f25070 */
[----:B------:R-:W-:Y:S01]  /*a1ab0*/  IMAD.WIDE.U32 R36, R9, R30, RZ ;  /* 0x0000001e09247225 */ /* 0x000fe200078e00ff */
[----:B------:R-:W-:-:S02]  /*a1ac0*/  ISETP.GE.U32.AND.EX P3, PT, R16, R44, PT, P3 ;  /* 0x0000002c1000720c */ /* 0x000fc40003f66130 */
[----:B------:R-:W-:Y:S01]  /*a1ad0*/  ISETP.GE.U32.AND.EX P4, PT, R50, R49, PT, P4 ;  /* 0x000000313200720c */ /* 0x000fe20003f86140 */
[----:B------:R-:W-:Y:S01]  /*a1ae0*/  VIADD R51, R39, UR7 ;  /* 0x0000000727337c36 */ /* 0x000fe20008000000 */
[----:B------:R-:W-:Y:S01]  /*a1af0*/  IADD3 R45, P5, PT, R36, R42, RZ ;  /* 0x0000002a242d7210 */ /* 0x000fe20007fbe0ff */
[----:B------:R-:W-:Y:S01]  /*a1b00*/  IMAD.MOV.U32 R44, RZ, RZ, RZ ;  /* 0x000000ffff2c7224 */ /* 0x000fe200078e00ff */
[----:B------:R-:W-:Y:S01]  /*a1b10*/  ISETP.NE.AND.EX P1, PT, R23, RZ, !P4, P1 ;  /* 0x000000ff1700720c */ /* 0x000fe20006725310 */
[----:B------:R-:W-:Y:S01]  /*a1b20*/  VIADD R46, R37, UR4 ;  /* 0x00000004252e7c36 */ /* 0x000fe20008000000 */
[----:B------:R-:W-:Y:S02]  /*a1b30*/  SEL R23, RZ, 0x1, P3 ;  /* 0x00000001ff177807 */ /* 0x000fe40001800000 */
[----:B------:R-:W-:Y:S02]  /*a1b40*/  SEL R39, RZ, 0x1, !P1 ;  /* 0x00000001ff277807 */ /* 0x000fe40004800000 */
[----:B------:R-:W-:Y:S01]  /*a1b50*/  ISETP.GE.U32.AND P0, PT, R45, R36, PT ;  /* 0x000000242d00720c */ /* 0x000fe20003f06070 */
[----:B------:R-:W-:Y:S01]  /*a1b60*/  IMAD.WIDE.U32 R36, R8, R30, R44 ;  /* 0x0000001e08247225 */ /* 0x000fe200078e002c */
[----:B------:R-:W-:-:S02]  /*a1b70*/  ISETP.GE.U32.AND P4, PT, R41, R18, PT ;  /* 0x000000122900720c */ /* 0x000fc40003f86070 */
[----:B------:R-:W-:Y:S01]  /*a1b80*/  IADD3 R39, P1, PT, R39, R48, RZ ;  /* 0x0000003027277210 */ /* 0x000fe20007f3e0ff */
[----:B------:R-:W-:Y:S01]  /*a1b90*/  IMAD.X R18, R51, 0x1, R19, P6 ;  /* 0x0000000133127824 */ /* 0x000fe200030e0613 */
[----:B------:R-:W-:Y:S01]  /*a1ba0*/  IADD3 R23, P6, PT, R23, R52, RZ ;  /* 0x0000003417177210 */ /* 0x000fe20007fde0ff */
[----:B------:R-:W-:Y:S01]  /*a1bb0*/  VIADD R52, R37, UR5 ;  /* 0x0000000525347c36 */ /* 0x000fe20008000000 */
[----:B------:R-:W-:Y:S01]  /*a1bc0*/  ISETP.GE.U32.AND P3, PT, R41, R38, PT ;  /* 0x000000262900720c */ /* 0x000fe20003f66070 */
[----:B------:R-:W-:Y:S01]  /*a1bd0*/  IMAD.X R37, RZ, RZ, R50, P1 ;  /* 0x000000ffff257224 */ /* 0x000fe200008e0632 */
[----:B------:R-:W-:Y:S01]  /*a1be0*/  IADD3 R27, P1, PT, R39, R36, RZ ;  /* 0x00000024271b7210 */ /* 0x000fe20007f3e0ff */
[----:B------:R-:W-:Y:S01]  /*a1bf0*/  IMAD.X R25, RZ, RZ, R25, P6 ;  /* 0x000000ffff197224 */ /* 0x000fe200030e0619 */
[----:B------:R-:W-:Y:S02]  /*a1c00*/  ISETP.GE.U32.AND P6, PT, R26, RZ, PT ;  /* 0x000000ff1a00720c */ /* 0x000fe40003fc6070 */
[----:B------:R-:W-:Y:S01]  /*a1c10*/  ISETP.GE.U32.AND.EX P4, PT, R18, R19, PT, P4 ;  /* 0x000000131200720c */ /* 0x000fe20003f86140 */
[----:B------:R-:W-:Y:S01]  /*a1c20*/  IMAD.MOV.U32 R19, RZ, RZ, RZ ;  /* 0x000000ffff137224 */ /* 0x000fe200078e00ff */
[----:B------:R-:W-:Y:S01]  /*a1c30*/  ISETP.GE.U32.AND.EX P6, PT, R55, R41, PT, P6 ;  /* 0x000000293700720c */ /* 0x000fe20003fc6160 */
[----:B------:R-:W-:Y:S01]  /*a1c40*/  IMAD.X R44, R37, 0x1, R52, P1 ;  /* 0x00000001252c7824 */ /* 0x000fe200008e0634 */
[----:B------:R-:W-:Y:S01]  /*a1c50*/  IADD3 R38, P1, PT, R23, R27, RZ ;  /* 0x0000001b17267210 */ /* 0x000fe20007f3e0ff */
[----:B------:R-:W-:Y:S01]  /*a1c60*/  IMAD.WIDE.U32 R28, R29, R11, R18 ;  /* 0x0000000b1d1c7225 */ /* 0x000fe200078e0012 */
[----:B------:R-:W-:-:S02]  /*a1c70*/  SEL R53, RZ, 0x1, P6 ;  /* 0x00000001ff357807 */ /* 0x000fc40003000000 */
[----:B------:R-:W-:Y:S01]  /*a1c80*/  ISETP.GE.U32.AND.EX P3, PT, R18, R51, PT, P3 ;  /* 0x000000331200720c */ /* 0x000fe20003f66130 */
[----:B------:R-:W-:Y:S01]  /*a1c90*/  IMAD.X R40, R25, 0x1, R44, P1 ;  /* 0x0000000119287824 */ /* 0x000fe200008e062c */
[----:B------:R-:W-:Y:S01]  /*a1ca0*/  SEL R18, RZ, 0x1, P4 ;  /* 0x00000001ff127807 */ /* 0x000fe20002000000 */
[----:B------:R-:W-:Y:S01]  /*a1cb0*/  VIADD R19, R29, UR6 ;  /* 0x000000061d137c36 */ /* 0x000fe20008000000 */
[----:B------:R-:W-:Y:S01]  /*a1cc0*/  ISETP.GE.U32.AND P4, PT, R38, R27, PT ;  /* 0x0000001b2600720c */ /* 0x000fe20003f86070 */
[----:B------:R-:W-:Y:S01]  /*a1cd0*/  VIADD R51, R43, UR5 ;  /* 0x000000052b337c36 */ /* 0x000fe20008000000 */
[----:B------:R-:W-:Y:S01]  /*a1ce0*/  IADD3 R53, P6, P1, R53, R28, RZ ;  /* 0x0000001c35357210 */ /* 0x000fe200079de0ff */
[----:B------:R-:W-:Y:S01]  /*a1cf0*/  IMAD.MOV.U32 R29, RZ, RZ, RZ ;  /* 0x000000ffff1d7224 */ /* 0x000fe200078e00ff */
[----:B------:R-:W-:Y:S01]  /*a1d00*/  SEL R20, RZ, 0x1, P3 ;  /* 0x00000001ff147807 */ /* 0x000fe20001800000 */
[----:B------:R-:W-:Y:S01]  /*a1d10*/  IMAD.X R28, R51, 0x1, R46, P5 ;  /* 0x00000001331c7824 */ /* 0x000fe200028e062e */
[----:B------:R-:W-:-:S02]  /*a1d20*/  ISETP.NE.U32.AND P3, PT, R23, RZ, PT ;  /* 0x000000ff1700720c */ /* 0x000fc40003f65070 */
[----:B------:R-:W-:Y:S02]  /*a1d30*/  ISETP.GE.U32.AND.EX P4, PT, R40, R44, PT, P4 ;  /* 0x0000002c2800720c */ /* 0x000fe40003f86140 */
[-C--:B------:R-:W-:Y:S02]  /*a1d40*/  IADD3.X R43, PT, PT, RZ, R19.reuse, R18, P6, P1 ;  /* 0x00000013ff2b7210 */ /* 0x080fe400037e2412 */
[----:B------:R-:W-:Y:S02]  /*a1d50*/  IADD3.X R20, PT, PT, RZ, R19, R20, P6, P1 ;  /* 0x00000013ff147210 */ /* 0x000fe400037e2414 */
[----:B------:R-:W-:Y:S02]  /*a1d60*/  ISETP.GT.U32.AND P6, PT, R48, R39, PT ;  /* 0x000000273000720c */ /* 0x000fe40003fc4070 */
[----:B------:R-:W-:Y:S02]  /*a1d70*/  ISETP.NE.AND.EX P3, PT, R25, RZ, !P4, P3 ;  /* 0x000000ff1900720c */ /* 0x000fe40006765330 */
[----:B------:R-:W-:-:S02]  /*a1d80*/  ISETP.GE.U32.AND P5, PT, R36, RZ, PT ;  /* 0x000000ff2400720c */ /* 0x000fc40003fa6070 */
[----:B------:R-:W-:Y:S02]  /*a1d90*/  ISETP.GT.U32.AND.EX P6, PT, R50, R37, PT, P6 ;  /* 0x000000253200720c */ /* 0x000fe40003fc4160 */
[----:B------:R-:W-:Y:S02]  /*a1da0*/  SEL R25, RZ, 0x1, !P3 ;  /* 0x00000001ff197807 */ /* 0x000fe40005800000 */
[----:B------:R-:W-:Y:S02]  /*a1db0*/  ISETP.GE.U32.AND.EX P5, PT, R52, R45, PT, P5 ;  /* 0x0000002d3400720c */ /* 0x000fe40003fa6150 */
[----:B------:R-:W-:Y:S02]  /*a1dc0*/  SEL R18, R48, R39, P6 ;  /* 0x0000002730127207 */ /* 0x000fe40003000000 */
[----:B------:R-:W-:Y:S02]  /*a1dd0*/  SEL R23, R50, R37, P6 ;  /* 0x0000002532177207 */ /* 0x000fe40003000000 */
[----:B------:R-:W-:-:S02]  /*a1de0*/  IADD3 R25, P6, PT, R25, R38, RZ ;  /* 0x0000002619197210 */ /* 0x000fc40007fde0ff */
[----:B------:R-:W-:Y:S02]  /*a1df0*/  ISETP.GE.U32.AND P4, PT, R47, R54, PT ;  /* 0x000000362f00720c */ /* 0x000fe40003f86070 */
[----:B------:R-:W-:Y:S02]  /*a1e00*/  ISETP.GE.U32.AND P1, PT, R45, R42, PT ;  /* 0x0000002a2d00720c */ /* 0x000fe40003f26070 */
[----:B------:R-:W-:Y:S02]  /*a1e10*/  SEL R37, RZ, 0x1, P5 ;  /* 0x00000001ff257807 */ /* 0x000fe40002800000 */
[----:B------:R-:W-:Y:S01]  /*a1e20*/  ISETP.GT.U32.AND P3, PT, R18, R27, PT ;  /* 0x0000001b1200720c */ /* 0x000fe20003f64070 */
[----:B------:R-:W-:Y:S01]  /*a1e30*/  IMAD.WIDE.U32 R18, R9, R31, R28 ;  /* 0x0000001f09127225 */ /* 0x000fe200078e001c */
[----:B------:R-:W-:Y:S02]  /*a1e40*/  IADD3 R45, P5, PT, R25, R36, RZ ;  /* 0x00000024192d7210 */ /* 0x000fe40007fbe0ff */
[----:B------:R-:W-:Y:S01]  /*a1e50*/  ISETP.GE.U32.AND.EX P4, PT, R49, R56, PT, P4 ;  /* 0x000000383100720c */ /* 0x000fe20003f86140 */
[----:B------:R-:W-:Y:S01]  /*a1e60*/  IMAD.X R27, RZ, RZ, R40, P6 ;  /* 0x000000ffff1b7224 */ /* 0x000fe200030e0628 */
[----:B------:R-:W-:Y:S01]  /*a1e70*/  ISETP.GT.U32.AND P6, PT, R38, R25, PT ;  /* 0x000000192600720c */ /* 0x000fe20003fc4070 */
[----:B------:R-:W-:Y:S01]  /*a1e80*/  VIADD R49, R19, UR4 ;  /* 0x0000000413317c36 */ /* 0x000fe20008000000 */
[----:B------:R-:W-:Y:S01]  /*a1e90*/  SEL R42, RZ, 0x1, P4 ;  /* 0x00000001ff2a7807 */ /* 0x000fe20002000000 */
[----:B------:R-:W-:Y:S01]  /*a1ea0*/  IMAD.X R52, R27, 0x1, R52, P5 ;  /* 0x000000011b347824 */ /* 0x000fe200028e0634 */
[----:B------:R-:W-:Y:S01]  /*a1eb0*/  IADD3 R48, P4, P5, R37, R18, RZ ;  /* 0x0000001225307210 */ /* 0x000fe20007d9e0ff */
[----:B------:R-:W-:Y:S01]  /*a1ec0*/  IMAD.WIDE.U32 R36, R11, R30, RZ ;  /* 0x0000001e0b247225 */ /* 0x000fe200078e00ff */
[----:B------:R-:W-:-:S02]  /*a1ed0*/  ISETP.GT.U32.AND.EX P6, PT, R40, R27, PT, P6 ;  /* 0x0000001b2800720c */ /* 0x000fc40003fc4160 */
[----:B------:R-:W-:Y:S01]  /*a1ee0*/  ISETP.GT.U32.AND.EX P3, PT, R23, R44, PT, P3 ;  /* 0x0000002c1700720c */ /* 0x000fe20003f64130 */
[----:B------:R-:W-:Y:S01]  /*a1ef0*/  IMAD.WIDE.U32 R18, R10, R31, RZ ;  /* 0x0000001f0a127225 */ /* 0x000fe200078e00ff */
[----:B------:R-:W-:Y:S02]  /*a1f00*/  ISETP.GE.U32.AND.EX P0, PT, R28, R46, PT, P0 ;  /* 0x0000002e1c00720c */ /* 0x000fe40003f06100 */
[----:B------:R-:W-:Y:S01]  /*a1f10*/  SEL R25, R38, R25, P6 ;  /* 0x0000001926197207 */ /* 0x000fe20003000000 */
[----:B------:R-:W-:Y:S01]  /*a1f20*/  VIADD R29, R37, UR6 ;  /* 0x00000006251d7c36 */ /* 0x000fe20008000000 */
[----:B------:R-:W-:Y:S01]  /*a1f30*/  SEL R27, R40, R27, P6 ;  /* 0x0000001b281b7207 */ /* 0x000fe20003000000 */
[----:B------:R-:W-:Y:S01]  /*a1f40*/  VIADD R47, R19, UR7 ;  /* 0x00000007132f7c36 */ /* 0x000fe20008000000 */
[----:B------:R-:W-:Y:S01]  /*a1f50*/  IADD3 R39, P6, PT, R36, R18, RZ ;  /* 0x0000001224277210 */ /* 0x000fe20007fde0ff */
[----:B------:R-:W-:Y:S01]  /*a1f60*/  IMAD.WIDE.U32 R40, R9, R8, RZ ;  /* 0x0000000809287225 */ /* 0x000fe200078e00ff */
[----:B------:R-:W-:-:S02]  /*a1f70*/  SEL R23, RZ, 0x1, !P3 ;  /* 0x00000001ff177807 */ /* 0x000fc40005800000 */
[----:B------:R-:W-:Y:S02]  /*a1f80*/  SEL R38, RZ, 0x1, P0 ;  /* 0x00000001ff267807 */ /* 0x000fe40000000000 */
[----:B------:R-:W-:Y:S02]  /*a1f90*/  IADD3 R42, P3, PT, R42, R53, RZ ;  /* 0x000000352a2a7210 */ /* 0x000fe40007f7e0ff */
[----:B------:R-:W-:Y:S02]  /*a1fa0*/  ISETP.GE.U32.AND P0, PT, R39, R36, PT ;  /* 0x000000242700720c */ /* 0x000fe40003f06070 */
[----:B------:R-:W-:Y:S01]  /*a1fb0*/  IADD3.X R36, PT, PT, RZ, R49, R38, P4, P5 ;  /* 0x00000031ff247210 */ /* 0x000fe200027ea426 */
[----:B------:R-:W-:Y:S01]  /*a1fc0*/  IMAD.X R38, RZ, RZ, R43, P3 ;  /* 0x000000ffff267224 */ /* 0x000fe200018e062b */
[----:B------:R-:W-:Y:S01]  /*a1fd0*/  IADD3 R37, P3, PT, R23, R48, RZ ;  /* 0x0000003017257210 */ /* 0x000fe20007f7e0ff */
[----:B------:R-:W-:Y:S01]  /*a1fe0*/  VIADD R23, R41, UR4 ;  /* 0x0000000429177c36 */ /* 0x000fe20008000000 */
[----:B------:R-:W-:Y:S01]  /*a1ff0*/  ISETP.GE.U32.AND.EX P1, PT, R28, R51, PT, P1 ;  /* 0x000000331c00720c */ /* 0x000fe20003f26110 */
[----:B------:R-:W-:-:S02]  /*a2000*/  IMAD.SHL.U32 R43, R40, 0x2, RZ ;  /* 0x00000002282b7824 */ /* 0x000fc400078e00ff */
[----:B------:R-:W-:Y:S01]  /*a2010*/  IMAD.X R19, RZ, RZ, R36, P3 ;  /* 0x000000ffff137224 */ /* 0x000fe200018e0624 */
[-C--:B------:R-:W-:Y:S01]  /*a2020*/  IADD3 R58, P3, PT, R37, R42.reuse, RZ ;  /* 0x0000002a253a7210 */ /* 0x080fe20007f7e0ff */
[----:B------:R-:W-:Y:S01]  /*a2030*/  IMAD.X R36, R47, 0x1, R29, P6 ;  /* 0x000000012f247824 */ /* 0x000fe200030e061d */
[----:B------:R-:W-:Y:S02]  /*a2040*/  SEL R46, RZ, 0x1, P1 ;  /* 0x00000001ff2e7807 */ /* 0x000fe40000800000 */
[----:B------:R-:W-:Y:S01]  /*a2050*/  ISETP.NE.U32.AND P1, PT, R37, RZ, PT ;  /* 0x000000ff2500720c */ /* 0x000fe20003f25070 */
[----:B------:R-:W-:Y:S01]  /*a2060*/  IMAD.X R60, R19, 0x1, R38, P3 ;  /* 0x00000001133c7824 */ /* 0x000fe200018e0626 */
[----:B------:R-:W-:Y:S01]  /*a2070*/  ISETP.GE.U32.AND P3, PT, R58, R42, PT ;  /* 0x0000002a3a00720c */ /* 0x000fe20003f66070 */
[----:B------:R-:W-:Y:S01]  /*a2080*/  IMAD.MOV.U32 R37, RZ, RZ, RZ ;  /* 0x000000ffff257224 */ /* 0x000fe200078e00ff */
[----:B------:R-:W-:Y:S01]  /*a2090*/  ISETP.GE.U32.AND.EX P0, PT, R36, R29, PT, P0 ;  /* 0x0000001d2400720c */ /* 0x000fe20003f06100 */
[----:B------:R-:W-:Y:S01]  /*a20a0*/  IMAD.MOV.U32 R42, RZ, RZ, RZ ;  /* 0x000000ffff2a7224 */ /* 0x000fe200078e00ff */
[----:B------:R-:W-:Y:S01]  /*a20b0*/  ISETP.GE.U32.AND.EX P6, PT, R60, R38, PT, P3 ;  /* 0x000000263c00720c */ /* 0x000fe20003fc6130 */
[----:B------:R-:W-:Y:S01]  /*a20c0*/  IMAD.MOV.U32 R38, RZ, RZ, RZ ;  /* 0x000000ffff267224 */ /* 0x000fe200078e00ff */
[----:B------:R-:W-:-:S02]  /*a20d0*/  ISETP.GT.U32.AND P3, PT, R25, R45, PT ;  /* 0x0000002d1900720c */ /* 0x000fc40003f64070 */
[----:B------:R-:W-:Y:S01]  /*a20e0*/  ISETP.NE.AND.EX P1, PT, R19, RZ, !P6, P1 ;  /* 0x000000ff1300720c */ /* 0x000fe20007725310 */
[----:B------:R-:W-:Y:S01]  /*a20f0*/  IMAD.WIDE.U32 R28, R30, R10, R38 ;  /* 0x0000000a1e1c7225 */ /* 0x000fe200078e0026 */
[----:B------:R-:W-:Y:S02]  /*a2100*/  ISETP.GT.U32.AND.EX P3, PT, R27, R52, PT, P3 ;  /* 0x000000341b00720c */ /* 0x000fe40003f64130 */
[----:B------:R-:W-:Y:S01]  /*a2110*/  SHF.R.U64 R44, R40, 0x1f, R23 ;  /* 0x0000001f282c7819 */ /* 0x000fe20000001217 */
[----:B------:R-:W-:Y:S01]  /*a2120*/  IMAD.WIDE.U32 R30, R31, R11, R36 ;  /* 0x0000000b1f1e7225 */ /* 0x000fe200078e0024 */
[----:B------:R-:W-:Y:S02]  /*a2130*/  SEL R37, RZ, 0x1, !P1 ;  /* 0x00000001ff257807 */ /* 0x000fe40004800000 */
[----:B------:R-:W-:Y:S01]  /*a2140*/  SEL R19, RZ, 0x1, !P3 ;  /* 0x00000001ff137807 */ /* 0x000fe20005800000 */
[----:B------:R-:W-:Y:S01]  /*a2150*/  IMAD.WIDE.U32 R40, R8, R8, R42 ;  /* 0x0000000808287225 */ /* 0x000fe200078e002a */
[----:B------:R-:W-:-:S02]  /*a2160*/  IADD3 R37, P1, PT, R37, R58, RZ ;  /* 0x0000003a25257210 */ /* 0x000fc40007f3e0ff */
[----:B------:R-:W-:Y:S01]  /*a2170*/  IADD3.X R25, PT, PT, RZ, R49, R46, P4, P5 ;  /* 0x00000031ff197210 */ /* 0x000fe200027ea42e */
[----:B------:R-:W-:Y:S01]  /*a2180*/  VIADD R38, R41, UR5 ;  /* 0x0000000529267c36 */ /* 0x000fe20008000000 */
        /* <DEDUP_REMOVED lines=8> */
[----:B------:R-:W-:Y:S01]  /*a2210*/  ISETP.GE.U32.AND P6, PT, R40, RZ, PT ;  /* 0x000000ff2800720c */ /* 0x000fe20003fc6070 */
[----:B------:R-:W-:Y:S01]  /*a2220*/  IMAD.X R51, R52, 0x1, R55, P5 ;  /* 0x0000000134337824 */ /* 0x000fe200028e0637 */
[----:B------:R-:W-:Y:S01]  /*a2230*/  ISETP.GE.U32.AND P4, PT, R48, R54, PT ;  /* 0x000000363000720c */ /* 0x000fe20003f86070 */
[----:B------:R-:W-:Y:S01]  /*a2240*/  IMAD.X R50, R25, 0x1, R56, P3 ;  /* 0x0000000119327824 */ /* 0x000fe200018e0638 */
[----:B------:R-:W-:Y:S01]  /*a2250*/  ISETP.GE.U32.AND P1, PT, R46, R45, PT ;  /* 0x0000002d2e00720c */ /* 0x000fe20003f26070 */
[----:B------:R-:W-:Y:S01]  /*a2260*/  IMAD.MOV.U32 R45, RZ, RZ, RZ ;  /* 0x000000ffff2d7224 */ /* 0x000fe200078e00ff */
[----:B------:R-:W-:Y:S01]  /*a2270*/  ISETP.GE.U32.AND.EX P6, PT, R38, R43, PT, P6 ;  /* 0x0000002b2600720c */ /* 0x000fe20003fc6160 */
[----:B------:R-:W-:Y:S01]  /*a2280*/  VIADD R43, R31, UR6 ;  /* 0x000000061f2b7c36 */ /* 0x000fe20008000000 */
[----:B------:R-:W-:Y:S01]  /*a2290*/  ISETP.NE.U32.AND P3, PT, R19, RZ, PT ;  /* 0x000000ff1300720c */ /* 0x000fe20003f65070 */
[----:B------:R-:W-:Y:S01]  /*a22a0*/  IMAD.WIDE.U32 R26, R9, R9, R44 ;  /* 0x00000009091a7225 */ /* 0x000fe200078e002c */
[----:B------:R-:W-:-:S02]  /*a22b0*/  ISETP.GE.U32.AND.EX P4, PT, R50, R56, PT, P4 ;  /* 0x000000383200720c */ /* 0x000fc40003f86140 */
[----:B------:R-:W-:Y:S01]  /*a22c0*/  SEL R19, RZ, 0x1, P6 ;  /* 0x00000001ff137807 */ /* 0x000fe20003000000 */
[----:B------:R-:W-:Y:S01]  /*a22d0*/  VIADD R29, R27, UR4 ;  /* 0x000000041b1d7c36 */ /* 0x000fe20008000000 */
[----:B------:R-:W-:Y:S02]  /*a22e0*/  ISETP.NE.AND.EX P3, PT, R25, RZ, !P4, P3 ;  /* 0x000000ff1900720c */ /* 0x000fe40006765330 */
[----:B------:R-:W-:Y:S02]  /*a22f0*/  ISETP.GE.U32.AND.EX P1, PT, R51, R52, PT, P1 ;  /* 0x000000343300720c */ /* 0x000fe40003f26110 */
[----:B------:R-:W-:Y:S02]  /*a2300*/  ISETP.GT.U32.AND P4, PT, R58, R37, PT ;  /* 0x000000253a00720c */ /* 0x000fe40003f84070 */
[----:B------:R-:W-:Y:S02]  /*a2310*/  IADD3 R42, P6, P5, R19, R26, RZ ;  /* 0x0000001a132a7210 */ /* 0x000fe40007dde0ff */
[----:B------:R-:W-:-:S02]  /*a2320*/  SEL R25, RZ, 0x1, !P3 ;  /* 0x00000001ff197807 */ /* 0x000fc40005800000 */
[----:B------:R-:W-:Y:S02]  /*a2330*/  SHF.R.U32.HI R44, RZ, 0x1f, R23 ;  /* 0x0000001fff2c7819 */ /* 0x000fe40000011617 */
[----:B------:R-:W-:Y:S02]  /*a2340*/  SEL R26, RZ, 0x1, P1 ;  /* 0x00000001ff1a7807 */ /* 0x000fe40000800000 */
[----:B------:R-:W-:Y:S02]  /*a2350*/  ISETP.GT.U32.AND.EX P1, PT, R60, R41, PT, P4 ;  /* 0x000000293c00720c */ /* 0x000fe40003f24140 */
[----:B------:R-:W-:Y:S02]  /*a2360*/  IADD3 R25, P3, PT, R25, R48, RZ ;  /* 0x0000003019197210 */ /* 0x000fe40007f7e0ff */
[----:B------:R-:W-:Y:S02]  /*a2370*/  LOP3.LUT R44, R44, 0x1, RZ, 0xc0, !PT ;  /* 0x000000012c2c7812 */ /* 0x000fe400078ec0ff */
[----:B------:R-:W-:Y:S01]  /*a2380*/  IADD3 R26, P4, PT, R26, R53, RZ ;  /* 0x000000351a1a7210 */ /* 0x000fe20007f9e0ff */
[----:B------:R-:W-:Y:S01]  /*a2390*/  IMAD.X R27, RZ, RZ, R50, P3 ;  /* 0x000000ffff1b7224 */ /* 0x000fe200018e0632 */
[----:B------:R-:W-:-:S02]  /*a23a0*/  SEL R23, R58, R37, P1 ;  /* 0x000000253a177207 */ /* 0x000fc40000800000 */
[----:B------:R-:W-:Y:S01]  /*a23b0*/  SEL R37, R60, R41, P1 ;  /* 0x000000293c257207 */ /* 0x000fe20000800000 */
[----:B------:R-:W-:Y:S01]  /*a23c0*/  IMAD.X R19, RZ, RZ, R20, P4 ;  /* 0x000000ffff137224 */ /* 0x000fe200020e0614 */
[----:B------:R-:W-:Y:S02]  /*a23d0*/  IADD3 R41, P1, PT, R25, R40, RZ ;  /* 0x0000002819297210 */ /* 0x000fe40007f3e0ff */
[----:B------:R-:W-:Y:S02]  /*a23e0*/  IADD3.X R29, PT, PT, RZ, R29, R44, P6, P5 ;  /* 0x0000001dff1d7210 */ /* 0x000fe400037ea42c */
[----:B------:R-:W-:Y:S01]  /*a23f0*/  ISETP.GT.U32.AND P5, PT, R48, R25, PT ;  /* 0x000000193000720c */ /* 0x000fe20003fa4070 */
[----:B------:R-:W-:Y:S01]  /*a2400*/  IMAD.X R38, R27, 0x1, R38, P1 ;  /* 0x000000011b267824 */ /* 0x000fe200008e0626 */
[C---:B------:R-:W-:Y:S02]  /*a2410*/  ISETP.NE.U32.AND P4, PT, R26.reuse, RZ, PT ;  /* 0x000000ff1a00720c */ /* 0x040fe40003f85070 */
[----:B------:R-:W-:-:S02]  /*a2420*/  IADD3 R26, P3, PT, R26, R41, RZ ;  /* 0x000000291a1a7210 */ /* 0x000fc40007f7e0ff */
[----:B------:R-:W-:Y:S02]  /*a2430*/  ISETP.GT.U32.AND.EX P5, PT, R50, R27, PT, P5 ;  /* 0x0000001b3200720c */ /* 0x000fe40003fa4150 */
[----:B------:R-:W-:Y:S01]  /*a2440*/  ISETP.GT.U32.AND P1, PT, R23, R54, PT ;  /* 0x000000361700720c */ /* 0x000fe20003f24070 */
[----:B------:R-:W-:Y:S01]  /*a2450*/  IMAD.X R23, R19, 0x1, R38, P3 ;  /* 0x0000000113177824 */ /* 0x000fe200018e0626 */
[----:B------:R-:W-:Y:S02]  /*a2460*/  ISETP.GE.U32.AND P6, PT, R28, RZ, PT ;  /* 0x000000ff1c00720c */ /* 0x000fe40003fc6070 */
[----:B------:R-:W-:Y:S02]  /*a2470*/  ISETP.GE.U32.AND P3, PT, R26, R41, PT ;  /* 0x000000291a00720c */ /* 0x000fe40003f66070 */
[----:B------:R-:W-:Y:S02]  /*a2480*/  SEL R20, R48, R25, P5 ;  /* 0x0000001930147207 */ /* 0x000fe40002800000 */
[----:B------:R-:W-:-:S02]  /*a2490*/  ISETP.GE.U32.AND.EX P6, PT, R49, R39, PT, P6 ;  /* 0x000000273100720c */ /* 0x000fc40003fc6160 */
[----:B------:R-:W-:Y:S02]  /*a24a0*/  SEL R25, R50, R27, P5 ;  /* 0x0000001b32197207 */ /* 0x000fe40002800000 */
[----:B------:R-:W-:Y:S02]  /*a24b0*/  ISETP.GE.U32.AND.EX P3, PT, R23, R38, PT, P3 ;  /* 0x000000261700720c */ /* 0x000fe40003f66130 */
[----:B------:R-:W-:Y:S02]  /*a24c0*/  ISETP.GT.U32.AND P5, PT, R20, R41, PT ;  /* 0x000000291400720c */ /* 0x000fe40003fa4070 */
[----:B------:R-:W-:Y:S02]  /*a24d0*/  ISETP.GT.U32.AND.EX P1, PT, R37, R56, PT, P1 ;  /* 0x000000382500720c */ /* 0x000fe40003f24110 */
[----:B------:R-:W-:Y:S02]  /*a24e0*/  SEL R37, RZ, 0x1, P6 ;  /* 0x00000001ff257807 */ /* 0x000fe40003000000 */
[----:B------:R-:W-:-:S02]  /*a24f0*/  ISETP.NE.AND.EX P6, PT, R19, RZ, !P3, P4 ;  /* 0x000000ff1300720c */ /* 0x000fc40005fc5340 */
[----:B------:R-:W-:Y:S02]  /*a2500*/  ISETP.GT.U32.AND.EX P5, PT, R25, R38, PT, P5 ;  /* 0x000000261900720c */ /* 0x000fe40003fa4150 */
[----:B------:R-:W-:Y:S02]  /*a2510*/  IADD3 R37, P4, P3, R37, R30, RZ ;  /* 0x0000001e25257210 */ /* 0x000fe40007b9e0ff */
[----:B------:R-:W-:Y:S02]  /*a2520*/  SEL R20, RZ, 0x1, P0 ;  /* 0x00000001ff147807 */ /* 0x000fe40000000000 */
[----:B------:R-:W-:Y:S02]  /*a2530*/  SEL R27, RZ, 0x1, !P1 ;  /* 0x00000001ff1b7807 */ /* 0x000fe40004800000 */
[----:B------:R-:W-:Y:S02]  /*a2540*/  SEL R19, RZ, 0x1, !P6 ;  /* 0x00000001ff137807 */ /* 0x000fe40007000000 */
[----:B------:R-:W-:-:S02]  /*a2550*/  SEL R25, RZ, 0x1, !P5 ;  /* 0x00000001ff197807 */ /* 0x000fc40006800000 */
[----:B------:R-:W-:Y:S02]  /*a2560*/  IADD3.X R31, PT, PT, RZ, R43, R20, P4, P3 ;  /* 0x0000002bff1f7210 */ /* 0x000fe400027e6414 */
        /* <DEDUP_REMOVED lines=13> */
[----:B------:R-:W-:Y:S02]  /*a2640*/  SEL R19, R26, R19, P1 ;  /* 0x000000131a137207 */ /* 0x000fe40000800000 */
[----:B------:R-:W-:Y:S01]  /*a2650*/  ISETP.NE.U32.AND P5, PT, R25, RZ, PT ;  /* 0x000000ff1900720c */ /* 0x000fe20003fa5070 */
[----:B------:R-:W-:Y:S01]  /*a2660*/  IMAD.WIDE.U32 R26, R11, R8, RZ ;  /* 0x000000080b1a7225 */ /* 0x000fe200078e00ff */
[----:B------:R-:W-:-:S03]  /*a2670*/  ISETP.GE.U32.AND.EX P6, PT, R41, R31, PT, P6 ;  /* 0x0000001f2900720c */ /* 0x000fc60003fc6160 */
[----:B------:R-:W-:Y:S01]  /*a2680*/  IMAD.X R49, R20, 0x1, R49, P0 ;  /* 0x0000000114317824 */ /* 0x000fe200000e0631 */
[----:B------:R-:W-:Y:S01]  /*a2690*/  ISETP.GE.U32.AND P0, PT, R39, R18, PT ;  /* 0x000000122700720c */ /* 0x000fe20003f06070 */
[----:B------:R-:W-:Y:S01]  /*a26a0*/  VIADD R29, R29, UR7 ;  /* 0x000000071d1d7c36 */ /* 0x000fe20008000000 */
[----:B------:R-:W-:Y:S02]  /*a26b0*/  SEL R18, R23, R20, P1 ;  /* 0x0000001417127207 */ /* 0x000fe40000800000 */
[----:B------:R-:W-:Y:S02]  /*a26c0*/  ISETP.GT.U32.AND P1, PT, R19, R44, PT ;  /* 0x0000002c1300720c */ /* 0x000fe40003f24070 */
[----:B------:R-:W-:Y:S01]  /*a26d0*/  ISETP.NE.AND.EX P5, PT, R30, RZ, !P6, P5 ;  /* 0x000000ff1e00720c */ /* 0x000fe200077a5350 */
[----:B------:R-:W-:Y:S01]  /*a26e0*/  IMAD.MOV.U32 R30, RZ, RZ, RZ ;  /* 0x000000ffff1e7224 */ /* 0x000fe200078e00ff */
        /* <DEDUP_REMOVED lines=21> */
[----:B------:R-:W-:Y:S01]  /*a2840*/  ISETP.GT.U32.AND.EX P5, PT, R41, R38, PT, P5 ;  /* 0x000000262900720c */ /* 0x000fe20003fa4150 */
[----:B------:R-:W-:Y:S01]  /*a2850*/  IMAD.MOV.U32 R27, RZ, RZ, RZ ;  /* 0x000000ffff1b7224 */ /* 0x000fe200078e00ff */
[----:B------:R-:W-:-:S02]  /*a2860*/  ISETP.GE.U32.AND P3, PT, R18, RZ, PT ;  /* 0x000000ff1200720c */ /* 0x000fc40003f66070 */
[----:B------:R-:W-:Y:S02]  /*a2870*/  ISETP.GE.U32.AND.EX P0, PT, R23, R36, PT, P0 ;  /* 0x000000241700720c */ /* 0x000fe40003f06100 */
[----:B------:R-:W-:Y:S02]  /*a2880*/  SEL R25, R40, R25, P5 ;  /* 0x0000001928197207 */ /* 0x000fe40002800000 */
[----:B------:R-:W-:Y:S02]  /*a2890*/  ISETP.NE.AND.EX P0, PT, R19, RZ, !P0, P1 ;  /* 0x000000ff1300720c */ /* 0x000fe40004705310 */
[----:B------:R-:W-:Y:S01]  /*a28a0*/  ISETP.GE.U32.AND P1, PT, R31, R26, PT ;  /* 0x0000001a1f00720c */ /* 0x000fe20003f26070 */
[----:B------:R-:W-:Y:S01]  /*a28b0*/  IMAD.X R26, R29, 0x1, R8, P6 ;  /* 0x000000011d1a7824 */ /* 0x000fe200030e0608 */
[----:B------:R-:W-:Y:S02]  /*a28c0*/  SEL R19, RZ, 0x1, !P0 ;  /* 0x00000001ff137807 */ /* 0x000fe40004000000 */
[----:B------:R-:W-:-:S02]  /*a28d0*/  ISETP.GE.U32.AND.EX P3, PT, R39, R31, PT, P3 ;  /* 0x0000001f2700720c */ /* 0x000fc40003f66130 */
[----:B------:R-:W-:Y:S02]  /*a28e0*/  IADD3 R19, P6, PT, R19, R30, RZ ;  /* 0x0000001e13137210 */ /* 0x000fe40007fde0ff */
[----:B------:R-:W-:Y:S01]  /*a28f0*/  ISETP.GE.U32.AND.EX P1, PT, R26, R8, PT, P1 ;  /* 0x000000081a00720c */ /* 0x000fe20003f26110 */
[----:B------:R-:W-:Y:S01]  /*a2900*/  IMAD.WIDE.U32 R8, R9, R11, R26 ;  /* 0x0000000b09087225 */ /* 0x000fe200078e001a */
[----:B------:R-:W-:Y:S02]  /*a2910*/  ISETP.GT.U32.AND P4, PT, R30, R19, PT ;  /* 0x000000131e00720c */ /* 0x000fe40003f84070 */
[----:B------:R-:W-:Y:S01]  /*a2920*/  SEL R27, R41, R38, P5 ;  /* 0x00000026291b7207 */ /* 0x000fe20002800000 */
[----:B------:R-:W-:Y:S01]  /*a2930*/  IMAD.X R20, RZ, RZ, R23, P6 ;  /* 0x000000ffff147224 */ /* 0x000fe200030e0617 */
[----:B------:R-:W-:Y:S02]  /*a2940*/  IADD3 R47, P6, PT, R19, R18, RZ ;  /* 0x00000012132f7210 */ /* 0x000fe40007fde0ff */
[----:B------:R-:W-:-:S02]  /*a2950*/  ISETP.GE.U32.AND P0, PT, R31, R28, PT ;  /* 0x0000001c1f00720c */ /* 0x000fc40003f06070 */
[-C--:B------:R-:W-:Y:S01]  /*a2960*/  ISETP.GT.U32.AND.EX P4, PT, R23, R20.reuse, PT, P4 ;  /* 0x000000141700720c */ /* 0x080fe20003f84140 */
[----:B------:R-:W-:Y:S01]  /*a2970*/  IMAD.X R42, R20, 0x1, R39, P6 ;  /* 0x00000001142a7824 */ /* 0x000fe200030e0627 */
[----:B------:R-:W-:Y:S02]  /*a2980*/  ISETP.GT.U32.AND P5, PT, R25, R37, PT ;  /* 0x000000251900720c */ /* 0x000fe40003fa4070 */
[----:B------:R-:W-:Y:S02]  /*a2990*/  SEL R18, R30, R19, P4 ;  /* 0x000000131e127207 */ /* 0x000fe40002000000 */
[----:B------:R-:W-:Y:S02]  /*a29a0*/  SEL R19, R23, R20, P4 ;  /* 0x0000001417137207 */ /* 0x000fe40002000000 */
[----:B------:R-:W-:Y:S02]  /*a29b0*/  ISETP.GT.U32.AND P4, PT, R18, R47, PT ;  /* 0x0000002f1200720c */ /* 0x000fe40003f84070 */
        /* <DEDUP_REMOVED lines=36> */
[C---:B------:R-:W-:Y:S01]  /*a2c00*/  ISETP.GT.U32.AND P1, PT, R28.reuse, R19, PT ;  /* 0x000000131c00720c */ /* 0x040fe20003f24070 */
[----:B------:R-:W-:Y:S01]  /*a2c10*/  IMAD.X R20, RZ, RZ, R31, P3 ;  /* 0x000000ffff147224 */ /* 0x000fe200018e061f */
[----:B------:R-:W1:Y:S01]  /*a2c20*/  LDC.64 R26, c[0x3][0x18] ;  /* 0x00c00600ff1a7b82 */ /* 0x000e620000000a00 */
[----:B------:R-:W-:Y:S01]  /*a2c30*/  IMAD.WIDE.U32 R10, R11, R11, R8 ;  /* 0x0000000b0b0a7225 */ /* 0x000fe200078e0008 */
[----:B------:R-:W-:Y:S02]  /*a2c40*/  SEL R9, RZ, 0x1, P0 ;  /* 0x00000001ff097807 */ /* 0x000fe40000000000 */
[----:B------:R-:W-:Y:S01]  /*a2c50*/  ISETP.GT.U32.AND.EX P0, PT, R31, R20, PT, P1 ;  /* 0x000000141f00720c */ /* 0x000fe20003f04110 */
[----:B------:R-:W-:Y:S01]  /*a2c60*/  VIADD R43, R11, UR6 ;  /* 0x000000060b2b7c36 */ /* 0x000fe20008000000 */
[----:B------:R-:W-:Y:S02]  /*a2c70*/  IADD3 R45, P1, PT, R19, R18, RZ ;  /* 0x00000012132d7210 */ /* 0x000fe40007f3e0ff */
        /* <DEDUP_REMOVED lines=39> */
[----:B-1----:R-:W-:-:S04]  /*a2ef0*/  ISETP.GT.U32.AND P0, PT, R41, R26, PT ;  /* 0x0000001a2900720c */ /* 0x002fc80003f04070 */
        /* <DEDUP_REMOVED lines=13> */
[----:B------:R-:W1:Y:S01]  /*a2fd0*/  LDCU.64 UR4, c[0x3][URZ] ;  /* 0x00c00000ff0477ac */ /* 0x000e620008000a00 */
[----:B------:R-:W-:Y:S02]  /*a2fe0*/  ISETP.NE.U32.AND P0, PT, R37, R22, PT ;  /* 0x000000162500720c */ /* 0x000fe40003f05070 */
[----:B------:R-:W-:Y:S02]  /*a2ff0*/  ISETP.NE.U32.AND P1, PT, R41, R26, PT ;  /* 0x0000001a2900720c */ /* 0x000fe40003f25070 */
[----:B------:R-:W-:Y:S02]  /*a3000*/  ISETP.NE.AND.EX P0, PT, R39, R67, PT, P0 ;  /* 0x000000432700720c */ /* 0x000fe40003f05300 */
[----:B------:R-:W-:Y:S02]  /*a3010*/  ISETP.NE.U32.AND P3, PT, R29, R71, PT ;  /* 0x000000471d00720c */ /* 0x000fe40003f65070 */
[----:B------:R-:W-:-:S04]  /*a3020*/  ISETP.NE.OR.EX P0, PT, R36, R27, P0, P1 ;  /* 0x0000001b2400720c */ /* 0x000fc80000705710 */
[----:B------:R-:W-:Y:S01]  /*a3030*/  ISETP.NE.OR.EX P0, PT, R31, R84, P0, P3 ;  /* 0x000000541f00720c */ /* 0x000fe20000705730 */
[----:B-1----:R-:W-:Y:S02]  /*a3040*/  IMAD.U32 R20, RZ, RZ, UR4 ;  /* 0x00000004ff147e24 */ /* 0x002fe4000f8e00ff */
[----:B------:R-:W-:-:S03]  /*a3050*/  IMAD.U32 R23, RZ, RZ, UR5 ;  /* 0x00000005ff177e24 */ /* 0x000fc6000f8e00ff */
[----:B------:R-:W-:-:S04]  /*a3060*/  ISETP.LT.U32.AND P1, PT, R25, R20, PT ;  /* 0x000000141900720c */ /* 0x000fc80003f21070 */
[----:B------:R-:W-:-:S13]  /*a3070*/  ISETP.LT.U32.OR.EX P0, PT, R30, R23, P0, P1 ;  /* 0x000000171e00720c */ /* 0x000fda0000701510 */
[----:B------:R-:W-:Y:S05]  /*a3080*/  @P0 BREAK.RELIABLE B11 ;  /* 0x00000000000b0942 */ /* 0x000fea0003800100 */
[----:B------:R-:W-:Y:S05]  /*a3090*/  @P0 BRA `(.L_x_649) ;  /* 0x0000000000a80947 */ /* 0x000fea0003800000 */
.L_x_648:
[----:B------:R-:W-:Y:S05]  /*a30a0*/  BSYNC.RELIABLE B11 ;  /* 0x00000000000b7941 */ /* 0x000fea0003800100 */
.L_x_647:
[----:B------:R-:W1:Y:S02]  /*a30b0*/  LDCU.64 UR4, c[0x3][URZ] ;  /* 0x00c00000ff0477ac */ /* 0x000e640008000a00 */
[----:B-1----:R-:W-:Y:S02]  /*a30c0*/  IMAD.U32 R20, RZ, RZ, UR4 ;  /* 0x00000004ff147e24 */ /* 0x002fe4000f8e00ff */
        /* <DEDUP_REMOVED lines=39> */
.L_x_649:
[----:B------:R-:W-:Y:S05]  /*a3340*/  BSYNC.RECONVERGENT B9 ;  /* 0x0000000000097941 */ /* 0x000fea0003800200 */
.L_x_646:
        /* <DEDUP_REMOVED lines=31> */
[----:B------:R-:W-:Y:S01]  /*a3540*/  IMAD.MOV.U32 R16, RZ, RZ, RZ ;  /* 0x000000ffff107224 */ /* 0x000fe200078e00ff */
[----:B------:R-:W-:Y:S01]  /*a3550*/  SEL R13, RZ, 0x1, P0 ;  /* 0x00000001ff0d7807 */ /* 0x000fe20000000000 */
[----:B------:R-:W-:Y:S01]  /*a3560*/  VIADD R18, R15, UR4 ;  /* 0x000000040f127c36 */ /* 0x000fe20008000000 */
[----:B------:R-:W-:Y:S01]  /*a3570*/  ISETP.GE.U32.AND.EX P3, PT, R12, R11, PT, P1 ;  /* 0x0000000b0c00720c */ /* 0x000fe20003f66110 */
[----:B------:R-:W-:Y:S01]  /*a3580*/  IMAD.X R12, R31, 0x1, R12, P4 ;  /* 0x000000011f0c7824 */ /* 0x000fe200020e060c */
[----:B------:R-:W-:Y:S01]  /*a3590*/  ISETP.GT.U32.AND P1, PT, R29, R10, PT ;  /* 0x0000000a1d00720c */ /* 0x000fe20003f24070 */
[----:B------:R-:W-:Y:S01]  /*a35a0*/  IMAD.WIDE.U32 R14, R45, 0x3d1, R16 ;  /* 0x000003d12d0e7825 */ /* 0x000fe200078e0010 */
[----:B------:R-:W-:-:S02]  /*a35b0*/  SEL R16, RZ, 0x1, P3 ;  /* 0x00000001ff107807 */ /* 0x000fc40001800000 */
[----:B------:R-:W-:Y:S01]  /*a35c0*/  SEL R11, RZ, 0x1, P5 ;  /* 0x00000001ff0b7807 */ /* 0x000fe20002800000 */
[----:B------:R-:W-:Y:S01]  /*a35d0*/  IMAD.WIDE.U32 R8, R40, 0x3d1, RZ ;  /* 0x000003d128087825 */ /* 0x000fe200078e00ff */
[----:B------:R-:W-:Y:S02]  /*a35e0*/  ISETP.GT.U32.AND.EX P1, PT, R31, R12, PT, P1 ;  /* 0x0000000c1f00720c */ /* 0x000fe40003f24110 */
[----:B------:R-:W-:Y:S01]  /*a35f0*/  IADD3 R16, P4, P5, R16, R18, R13 ;  /* 0x0000001210107210 */ /* 0x000fe20007d9e00d */
[----:B------:R-:W-:Y:S01]  /*a3600*/  VIADD R18, R15, UR4 ;  /* 0x000000040f127c36 */ /* 0x000fe20008000000 */
[----:B------:R-:W-:Y:S01]  /*a3610*/  IADD3 R28, P6, PT, R10, R11, RZ ;  /* 0x0000000b0a1c7210 */ /* 0x000fe20007fde0ff */
[----:B------:R-:W-:Y:S01]  /*a3620*/  VIADD R11, R9, UR4 ;  /* 0x00000004090b7c36 */ /* 0x000fe20008000000 */
        /* <DEDUP_REMOVED lines=21> */
[----:B------:R-:W-:-:S02]  /*a3780*/  ISETP.GE.U32.AND.EX P4, PT, R12, R19, PT, P4 ;  /* 0x000000130c00720c */ /* 0x000fc40003f86140 */
[----:B------:R-:W-:Y:S01]  /*a3790*/  SEL R13, R39, R14, P0 ;  /* 0x0000000e270d7207 */ /* 0x000fe20000000000 */
[----:B------:R-:W-:Y:S01]  /*a37a0*/  IMAD.X R14, RZ, RZ, R14, P5 ;  /* 0x000000ffff0e7224 */ /* 0x000fe200028e060e */
[----:B------:R-:W-:Y:S02]  /*a37b0*/  ISETP.GT.U32.AND P1, PT, R10, R15, PT ;  /* 0x0000000f0a00720c */ /* 0x000fe40003f24070 */
[----:B------:R-:W-:Y:S02]  /*a37c0*/  SEL R10, RZ, 0x1, P3 ;  /* 0x00000001ff0a7807 */ /* 0x000fe40001800000 */
[----:B------:R-:W-:Y:S02]  /*a37d0*/  SEL R12, RZ, 0x1, P4 ;  /* 0x00000001ff0c7807 */ /* 0x000fe40002000000 */
[----:B------:R-:W-:Y:S02]  /*a37e0*/  ISETP.GT.U32.AND.EX P1, PT, R13, R14, PT, P1 ;  /* 0x0000000e0d00720c */ /* 0x000fe40003f24110 */
[----:B------:R-:W-:Y:S01]  /*a37f0*/  IADD3 R11, P0, P3, R12, R11, R10 ;  /* 0x0000000b0c0b7210 */ /* 0x000fe20007b1e00a */
[----:B------:R-:W-:Y:S01]  /*a3800*/  IMAD R10, R43, 0x3d1, R9 ;  /* 0x000003d12b0a7824 */ /* 0x000fe200078e0209 */
[----:B------:R-:W-:-:S02]  /*a3810*/  SEL R25, RZ, 0x1, !P1 ;  /* 0x00000001ff197807 */ /* 0x000fc40004800000 */
        /* <DEDUP_REMOVED lines=33> */
.L_x_652:
[----:B------:R-:W-:Y:S05]  /*a3a30*/  BSYNC.RELIABLE B11 ;  /* 0x00000000000b7941 */ /* 0x000fea0003800100 */
.L_x_651:
        /* <DEDUP_REMOVED lines=38> */
.L_x_653:
[----:B------:R-:W-:Y:S05]  /*a3ca0*/  BSYNC.RECONVERGENT B9 ;  /* 0x0000000000097941 */ /* 0x000fea0003800200 */
.L_x_650:
        /* <DEDUP_REMOVED lines=10> */
[----:B--2---:R-:W-:-:S04]  /*a3d50*/  IMAD.WIDE.U32 R14, R49, R28, RZ ;  /* 0x0000001c310e7225 */ /* 0x004fc800078e00ff */
[----:B------:R-:W-:Y:S02]  /*a3d60*/  IMAD.IADD R15, R15, 0x1, R13 ;  /* 0x000000010f0f7824 */ /* 0x000fe400078e020d */
[----:B------:R-:W-:-:S04]  /*a3d70*/  IMAD.WIDE.U32 R16, R45, R28, RZ ;  /* 0x0000001c2d107225 */ /* 0x000fc800078e00ff */
[----:B------:R-:W-:-:S04]  /*a3d80*/  IMAD.WIDE.U32 R18, R49, R30, RZ ;  /* 0x0000001e31127225 */ /* 0x000fc800078e00ff */
[----:B------:R-:W-:-:S04]  /*a3d90*/  IMAD.WIDE.U32 R54, R29, R51, R14 ;  /* 0x000000331d367225 */ /* 0x000fc800078e000e */
[----:B------:R-:W-:Y:S01]  /*a3da0*/  IMAD.IADD R17, R17, 0x1, R12 ;  /* 0x0000000111117824 */ /* 0x000fe200078e020c */
[----:B------:R-:W-:Y:S01]  /*a3db0*/  ISETP.GE.U32.AND P4, PT, R54, R14, PT ;  /* 0x0000000e3600720c */ /* 0x000fe20003f86070 */
[----:B------:R-:W-:Y:S02]  /*a3dc0*/  IMAD.IADD R19, R13, 0x1, R19 ;  /* 0x000000010d137824 */ /* 0x000fe400078e0213 */
[----:B------:R-:W-:Y:S02]  /*a3dd0*/  IMAD.MOV.U32 R37, RZ, RZ, R54 ;  /* 0x000000ffff257224 */ /* 0x000fe400078e0036 */
[----:B------:R-:W-:-:S04]  /*a3de0*/  IMAD.WIDE.U32 R56, R29, R47, R16 ;  /* 0x0000002f1d387225 */ /* 0x000fc800078e0010 */
[----:B------:R-:W-:Y:S01]  /*a3df0*/  IMAD.WIDE.U32 R62, R51, R31, R18 ;  /* 0x0000001f333e7225 */ /* 0x000fe200078e0012 */
[----:B------:R-:W-:-:S03]  /*a3e00*/  ISETP.GE.U32.AND P1, PT, R56, R16, PT ;  /* 0x000000103800720c */ /* 0x000fc60003f26070 */
[----:B------:R-:W-:Y:S01]  /*a3e10*/  IMAD.MOV.U32 R14, RZ, RZ, RZ ;  /* 0x000000ffff0e7224 */ /* 0x000fe200078e00ff */
[----:B------:R-:W-:Y:S01]  /*a3e20*/  ISETP.GE.U32.AND P0, PT, R62, R18, PT ;  /* 0x000000123e00720c */ /* 0x000fe20003f06070 */
[----:B------:R-:W-:-:S04]  /*a3e30*/  IMAD.WIDE.U32 R36, R28, R51, R36 ;  /* 0x000000331c247225 */ /* 0x000fc800078e0024 */
[----:B------:R-:W-:Y:S01]  /*a3e40*/  IMAD.IADD R60, R57, 0x1, R14 ;  /* 0x00000001393c7824 */ /* 0x000fe200078e020e */
[----:B------:R-:W-:Y:S01]  /*a3e50*/  ISETP.GE.U32.AND P5, PT, R36, RZ, PT ;  /* 0x000000ff2400720c */ /* 0x000fe20003fa6070 */
[----:B------:R-:W-:Y:S02]  /*a3e60*/  IMAD.MOV.U32 R59, RZ, RZ, R56 ;  /* 0x000000ffff3b7224 */ /* 0x000fe400078e0038 */
[----:B------:R-:W-:Y:S01]  /*a3e70*/  IMAD.IADD R18, R53, 0x1, R37 ;  /* 0x0000000135127824 */ /* 0x000fe200078e0225 */
[----:B------:R-:W-:Y:S01]  /*a3e80*/  ISETP.GE.U32.AND.EX P1, PT, R60, R17, PT, P1 ;  /* 0x000000113c00720c */ /* 0x000fe20003f26110 */
[----:B------:R-:W-:Y:S02]  /*a3e90*/  IMAD.IADD R16, R55, 0x1, R53 ;  /* 0x0000000137107824 */ /* 0x000fe400078e0235 */
[----:B------:R-:W-:Y:S01]  /*a3ea0*/  IMAD.WIDE.U32 R58, R28, R47, R58 ;  /* 0x0000002f1c3a7225 */ /* 0x000fe200078e003a */
[----:B------:R-:W-:Y:S02]  /*a3eb0*/  ISETP.GE.U32.AND.EX P5, PT, R18, R54, PT, P5 ;  /* 0x000000361200720c */ /* 0x000fe40003fa6150 */
[----:B------:R-:W-:Y:S01]  /*a3ec0*/  ISETP.GE.U32.AND.EX P4, PT, R16, R15, PT, P4 ;  /* 0x0000000f1000720c */ /* 0x000fe20003f86140 */
[----:B------:R-:W-:Y:S01]  /*a3ed0*/  IMAD.MOV.U32 R17, RZ, RZ, RZ ;  /* 0x000000ffff117224 */ /* 0x000fe200078e00ff */
[----:B------:R-:W-:Y:S01]  /*a3ee0*/  ISETP.GE.U32.AND P3, PT, R58, RZ, PT ;  /* 0x000000ff3a00720c */ /* 0x000fe20003f66070 */
[----:B------:R-:W-:Y:S01]  /*a3ef0*/  IMAD.IADD R69, R14, 0x1, R59 ;  /* 0x000000010e457824 */ /* 0x000fe200078e023b */
[----:B------:R-:W-:Y:S01]  /*a3f00*/  SEL R15, RZ, 0x1, P5 ;  /* 0x00000001ff0f7807 */ /* 0x000fe20002800000 */
[----:B------:R-:W-:Y:S01]  /*a3f10*/  IMAD.WIDE.U32 R16, R29, R49, R16 ;  /* 0x000000311d107225 */ /* 0x000fe200078e0010 */
[----:B------:R-:W-:-:S02]  /*a3f20*/  SEL R55, RZ, 0x1, P4 ;  /* 0x00000001ff377807 */ /* 0x000fc40002000000 */
[----:B------:R-:W-:Y:S01]  /*a3f30*/  ISETP.GE.U32.AND.EX P3, PT, R69, R56, PT, P3 ;  /* 0x000000384500720c */ /* 0x000fe20003f66130 */
[----:B------:R-:W-:Y:S01]  /*a3f40*/  IMAD.MOV.U32 R56, RZ, RZ, RZ ;  /* 0x000000ffff387224 */ /* 0x000fe200078e00ff */
[----:B------:R-:W-:Y:S01]  /*a3f50*/  IADD3 R42, P5, P6, R15, R16, RZ ;  /* 0x000000100f2a7210 */ /* 0x000fe20007ebe0ff */
[----:B------:R-:W-:Y:S01]  /*a3f60*/  IMAD.MOV.U32 R57, RZ, RZ, R62 ;  /* 0x000000ffff397224 */ /* 0x000fe200078e003e */
[----:B------:R-:W-:Y:S01]  /*a3f70*/  SEL R15, RZ, 0x1, P3 ;  /* 0x00000001ff0f7807 */ /* 0x000fe20001800000 */
[----:B------:R-:W-:Y:S01]  /*a3f80*/  IMAD.IADD R46, R13, 0x1, R17 ;  /* 0x000000010d2e7824 */ /* 0x000fe200078e0211 */
[----:B------:R-:W-:Y:S01]  /*a3f90*/  IADD3 R59, P3, PT, R42, R58, RZ ;  /* 0x0000003a2a3b7210 */ /* 0x000fe20007f7e0ff */
[----:B------:R-:W-:-:S03]  /*a3fa0*/  IMAD.WIDE.U32 R56, R51, R30, R56 ;  /* 0x0000001e33387225 */ /* 0x000fc600078e0038 */
[----:B------:R-:W-:Y:S01]  /*a3fb0*/  IADD3.X R46, PT, PT, RZ, R46, R55, P5, P6 ;  /* 0x0000002eff2e7210 */ /* 0x000fe20002fec437 */
[----:B------:R-:W-:Y:S01]  /*a3fc0*/  IMAD.WIDE.U32 R16, R29, R45, R60 ;  /* 0x0000002d1d107225 */ /* 0x000fe200078e003c */
[----:B------:R-:W-:-:S03]  /*a3fd0*/  ISETP.GE.U32.AND P4, PT, R56, RZ, PT ;  /* 0x000000ff3800720c */ /* 0x000fc60003f86070 */
[----:B------:R-:W-:Y:S01]  /*a3fe0*/  IMAD.IADD R54, R53, 0x1, R63 ;  /* 0x0000000135367824 */ /* 0x000fe200078e023f */
[----:B------:R-:W-:Y:S01]  /*a3ff0*/  IADD3 R44, P5, P6, R15, R16, RZ ;  /* 0x000000100f2c7210 */ /* 0x000fe20007ebe0ff */
[----:B------:R-:W-:Y:S02]  /*a4000*/  IMAD.MOV.U32 R55, RZ, RZ, RZ ;  /* 0x000000ffff377224 */ /* 0x000fe400078e00ff */
[----:B------:R-:W-:Y:S01]  /*a4010*/  IMAD.IADD R37, R53, 0x1, R57 ;  /* 0x0000000135257824 */ /* 0x000fe200078e0239 */
[----:B------:R-:W-:Y:S01]  /*a4020*/  SEL R57, RZ, 0x1, P1 ;  /* 0x00000001ff397807 */ /* 0x000fe20000800000 */
[----:B------:R-:W-:Y:S01]  /*a4030*/  IMAD.IADD R48, R12, 0x1, R17 ;  /* 0x000000010c307824 */ /* 0x000fe200078e0211 */
[----:B------:R-:W-:Y:S01]  /*a4040*/  ISETP.GE.U32.AND.EX P0, PT, R54, R19, PT, P0 ;  /* 0x000000133600720c */ /* 0x000fe20003f06100 */
[----:B------:R-:W-:Y:S01]  /*a4050*/  IMAD.WIDE.U32 R16, R49, R31, R54 ;  /* 0x0000001f31107225 */ /* 0x000fe200078e0036 */
[----:B------:R-:W-:Y:S02]  /*a4060*/  ISETP.GE.U32.AND.EX P4, PT, R37, R62, PT, P4 ;  /* 0x0000003e2500720c */ /* 0x000fe40003f86140 */
[----:B------:R-:W-:Y:S01]  /*a4070*/  IADD3.X R48, PT, PT, RZ, R48, R57, P5, P6 ;  /* 0x00000030ff307210 */ /* 0x000fe20002fec439 */
[----:B------:R-:W-:Y:S01]  /*a4080*/  IMAD.MOV.U32 R15, RZ, RZ, RZ ;  /* 0x000000ffff0f7224 */ /* 0x000fe200078e00ff */
[----:B------:R-:W-:Y:S01]  /*a4090*/  IADD3 R38, P6, PT, R59, R56, RZ ;  /* 0x000000383b267210 */ /* 0x000fe20007fde0ff */
[----:B------:R-:W-:Y:S01]  /*a40a0*/  IMAD.WIDE.U32 R54, R43, R28, RZ ;  /* 0x0000001c2b367225 */ /* 0x000fe200078e00ff */
[----:B------:R-:W-:-:S02]  /*a40b0*/  ISETP.GE.U32.AND P5, PT, R59, R42, PT ;  /* 0x0000002a3b00720c */ /* 0x000fc40003fa6070 */
[----:B------:R-:W-:Y:S01]  /*a40c0*/  SEL R19, RZ, 0x1, P4 ;  /* 0x00000001ff137807 */ /* 0x000fe20002000000 */
[----:B------:R-:W-:Y:S02]  /*a40d0*/  IMAD.IADD R55, R55, 0x1, R15 ;  /* 0x0000000137377824 */ /* 0x000fe400078e020f */
[----:B------:R-:W-:Y:S01]  /*a40e0*/  IMAD.X R42, R69, 0x1, R46, P3 ;  /* 0x00000001452a7824 */ /* 0x000fe200018e062e */
[----:B------:R-:W-:Y:S01]  /*a40f0*/  ISETP.GE.U32.AND P3, PT, R38, R59, PT ;  /* 0x0000003b2600720c */ /* 0x000fe20003f66070 */
[----:B------:R-:W-:Y:S01]  /*a4100*/  IMAD.WIDE.U32 R56, R29, R41, R54 ;  /* 0x000000291d387225 */ /* 0x000fe200078e0036 */
[----:B------:R-:W-:Y:S02]  /*a4110*/  IADD3 R40, P1, P4, R19, R16, RZ ;  /* 0x0000001013287210 */ /* 0x000fe40007c3e0ff */
[----:B------:R-:W-:Y:S01]  /*a4120*/  ISETP.GE.U32.AND.EX P5, PT, R42, R46, PT, P5 ;  /* 0x0000002e2a00720c */ /* 0x000fe20003fa6150 */
[----:B------:R-:W-:Y:S01]  /*a4130*/  IMAD.X R37, R37, 0x1, R42, P6 ;  /* 0x0000000125257824 */ /* 0x000fe200030e062a */
[----:B------:R-:W-:Y:S01]  /*a4140*/  SEL R16, RZ, 0x1, P0 ;  /* 0x00000001ff107807 */ /* 0x000fe20000000000 */
[----:B------:R-:W-:Y:S01]  /*a4150*/  IMAD.IADD R17, R13, 0x1, R17 ;  /* 0x000000010d117824 */ /* 0x000fe200078e0211 */
[----:B------:R-:W-:Y:S01]  /*a4160*/  SEL R73, RZ, 0x1, P5 ;  /* 0x00000001ff497807 */ /* 0x000fe20002800000 */
[----:B------:R-:W-:Y:S01]  /*a4170*/  IMAD.MOV.U32 R58, RZ, RZ, RZ ;  /* 0x000000ffff3a7224 */ /* 0x000fe200078e00ff */
[----:B------:R-:W-:Y:S01]  /*a4180*/  ISETP.GE.U32.AND.EX P3, PT, R37, R42, PT, P3 ;  /* 0x0000002a2500720c */ /* 0x000fe20003f66130 */
[----:B------:R-:W-:Y:S01]  /*a4190*/  IMAD.MOV.U32 R59, RZ, RZ, R56 ;  /* 0x000000ffff3b7224 */ /* 0x000fe200078e0038 */
[----:B------:R-:W-:Y:S01]  /*a41a0*/  IADD3.X R19, PT, PT, RZ, R17, R16, P1, P4 ;  /* 0x00000011ff137210 */ /* 0x000fe20000fe8410 */
[----:B------:R-:W-:Y:S01]  /*a41b0*/  IMAD.MOV.U32 R16, RZ, RZ, RZ ;  /* 0x000000ffff107224 */ /* 0x000fe200078e00ff */
[----:B------:R-:W-:Y:S01]  /*a41c0*/  SEL R17, RZ, 0x1, P3 ;  /* 0x00000001ff117807 */ /* 0x000fe20001800000 */
[----:B------:R-:W-:Y:S01]  /*a41d0*/  IMAD.WIDE.U32 R58, R28, R41, R58 ;  /* 0x000000291c3a7225 */ /* 0x000fe200078e003a */
[----:B------:R-:W-:-:S02]  /*a41e0*/  IADD3 R73, P0, PT, R73, R44, RZ ;  /* 0x0000002c49497210 */ /* 0x000fc40007f1e0ff */
        /* <DEDUP_REMOVED lines=9> */
[----:B------:R-:W-:Y:S01]  /*a4280*/  IMAD.WIDE.U32 R60, R45, R30, RZ ;  /* 0x0000001e2d3c7225 */ /* 0x000fe200078e00ff */
[----:B------:R-:W-:-:S02]  /*a4290*/  ISETP.GE.U32.AND P1, PT, R42, R44, PT ;  /* 0x0000002c2a00720c */ /* 0x000fc40003f26070 */
[----:B------:R-:W-:Y:S01]  /*a42a0*/  ISETP.GE.U32.AND P5, PT, R58, RZ, PT ;  /* 0x000000ff3a00720c */ /* 0x000fe20003fa6070 */
[----:B------:R-:W-:Y:S02]  /*a42b0*/  IMAD.X R59, R19, 0x1, R46, P0 ;  /* 0x00000001133b7824 */ /* 0x000fe400000e062e */
[----:B------:R-:W-:Y:S01]  /*a42c0*/  IMAD.IADD R54, R57, 0x1, R16 ;  /* 0x0000000139367824 */ /* 0x000fe200078e0210 */
[----:B------:R-:W-:Y:S01]  /*a42d0*/  ISETP.GE.U32.AND.EX P5, PT, R69, R56, PT, P5 ;  /* 0x000000384500720c */ /* 0x000fe20003fa6150 */
[----:B------:R-:W-:Y:S01]  /*a42e0*/  IMAD.IADD R61, R12, 0x1, R61 ;  /* 0x000000010c3d7824 */ /* 0x000fe200078e023d */
[----:B------:R-:W-:Y:S01]  /*a42f0*/  ISETP.GE.U32.AND.EX P1, PT, R59, R46, PT, P1 ;  /* 0x0000002e3b00720c */ /* 0x000fe20003f26110 */
[----:B------:R-:W-:Y:S01]  /*a4300*/  IMAD.MOV.U32 R56, RZ, RZ, RZ ;  /* 0x000000ffff387224 */ /* 0x000fe200078e00ff */
[----:B------:R-:W-:Y:S01]  /*a4310*/  ISETP.GE.U32.AND.EX P3, PT, R54, R55, PT, P3 ;  /* 0x000000373600720c */ /* 0x000fe20003f66130 */
[----:B------:R-:W-:Y:S01]  /*a4320*/  IMAD.MOV.U32 R55, RZ, RZ, RZ ;  /* 0x000000ffff377224 */ /* 0x000fe200078e00ff */
[----:B------:R-:W-:Y:S01]  /*a4330*/  ISETP.NE.AND.EX P1, PT, R19, RZ, !P1, P4 ;  /* 0x000000ff1300720c */ /* 0x000fe20004f25340 */
[----:B------:R-:W-:Y:S01]  /*a4340*/  IMAD.WIDE.U32 R62, R47, R31, R60 ;  /* 0x0000001f2f3e7225 */ /* 0x000fe200078e003c */
[----:B------:R-:W-:-:S02]  /*a4350*/  SEL R69, RZ, 0x1, P5 ;  /* 0x00000001ff457807 */ /* 0x000fc40002800000 */
[----:B------:R-:W-:Y:S01]  /*a4360*/  SEL R19, RZ, 0x1, !P1 ;  /* 0x00000001ff137807 */ /* 0x000fe20004800000 */
[----:B------:R-:W-:Y:S01]  /*a4370*/  IMAD.WIDE.U32 R54, R29, R43, R54 ;  /* 0x0000002b1d367225 */ /* 0x000fe200078e0036 */
[----:B------:R-:W-:Y:S02]  /*a4380*/  SEL R17, RZ, 0x1, P3 ;  /* 0x00000001ff117807 */ /* 0x000fe40001800000 */
[----:B------:R-:W-:Y:S01]  /*a4390*/  IADD3 R19, P6, PT, R19, R42, RZ ;  /* 0x0000002a13137210 */ /* 0x000fe20007fde0ff */
[----:B------:R-:W-:Y:S01]  /*a43a0*/  IMAD.MOV.U32 R57, RZ, RZ, R62 ;  /* 0x000000ffff397224 */ /* 0x000fe200078e003e */
[----:B------:R-:W-:Y:S01]  /*a43b0*/  IADD3 R69, P5, P4, R69, R54, RZ ;  /* 0x0000003645457210 */ /* 0x000fe20007cbe0ff */
[----:B------:R-:W-:Y:S01]  /*a43c0*/  IMAD.IADD R50, R15, 0x1, R55 ;  /* 0x000000010f327824 */ /* 0x000fe200078e0237 */
[----:B------:R-:W-:Y:S01]  /*a43d0*/  ISETP.GE.U32.AND P0, PT, R62, R60, PT ;  /* 0x0000003c3e00720c */ /* 0x000fe20003f06070 */
[----:B------:R-:W-:Y:S01]  /*a43e0*/  IMAD.WIDE.U32 R56, R47, R30, R56 ;  /* 0x0000001e2f387225 */ /* 0x000fe200078e0038 */
[----:B------:R-:W-:-:S02]  /*a43f0*/  ISETP.GT.U32.AND P3, PT, R42, R19, PT ;  /* 0x000000132a00720c */ /* 0x000fc40003f64070 */
[----:B------:R-:W-:Y:S01]  /*a4400*/  IADD3.X R50, PT, PT, RZ, R50, R17, P5, P4 ;  /* 0x00000032ff327210 */ /* 0x000fe20002fe8411 */
[----:B------:R-:W-:Y:S01]  /*a4410*/  IMAD.IADD R60, R14, 0x1, R63 ;  /* 0x000000010e3c7824 */ /* 0x000fe200078e023f */
[----:B------:R-:W-:Y:S01]  /*a4420*/  ISETP.GE.U32.AND P1, PT, R56, RZ, PT ;  /* 0x000000ff3800720c */ /* 0x000fe20003f26070 */
[----:B------:R-:W-:Y:S01]  /*a4430*/  IMAD.X R40, RZ, RZ, R59, P6 ;  /* 0x000000ffff287224 */ /* 0x000fe200030e063b */
[----:B------:R-:W-:Y:S01]  /*a4440*/  IADD3 R75, P5, PT, R19, R56, RZ ;  /* 0x00000038134b7210 */ /* 0x000fe20007fbe0ff */
[----:B------:R-:W-:Y:S01]  /*a4450*/  IMAD.IADD R81, R14, 0x1, R57 ;  /* 0x000000010e517824 */ /* 0x000fe200078e0239 */
[----:B------:R-:W-:Y:S01]  /*a4460*/  ISETP.GE.U32.AND.EX P0, PT, R60, R61, PT, P0 ;  /* 0x0000003d3c00720c */ /* 0x000fe20003f06100 */
[----:B------:R-:W-:Y:S01]  /*a4470*/  IMAD.WIDE.U32 R54, R39, R28, RZ ;  /* 0x0000001c27367225 */ /* 0x000fe200078e00ff */
[----:B------:R-:W-:Y:S02]  /*a4480*/  ISETP.GT.U32.AND.EX P3, PT, R59, R40, PT, P3 ;  /* 0x000000283b00720c */ /* 0x000fe40003f64130 */
[----:B------:R-:W-:Y:S01]  /*a4490*/  ISETP.GE.U32.AND.EX P1, PT, R81, R62, PT, P1 ;  /* 0x0000003e5100720c */ /* 0x000fe20003f26110 */
[----:B------:R-:W-:Y:S01]  /*a44a0*/  IMAD.MOV.U32 R17, RZ, RZ, RZ ;  /* 0x000000ffff117224 */ /* 0x000fe200078e00ff */
[----:B------:R-:W-:Y:S01]  /*a44b0*/  ISETP.GE.U32.AND P4, PT, R44, R73, PT ;  /* 0x000000492c00720c */ /* 0x000fe20003f86070 */
[----:B------:R-:W-:Y:S01]  /*a44c0*/  IMAD.MOV.U32 R61, RZ, RZ, RZ ;  /* 0x000000ffff3d7224 */ /* 0x000fe200078e00ff */
[----:B------:R-:W-:Y:S01]  /*a44d0*/  SEL R19, R42, R19, P3 ;  /* 0x000000132a137207 */ /* 0x000fe20001800000 */
[----:B------:R-:W-:Y:S01]  /*a44e0*/  IMAD.X R81, R40, 0x1, R81, P5 ;  /* 0x0000000128517824 */ /* 0x000fe200028e0651 */
[----:B------:R-:W-:Y:S01]  /*a44f0*/  SEL R40, R59, R40, P3 ;  /* 0x000000283b287207 */ /* 0x000fe20001800000 */
[----:B------:R-:W-:Y:S01]  /*a4500*/  IMAD.IADD R55, R55, 0x1, R17 ;  /* 0x0000000137377824 */ /* 0x000fe200078e0211 */
[----:B------:R-:W-:Y:S01]  /*a4510*/  ISETP.GT.U32.AND P3, PT, R19, R75, PT ;  /* 0x0000004b1300720c */ /* 0x000fe20003f64070 */
[----:B------:R-:W-:Y:S01]  /*a4520*/  IMAD.WIDE.U32 R58, R45, R31, R60 ;  /* 0x0000001f2d3a7225 */ /* 0x000fe200078e003c */
[----:B------:R-:W-:-:S02]  /*a4530*/  SEL R61, RZ, 0x1, P1 ;  /* 0x00000001ff3d7807 */ /* 0x000fc40000800000 */
[----:B------:R-:W-:Y:S01]  /*a4540*/  ISETP.GE.U32.AND.EX P1, PT, R46, R48, PT, P4 ;  /* 0x000000302e00720c */ /* 0x000fe20003f26140 */
[----:B------:R-:W-:Y:S01]  /*a4550*/  IMAD.WIDE.U32 R56, R29, R25, R54 ;  /* 0x000000191d387225 */ /* 0x000fe200078e0036 */
[----:B------:R-:W-:Y:S02]  /*a4560*/  IADD3 R61, P4, P5, R61, R58, RZ ;  /* 0x0000003a3d3d7210 */ /* 0x000fe40007d9e0ff */
[----:B------:R-:W-:Y:S01]  /*a4570*/  SEL R48, RZ, 0x1, P1 ;  /* 0x00000001ff307807 */ /* 0x000fe20000800000 */
[----:B------:R-:W-:Y:S01]  /*a4580*/  IMAD.IADD R42, R12, 0x1, R59 ;  /* 0x000000010c2a7824 */ /* 0x000fe200078e023b */
[----:B------:R-:W-:Y:S01]  /*a4590*/  ISETP.GT.U32.AND.EX P3, PT, R40, R81, PT, P3 ;  /* 0x000000512800720c */ /* 0x000fe20003f64130 */
[----:B------:R-:W-:Y:S01]  /*a45a0*/  IMAD.MOV.U32 R58, RZ, RZ, RZ ;  /* 0x000000ffff3a7224 */ /* 0x000fe200078e00ff */
[----:B------:R-:W-:Y:S01]  /*a45b0*/  SEL R63, RZ, 0x1, P0 ;  /* 0x00000001ff3f7807 */ /* 0x000fe20000000000 */
[----:B------:R-:W-:Y:S01]  /*a45c0*/  IMAD.MOV.U32 R59, RZ, RZ, R56 ;  /* 0x000000ffff3b7224 */ /* 0x000fe200078e0038 */
[----:B------:R-:W-:Y:S01]  /*a45d0*/  IADD3 R48, P0, PT, R48, R69, RZ ;  /* 0x0000004530307210 */ /* 0x000fe20007f1e0ff */
[----:B------:R-:W-:Y:S01]  /*a45e0*/  IMAD.MOV.U32 R19, RZ, RZ, RZ ;  /* 0x000000ffff137224 */ /* 0x000fe200078e00ff */
[----:B------:R-:W-:Y:S01]  /*a45f0*/  SEL R40, RZ, 0x1, !P3 ;  /* 0x00000001ff287807 */ /* 0x000fe20005800000 */
[----:B------:R-:W-:Y:S01]  /*a4600*/  IMAD.WIDE.U32 R58, R28, R25, R58 ;  /* 0x000000191c3a7225 */ /* 0x000fe200078e003a */
        /* <DEDUP_REMOVED lines=8> */
[----:B------:R-:W-:Y:S01]  /*a4690*/  ISETP.GE.U32.AND P1, PT, R56, R54, PT ;  /* 0x000000363800720c */ /* 0x000fe20003f26070 */
[----:B------:R-:W-:Y:S01]  /*a46a0*/  IMAD.WIDE.U32 R60, R43, R30, RZ ;  /* 0x0000001e2b3c7225 */ /* 0x000fe200078e00ff */
[----:B------:R-:W-:-:S03]  /*a46b0*/  ISETP.GE.U32.AND P0, PT, R44, R77, PT ;  /* 0x0000004d2c00720c */ /* 0x000fc60003f06070 */
[----:B------:R-:W-:Y:S01]  /*a46c0*/  IMAD.X R59, R42, 0x1, R46, P3 ;  /* 0x000000012a3b7824 */ /* 0x000fe200018e062e */
[----:B------:R-:W-:Y:S01]  /*a46d0*/  ISETP.NE.U32.AND P3, PT, R40, RZ, PT ;  /* 0x000000ff2800720c */ /* 0x000fe20003f65070 */
[----:B------:R-:W-:Y:S02]  /*a46e0*/  IMAD.IADD R54, R57, 0x1, R19 ;  /* 0x0000000139367824 */ /* 0x000fe400078e0213 */
[----:B------:R-:W-:Y:S01]  /*a46f0*/  IMAD.IADD R61, R15, 0x1, R61 ;  /* 0x000000010f3d7824 */ /* 0x000fe200078e023d */
[----:B------:R-:W-:Y:S01]  /*a4700*/  ISETP.GE.U32.AND.EX P0, PT, R59, R46, PT, P0 ;  /* 0x0000002e3b00720c */ /* 0x000fe20003f06100 */
[----:B------:R-:W-:-:S03]  /*a4710*/  IMAD.WIDE.U32 R62, R41, R31, R60 ;  /* 0x0000001f293e7225 */ /* 0x000fc600078e003c */
[----:B------:R-:W-:Y:S01]  /*a4720*/  ISETP.NE.AND.EX P0, PT, R42, RZ, !P0, P3 ;  /* 0x000000ff2a00720c */ /* 0x000fe20004705330 */
[----:B------:R-:W-:-:S03]  /*a4730*/  IMAD.MOV.U32 R69, RZ, RZ, R62 ;  /* 0x000000ffff457224 */ /* 0x000fc600078e003e */
[----:B------:R-:W-:Y:S02]  /*a4740*/  SEL R40, RZ, 0x1, !P0 ;  /* 0x00000001ff287807 */ /* 0x000fe40004000000 */
[----:B------:R-:W-:Y:S01]  /*a4750*/  ISETP.GE.U32.AND.EX P0, PT, R54, R55, PT, P1 ;  /* 0x000000373600720c */ /* 0x000fe20003f06110 */
[----:B------:R-:W-:Y:S01]  /*a4760*/  IMAD.WIDE.U32 R68, R41, R30, R68 ;  /* 0x0000001e29447225 */ /* 0x000fe200078e0044 */
[----:B------:R-:W-:Y:S02]  /*a4770*/  IADD3 R55, P6, PT, R40, R44, RZ ;  /* 0x0000002c28377210 */ /* 0x000fe40007fde0ff */
[----:B------:R-:W-:Y:S01]  /*a4780*/  ISETP.GE.U32.AND P3, PT, R62, R60, PT ;  /* 0x0000003c3e00720c */ /* 0x000fe20003f66070 */
[----:B------:R-:W-:Y:S01]  /*a4790*/  IMAD.IADD R60, R16, 0x1, R63 ;  /* 0x00000001103c7824 */ /* 0x000fe200078e023f */
[----:B------:R-:W-:Y:S01]  /*a47a0*/  ISETP.GT.U32.AND P4, PT, R44, R55, PT ;  /* 0x000000372c00720c */ /* 0x000fe20003f84070 */
[----:B------:R-:W-:Y:S01]  /*a47b0*/  IMAD.X R42, RZ, RZ, R59, P6 ;  /* 0x000000ffff2a7224 */ /* 0x000fe200030e063b */
[----:B------:R-:W-:Y:S01]  /*a47c0*/  ISETP.GE.U32.AND P5, PT, R68, RZ, PT ;  /* 0x000000ff4400720c */ /* 0x000fe20003fa6070 */
[----:B------:R-:W-:Y:S01]  /*a47d0*/  IMAD.IADD R79, R16, 0x1, R69 ;  /* 0x00000001104f7824 */ /* 0x000fe200078e0245 */
[----:B------:R-:W-:Y:S01]  /*a47e0*/  ISETP.GE.U32.AND.EX P1, PT, R60, R61, PT, P3 ;  /* 0x0000003d3c00720c */ /* 0x000fe20003f26130 */
[----:B------:R-:W-:Y:S01]  /*a47f0*/  IMAD.MOV.U32 R61, RZ, RZ, RZ ;  /* 0x000000ffff3d7224 */ /* 0x000fe200078e00ff */
[----:B------:R-:W-:-:S02]  /*a4800*/  ISETP.GT.U32.AND.EX P4, PT, R59, R42, PT, P4 ;  /* 0x0000002a3b00720c */ /* 0x000fc40003f84140 */
[----:B------:R-:W-:Y:S02]  /*a4810*/  ISETP.GE.U32.AND P3, PT, R58, RZ, PT ;  /* 0x000000ff3a00720c */ /* 0x000fe40003f66070 */
[----:B------:R-:W-:Y:S01]  /*a4820*/  IADD3 R73, P6, PT, R55, R68, RZ ;  /* 0x0000004437497210 */ /* 0x000fe20007fde0ff */
[----:B------:R-:W-:Y:S01]  /*a4830*/  IMAD.MOV.U32 R68, RZ, RZ, RZ ;  /* 0x000000ffff447224 */ /* 0x000fe200078e00ff */
[----:B------:R-:W-:Y:S01]  /*a4840*/  SEL R40, R44, R55, P4 ;  /* 0x000000372c287207 */ /* 0x000fe20002000000 */
[----:B------:R-:W-:Y:S01]  /*a4850*/  IMAD.MOV.U32 R55, RZ, RZ, RZ ;  /* 0x000000ffff377224 */ /* 0x000fe200078e00ff */
[----:B------:R-:W-:Y:S01]  /*a4860*/  ISETP.GE.U32.AND.EX P3, PT, R83, R56, PT, P3 ;  /* 0x000000385300720c */ /* 0x000fe20003f66130 */
[----:B------:R-:W-:Y:S01]  /*a4870*/  IMAD.WIDE.U32 R56, R43, R31, R60 ;  /* 0x0000001f2b387225 */ /* 0x000fe200078e003c */
[----:B------:R-:W-:Y:S02]  /*a4880*/  ISETP.GE.U32.AND.EX P5, PT, R79, R62, PT, P5 ;  /* 0x0000003e4f00720c */ /* 0x000fe40003fa6150 */
[----:B------:R-:W-:Y:S01]  /*a4890*/  SEL R63, RZ, 0x1, P0 ;  /* 0x00000001ff3f7807 */ /* 0x000fe20000000000 */
[----:B------:R-:W-:Y:S01]  /*a48a0*/  IMAD.X R79, R42, 0x1, R79, P6 ;  /* 0x000000012a4f7824 */ /* 0x000fe200030e064f */
[----:B------:R-:W-:Y:S01]  /*a48b0*/  SEL R42, R59, R42, P4 ;  /* 0x0000002a3b2a7207 */ /* 0x000fe20002000000 */
[----:B------:R-:W-:Y:S01]  /*a48c0*/  IMAD.WIDE.U32 R54, R29, R39, R54 ;  /* 0x000000271d367225 */ /* 0x000fe200078e0036 */
[----:B------:R-:W-:-:S02]  /*a48d0*/  ISETP.GE.U32.AND P6, PT, R77, R48, PT ;  /* 0x000000304d00720c */ /* 0x000fc40003fc6070 */
[----:B------:R-:W-:Y:S01]  /*a48e0*/  SEL R59, RZ, 0x1, P3 ;  /* 0x00000001ff3b7807 */ /* 0x000fe20001800000 */
[----:B------:R-:W-:Y:S01]  /*a48f0*/  IMAD.IADD R44, R17, 0x1, R55 ;  /* 0x00000001112c7824 */ /* 0x000fe200078e0237 */
[----:B------:R-:W-:Y:S02]  /*a4900*/  ISETP.GT.U32.AND P3, PT, R40, R73, PT ;  /* 0x000000492800720c */ /* 0x000fe40003f64070 */
[----:B------:R-:W-:Y:S02]  /*a4910*/  ISETP.GE.U32.AND.EX P6, PT, R46, R50, PT, P6 ;  /* 0x000000322e00720c */ /* 0x000fe40003fc6160 */
[----:B------:R-:W-:Y:S02]  /*a4920*/  SEL R55, RZ, 0x1, P5 ;  /* 0x00000001ff377807 */ /* 0x000fe40002800000 */
[----:B------:R-:W-:Y:S01]  /*a4930*/  ISETP.GT.U32.AND.EX P3, PT, R42, R79, PT, P3 ;  /* 0x0000004f2a00720c */ /* 0x000fe20003f64130 */
[----:B------:R-:W-:Y:S01]  /*a4940*/  IMAD.IADD R42, R15, 0x1, R57 ;  /* 0x000000010f2a7824 */ /* 0x000fe200078e0239 */
[----:B------:R-:W-:-:S02]  /*a4950*/  SEL R69, RZ, 0x1, P6 ;  /* 0x00000001ff457807 */ /* 0x000fc40003000000 */
[----:B------:R-:W-:Y:S01]  /*a4960*/  IADD3 R54, P0, P4, R59, R54, RZ ;  /* 0x000000363b367210 */ /* 0x000fe20007c1e0ff */
[----:B---3--:R-:W-:Y:S01]  /*a4970*/  IMAD.WIDE.U32 R58, R49, R8, RZ ;  /* 0x00000008313a7225 */ /* 0x008fe200078e00ff */
[----:B------:R-:W-:Y:S02]  /*a4980*/  IADD3 R57, P5, P6, R55, R56, RZ ;  /* 0x0000003837397210 */ /* 0x000fe40007ebe0ff */
[----:B------:R-:W-:Y:S01]  /*a4990*/  SEL R40, RZ, 0x1, !P3 ;  /* 0x00000001ff287807 */ /* 0x000fe20005800000 */
[----:B------:R-:W-:Y:S01]  /*a49a0*/  IMAD.MOV.U32 R62, RZ, RZ, R58 ;  /* 0x000000ffff3e7224 */ /* 0x000fe200078e003a */
[----:B------:R-:W-:Y:S02]  /*a49b0*/  SEL R61, RZ, 0x1, P1 ;  /* 0x00000001ff3d7807 */ /* 0x000fe40000800000 */
[----:B------:R-:W-:Y:S01]  /*a49c0*/  IADD3 R69, P3, PT, R69, R54, RZ ;  /* 0x0000003645457210 */ /* 0x000fe20007f7e0ff */
[----:B------:R-:W-:Y:S01]  /*a49d0*/  IMAD.WIDE.U32 R54, R39, R30, RZ ;  /* 0x0000001e27367225 */ /* 0x000fe200078e00ff */
[----:B------:R-:W-:-:S02]  /*a49e0*/  IADD3 R40, P1, PT, R40, R57, RZ ;  /* 0x0000003928287210 */ /* 0x000fc40007f3e0ff */
[----:B------:R-:W-:Y:S01]  /*a49f0*/  IADD3.X R44, PT, PT, RZ, R44, R63, P0, P4 ;  /* 0x0000002cff2c7210 */ /* 0x000fe200007e843f */
[----:B------:R-:W-:Y:S01]  /*a4a00*/  IMAD.IADD R63, R13, 0x1, R59 ;  /* 0x000000010d3f7824 */ /* 0x000fe200078e023b */
        /* <DEDUP_REMOVED lines=13> */
[----:B------:R-:W-:Y:S01]  /*a4ae0*/  IMAD.WIDE.U32 R68, R8, R51, R68 ;  /* 0x0000003308447225 */ /* 0x000fe200078e0044 */
[----:B------:R-:W-:Y:S02]  /*a4af0*/  ISETP.NE.AND.EX P0, PT, R42, RZ, !P0, P1 ;  /* 0x000000ff2a00720c */ /* 0x000fe40004705310 */
[----:B------:R-:W-:Y:S01]  /*a4b00*/  ISETP.GE.U32.AND P4, PT, R56, R54, PT ;  /* 0x000000363800720c */ /* 0x000fe20003f86070 */
[----:B------:R-:W-:Y:S01]  /*a4b10*/  IMAD.IADD R62, R53, 0x1, R61 ;  /* 0x00000001353e7824 */ /* 0x000fe200078e023d */
[----:B------:R-:W-:Y:S01]  /*a4b20*/  IADD3 R40, P1, PT, R75, R68, RZ ;  /* 0x000000444b287210 */ /* 0x000fe20007f3e0ff */
[----:B------:R-:W-:Y:S01]  /*a4b30*/  IMAD.IADD R61, R53, 0x1, R69 ;  /* 0x00000001353d7824 */ /* 0x000fe200078e0245 */
[----:B------:R-:W-:Y:S01]  /*a4b40*/  ISETP.GE.U32.AND P3, PT, R68, RZ, PT ;  /* 0x000000ff4400720c */ /* 0x000fe20003f66070 */
[----:B------:R-:W-:Y:S01]  /*a4b50*/  IMAD.MOV.U32 R58, RZ, RZ, RZ ;  /* 0x000000ffff3a7224 */ /* 0x000fe200078e00ff */
[----:B------:R-:W-:Y:S01]  /*a4b60*/  ISETP.GE.U32.AND.EX P5, PT, R62, R63, PT, P5 ;  /* 0x0000003f3e00720c */ /* 0x000fe20003fa6150 */
[----:B------:R-:W-:Y:S01]  /*a4b70*/  IMAD.MOV.U32 R59, RZ, RZ, R56 ;  /* 0x000000ffff3b7224 */ /* 0x000fe200078e0038 */
[C---:B------:R-:W-:Y:S01]  /*a4b80*/  ISETP.GE.U32.AND.EX P3, PT, R61.reuse, R60, PT, P3 ;  /* 0x0000003c3d00720c */ /* 0x040fe20003f66130 */
[----:B------:R-:W-:Y:S01]  /*a4b90*/  IMAD.X R42, R61, 0x1, R81, P1 ;  /* 0x000000013d2a7824 */ /* 0x000fe200008e0651 */
[----:B------:R-:W-:Y:S01]  /*a4ba0*/  ISETP.GE.U32.AND P6, PT, R40, R75, PT ;  /* 0x0000004b2800720c */ /* 0x000fe20003fc6070 */
[----:B------:R-:W-:-:S04]  /*a4bb0*/  IMAD.WIDE.U32 R58, R25, R30, R58 ;  /* 0x0000001e193a7225 */ /* 0x000fc800078e003a */
[----:B------:R-:W-:Y:S01]  /*a4bc0*/  IMAD.MOV.U32 R63, RZ, RZ, RZ ;  /* 0x000000ffff3f7224 */ /* 0x000fe200078e00ff */
[----:B------:R-:W-:Y:S01]  /*a4bd0*/  ISETP.GE.U32.AND P1, PT, R58, RZ, PT ;  /* 0x000000ff3a00720c */ /* 0x000fe20003f26070 */
[C---:B------:R-:W-:Y:S01]  /*a4be0*/  IMAD.IADD R75, R19.reuse, 0x1, R59 ;  /* 0x00000001134b7824 */ /* 0x040fe200078e023b */
[----:B------:R-:W-:Y:S01]  /*a4bf0*/  SEL R59, RZ, 0x1, P5 ;  /* 0x00000001ff3b7807 */ /* 0x000fe20002800000 */
[----:B------:R-:W-:Y:S01]  /*a4c00*/  IMAD.IADD R60, R19, 0x1, R57 ;  /* 0x00000001133c7824 */ /* 0x000fe200078e0239 */
[----:B------:R-:W-:Y:S01]  /*a4c10*/  SEL R57, RZ, 0x1, P3 ;  /* 0x00000001ff397807 */ /* 0x000fe20001800000 */
[----:B------:R-:W-:Y:S01]  /*a4c20*/  IMAD.WIDE.U32 R62, R9, R49, R62 ;  /* 0x00000031093e7225 */ /* 0x000fe200078e003e */
[----:B------:R-:W-:Y:S02]  /*a4c30*/  ISETP.GE.U32.AND.EX P3, PT, R42, R81, PT, P6 ;  /* 0x000000512a00720c */ /* 0x000fe40003f66160 */
[----:B------:R-:W-:Y:S01]  /*a4c40*/  ISETP.GE.U32.AND.EX P1, PT, R75, R56, PT, P1 ;  /* 0x000000384b00720c */ /* 0x000fe20003f26110 */
[----:B------:R-:W-:Y:S01]  /*a4c50*/  IMAD.MOV.U32 R61, RZ, RZ, RZ ;  /* 0x000000ffff3d7224 */ /* 0x000fe200078e00ff */
[----:B------:R-:W-:Y:S01]  /*a4c60*/  SEL R46, RZ, 0x1, P3 ;  /* 0x00000001ff2e7807 */ /* 0x000fe20001800000 */
[----:B------:R-:W-:Y:S01]  /*a4c70*/  IMAD.IADD R48, R13, 0x1, R63 ;  /* 0x000000010d307824 */ /* 0x000fe200078e023f */
[----:B------:R-:W-:Y:S01]  /*a4c80*/  IADD3 R63, P5, P6, R57, R62, RZ ;  /* 0x0000003e393f7210 */ /* 0x000fe20007ebe0ff */
[----:B------:R-:W-:Y:S01]  /*a4c90*/  IMAD.WIDE.U32 R56, R39, R31, R60 ;  /* 0x0000001f27387225 */ /* 0x000fe200078e003c */
[----:B------:R-:W-:-:S02]  /*a4ca0*/  ISETP.GE.U32.AND.EX P4, PT, R60, R55, PT, P4 ;  /* 0x000000373c00720c */ /* 0x000fc40003f86140 */
[----:B------:R-:W-:Y:S01]  /*a4cb0*/  SEL R55, RZ, 0x1, P1 ;  /* 0x00000001ff377807 */ /* 0x000fe20000800000 */
[----:B------:R-:W-:Y:S01]  /*a4cc0*/  IMAD.IADD R66, R17, 0x1, R57 ;  /* 0x0000000111427824 */ /* 0x000fe200078e0239 */
[----:B------:R-:W-:Y:S01]  /*a4cd0*/  IADD3.X R48, PT, PT, RZ, R48, R59, P5, P6 ;  /* 0x00000030ff307210 */ /* 0x000fe20002fec43b */
[----:B------:R-:W-:Y:S01]  /*a4ce0*/  IMAD.MOV.U32 R62, RZ, RZ, RZ ;  /* 0x000000ffff3e7224 */ /* 0x000fe200078e00ff */
[----:B------:R-:W-:Y:S02]  /*a4cf0*/  IADD3 R46, P1, PT, R46, R63, RZ ;  /* 0x0000003f2e2e7210 */ /* 0x000fe40007f3e0ff */
[----:B------:R-:W-:Y:S02]  /*a4d00*/  SEL R57, RZ, 0x1, !P0 ;  /* 0x00000001ff397807 */ /* 0x000fe40004000000 */
[----:B------:R-:W-:Y:S01]  /*a4d10*/  IADD3 R44, P0, PT, R46, R73, RZ ;  /* 0x000000492e2c7210 */ /* 0x000fe20007f1e0ff */
[----:B------:R-:W-:Y:S01]  /*a4d20*/  IMAD.X R48, RZ, RZ, R48, P1 ;  /* 0x000000ffff307224 */ /* 0x000fe200008e0630 */
[----:B------:R-:W-:-:S02]  /*a4d30*/  IADD3 R57, P6, PT, R57, R64, RZ ;  /* 0x0000004039397210 */ /* 0x000fc40007fde0ff */
[----:B------:R-:W-:Y:S01]  /*a4d40*/  ISETP.GE.U32.AND P1, PT, R44, R73, PT ;  /* 0x000000492c00720c */ /* 0x000fe20003f26070 */
[----:B------:R-:W-:Y:S01]  /*a4d50*/  IMAD.X R63, R48, 0x1, R79, P0 ;  /* 0x00000001303f7824 */ /* 0x000fe200000e064f */
[----:B------:R-:W-:Y:S01]  /*a4d60*/  SEL R59, RZ, 0x1, P4 ;  /* 0x00000001ff3b7807 */ /* 0x000fe20002000000 */
[----:B------:R-:W-:Y:S01]  /*a4d70*/  IMAD.X R50, RZ, RZ, R77, P6 ;  /* 0x000000ffff327224 */ /* 0x000fe200030e064d */
[----:B------:R-:W-:Y:S01]  /*a4d80*/  IADD3 R52, P5, P3, R55, R56, RZ ;  /* 0x0000003837347210 */ /* 0x000fe20007bbe0ff */
[----:B------:R-:W-:Y:S01]  /*a4d90*/  IMAD.WIDE.U32 R54, R45, R8, RZ ;  /* 0x000000082d367225 */ /* 0x000fe200078e00ff */
[----:B------:R-:W-:Y:S02]  /*a4da0*/  ISETP.GT.U32.AND P4, PT, R64, R57, PT ;  /* 0x000000394000720c */ /* 0x000fe40003f84070 */
[----:B------:R-:W-:Y:S01]  /*a4db0*/  ISETP.NE.U32.AND P0, PT, R46, RZ, PT ;  /* 0x000000ff2e00720c */ /* 0x000fe20003f05070 */
[----:B------:R-:W-:Y:S01]  /*a4dc0*/  IMAD.IADD R55, R12, 0x1, R55 ;  /* 0x000000010c377824 */ /* 0x000fe200078e0237 */
[----:B------:R-:W-:-:S02]  /*a4dd0*/  ISETP.GE.U32.AND.EX P1, PT, R63, R79, PT, P1 ;  /* 0x0000004f3f00720c */ /* 0x000fc40003f26110 */
[----:B------:R-:W-:Y:S02]  /*a4de0*/  ISETP.GT.U32.AND.EX P4, PT, R77, R50, PT, P4 ;  /* 0x000000324d00720c */ /* 0x000fe40003f84140 */
[----:B------:R-:W-:Y:S02]  /*a4df0*/  ISETP.NE.AND.EX P0, PT, R48, RZ, !P1, P0 ;  /* 0x000000ff3000720c */ /* 0x000fe40004f05300 */
[----:B------:R-:W-:Y:S02]  /*a4e00*/  IADD3.X R66, PT, PT, RZ, R66, R59, P5, P3 ;  /* 0x00000042ff427210 */ /* 0x000fe40002fe643b */
[----:B------:R-:W-:Y:S01]  /*a4e10*/  IADD3 R73, P3, PT, R57, R58, RZ ;  /* 0x0000003a39497210 */ /* 0x000fe20007f7e0ff */
[----:B------:R-:W-:Y:S01]  /*a4e20*/  IMAD.MOV.U32 R58, RZ, RZ, RZ ;  /* 0x000000ffff3a7224 */ /* 0x000fe200078e00ff */
[----:B------:R-:W-:Y:S01]  /*a4e30*/  SEL R46, R64, R57, P4 ;  /* 0x00000039402e7207 */ /* 0x000fe20002000000 */
[----:B------:R-:W-:Y:S01]  /*a4e40*/  IMAD.WIDE.U32 R56, R9, R47, R54 ;  /* 0x0000002f09387225 */ /* 0x000fe200078e0036 */
[----:B------:R-:W-:-:S02]  /*a4e50*/  SEL R61, RZ, 0x1, !P0 ;  /* 0x00000001ff3d7807 */ /* 0x000fc40004000000 */
[----:B------:R-:W-:Y:S01]  /*a4e60*/  ISETP.GT.U32.AND P0, PT, R46, R73, PT ;  /* 0x000000492e00720c */ /* 0x000fe20003f04070 */
[----:B------:R-:W-:Y:S01]  /*a4e70*/  IMAD.MOV.U32 R59, RZ, RZ, R56 ;  /* 0x000000ffff3b7224 */ /* 0x000fe200078e0038 */
[----:B------:R-:W-:Y:S01]  /*a4e80*/  IADD3 R61, P1, PT, R61, R44, RZ ;  /* 0x0000002c3d3d7210 */ /* 0x000fe20007f3e0ff */
[----:B------:R-:W-:Y:S01]  /*a4e90*/  IMAD.X R75, R50, 0x1, R75, P3 ;  /* 0x00000001324b7824 */ /* 0x000fe200018e064b */
[----:B------:R-:W-:Y:S01]  /*a4ea0*/  SEL R48, R77, R50, P4 ;  /* 0x000000324d307207 */ /* 0x000fe20002000000 */
[----:B------:R-:W-:Y:S01]  /*a4eb0*/  IMAD.WIDE.U32 R58, R8, R47, R58 ;  /* 0x0000002f083a7225 */ /* 0x000fe200078e003a */
[----:B------:R-:W-:Y:S02]  /*a4ec0*/  ISETP.GT.U32.AND P4, PT, R44, R61, PT ;  /* 0x0000003d2c00720c */ /* 0x000fe40003f84070 */
[----:B------:R-:W-:Y:S01]  /*a4ed0*/  ISETP.GE.U32.AND P3, PT, R56, R54, PT ;  /* 0x000000363800720c */ /* 0x000fe20003f66070 */
[----:B------:R-:W-:Y:S01]  /*a4ee0*/  IMAD.X R46, RZ, RZ, R63, P1 ;  /* 0x000000ffff2e7224 */ /* 0x000fe200008e063f */
[----:B------:R-:W-:Y:S01]  /*a4ef0*/  ISETP.GE.U32.AND P1, PT, R58, RZ, PT ;  /* 0x000000ff3a00720c */ /* 0x000fe20003f26070 */
[C---:B------:R-:W-:Y:S01]  /*a4f00*/  IMAD.IADD R79, R14.reuse, 0x1, R59 ;  /* 0x000000010e4f7824 */ /* 0x040fe200078e023b */
[----:B------:R-:W-:Y:S01]  /*a4f10*/  IADD3 R69, P5, PT, R61, R58, RZ ;  /* 0x0000003a3d457210 */ /* 0x000fe20007fbe0ff */
[----:B------:R-:W-:Y:S01]  /*a4f20*/  IMAD.IADD R54, R14, 0x1, R57 ;  /* 0x000000010e367824 */ /* 0x000fe200078e0239 */
[----:B------:R-:W-:-:S02]  /*a4f30*/  ISETP.GT.U32.AND.EX P4, PT, R63, R46, PT, P4 ;  /* 0x0000002e3f00720c */ /* 0x000fc40003f84140 */
[----:B------:R-:W-:Y:S01]  /*a4f40*/  ISETP.GE.U32.AND.EX P1, PT, R79, R56, PT, P1 ;  /* 0x000000384f00720c */ /* 0x000fe20003f26110 */
[----:B------:R-:W-:Y:S01]  /*a4f50*/  IMAD.X R79, R46, 0x1, R79, P5 ;  /* 0x000000012e4f7824 */ /* 0x000fe200028e064f */
[----:B------:R-:W-:Y:S01]  /*a4f60*/  SEL R44, R44, R61, P4 ;  /* 0x0000003d2c2c7207 */ /* 0x000fe20002000000 */
[----:B------:R-:W-:Y:S01]  /*a4f70*/  IMAD.WIDE.U32 R56, R43, R8, RZ ;  /* 0x000000082b387225 */ /* 0x000fe200078e00ff */
[----:B------:R-:W-:Y:S02]  /*a4f80*/  ISETP.GE.U32.AND.EX P3, PT, R54, R55, PT, P3 ;  /* 0x000000373600720c */ /* 0x000fe40003f66130 */
[----:B------:R-:W-:Y:S01]  /*a4f90*/  SEL R59, RZ, 0x1, P1 ;  /* 0x00000001ff3b7807 */ /* 0x000fe20000800000 */
[----:B------:R-:W-:Y:S01]  /*a4fa0*/  IMAD.MOV.U32 R55, RZ, RZ, RZ ;  /* 0x000000ffff377224 */ /* 0x000fe200078e00ff */
[----:B------:R-:W-:Y:S01]  /*a4fb0*/  SEL R46, R63, R46, P4 ;  /* 0x0000002e3f2e7207 */ /* 0x000fe20002000000 */
[----:B------:R-:W-:Y:S01]  /*a4fc0*/  IMAD.IADD R57, R15, 0x1, R57 ;  /* 0x000000010f397824 */ /* 0x000fe200078e0239 */
[----:B------:R-:W-:Y:S01]  /*a4fd0*/  ISETP.GT.U32.AND P1, PT, R44, R69, PT ;  /* 0x000000452c00720c */ /* 0x000fe20003f24070 */
[----:B------:R-:W-:Y:S01]  /*a4fe0*/  IMAD.WIDE.U32 R54, R9, R45, R54 ;  /* 0x0000002d09367225 */ /* 0x000fe200078e0036 */
[----:B------:R-:W-:-:S02]  /*a4ff0*/  ISETP.GT.U32.AND.EX P0, PT, R48, R75, PT, P0 ;  /* 0x0000004b3000720c */ /* 0x000fc40003f04100 */
[----:B------:R-:W-:Y:S01]  /*a5000*/  ISETP.GT.U32.AND.EX P1, PT, R46, R79, PT, P1 ;  /* 0x0000004f2e00720c */ /* 0x000fe20003f24110 */
[----:B------:R-:W-:Y:S01]  /*a5010*/  IMAD.IADD R48, R12, 0x1, R55 ;  /* 0x000000010c307824 */ /* 0x000fe200078e0237 */
[----:B------:R-:W-:Y:S01]  /*a5020*/  IADD3 R55, P5, P6, R59, R54, RZ ;  /* 0x000000363b377210 */ /* 0x000fe20007ebe0ff */
[----:B------:R-:W-:Y:S01]  /*a5030*/  IMAD.WIDE.U32 R58, R49, R10, RZ ;  /* 0x0000000a313a7225 */ /* 0x000fe200078e00ff */
[----:B------:R-:W-:Y:S02]  /*a5040*/  SEL R61, RZ, 0x1, P3 ;  /* 0x00000001ff3d7807 */ /* 0x000fe40001800000 */
[----:B------:R-:W-:Y:S01]  /*a5050*/  SEL R44, RZ, 0x1, !P1 ;  /* 0x00000001ff2c7807 */ /* 0x000fe20004800000 */
[----:B------:R-:W-:Y:S01]  /*a5060*/  IMAD.IADD R59, R13, 0x1, R59 ;  /* 0x000000010d3b7824 */ /* 0x000fe200078e023b */
[----:B------:R-:W-:Y:S02]  /*a5070*/  SEL R81, RZ, 0x1, !P0 ;  /* 0x00000001ff517807 */ /* 0x000fe40004000000 */
[----:B------:R-:W-:Y:S01]  /*a5080*/  IADD3.X R46, PT, PT, RZ, R48, R61, P5, P6 ;  /* 0x00000030ff2e7210 */ /* 0x000fe20002fec43d */
[----:B------:R-:W-:Y:S01]  /*a5090*/  IMAD.WIDE.U32 R60, R51, R11, R58 ;  /* 0x0000000b333c7225 */ /* 0x000fe200078e003a */
[----:B------:R-:W-:-:S02]  /*a50a0*/  IADD3 R44, P0, PT, R44, R55, RZ ;  /* 0x000000372c2c7210 */ /* 0x000fc40007f1e0ff */
[----:B------:R-:W-:Y:S01]  /*a50b0*/  IADD3 R81, P4, PT, R81, R52, RZ ;  /* 0x0000003451517210 */ /* 0x000fe20007f9e0ff */
[----:B------:R-:W-:Y:S01]  /*a50c0*/  IMAD.MOV.U32 R63, RZ, RZ, R60 ;  /* 0x000000ffff3f7224 */ /* 0x000fe200078e003c */
[-C--:B------:R-:W-:Y:S01]  /*a50d0*/  IADD3 R64, P1, PT, R44, R73.reuse, RZ ;  /* 0x000000492c407210 */ /* 0x080fe20007f3e0ff */
[----:B------:R-:W-:Y:S01]  /*a50e0*/  IMAD.X R46, RZ, RZ, R46, P0 ;  /* 0x000000ffff2e7224 */ /* 0x000fe200000e062e */
        /* <DEDUP_REMOVED lines=9> */
[----:B------:R-:W-:Y:S01]  /*a5180*/  IADD3 R44, P5, PT, R69, R62, RZ ;  /* 0x0000003e452c7210 */ /* 0x000fe20007fbe0ff */
[----:B------:R-:W-:Y:S01]  /*a5190*/  IMAD.WIDE.U32 R54, R9, R41, R56 ;  /* 0x0000002909367225 */ /* 0x000fe200078e0038 */
[----:B------:R-:W-:Y:S02]  /*a51a0*/  ISETP.NE.AND.EX P3, PT, R46, RZ, !P3, P1 ;  /* 0x000000ff2e00720c */ /* 0x000fe40005f65310 */
[----:B------:R-:W-:Y:S01]  /*a51b0*/  ISETP.GE.U32.AND P1, PT, R62, RZ, PT ;  /* 0x000000ff3e00720c */ /* 0x000fe20003f26070 */
[C---:B------:R-:W-:Y:S01]  /*a51c0*/  IMAD.X R52, R59.reuse, 0x1, R79, P5 ;  /* 0x000000013b347824 */ /* 0x040fe200028e064f */
[----:B------:R-:W-:Y:S01]  /*a51d0*/  SEL R46, RZ, 0x1, !P3 ;  /* 0x00000001ff2e7807 */ /* 0x000fe20005800000 */
[----:B------:R-:W-:Y:S01]  /*a51e0*/  IMAD.IADD R58, R16, 0x1, R55 ;  /* 0x00000001103a7824 */ /* 0x000fe200078e0237 */
[----:B------:R-:W-:Y:S01]  /*a51f0*/  ISETP.GE.U32.AND.EX P1, PT, R59, R60, PT, P1 ;  /* 0x0000003c3b00720c */ /* 0x000fe20003f26110 */
[----:B------:R-:W-:Y:S01]  /*a5200*/  IMAD.WIDE.U32 R72, R45, R10, RZ ;  /* 0x0000000a2d487225 */ /* 0x000fe200078e00ff */
[----:B------:R-:W-:-:S02]  /*a5210*/  SEL R63, RZ, 0x1, P6 ;  /* 0x00000001ff3f7807 */ /* 0x000fc40003000000 */
[----:B------:R-:W-:Y:S01]  /*a5220*/  ISETP.GE.U32.AND P6, PT, R44, R69, PT ;  /* 0x000000452c00720c */ /* 0x000fe20003fc6070 */
[----:B------:R-:W-:Y:S01]  /*a5230*/  IMAD.MOV.U32 R69, RZ, RZ, RZ ;  /* 0x000000ffff457224 */ /* 0x000fe200078e00ff */
[----:B------:R-:W-:Y:S01]  /*a5240*/  IADD3 R59, P5, PT, R46, R64, RZ ;  /* 0x000000402e3b7210 */ /* 0x000fe20007fbe0ff */
[----:B------:R-:W-:Y:S01]  /*a5250*/  IMAD.IADD R73, R12, 0x1, R73 ;  /* 0x000000010c497824 */ /* 0x000fe200078e0249 */
[----:B------:R-:W-:Y:S01]  /*a5260*/  SEL R55, RZ, 0x1, P1 ;  /* 0x00000001ff377807 */ /* 0x000fe20000800000 */
[----:B------:R-:W-:Y:S01]  /*a5270*/  IMAD.WIDE.U32 R60, R49, R11, R68 ;  /* 0x0000000b313c7225 */ /* 0x000fe200078e0044 */
[----:B------:R-:W-:Y:S02]  /*a5280*/  ISETP.GE.U32.AND P0, PT, R54, R56, PT ;  /* 0x000000383600720c */ /* 0x000fe40003f06070 */
[----:B------:R-:W-:Y:S01]  /*a5290*/  ISETP.GE.U32.AND.EX P1, PT, R52, R79, PT, P6 ;  /* 0x0000004f3400720c */ /* 0x000fe20003f26160 */
[----:B------:R-:W-:Y:S01]  /*a52a0*/  IMAD.X R62, RZ, RZ, R77, P5 ;  /* 0x000000ffff3e7224 */ /* 0x000fe200028e064d */
[----:B------:R-:W-:Y:S01]  /*a52b0*/  ISETP.GE.U32.AND.EX P0, PT, R58, R57, PT, P0 ;  /* 0x000000393a00720c */ /* 0x000fe20003f06100 */
[----:B------:R-:W-:Y:S01]  /*a52c0*/  IMAD.MOV.U32 R56, RZ, RZ, RZ ;  /* 0x000000ffff387224 */ /* 0x000fe200078e00ff */
[----:B------:R-:W-:Y:S01]  /*a52d0*/  SEL R48, RZ, 0x1, P1 ;  /* 0x00000001ff307807 */ /* 0x000fe20000800000 */
[----:B------:R-:W-:Y:S01]  /*a52e0*/  IMAD.MOV.U32 R57, RZ, RZ, R54 ;  /* 0x000000ffff397224 */ /* 0x000fe200078e0036 */
[----:B------:R-:W-:Y:S01]  /*a52f0*/  ISETP.GT.U32.AND P1, PT, R64, R59, PT ;  /* 0x0000003b4000720c */ /* 0x000fe20003f24070 */
[----:B------:R-:W-:Y:S01]  /*a5300*/  IMAD.IADD R50, R13, 0x1, R61 ;  /* 0x000000010d327824 */ /* 0x000fe200078e023d */
[----:B------:R-:W-:Y:S01]  /*a5310*/  IADD3 R61, P5, P6, R55, R60, RZ ;  /* 0x0000003c373d7210 */ /* 0x000fe20007ebe0ff */
[----:B------:R-:W-:Y:S01]  /*a5320*/  IMAD.WIDE.U32 R56, R8, R41, R56 ;  /* 0x0000002908387225 */ /* 0x000fe200078e0038 */
[----:B------:R-:W-:-:S02]  /*a5330*/  ISETP.GT.U32.AND.EX P1, PT, R77, R62, PT, P1 ;  /* 0x0000003e4d00720c */ /* 0x000fc40003f24110 */
[----:B------:R-:W-:Y:S01]  /*a5340*/  IADD3.X R50, PT, PT, RZ, R50, R63, P5, P6 ;  /* 0x00000032ff327210 */ /* 0x000fe20002fec43f */
[----:B------:R-:W-:Y:S01]  /*a5350*/  IMAD.IADD R63, R16, 0x1, R57 ;  /* 0x00000001103f7824 */ /* 0x000fe200078e0239 */
[----:B------:R-:W-:Y:S01]  /*a5360*/  IADD3 R48, P5, PT, R48, R61, RZ ;  /* 0x0000003d30307210 */ /* 0x000fe20007fbe0ff */
[----:B------:R-:W-:Y:S01]  /*a5370*/  IMAD.WIDE.U32 R74, R47, R11, R72 ;  /* 0x0000000b2f4a7225 */ /* 0x000fe200078e0048 */
[----:B------:R-:W-:Y:S02]  /*a5380*/  SEL R55, R64, R59, P1 ;  /* 0x0000003b40377207 */ /* 0x000fe40000800000 */
[----:B------:R-:W-:Y:S01]  /*a5390*/  IADD3 R59, P6, PT, R59, R56, RZ ;  /* 0x000000383b3b7210 */ /* 0x000fe20007fde0ff */
[----:B------:R-:W-:Y:S01]  /*a53a0*/  IMAD.X R50, RZ, RZ, R50, P5 ;  /* 0x000000ffff327224 */ /* 0x000fe200028e0632 */
[----:B------:R-:W-:Y:S02]  /*a53b0*/  SEL R57, R77, R62, P1 ;  /* 0x0000003e4d397207 */ /* 0x000fe40000800000 */
[-C--:B------:R-:W-:Y:S01]  /*a53c0*/  IADD3 R46, P5, PT, R48, R59.reuse, RZ ;  /* 0x0000003b302e7210 */ /* 0x080fe20007fbe0ff */
[----:B------:R-:W-:Y:S01]  /*a53d0*/  IMAD.X R60, R62, 0x1, R63, P6 ;  /* 0x000000013e3c7824 */ /* 0x000fe200030e063f */
[----:B------:R-:W-:Y:S01]  /*a53e0*/  ISETP.GE.U32.AND P1, PT, R56, RZ, PT ;  /* 0x000000ff3800720c */ /* 0x000fe20003f26070 */
[----:B------:R-:W-:Y:S01]  /*a53f0*/  IMAD.MOV.U32 R56, RZ, RZ, RZ ;  /* 0x000000ffff387224 */ /* 0x000fe200078e00ff */
[----:B------:R-:W-:Y:S01]  /*a5400*/  SEL R69, RZ, 0x1, P0 ;  /* 0x00000001ff457807 */ /* 0x000fe20000000000 */
[----:B------:R-:W-:Y:S01]  /*a5410*/  IMAD.X R61, R50, 0x1, R60, P5 ;  /* 0x00000001323d7824 */ /* 0x000fe200028e063c */
[----:B------:R-:W-:-:S02]  /*a5420*/  ISETP.GT.U32.AND P0, PT, R55, R59, PT ;  /* 0x0000003b3700720c */ /* 0x000fc40003f04070 */
[----:B------:R-:W-:Y:S01]  /*a5430*/  ISETP.GE.U32.AND P6, PT, R46, R59, PT ;  /* 0x0000003b2e00720c */ /* 0x000fe20003fc6070 */
[----:B------:R-:W-:Y:S01]  /*a5440*/  IMAD.MOV.U32 R59, RZ, RZ, RZ ;  /* 0x000000ffff3b7224 */ /* 0x000fe200078e00ff */
[----:B------:R-:W-:Y:S02]  /*a5450*/  ISETP.GE.U32.AND.EX P1, PT, R63, R54, PT, P1 ;  /* 0x000000363f00720c */ /* 0x000fe40003f26110 */
[-C--:B------:R-:W-:Y:S01]  /*a5460*/  ISETP.GT.U32.AND.EX P0, PT, R57, R60.reuse, PT, P0 ;  /* 0x0000003c3900720c */ /* 0x080fe20003f04100 */
[----:B------:R-:W-:Y:S01]  /*a5470*/  IMAD.MOV.U32 R57, RZ, RZ, R74 ;  /* 0x000000ffff397224 */ /* 0x000fe200078e004a */
[----:B------:R-:W-:Y:S01]  /*a5480*/  ISETP.NE.U32.AND P5, PT, R48, RZ, PT ;  /* 0x000000ff3000720c */ /* 0x000fe20003fa5070 */
[----:B------:R-:W-:Y:S01]  /*a5490*/  IMAD.WIDE.U32 R54, R9, R43, R58 ;  /* 0x0000002b09367225 */ /* 0x000fe200078e003a */
[----:B------:R-:W-:Y:S02]  /*a54a0*/  ISETP.GE.U32.AND.EX P6, PT, R61, R60, PT, P6 ;  /* 0x0000003c3d00720c */ /* 0x000fe40003fc6160 */
[----:B------:R-:W-:Y:S01]  /*a54b0*/  SEL R63, RZ, 0x1, P1 ;  /* 0x00000001ff3f7807 */ /* 0x000fe20000800000 */
[----:B------:R-:W-:Y:S01]  /*a54c0*/  IMAD.WIDE.U32 R56, R47, R10, R56 ;  /* 0x0000000a2f387225 */ /* 0x000fe200078e0038 */
[----:B------:R-:W-:-:S02]  /*a54d0*/  ISETP.NE.AND.EX P5, PT, R50, RZ, !P6, P5 ;  /* 0x000000ff3200720c */ /* 0x000fc400077a5350 */
[----:B------:R-:W-:Y:S01]  /*a54e0*/  SEL R50, RZ, 0x1, !P0 ;  /* 0x00000001ff327807 */ /* 0x000fe20004000000 */
[----:B------:R-:W-:Y:S01]  /*a54f0*/  IMAD.IADD R58, R15, 0x1, R55 ;  /* 0x000000010f3a7824 */ /* 0x000fe200078e0237 */
[----:B------:R-:W-:Y:S01]  /*a5500*/  IADD3 R63, P6, P0, R63, R54, RZ ;  /* 0x000000363f3f7210 */ /* 0x000fe200078de0ff */
[----:B------:R-:W-:Y:S01]  /*a5510*/  IMAD.IADD R59, R14, 0x1, R57 ;  /* 0x000000010e3b7824 */ /* 0x000fe200078e0239 */
[----:B------:R-:W-:Y:S01]  /*a5520*/  SEL R57, RZ, 0x1, !P5 ;  /* 0x00000001ff397807 */ /* 0x000fe20006800000 */
[----:B------:R-:W-:Y:S01]  /*a5530*/  IMAD.X R54, RZ, RZ, R66, P4 ;  /* 0x000000ffff367224 */ /* 0x000fe200020e0642 */
[----:B------:R-:W-:Y:S02]  /*a5540*/  IADD3 R50, P5, PT, R50, R63, RZ ;  /* 0x0000003f32327210 */ /* 0x000fe40007fbe0ff */
[----:B------:R-:W-:Y:S02]  /*a5550*/  IADD3.X R58, PT, PT, RZ, R58, R69, P6, P0 ;  /* 0x0000003aff3a7210 */ /* 0x000fe400037e0445 */
[----:B------:R-:W-:-:S02]  /*a5560*/  IADD3 R66, P4, PT, R50, R81, RZ ;  /* 0x0000005132427210 */ /* 0x000fc40007f9e0ff */
[----:B------:R-:W-:Y:S01]  /*a5570*/  IADD3 R57, P6, PT, R57, R46, RZ ;  /* 0x0000002e39397210 */ /* 0x000fe20007fde0ff */
[----:B------:R-:W-:Y:S01]  /*a5580*/  IMAD.X R58, RZ, RZ, R58, P5 ;  /* 0x000000ffff3a7224 */ /* 0x000fe200028e063a */
[----:B------:R-:W-:Y:S01]  /*a5590*/  ISETP.GE.U32.AND P3, PT, R74, R72, PT ;  /* 0x000000484a00720c */ /* 0x000fe20003f66070 */
[----:B------:R-:W-:Y:S01]  /*a55a0*/  IMAD.IADD R72, R14, 0x1, R75 ;  /* 0x000000010e487824 */ /* 0x000fe200078e024b */
[----:B------:R-:W-:Y:S01]  /*a55b0*/  ISETP.GE.U32.AND P5, PT, R66, R81, PT ;  /* 0x000000514200720c */ /* 0x000fe20003fa6070 */
[----:B------:R-:W-:Y:S01]  /*a55c0*/  IMAD.X R79, R58, 0x1, R54, P4 ;  /* 0x000000013a4f7824 */ /* 0x000fe200020e0636 */
[----:B------:R-:W-:Y:S01]  /*a55d0*/  ISETP.GT.U32.AND P0, PT, R46, R57, PT ;  /* 0x000000392e00720c */ /* 0x000fe20003f04070 */
[----:B------:R-:W-:Y:S01]  /*a55e0*/  IMAD.X R48, RZ, RZ, R61, P6 ;  /* 0x000000ffff307224 */ /* 0x000fe200030e063d */
[----:B------:R-:W-:Y:S02]  /*a55f0*/  ISETP.GE.U32.AND P1, PT, R56, RZ, PT ;  /* 0x000000ff3800720c */ /* 0x000fe40003f26070 */
[----:B------:R-:W-:Y:S01]  /*a5600*/  ISETP.GE.U32.AND.EX P5, PT, R79, R54, PT, P5 ;  /* 0x000000364f00720c */ /* 0x000fe20003fa6150 */
[----:B------:R-:W-:Y:S01]  /*a5610*/  IMAD.WIDE.U32 R54, R39, R8, RZ ;  /* 0x0000000827367225 */ /* 0x000fe200078e00ff */
[----:B------:R-:W-:-:S02]  /*a5620*/  ISETP.GT.U32.AND.EX P0, PT, R61, R48, PT, P0 ;  /* 0x000000303d00720c */ /* 0x000fc40003f04100 */
[----:B------:R-:W-:Y:S01]  /*a5630*/  IADD3 R85, P6, PT, R57, R56, RZ ;  /* 0x0000003839557210 */ /* 0x000fe20007fde0ff */
[----:B------:R-:W-:Y:S01]  /*a5640*/  IMAD.IADD R55, R17, 0x1, R55 ;  /* 0x0000000111377824 */ /* 0x000fe200078e0237 */
[----:B------:R-:W-:Y:S01]  /*a5650*/  ISETP.GE.U32.AND.EX P3, PT, R72, R73, PT, P3 ;  /* 0x000000494800720c */ /* 0x000fe20003f66130 */
[----:B------:R-:W-:Y:S01]  /*a5660*/  IMAD.MOV.U32 R73, RZ, RZ, RZ ;  /* 0x000000ffff497224 */ /* 0x000fe200078e00ff */
[----:B------:R-:W-:Y:S01]  /*a5670*/  ISETP.NE.U32.AND P4, PT, R50, RZ, PT ;  /* 0x000000ff3200720c */ /* 0x000fe20003f85070 */
[----:B------:R-:W-:Y:S01]  /*a5680*/  IMAD.X R89, R48, 0x1, R59, P6 ;  /* 0x0000000130597824 */ /* 0x000fe200030e063b */
[----:B------:R-:W-:Y:S02]  /*a5690*/  ISETP.GE.U32.AND.EX P1, PT, R59, R74, PT, P1 ;  /* 0x0000004a3b00720c */ /* 0x000fe40003f26110 */
[----:B------:R-:W-:Y:S01]  /*a56a0*/  SEL R46, R46, R57, P0 ;  /* 0x000000392e2e7207 */ /* 0x000fe20000000000 */
[----:B------:R-:W-:Y:S01]  /*a56b0*/  IMAD.WIDE.U32 R56, R9, R25, R54 ;  /* 0x0000001909387225 */ /* 0x000fe200078e0036 */
[----:B------:R-:W-:-:S02]  /*a56c0*/  ISETP.NE.AND.EX P4, PT, R58, RZ, !P5, P4 ;  /* 0x000000ff3a00720c */ /* 0x000fc40006f85340 */
[----:B------:R-:W-:Y:S01]  /*a56d0*/  SEL R48, R61, R48, P0 ;  /* 0x000000303d307207 */ /* 0x000fe20000000000 */
[----:B------:R-:W-:Y:S01]  /*a56e0*/  IMAD.WIDE.U32 R58, R45, R11, R72 ;  /* 0x0000000b2d3a7225 */ /* 0x000fe200078e0048 */
[----:B------:R-:W-:Y:S02]  /*a56f0*/  SEL R63, RZ, 0x1, P1 ;  /* 0x00000001ff3f7807 */ /* 0x000fe40000800000 */
[----:B------:R-:W-:Y:S01]  /*a5700*/  ISETP.GT.U32.AND P0, PT, R46, R85, PT ;  /* 0x000000552e00720c */ /* 0x000fe20003f04070 */
[----:B------:R-:W-:Y:S01]  /*a5710*/  IMAD.IADD R50, R12, 0x1, R59 ;  /* 0x000000010c327824 */ /* 0x000fe200078e023b */
[----:B------:R-:W-:Y:S01]  /*a5720*/  IADD3 R63, P1, P5, R63, R58, RZ ;  /* 0x0000003a3f3f7210 */ /* 0x000fe20007d3e0ff */
[----:B------:R-:W-:Y:S01]  /*a5730*/  IMAD.MOV.U32 R58, RZ, RZ, RZ ;  /* 0x000000ffff3a7224 */ /* 0x000fe200078e00ff */
[----:B------:R-:W-:Y:S01]  /*a5740*/  ISETP.GT.U32.AND.EX P0, PT, R48, R89, PT, P0 ;  /* 0x000000593000720c */ /* 0x000fe20003f04100 */
[----:B------:R-:W-:Y:S01]  /*a5750*/  IMAD.MOV.U32 R59, RZ, RZ, R56 ;  /* 0x000000ffff3b7224 */ /* 0x000fe200078e0038 */
[----:B------:R-:W-:Y:S01]  /*a5760*/  SEL R75, RZ, 0x1, !P4 ;  /* 0x00000001ff4b7807 */ /* 0x000fe20006000000 */
[----:B------:R-:W-:Y:S01]  /*a5770*/  IMAD.WIDE.U32 R60, R43, R10, RZ ;  /* 0x0000000a2b3c7225 */ /* 0x000fe200078e00ff */
[----:B------:R-:W-:-:S02]  /*a5780*/  SEL R69, RZ, 0x1, P3 ;  /* 0x00000001ff457807 */ /* 0x000fc40001800000 */
        /* <DEDUP_REMOVED lines=14> */
[----:B------:R-:W-:Y:S01]  /*a5870*/  IMAD.IADD R54, R19, 0x1, R57 ;  /* 0x0000000113367824 */ /* 0x000fe200078e0239 */
[----:B------:R-:W-:Y:S01]  /*a5880*/  ISETP.GE.U32.AND P3, PT, R46, R69, PT ;  /* 0x000000452e00720c */ /* 0x000fe20003f66070 */
[----:B------:R-:W-:-:S02]  /*a5890*/  IMAD.X R59, R50, 0x1, R73, P0 ;  /* 0x00000001323b7824 */ /* 0x000fc400000e0649 */
[----:B------:R-:W-:Y:S01]  /*a58a0*/  IMAD.WIDE.U32 R62, R41, R11, R60 ;  /* 0x0000000b293e7225 */ /* 0x000fe200078e003c */
[----:B------:R-:W-:Y:S02]  /*a58b0*/  ISETP.GE.U32.AND.EX P1, PT, R54, R55, PT, P1 ;  /* 0x000000373600720c */ /* 0x000fe40003f26110 */
[----:B------:R-:W-:Y:S01]  /*a58c0*/  ISETP.GE.U32.AND.EX P3, PT, R59, R73, PT, P3 ;  /* 0x000000493b00720c */ /* 0x000fe20003f66130 */
[----:B------:R-:W-:Y:S01]  /*a58d0*/  IMAD.IADD R68, R16, 0x1, R63 ;  /* 0x0000000110447824 */ /* 0x000fe200078e023f */
[----:B------:R-:W-:Y:S01]  /*a58e0*/  ISETP.GE.U32.AND P0, PT, R62, R60, PT ;  /* 0x0000003c3e00720c */ /* 0x000fe20003f06070 */
[----:B------:R-:W-:Y:S01]  /*a58f0*/  IMAD.MOV.U32 R60, RZ, RZ, RZ ;  /* 0x000000ffff3c7224 */ /* 0x000fe200078e00ff */
[----:B------:R-:W-:Y:S02]  /*a5900*/  ISETP.NE.AND.EX P3, PT, R50, RZ, !P3, P4 ;  /* 0x000000ff3200720c */ /* 0x000fe40005f65340 */
[----:B------:R-:W-:Y:S02]  /*a5910*/  ISETP.GT.U32.AND P4, PT, R66, R75, PT ;  /* 0x0000004b4200720c */ /* 0x000fe40003f84070 */
[----:B------:R-:W-:-:S02]  /*a5920*/  SEL R55, RZ, 0x1, !P3 ;  /* 0x00000001ff377807 */ /* 0x000fc40005800000 */
[----:B------:R-:W-:Y:S02]  /*a5930*/  ISETP.GT.U32.AND.EX P4, PT, R79, R64, PT, P4 ;  /* 0x000000404f00720c */ /* 0x000fe40003f84140 */
[----:B------:R-:W-:Y:S02]  /*a5940*/  IADD3 R55, P6, PT, R55, R46, RZ ;  /* 0x0000002e37377210 */ /* 0x000fe40007fde0ff */
[----:B------:R-:W-:Y:S01]  /*a5950*/  ISETP.GE.U32.AND.EX P0, PT, R68, R61, PT, P0 ;  /* 0x0000003d4400720c */ /* 0x000fe20003f06100 */
[----:B------:R-:W-:Y:S01]  /*a5960*/  IMAD.MOV.U32 R61, RZ, RZ, R62 ;  /* 0x000000ffff3d7224 */ /* 0x000fe200078e003e */
[----:B------:R-:W-:Y:S01]  /*a5970*/  ISETP.GE.U32.AND P3, PT, R58, RZ, PT ;  /* 0x000000ff3a00720c */ /* 0x000fe20003f66070 */
[----:B------:R-:W-:Y:S01]  /*a5980*/  IMAD.X R48, RZ, RZ, R59, P6 ;  /* 0x000000ffff307224 */ /* 0x000fe200030e063b */
[----:B------:R-:W-:Y:S01]  /*a5990*/  SEL R50, R66, R75, P4 ;  /* 0x0000004b42327207 */ /* 0x000fe20002000000 */
[----:B------:R-:W-:Y:S01]  /*a59a0*/  IMAD.WIDE.U32 R60, R41, R10, R60 ;  /* 0x0000000a293c7225 */ /* 0x000fe200078e003c */
[----:B------:R-:W-:-:S02]  /*a59b0*/  SEL R58, R79, R64, P4 ;  /* 0x000000404f3a7207 */ /* 0x000fc40002000000 */
[-C--:B------:R-:W-:Y:S01]  /*a59c0*/  ISETP.GT.U32.AND P4, PT, R46, R55.reuse, PT ;  /* 0x000000372e00720c */ /* 0x080fe20003f84070 */
[----:B------:R-:W-:Y:S01]  /*a59d0*/  IMAD.IADD R57, R16, 0x1, R61 ;  /* 0x0000000110397824 */ /* 0x000fe200078e023d */
[----:B------:R-:W-:Y:S02]  /*a59e0*/  IADD3 R97, P6, PT, R55, R60, RZ ;  /* 0x0000003c37617210 */ /* 0x000fe40007fde0ff */
[----:B------:R-:W-:Y:S02]  /*a59f0*/  ISETP.GT.U32.AND.EX P4, PT, R59, R48, PT, P4 ;  /* 0x000000303b00720c */ /* 0x000fe40003f84140 */
[----:B------:R-:W-:Y:S01]  /*a5a00*/  ISETP.GE.U32.AND P5, PT, R60, RZ, PT ;  /* 0x000000ff3c00720c */ /* 0x000fe20003fa6070 */
[----:B------:R-:W-:Y:S01]  /*a5a10*/  IMAD.X R99, R48, 0x1, R57, P6 ;  /* 0x0000000130637824 */ /* 0x000fe200030e0639 */
[----:B------:R-:W-:Y:S01]  /*a5a20*/  SEL R46, R46, R55, P4 ;  /* 0x000000372e2e7207 */ /* 0x000fe20002000000 */
[----:B------:R-:W-:Y:S01]  /*a5a30*/  IMAD.MOV.U32 R55, RZ, RZ, RZ ;  /* 0x000000ffff377224 */ /* 0x000fe200078e00ff */
[----:B------:R-:W-:-:S02]  /*a5a40*/  ISETP.GE.U32.AND.EX P3, PT, R77, R56, PT, P3 ;  /* 0x000000384d00720c */ /* 0x000fc40003f66130 */
[----:B------:R-:W-:Y:S01]  /*a5a50*/  ISETP.GT.U32.AND P6, PT, R50, R69, PT ;  /* 0x000000453200720c */ /* 0x000fe20003fc4070 */
[----:B------:R-:W-:Y:S01]  /*a5a60*/  IMAD.WIDE.U32 R54, R9, R39, R54 ;  /* 0x0000002709367225 */ /* 0x000fe200078e0036 */
[----:B------:R-:W-:Y:S02]  /*a5a70*/  SEL R48, R59, R48, P4 ;  /* 0x000000303b307207 */ /* 0x000fe40002000000 */
[----:B------:R-:W-:Y:S01]  /*a5a80*/  ISETP.GE.U32.AND.EX P5, PT, R57, R62, PT, P5 ;  /* 0x0000003e3900720c */ /* 0x000fe20003fa6150 */
[----:B------:R-:W-:Y:S01]  /*a5a90*/  IMAD.MOV.U32 R69, RZ, RZ, RZ ;  /* 0x000000ffff457224 */ /* 0x000fe200078e00ff */
[----:B------:R-:W-:Y:S02]  /*a5aa0*/  SEL R59, RZ, 0x1, P3 ;  /* 0x00000001ff3b7807 */ /* 0x000fe40001800000 */
[----:B------:R-:W-:Y:S01]  /*a5ab0*/  ISETP.GT.U32.AND P3, PT, R46, R97, PT ;  /* 0x000000612e00720c */ /* 0x000fe20003f64070 */
[----:B------:R-:W-:Y:S01]  /*a5ac0*/  IMAD.WIDE.U32 R56, R43, R11, R68 ;  /* 0x0000000b2b387225 */ /* 0x000fe200078e0044 */
[----:B------:R-:W-:-:S02]  /*a5ad0*/  ISETP.GT.U32.AND.EX P6, PT, R58, R73, PT, P6 ;  /* 0x000000493a00720c */ /* 0x000fc40003fc4160 */
[----:B------:R-:W-:Y:S01]  /*a5ae0*/  SEL R61, RZ, 0x1, P1 ;  /* 0x00000001ff3d7807 */ /* 0x000fe20000800000 */
[----:B------:R-:W-:Y:S01]  /*a5af0*/  IMAD.IADD R46, R17, 0x1, R55 ;  /* 0x00000001112e7824 */ /* 0x000fe200078e0237 */
[----:B------:R-:W-:Y:S01]  /*a5b00*/  SEL R55, RZ, 0x1, P5 ;  /* 0x00000001ff377807 */ /* 0x000fe20002800000 */
[----:B------:R-:W-:Y:S01]  /*a5b10*/  IMAD.IADD R50, R15, 0x1, R57 ;  /* 0x000000010f327824 */ /* 0x000fe200078e0239 */
[----:B------:R-:W-:Y:S01]  /*a5b20*/  ISETP.GT.U32.AND.EX P3, PT, R48, R99, PT, P3 ;  /* 0x000000633000720c */ /* 0x000fe20003f64130 */
[----:B------:R-:W-:Y:S01]  /*a5b30*/  IMAD.MOV.U32 R58, RZ, RZ, RZ ;  /* 0x000000ffff3a7224 */ /* 0x000fe200078e00ff */
[----:B------:R-:W-:Y:S02]  /*a5b40*/  IADD3 R54, P1, P4, R59, R54, RZ ;  /* 0x000000363b367210 */ /* 0x000fe40007c3e0ff */
[----:B------:R-:W-:Y:S02]  /*a5b50*/  SEL R59, RZ, 0x1, !P6 ;  /* 0x00000001ff3b7807 */ /* 0x000fe40007000000 */
[----:B------:R-:W-:-:S02]  /*a5b60*/  IADD3 R57, P6, P5, R55, R56, RZ ;  /* 0x0000003837397210 */ /* 0x000fc40007dde0ff */
[----:B------:R-:W-:Y:S02]  /*a5b70*/  SEL R48, RZ, 0x1, !P3 ;  /* 0x00000001ff307807 */ /* 0x000fe40005800000 */
        /* <DEDUP_REMOVED lines=36> */
[----:B------:R-:W-:Y:S01]  /*a5dc0*/  IMAD.IADD R48, R17, 0x1, R55 ;  /* 0x0000000111307824 */ /* 0x000fe200078e0237 */
        /* <DEDUP_REMOVED lines=62> */
.L_x_656:
[----:B------:R-:W-:Y:S05]  /*a61b0*/  BSYNC.RELIABLE B11 ;  /* 0x00000000000b7941 */ /* 0x000fea0003800100 */
.L_x_655:
        /* <DEDUP_REMOVED lines=38> */
.L_x_657:
[----:B------:R-:W-:Y:S05]  /*a6420*/  BSYNC.RECONVERGENT B9 ;  /* 0x0000000000097941 */ /* 0x000fea0003800200 */
.L_x_654:
        /* <DEDUP_REMOVED lines=68> */
[----:B------:R-:W-:Y:S01]  /*a6870*/  ISETP.GE.U32.AND.EX P4, PT, R38, R59, PT, P4 ;  /* 0x0000003b2600720c */ /* 0x000fe20003f86140 */
[----:B------:R-:W-:Y:S01]  /*a6880*/  IMAD.X R59, RZ, RZ, R42, P5 ;  /* 0x000000ffff3b7224 */ /* 0x000fe200028e062a */
        /* <DEDUP_REMOVED lines=42> */
.L_x_660:
[----:B------:R-:W-:Y:S05]  /*a6b30*/  BSYNC.RELIABLE B11 ;  /* 0x00000000000b7941 */ /* 0x000fea0003800100 */
.L_x_659:
        /* <DEDUP_REMOVED lines=38> */
.L_x_661:
[----:B------:R-:W-:Y:S05]  /*a6da0*/  BSYNC.RECONVERGENT B9 ;  /* 0x0000000000097941 */ /* 0x000fea0003800200 */
.L_x_658:
        /* <DEDUP_REMOVED lines=46> */
.L_x_664:
[----:B------:R-:W-:Y:S05]  /*a7090*/  BSYNC.RELIABLE B11 ;  /* 0x00000000000b7941 */ /* 0x000fea0003800100 */
.L_x_663:
        /* <DEDUP_REMOVED lines=38> */
.L_x_665:
[----:B------:R-:W-:Y:S05]  /*a7300*/  BSYNC.RECONVERGENT B9 ;  /* 0x0000000000097941 */ /* 0x000fea0003800200 */
.L_x_662:
[----:B------:R-:W-:Y:S01]  /*a7310*/  SHF.L.W.U32.HI R61, R57, 0x1, R40 ;  /* 0x00000001393d7819 */ /* 0x000fe20000010e28 */
[----:B------:R-:W-:Y:S01]  /*a7320*/  IMAD.SHL.U32 R18, R36, 0x2, RZ ;  /* 0x0000000224127824 */ /* 0x000fe200078e00ff */
[----:B------:R-:W-:Y:S01]  /*a7330*/  SHF.L.W.U32.HI R63, R40, 0x1, R37 ;  /* 0x00000001283f7819 */ /* 0x000fe20000010e25 */
[----:B------:R-:W-:Y:S01]  /*a7340*/  BSSY.RECONVERGENT B9, `(.L_x_666) ;  /* 0x0000053000097945 */ /* 0x000fe20003800200 */
[----:B------:R-:W-:-:S03]  /*a7350*/  ISETP.GE.U32.AND P0, PT, R61, R40, PT ;  /* 0x000000283d00720c */ /* 0x000fc60003f06070 */
[----:B------:R-:W-:Y:S01]  /*a7360*/  BSSY.RELIABLE B11, `(.L_x_667) ;  /* 0x000002a0000b7945 */ /* 0x000fe20003800100 */
[----:B------:R-:W-:Y:S02]  /*a7370*/  SHF.L.U64.HI R48, R36, 0x1, R55 ;  /* 0x0000000124307819 */ /* 0x000fe40000010237 */
[----:B------:R-:W-:-:S04]  /*a7380*/  ISETP.GE.U32.AND.EX P0, PT, R63, R37, PT, P0 ;  /* 0x000000253f00720c */ /* 0x000fc80003f06100 */
[----:B------:R-:W-:-:S04]  /*a7390*/  SEL R37, RZ, 0x1, P0 ;  /* 0x00000001ff257807 */ /* 0x000fc80000000000 */
[----:B------:R-:W-:-:S04]  /*a73a0*/  LOP3.LUT R69, R18, R37, RZ, 0xfc, !PT ;  /* 0x0000002512457212 */ /* 0x000fc800078efcff */
[----:B------:R-:W-:-:S04]  /*a73b0*/  ISETP.GE.U32.AND P0, PT, R69, R36, PT ;  /* 0x000000244500720c */ /* 0x000fc80003f06070 */
[----:B------:R-:W-:Y:S01]  /*a73c0*/  ISETP.GE.U32.AND.EX P0, PT, R48, R55, PT, P0 ;  /* 0x000000373000720c */ /* 0x000fe20003f06100 */
[----:B------:R-:W-:-:S03]  /*a73d0*/  IMAD.SHL.U32 R55, R59, 0x2, RZ ;  /* 0x000000023b377824 */ /* 0x000fc600078e00ff */
[----:B------:R-:W-:-:S04]  /*a73e0*/  SEL R18, RZ, 0x1, P0 ;  /* 0x00000001ff127807 */ /* 0x000fc80000000000 */
[----:B------:R-:W-:Y:S02]  /*a73f0*/  LOP3.LUT R55, R55, R18, RZ, 0xfc, !PT ;  /* 0x0000001237377212 */ /* 0x000fe400078efcff */
[----:B------:R-:W-:Y:S02]  /*a7400*/  SHF.L.U64.HI R18, R59, 0x1, R46 ;  /* 0x000000013b127819 */ /* 0x000fe4000001022e */
[----:B------:R-:W-:Y:S02]  /*a7410*/  ISETP.GT.U32.AND P0, PT, R55, R26, PT ;  /* 0x0000001a3700720c */ /* 0x000fe40003f04070 */
[C---:B------:R-:W-:Y:S01]  /*a7420*/  SHF.L.U64.HI R46, R44.reuse, 0x1, R57 ;  /* 0x000000012c2e7819 */ /* 0x040fe20000010239 */
[----:B------:R-:W-:Y:S01]  /*a7430*/  IMAD.SHL.U32 R57, R44, 0x2, RZ ;  /* 0x000000022c397824 */ /* 0x000fe200078e00ff */
        /* <DEDUP_REMOVED lines=28> */
.L_x_668:
[----:B------:R-:W-:Y:S05]  /*a7600*/  BSYNC.RELIABLE B11 ;  /* 0x00000000000b7941 */ /* 0x000fea0003800100 */
.L_x_667:
        /* <DEDUP_REMOVED lines=38> */
.L_x_669:
[----:B------:R-:W-:Y:S05]  /*a7870*/  BSYNC.RECONVERGENT B9 ;  /* 0x0000000000097941 */ /* 0x000fea0003800200 */
.L_x_666:
        /* <DEDUP_REMOVED lines=15> */
[----:B------:R-:W-:Y:S01]  /*a7970*/  IMAD.IADD R61, R14, 0x1, R75 ;  /* 0x000000010e3d7824 */ /* 0x000fe200078e024b */
[----:B------:R-:W-:Y:S01]  /*a7980*/  ISETP.GE.U32.AND.EX P0, PT, R53, R69, PT, P0 ;  /* 0x000000453500720c */ /* 0x000fe20003f06100 */
[----:B------:R-:W-:Y:S01]  /*a7990*/  IMAD.MOV.U32 R63, RZ, RZ, RZ ;  /* 0x000000ffff3f7224 */ /* 0x000fe200078e00ff */
[----:B------:R-:W-:Y:S01]  /*a79a0*/  ISETP.GE.U32.AND P1, PT, R77, R74, PT ;  /* 0x0000004a4d00720c */ /* 0x000fe20003f26070 */
[----:B------:R-:W-:Y:S01]  /*a79b0*/  IMAD.X R72, R61, 0x1, R42, P4 ;  /* 0x000000013d487824 */ /* 0x000fe200020e062a */
[----:B------:R-:W-:Y:S01]  /*a79c0*/  SEL R73, RZ, 0x1, P0 ;  /* 0x00000001ff497807 */ /* 0x000fe20000000000 */
[----:B------:R-:W-:-:S02]  /*a79d0*/  IMAD.MOV.U32 R76, RZ, RZ, RZ ;  /* 0x000000ffff4c7224 */ /* 0x000fc400078e00ff */
[----:B------:R-:W-:Y:S01]  /*a79e0*/  IMAD.WIDE.U32 R62, R49, R49, R62 ;  /* 0x00000031313e7225 */ /* 0x000fe200078e003e */
[C---:B------:R-:W-:Y:S02]  /*a79f0*/  ISETP.GE.U32.AND.EX P0, PT, R72.reuse, R42, PT, P3 ;  /* 0x0000002a4800720c */ /* 0x040fe40003f06130 */
[----:B------:R-:W-:Y:S01]  /*a7a00*/  SHF.R.U32.HI R42, RZ, 0x1f, R79 ;  /* 0x0000001fff2a7819 */ /* 0x000fe2000001164f */
[----:B------:R-:W-:Y:S01]  /*a7a10*/  IMAD.WIDE.U32 R68, R47, R51, R76 ;  /* 0x000000332f447225 */ /* 0x000fe200078e004c */
[----:B------:R-:W-:Y:S02]  /*a7a20*/  ISETP.GE.U32.AND.EX P1, PT, R72, R61, PT, P1 ;  /* 0x0000003d4800720c */ /* 0x000fe40003f26110 */
[----:B------:R-:W-:Y:S01]  /*a7a30*/  SEL R46, RZ, 0x1, P0 ;  /* 0x00000001ff2e7807 */ /* 0x000fe20000000000 */
[----:B------:R-:W-:Y:S01]  /*a7a40*/  IMAD.IADD R44, R13, 0x1, R63 ;  /* 0x000000010d2c7824 */ /* 0x000fe200078e023f */
[----:B------:R-:W-:Y:S01]  /*a7a50*/  IADD3 R63, P6, P4, R73, R62, RZ ;  /* 0x0000003e493f7210 */ /* 0x000fe20007cde0ff */
[----:B------:R-:W-:Y:S01]  /*a7a60*/  IMAD.IADD R76, R14, 0x1, R69 ;  /* 0x000000010e4c7824 */ /* 0x000fe200078e0245 */
[----:B------:R-:W-:Y:S01]  /*a7a70*/  LOP3.LUT R13, R42, 0x1, RZ, 0xc0, !PT ;  /* 0x000000012a0d7812 */ /* 0x000fe200078ec0ff */
[----:B------:R-:W-:Y:S01]  /*a7a80*/  IMAD.MOV.U32 R73, RZ, RZ, RZ ;  /* 0x000000ffff497224 */ /* 0x000fe200078e00ff */
[----:B------:R-:W-:Y:S01]  /*a7a90*/  IADD3 R42, P5, PT, R63, R68, RZ ;  /* 0x000000443f2a7210 */ /* 0x000fe20007fbe0ff */
[----:B------:R-:W-:Y:S01]  /*a7aa0*/  IMAD.WIDE.U32 R74, R41, R49, RZ ;  /* 0x00000031294a7225 */ /* 0x000fe200078e00ff */
[----:B------:R-:W-:-:S02]  /*a7ab0*/  IADD3.X R44, PT, PT, RZ, R44, R13, P6, P4 ;  /* 0x0000002cff2c7210 */ /* 0x000fc400037e840d */
[----:B------:R-:W-:Y:S01]  /*a7ac0*/  ISETP.GE.U32.AND P3, PT, R68, RZ, PT ;  /* 0x000000ff4400720c */ /* 0x000fe20003f66070 */
[----:B------:R-:W-:Y:S01]  /*a7ad0*/  IMAD.MOV.U32 R78, RZ, RZ, RZ ;  /* 0x000000ffff4e7224 */ /* 0x000fe200078e00ff */
[----:B------:R-:W-:Y:S01]  /*a7ae0*/  IADD3 R13, P6, PT, R42, R68, RZ ;  /* 0x000000442a0d7210 */ /* 0x000fe20007fde0ff */
[C---:B------:R-:W-:Y:S01]  /*a7af0*/  IMAD.X R61, R76.reuse, 0x1, R44, P5 ;  /* 0x000000014c3d7824 */ /* 0x040fe200028e062c */
[----:B------:R-:W-:Y:S01]  /*a7b00*/  ISETP.GE.U32.AND.EX P3, PT, R76, R77, PT, P3 ;  /* 0x0000004d4c00720c */ /* 0x000fe20003f66130 */
[----:B------:R-:W-:Y:S01]  /*a7b10*/  IMAD.WIDE.U32 R68, R43, R51, RZ ;  /* 0x000000332b447225 */ /* 0x000fe200078e00ff */
[----:B------:R-:W-:Y:S02]  /*a7b20*/  ISETP.GE.U32.AND P4, PT, R42, R63, PT ;  /* 0x0000003f2a00720c */ /* 0x000fe40003f86070 */
[----:B------:R-:W-:Y:S01]  /*a7b30*/  ISETP.GE.U32.AND P0, PT, R13, R42, PT ;  /* 0x0000002a0d00720c */ /* 0x000fe20003f06070 */
[C---:B------:R-:W-:Y:S01]  /*a7b40*/  IMAD.X R42, R61.reuse, 0x1, R76, P6 ;  /* 0x000000013d2a7824 */ /* 0x040fe200030e064c */
[----:B------:R-:W-:Y:S01]  /*a7b50*/  ISETP.GE.U32.AND.EX P4, PT, R61, R44, PT, P4 ;  /* 0x0000002c3d00720c */ /* 0x000fe20003f86140 */
[----:B------:R-:W-:Y:S01]  /*a7b60*/  IMAD.WIDE.U32 R62, R45, R49, R72 ;  /* 0x000000312d3e7225 */ /* 0x000fe200078e0048 */
[----:B------:R-:W-:-:S02]  /*a7b70*/  SEL R73, RZ, 0x1, P3 ;  /* 0x00000001ff497807 */ /* 0x000fc40001800000 */
[----:B------:R-:W-:Y:S01]  /*a7b80*/  IADD3 R79, P3, PT, R68, R74, RZ ;  /* 0x0000004a444f7210 */ /* 0x000fe20007f7e0ff */
[----:B------:R-:W-:Y:S01]  /*a7b90*/  IMAD.IADD R81, R12, 0x1, R63 ;  /* 0x000000010c517824 */ /* 0x000fe200078e023f */
[----:B------:R-:W-:Y:S01]  /*a7ba0*/  ISETP.GE.U32.AND.EX P0, PT, R42, R61, PT, P0 ;  /* 0x0000003d2a00720c */ /* 0x000fe20003f06100 */
[C---:B------:R-:W-:Y:S01]  /*a7bb0*/  IMAD.IADD R103, R16.reuse, 0x1, R75 ;  /* 0x0000000110677824 */ /* 0x040fe200078e024b */
[----:B------:R-:W-:Y:S01]  /*a7bc0*/  IADD3 R63, P6, P5, R73, R62, RZ ;  /* 0x0000003e493f7210 */ /* 0x000fe20007dde0ff */
[----:B------:R-:W-:Y:S01]  /*a7bd0*/  IMAD.WIDE.U32 R76, R41, R51, R78 ;  /* 0x00000033294c7225 */ /* 0x000fe200078e004e */
[----:B------:R-:W-:Y:S02]  /*a7be0*/  SEL R54, RZ, 0x1, P4 ;  /* 0x00000001ff367807 */ /* 0x000fe40002000000 */
[----:B------:R-:W-:Y:S01]  /*a7bf0*/  SEL R48, RZ, 0x1, P1 ;  /* 0x00000001ff307807 */ /* 0x000fe20000800000 */
[----:B------:R-:W-:Y:S01]  /*a7c00*/  IMAD.IADD R52, R16, 0x1, R77 ;  /* 0x0000000110347824 */ /* 0x000fe200078e024d */
[----:B------:R-:W-:Y:S01]  /*a7c10*/  SEL R44, RZ, 0x1, P0 ;  /* 0x00000001ff2c7807 */ /* 0x000fe20000000000 */
[----:B------:R-:W-:Y:S01]  /*a7c20*/  IMAD.MOV.U32 R72, RZ, RZ, RZ ;  /* 0x000000ffff487224 */ /* 0x000fe200078e00ff */
[----:B------:R-:W-:Y:S01]  /*a7c30*/  IADD3.X R97, PT, PT, RZ, R81, R46, P6, P5 ;  /* 0x00000051ff617210 */ /* 0x000fe200037ea42e */
[----:B------:R-:W-:Y:S01]  /*a7c40*/  IMAD.MOV.U32 R82, RZ, RZ, RZ ;  /* 0x000000ffff527224 */ /* 0x000fe200078e00ff */
[----:B------:R-:W-:-:S02]  /*a7c50*/  IADD3 R54, P0, PT, R54, R63, RZ ;  /* 0x0000003f36367210 */ /* 0x000fc40007f1e0ff */
[----:B------:R-:W-:Y:S02]  /*a7c60*/  IADD3.X R48, PT, PT, RZ, R81, R48, P6, P5 ;  /* 0x00000051ff307210 */ /* 0x000fe400037ea430 */
[----:B------:R-:W-:Y:S01]  /*a7c70*/  IADD3 R44, P4, PT, R44, R63, RZ ;  /* 0x0000003f2c2c7210 */ /* 0x000fe20007f9e0ff */
[----:B------:R-:W-:Y:S01]  /*a7c80*/  IMAD.X R97, RZ, RZ, R97, P0 ;  /* 0x000000ffff617224 */ /* 0x000fe200000e0661 */
[----:B------:R-:W-:Y:S01]  /*a7c90*/  IADD3 R89, P1, PT, R54, R76, RZ ;  /* 0x0000004c36597210 */ /* 0x000fe20007f3e0ff */
[----:B------:R-:W-:-:S03]  /*a7ca0*/  IMAD.WIDE.U32 R62, R45, R47, RZ ;  /* 0x0000002f2d3e7225 */ /* 0x000fc600078e00ff */
[----:B------:R-:W-:Y:S01]  /*a7cb0*/  ISETP.GE.U32.AND P5, PT, R89, R54, PT ;  /* 0x000000365900720c */ /* 0x000fe20003fa6070 */
        /* <DEDUP_REMOVED lines=8> */
[----:B------:R-:W-:Y:S02]  /*a7d40*/  IMAD.SHL.U32 R73, R62, 0x2, RZ ;  /* 0x000000023e497824 */ /* 0x000fe400078e00ff */
[----:B------:R-:W-:Y:S01]  /*a7d50*/  IMAD.X R78, R103, 0x1, R44, P3 ;  /* 0x00000001674e7824 */ /* 0x000fe200018e062c */
[----:B------:R-:W-:Y:S01]  /*a7d60*/  ISETP.GE.U32.AND.EX P0, PT, R81, R50, PT, P0 ;  /* 0x000000325100720c */ /* 0x000fe20003f06100 */
[----:B------:R-:W-:Y:S01]  /*a7d70*/  IMAD.IADD R85, R12, 0x1, R63 ;  /* 0x000000010c557824 */ /* 0x000fe200078e023f */
[----:B------:R-:W-:-:S02]  /*a7d80*/  SEL R58, RZ, 0x1, P5 ;  /* 0x00000001ff3a7807 */ /* 0x000fc40002800000 */
[----:B------:R-:W-:Y:S02]  /*a7d90*/  ISETP.NE.AND.EX P0, PT, R48, RZ, !P0, P1 ;  /* 0x000000ff3000720c */ /* 0x000fe40004705310 */
[----:B------:R-:W-:Y:S01]  /*a7da0*/  ISETP.GE.U32.AND P1, PT, R79, R68, PT ;  /* 0x000000444f00720c */ /* 0x000fe20003f26070 */
[----:B------:R-:W-:Y:S01]  /*a7db0*/  IMAD.WIDE.U32 R68, R47, R47, R72 ;  /* 0x0000002f2f447225 */ /* 0x000fe200078e0048 */
[----:B------:R-:W-:Y:S02]  /*a7dc0*/  SEL R77, RZ, 0x1, !P0 ;  /* 0x00000001ff4d7807 */ /* 0x000fe40004000000 */
[----:B------:R-:W-:Y:S01]  /*a7dd0*/  ISETP.GE.U32.AND.EX P3, PT, R78, R44, PT, P1 ;  /* 0x0000002c4e00720c */ /* 0x000fe20003f66110 */
[----:B------:R-:W-:Y:S01]  /*a7de0*/  IMAD.IADD R83, R14, 0x1, R69 ;  /* 0x000000010e537824 */ /* 0x000fe200078e0245 */
[----:B------:R-:W-:Y:S02]  /*a7df0*/  IADD3 R77, P4, PT, R77, R46, RZ ;  /* 0x0000002e4d4d7210 */ /* 0x000fe40007f9e0ff */
[----:B------:R-:W-:Y:S01]  /*a7e00*/  ISETP.GE.U32.AND P0, PT, R79, R74, PT ;  /* 0x0000004a4f00720c */ /* 0x000fe20003f06070 */
[----:B------:R-:W-:Y:S01]  /*a7e10*/  IMAD.WIDE.U32 R74, R39, R51, RZ ;  /* 0x00000033274a7225 */ /* 0x000fe200078e00ff */
[----:B------:R-:W-:-:S02]  /*a7e20*/  ISETP.GT.U32.AND P1, PT, R46, R77, PT ;  /* 0x0000004d2e00720c */ /* 0x000fc40003f24070 */
[----:B------:R-:W-:Y:S01]  /*a7e30*/  IADD3 R61, P6, PT, R77, R68, RZ ;  /* 0x000000444d3d7210 */ /* 0x000fe20007fde0ff */
[----:B------:R-:W-:Y:S01]  /*a7e40*/  IMAD.X R44, RZ, RZ, R81, P4 ;  /* 0x000000ffff2c7224 */ /* 0x000fe200020e0651 */
[----:B------:R-:W-:Y:S01]  /*a7e50*/  ISETP.GE.U32.AND P4, PT, R68, RZ, PT ;  /* 0x000000ff4400720c */ /* 0x000fe20003f86070 */
[----:B------:R-:W-:Y:S01]  /*a7e60*/  IMAD.MOV.U32 R68, RZ, RZ, RZ ;  /* 0x000000ffff447224 */ /* 0x000fe200078e00ff */
[----:B------:R-:W-:Y:S01]  /*a7e70*/  SHF.R.U64 R80, R62, 0x1f, R85 ;  /* 0x0000001f3e507819 */ /* 0x000fe20000001255 */
[----:B------:R-:W-:Y:S01]  /*a7e80*/  IMAD.WIDE.U32 R62, R25, R49, RZ ;  /* 0x00000031193e7225 */ /* 0x000fe200078e00ff */
[----:B------:R-:W-:Y:S02]  /*a7e90*/  ISETP.GT.U32.AND.EX P1, PT, R81, R44, PT, P1 ;  /* 0x0000002c5100720c */ /* 0x000fe40003f24110 */
[----:B------:R-:W-:Y:S01]  /*a7ea0*/  ISETP.GE.U32.AND.EX P4, PT, R83, R73, PT, P4 ;  /* 0x000000495300720c */ /* 0x000fe20003f86140 */
[----:B------:R-:W-:Y:S01]  /*a7eb0*/  IMAD.X R83, R44, 0x1, R83, P6 ;  /* 0x000000012c537824 */ /* 0x000fe200030e0653 */
[----:B------:R-:W-:-:S02]  /*a7ec0*/  SEL R14, R46, R77, P1 ;  /* 0x0000004d2e0e7207 */ /* 0x000fc40000800000 */
[----:B------:R-:W-:Y:S02]  /*a7ed0*/  SEL R77, RZ, 0x1, P4 ;  /* 0x00000001ff4d7807 */ /* 0x000fe40002000000 */
[----:B------:R-:W-:Y:S01]  /*a7ee0*/  SEL R44, R81, R44, P1 ;  /* 0x0000002c512c7207 */ /* 0x000fe20000800000 */
[----:B------:R-:W-:Y:S01]  /*a7ef0*/  IMAD.MOV.U32 R81, RZ, RZ, RZ ;  /* 0x000000ffff517224 */ /* 0x000fe200078e00ff */
[----:B------:R-:W-:Y:S02]  /*a7f00*/  ISETP.GE.U32.AND P4, PT, R76, RZ, PT ;  /* 0x000000ff4c00720c */ /* 0x000fe40003f86070 */
[----:B------:R-:W-:Y:S01]  /*a7f10*/  IADD3 R69, P6, PT, R74, R62, RZ ;  /* 0x0000003e4a457210 */ /* 0x000fe20007fde0ff */
[----:B------:R-:W-:Y:S01]  /*a7f20*/  IMAD.WIDE.U32 R80, R45, R45, R80 ;  /* 0x0000002d2d507225 */ /* 0x000fe200078e0050 */
[----:B------:R-:W-:Y:S02]  /*a7f30*/  ISETP.GT.U32.AND P1, PT, R14, R61, PT ;  /* 0x0000003d0e00720c */ /* 0x000fe40003f24070 */
[----:B------:R-:W-:Y:S01]  /*a7f40*/  ISETP.GE.U32.AND.EX P4, PT, R52, R79, PT, P4 ;  /* 0x0000004f3400720c */ /* 0x000fe20003f86140 */
[----:B------:R-:W-:Y:S01]  /*a7f50*/  IMAD.MOV.U32 R79, RZ, RZ, RZ ;  /* 0x000000ffff4f7224 */ /* 0x000fe200078e00ff */
[----:B------:R-:W-:Y:S01]  /*a7f60*/  SHF.R.U32.HI R14, RZ, 0x1f, R85 ;  /* 0x0000001fff0e7819 */ /* 0x000fe20000011655 */
[----:B------:R-:W-:Y:S01]  /*a7f70*/  IMAD.WIDE.U32 R72, R25, R51, R68 ;  /* 0x0000003319487225 */ /* 0x000fe200078e0044 */
[----:B------:R-:W-:-:S02]  /*a7f80*/  ISETP.GT.U32.AND.EX P1, PT, R44, R83, PT, P1 ;  /* 0x000000532c00720c */ /* 0x000fc40003f24110 */
[----:B------:R-:W-:Y:S01]  /*a7f90*/  SEL R85, RZ, 0x1, P4 ;  /* 0x00000001ff557807 */ /* 0x000fe20002000000 */
[----:B------:R-:W-:Y:S01]  /*a7fa0*/  IMAD.WIDE.U32 R50, R43, R49, R78 ;  /* 0x000000312b327225 */ /* 0x000fe200078e004e */
[----:B------:R-:W-:-:S03]  /*a7fb0*/  SEL R46, RZ, 0x1, P3 ;  /* 0x00000001ff2e7807 */ /* 0x000fc60001800000 */
[----:B------:R-:W-:Y:S01]  /*a7fc0*/  IMAD.IADD R44, R12, 0x1, R81 ;  /* 0x000000010c2c7824 */ /* 0x000fe200078e0251 */
[----:B------:R-:W-:Y:S01]  /*a7fd0*/  IADD3 R81, P4, P5, R77, R80, RZ ;  /* 0x000000504d517210 */ /* 0x000fe20007d9e0ff */
[----:B------:R-:W-:Y:S01]  /*a7fe0*/  IMAD.IADD R99, R15, 0x1, R51 ;  /* 0x000000010f637824 */ /* 0x000fe200078e0233 */
[----:B------:R-:W-:Y:S01]  /*a7ff0*/  LOP3.LUT R77, R14, 0x1, RZ, 0xc0, !PT ;  /* 0x000000010e4d7812 */ /* 0x000fe200078ec0ff */
[----:B------:R-:W-:Y:S01]  /*a8000*/  IMAD.IADD R88, R19, 0x1, R73 ;  /* 0x0000000113587824 */ /* 0x000fe200078e0249 */
[----:B------:R-:W-:Y:S01]  /*a8010*/  SEL R12, RZ, 0x1, !P1 ;  /* 0x00000001ff0c7807 */ /* 0x000fe20004800000 */
[----:B------:R-:W-:Y:S01]  /*a8020*/  IMAD.MOV.U32 R80, RZ, RZ, RZ ;  /* 0x000000ffff507224 */ /* 0x000fe200078e00ff */
[----:B------:R-:W-:Y:S01]  /*a8030*/  IADD3 R85, P1, P3, R85, R50, RZ ;  /* 0x0000003255557210 */ /* 0x000fe20007b3e0ff */
[----:B------:R-:W-:Y:S01]  /*a8040*/  IMAD.WIDE.U32 R50, R43, R47, RZ ;  /* 0x0000002f2b327225 */ /* 0x000fe200078e00ff */
[----:B------:R-:W-:Y:S02]  /*a8050*/  IADD3.X R44, PT, PT, RZ, R44, R77, P4, P5 ;  /* 0x0000002cff2c7210 */ /* 0x000fe400027ea44d */
[----:B------:R-:W-:-:S02]  /*a8060*/  IADD3 R12, P4, PT, R12, R81, RZ ;  /* 0x000000510c0c7210 */ /* 0x000fc40007f9e0ff */
        /* <DEDUP_REMOVED lines=9> */
[----:B------:R-:W-:Y:S01]  /*a8100*/  IADD3 R14, P4, PT, R61, R76, RZ ;  /* 0x0000004c3d0e7210 */ /* 0x000fe20007f9e0ff */
[----:B------:R-:W-:Y:S01]  /*a8110*/  IMAD.X R89, R44, 0x1, R64, P0 ;  /* 0x000000012c597824 */ /* 0x000fe200000e0640 */
[----:B------:R-:W-:Y:S01]  /*a8120*/  ISETP.GE.U32.AND P5, PT, R54, R97, PT ;  /* 0x000000613600720c */ /* 0x000fe20003fa6070 */
[----:B------:R-:W-:Y:S01]  /*a8130*/  IMAD.WIDE.U32 R76, R41, R45, RZ ;  /* 0x0000002d294c7225 */ /* 0x000fe200078e00ff */
[----:B------:R-:W-:-:S02]  /*a8140*/  ISETP.NE.U32.AND P0, PT, R12, RZ, PT ;  /* 0x000000ff0c00720c */ /* 0x000fc40003f05070 */
[----:B------:R-:W-:Y:S01]  /*a8150*/  ISETP.GE.U32.AND.EX P5, PT, R89, R64, PT, P5 ;  /* 0x000000405900720c */ /* 0x000fe20003fa6150 */
[----:B------:R-:W-:Y:S01]  /*a8160*/  IMAD.X R12, R83, 0x1, R52, P4 ;  /* 0x00000001530c7824 */ /* 0x000fe200020e0634 */
[----:B------:R-:W-:Y:S01]  /*a8170*/  ISETP.GE.U32.AND P4, PT, R14, R61, PT ;  /* 0x0000003d0e00720c */ /* 0x000fe20003f86070 */
[----:B------:R-:W-:Y:S01]  /*a8180*/  IMAD.IADD R52, R15, 0x1, R51 ;  /* 0x000000010f347824 */ /* 0x000fe200078e0233 */
[----:B------:R-:W-:Y:S01]  /*a8190*/  ISETP.NE.AND.EX P5, PT, R44, RZ, !P5, P0 ;  /* 0x000000ff2c00720c */ /* 0x000fe20006fa5300 */
[----:B------:R-:W-:Y:S01]  /*a81a0*/  IMAD.IADD R51, R16, 0x1, R77 ;  /* 0x0000000110337824 */ /* 0x000fe200078e024d */
[----:B------:R-:W-:Y:S02]  /*a81b0*/  IADD3 R81, P0, PT, R50, R76, RZ ;  /* 0x0000004c32517210 */ /* 0x000fe40007f1e0ff */
[----:B------:R-:W-:Y:S02]  /*a81c0*/  ISETP.GE.U32.AND.EX P4, PT, R12, R83, PT, P4 ;  /* 0x000000530c00720c */ /* 0x000fe40003f86140 */
[----:B------:R-:W-:Y:S01]  /*a81d0*/  SEL R83, RZ, 0x1, !P5 ;  /* 0x00000001ff537807 */ /* 0x000fe20006800000 */
[----:B------:R-:W-:Y:S01]  /*a81e0*/  IMAD.WIDE.U32 R78, R41, R47, R80 ;  /* 0x0000002f294e7225 */ /* 0x000fe200078e0050 */
[----:B------:R-:W-:-:S02]  /*a81f0*/  SEL R46, RZ, 0x1, P4 ;  /* 0x00000001ff2e7807 */ /* 0x000fc40002000000 */
[----:B------:R-:W-:Y:S02]  /*a8200*/  IADD3 R83, P4, PT, R83, R54, RZ ;  /* 0x0000003653537210 */ /* 0x000fe40007f9e0ff */
[----:B------:R-:W-:Y:S01]  /*a8210*/  IADD3.X R48, PT, PT, RZ, R99, R48, P1, P3 ;  /* 0x00000063ff307210 */ /* 0x000fe20000fe6430 */
[----:B------:R-:W-:Y:S01]  /*a8220*/  IMAD.IADD R99, R19, 0x1, R63 ;  /* 0x0000000113637824 */ /* 0x000fe200078e023f */
[----:B------:R-:W-:Y:S01]  /*a8230*/  IADD3 R46, P3, PT, R46, R85, RZ ;  /* 0x000000552e2e7210 */ /* 0x000fe20007f7e0ff */
[----:B------:R-:W-:Y:S01]  /*a8240*/  IMAD.IADD R85, R16, 0x1, R79 ;  /* 0x0000000110557824 */ /* 0x000fe200078e024f */
[----:B------:R-:W-:Y:S01]  /*a8250*/  IADD3 R73, P1, PT, R83, R78, RZ ;  /* 0x0000004e53497210 */ /* 0x000fe20007f3e0ff */
[----:B------:R-:W-:Y:S01]  /*a8260*/  IMAD.X R56, RZ, RZ, R89, P4 ;  /* 0x000000ffff387224 */ /* 0x000fe200020e0659 */
        /* <DEDUP_REMOVED lines=10> */
[----:B------:R-:W-:Y:S01]  /*a8310*/  ISETP.GE.U32.AND P0, PT, R69, R74, PT ;  /* 0x0000004a4500720c */ /* 0x000fe20003f06070 */
[----:B------:R-:W-:Y:S01]  /*a8320*/  IMAD.MOV.U32 R75, RZ, RZ, RZ ;  /* 0x000000ffff4b7224 */ /* 0x000fe200078e00ff */
[----:B------:R-:W-:Y:S01]  /*a8330*/  ISETP.GE.U32.AND.EX P5, PT, R61, R79, PT, P5 ;  /* 0x0000004f3d00720c */ /* 0x000fe20003fa6150 */
[----:B------:R-:W-:Y:S01]  /*a8340*/  IMAD.X R74, R99, 0x1, R46, P6 ;  /* 0x00000001634a7824 */ /* 0x000fe200030e062e */
[----:B------:R-:W-:Y:S01]  /*a8350*/  ISETP.GE.U32.AND.EX P3, PT, R50, R51, PT, P3 ;  /* 0x000000333200720c */ /* 0x000fe20003f66130 */
[----:B------:R-:W-:Y:S01]  /*a8360*/  IMAD.WIDE.U32 R76, R39, R47, RZ ;  /* 0x0000002f274c7225 */ /* 0x000fe200078e00ff */
[----:B------:R-:W-:-:S02]  /*a8370*/  ISETP.NE.AND.EX P1, PT, R48, RZ, !P5, P1 ;  /* 0x000000ff3000720c */ /* 0x000fc40006f25310 */
[----:B------:R-:W-:Y:S01]  /*a8380*/  ISETP.GT.U32.AND P5, PT, R54, R83, PT ;  /* 0x000000533600720c */ /* 0x000fe20003fa4070 */
[----:B------:R-:W-:Y:S01]  /*a8390*/  IMAD.WIDE.U32 R48, R39, R49, R74 ;  /* 0x0000003127307225 */ /* 0x000fe200078e004a */
[----:B------:R-:W-:Y:S02]  /*a83a0*/  SEL R51, RZ, 0x1, !P1 ;  /* 0x00000001ff337807 */ /* 0x000fe40004800000 */
[----:B------:R-:W-:Y:S01]  /*a83b0*/  ISETP.GT.U32.AND.EX P5, PT, R89, R56, PT, P5 ;  /* 0x000000385900720c */ /* 0x000fe20003fa4150 */
[----:B------:R-:W-:Y:S01]  /*a83c0*/  IMAD.IADD R70, R17, 0x1, R49 ;  /* 0x0000000111467824 */ /* 0x000fe200078e0231 */
[----:B------:R-:W-:Y:S02]  /*a83d0*/  ISETP.GE.U32.AND.EX P4, PT, R50, R52, PT, P4 ;  /* 0x000000343200720c */ /* 0x000fe40003f86140 */
[----:B------:R-:W-:Y:S02]  /*a83e0*/  SEL R54, R54, R83, P5 ;  /* 0x0000005336367207 */ /* 0x000fe40002800000 */
[----:B------:R-:W-:-:S02]  /*a83f0*/  SEL R56, R89, R56, P5 ;  /* 0x0000003859387207 */ /* 0x000fc40002800000 */
[----:B------:R-:W-:Y:S02]  /*a8400*/  IADD3 R51, P5, PT, R51, R44, RZ ;  /* 0x0000002c33337210 */ /* 0x000fe40007fbe0ff */
[----:B------:R-:W-:Y:S02]  /*a8410*/  ISETP.GE.U32.AND P1, PT, R97, R58, PT ;  /* 0x0000003a6100720c */ /* 0x000fe40003f26070 */
[----:B------:R-:W-:Y:S02]  /*a8420*/  SEL R58, RZ, 0x1, P4 ;  /* 0x00000001ff3a7807 */ /* 0x000fe40002000000 */
[----:B------:R-:W-:Y:S02]  /*a8430*/  ISETP.GE.U32.AND P4, PT, R78, RZ, PT ;  /* 0x000000ff4e00720c */ /* 0x000fe40003f86070 */
[----:B------:R-:W-:Y:S01]  /*a8440*/  ISETP.GE.U32.AND.EX P0, PT, R74, R46, PT, P0 ;  /* 0x0000002e4a00720c */ /* 0x000fe20003f06100 */
[----:B------:R-:W-:Y:S01]  /*a8450*/  IMAD.X R46, RZ, RZ, R61, P5 ;  /* 0x000000ffff2e7224 */ /* 0x000fe200028e063d */
[----:B------:R-:W-:-:S02]  /*a8460*/  ISETP.GT.U32.AND P6, PT, R44, R51, PT ;  /* 0x000000332c00720c */ /* 0x000fc40003fc4070 */
[----:B------:R-:W-:Y:S02]  /*a8470*/  ISETP.GE.U32.AND.EX P5, PT, R85, R81, PT, P4 ;  /* 0x000000515500720c */ /* 0x000fe40003fa6140 */
[----:B------:R-:W-:Y:S02]  /*a8480*/  IADD3 R75, P4, PT, R51, R78, RZ ;  /* 0x0000004e334b7210 */ /* 0x000fe40007f9e0ff */
[----:B------:R-:W-:Y:S02]  /*a8490*/  ISETP.GT.U32.AND.EX P6, PT, R61, R46, PT, P6 ;  /* 0x0000002e3d00720c */ /* 0x000fe40003fc4160 */
[----:B------:R-:W-:Y:S01]  /*a84a0*/  SEL R52, RZ, 0x1, P3 ;  /* 0x00000001ff347807 */ /* 0x000fe20001800000 */
[----:B------:R-:W-:Y:S01]  /*a84b0*/  IMAD.X R85, R46, 0x1, R85, P4 ;  /* 0x000000012e557824 */ /* 0x000fe200020e0655 */
[----:B------:R-:W-:Y:S01]  /*a84c0*/  SEL R44, R44, R51, P6 ;  /* 0x000000332c2c7207 */ /* 0x000fe20003000000 */
[----:B------:R-:W-:Y:S01]  /*a84d0*/  IMAD.MOV.U32 R51, RZ, RZ, RZ ;  /* 0x000000ffff337224 */ /* 0x000fe200078e00ff */
[----:B------:R-:W-:-:S02]  /*a84e0*/  ISETP.GE.U32.AND P4, PT, R72, RZ, PT ;  /* 0x000000ff4800720c */ /* 0x000fc40003f86070 */
[----:B------:R-:W-:Y:S01]  /*a84f0*/  ISETP.GT.U32.AND P3, PT, R54, R73, PT ;  /* 0x000000493600720c */ /* 0x000fe20003f64070 */
[----:B------:R-:W-:Y:S01]  /*a8500*/  IMAD.WIDE.U32 R50, R43, R45, R50 ;  /* 0x0000002d2b327225 */ /* 0x000fe200078e0032 */
[----:B------:R-:W-:Y:S02]  /*a8510*/  ISETP.GE.U32.AND.EX P4, PT, R88, R69, PT, P4 ;  /* 0x000000455800720c */ /* 0x000fe40003f86140 */
[----:B------:R-:W-:Y:S01]  /*a8520*/  SEL R73, RZ, 0x1, P5 ;  /* 0x00000001ff497807 */ /* 0x000fe20002800000 */
[----:B------:R-:W-:Y:S01]  /*a8530*/  IMAD.IADD R89, R15, 0x1, R51 ;  /* 0x000000010f597824 */ /* 0x000fe200078e0233 */
[----:B------:R-:W-:Y:S02]  /*a8540*/  ISETP.GE.U32.AND.EX P1, PT, R64, R101, PT, P1 ;  /* 0x000000654000720c */ /* 0x000fe40003f26110 */
[----:B------:R-:W-:Y:S02]  /*a8550*/  SEL R46, R61, R46, P6 ;  /* 0x0000002e3d2e7207 */ /* 0x000fe40003000000 */
[----:B------:R-:W-:-:S02]  /*a8560*/  ISETP.GT.U32.AND P5, PT, R44, R75, PT ;  /* 0x0000004b2c00720c */ /* 0x000fc40003fa4070 */
[----:B------:R-:W-:Y:S01]  /*a8570*/  ISETP.GT.U32.AND.EX P3, PT, R56, R79, PT, P3 ;  /* 0x0000004f3800720c */ /* 0x000fe20003f64130 */
[----:B------:R-:W-:Y:S01]  /*a8580*/  IMAD.WIDE.U32 R78, R43, R41, RZ ;  /* 0x000000292b4e7225 */ /* 0x000fe200078e00ff */
[----:B------:R-:W-:Y:S02]  /*a8590*/  SEL R61, RZ, 0x1, P4 ;  /* 0x00000001ff3d7807 */ /* 0x000fe40002000000 */
[----:B------:R-:W-:Y:S01]  /*a85a0*/  SEL R51, RZ, 0x1, P1 ;  /* 0x00000001ff337807 */ /* 0x000fe20000800000 */
[----:B------:R-:W-:Y:S01]  /*a85b0*/  IMAD.SHL.U32 R83, R78, 0x2, RZ ;  /* 0x000000024e537824 */ /* 0x000fe200078e00ff */
[----:B------:R-:W-:Y:S01]  /*a85c0*/  ISETP.GT.U32.AND.EX P5, PT, R46, R85, PT, P5 ;  /* 0x000000552e00720c */ /* 0x000fe20003fa4150 */
[----:B------:R-:W-:Y:S01]  /*a85d0*/  IMAD.IADD R63, R15, 0x1, R79 ;  /* 0x000000010f3f7824 */ /* 0x000fe200078e024f */
[----:B------:R-:W-:Y:S01]  /*a85e0*/  IADD3 R73, P1, P6, R73, R50, RZ ;  /* 0x0000003249497210 */ /* 0x000fe20007e3e0ff */
[----:B------:R-:W-:Y:S01]  /*a85f0*/  IMAD.WIDE.U32 R80, R41, R41, R82 ;  /* 0x0000002929507225 */ /* 0x000fe200078e0052 */
[----:B------:R-:W-:-:S02]  /*a8600*/  SEL R46, RZ, 0x1, !P3 ;  /* 0x00000001ff2e7807 */ /* 0x000fc40005800000 */
[----:B------:R-:W-:Y:S01]  /*a8610*/  IADD3 R68, P4, P3, R61, R48, RZ ;  /* 0x000000303d447210 */ /* 0x000fe20007b9e0ff */
[----:B------:R-:W-:Y:S01]  /*a8620*/  IMAD.MOV.U32 R79, RZ, RZ, RZ ;  /* 0x000000ffff4f7224 */ /* 0x000fe200078e00ff */
[----:B------:R-:W-:Y:S02]  /*a8630*/  SEL R61, RZ, 0x1, P0 ;  /* 0x00000001ff3d7807 */ /* 0x000fe40000000000 */
[----:B------:R-:W-:Y:S02]  /*a8640*/  IADD3.X R50, PT, PT, RZ, R89, R58, P1, P6 ;  /* 0x00000059ff327210 */ /* 0x000fe40000fec43a */
[----:B------:R-:W-:Y:S02]  /*a8650*/  IADD3 R46, P0, PT, R46, R73, RZ ;  /* 0x000000492e2e7210 */ /* 0x000fe40007f1e0ff */
[----:B------:R-:W-:Y:S02]  /*a8660*/  SEL R44, RZ, 0x1, !P5 ;  /* 0x00000001ff2c7807 */ /* 0x000fe40006800000 */
[----:B------:R-:W-:Y:S01]  /*a8670*/  IADD3 R49, P5, PT, R51, R68, RZ ;  /* 0x0000004433317210 */ /* 0x000fe20007fbe0ff */
[----:B------:R-:W-:Y:S01]  /*a8680*/  IMAD.X R50, RZ, RZ, R50, P0 ;  /* 0x000000ffff327224 */ /* 0x000fe200000e0632 */
[----:B------:R-:W-:Y:S01]  /*a8690*/  IADD3.X R48, PT, PT, RZ, R70, R61, P4, P3 ;  /* 0x00000046ff307210 */ /* 0x000fe200027e643d */
[----:B------:R-:W-:Y:S01]  /*a86a0*/  IMAD.IADD R61, R16, 0x1, R81 ;  /* 0x00000001103d7824 */ /* 0x000fe200078e0251 */
[----:B------:R-:W-:-:S02]  /*a86b0*/  IADD3 R56, P0, PT, R46, R49, RZ ;  /* 0x000000312e387210 */ /* 0x000fc40007f1e0ff */
[--C-:B------:R-:W-:Y:S01]  /*a86c0*/  SHF.R.U64 R78, R78, 0x1f, R63.reuse ;  /* 0x0000001f4e4e7819 */ /* 0x100fe2000000123f */
[----:B------:R-:W-:Y:S01]  /*a86d0*/  IMAD.X R48, RZ, RZ, R48, P5 ;  /* 0x000000ffff307224 */ /* 0x000fe200028e0630 */
[----:B------:R-:W-:Y:S02]  /*a86e0*/  ISETP.GE.U32.AND P5, PT, R56, R49, PT ;  /* 0x000000313800720c */ /* 0x000fe40003fa6070 */
[----:B------:R-:W-:Y:S01]  /*a86f0*/  SHF.R.U32.HI R16, RZ, 0x1f, R63 ;  /* 0x0000001fff107819 */ /* 0x000fe2000001163f */
[----:B------:R-:W-:Y:S01]  /*a8700*/  IMAD.X R97, R50, 0x1, R48, P0 ;  /* 0x0000000132617824 */ /* 0x000fe200000e0630 */
[----:B------:R-:W-:Y:S01]  /*a8710*/  ISETP.NE.U32.AND P0, PT, R46, RZ, PT ;  /* 0x000000ff2e00720c */ /* 0x000fe20003f05070 */
[----:B------:R-:W-:-:S03]  /*a8720*/  IMAD.WIDE.U32 R78, R43, R43, R78 ;  /* 0x0000002b2b4e7225 */ /* 0x000fc600078e004e */
[----:B------:R-:W-:Y:S01]  /*a8730*/  ISETP.GE.U32.AND.EX P5, PT, R97, R48, PT, P5 ;  /* 0x000000306100720c */ /* 0x000fe20003fa6150 */
[----:B------:R-:W-:-:S03]  /*a8740*/  IMAD.WIDE.U32 R48, R25, R45, RZ ;  /* 0x0000002d19307225 */ /* 0x000fc600078e00ff */
[----:B------:R-:W-:Y:S01]  /*a8750*/  ISETP.NE.AND.EX P0, PT, R50, RZ, !P5, P0 ;  /* 0x000000ff3200720c */ /* 0x000fe20006f05300 */
[----:B------:R-:W-:Y:S01]  /*a8760*/  IMAD.MOV.U32 R50, RZ, RZ, RZ ;  /* 0x000000ffff327224 */ /* 0x000fe200078e00ff */
[----:B------:R-:W-:Y:S01]  /*a8770*/  IADD3 R51, P5, PT, R76, R48, RZ ;  /* 0x000000304c337210 */ /* 0x000fe20007fbe0ff */
[----:B------:R-:W-:Y:S01]  /*a8780*/  IMAD.IADD R58, R15, 0x1, R79 ;  /* 0x000000010f3a7824 */ /* 0x000fe200078e024f */
[----:B------:R-:W-:Y:S01]  /*a8790*/  SEL R81, RZ, 0x1, !P0 ;  /* 0x00000001ff517807 */ /* 0x000fe20004000000 */
[----:B------:R-:W-:Y:S01]  /*a87a0*/  IMAD.MOV.U32 R63, RZ, RZ, RZ ;  /* 0x000000ffff3f7224 */ /* 0x000fe200078e00ff */
[----:B------:R-:W-:Y:S01]  /*a87b0*/  ISETP.GE.U32.AND P0, PT, R80, RZ, PT ;  /* 0x000000ff5000720c */ /* 0x000fe20003f06070 */
[----:B------:R-:W-:Y:S01]  /*a87c0*/  IMAD.WIDE.U32 R46, R25, R47, R50 ;  /* 0x0000002f192e7225 */ /* 0x000fe200078e0032 */
[----:B------:R-:W-:Y:S02]  /*a87d0*/  IADD3.X R50, PT, PT, RZ, R89, R52, P1, P6 ;  /* 0x00000059ff327210 */ /* 0x000fe40000fec434 */
[----:B------:R-:W-:Y:S01]  /*a87e0*/  IADD3 R81, P6, PT, R81, R56, RZ ;  /* 0x0000003851517210 */ /* 0x000fe20007fde0ff */
[----:B------:R-:W-:Y:S01]  /*a87f0*/  IMAD.IADD R89, R19, 0x1, R47 ;  /* 0x0000000113597824 */ /* 0x000fe200078e022f */
[----:B------:R-:W-:-:S02]  /*a8800*/  ISETP.GE.U32.AND.EX P0, PT, R61, R83, PT, P0 ;  /* 0x000000533d00720c */ /* 0x000fc40003f06100 */
[----:B------:R-:W-:Y:S01]  /*a8810*/  IADD3 R44, P1, PT, R44, R73, RZ ;  /* 0x000000492c2c7210 */ /* 0x000fe20007f3e0ff */
[----:B------:R-:W-:Y:S01]  /*a8820*/  IMAD.X R54, RZ, RZ, R97, P6 ;  /* 0x000000ffff367224 */ /* 0x000fe200030e0661 */
[----:B------:R-:W-:Y:S02]  /*a8830*/  IADD3 R83, P6, PT, R81, R46, RZ ;  /* 0x0000002e51537210 */ /* 0x000fe40007fde0ff */
[----:B------:R-:W-:Y:S01]  /*a8840*/  SEL R47, RZ, 0x1, P0 ;  /* 0x00000001ff2f7807 */ /* 0x000fe20000000000 */
[----:B------:R-:W-:Y:S01]  /*a8850*/  IMAD.X R50, RZ, RZ, R50, P1 ;  /* 0x000000ffff327224 */ /* 0x000fe200008e0632 */
[-C--:B------:R-:W-:Y:S01]  /*a8860*/  IADD3 R64, P0, PT, R44, R83.reuse, RZ ;  /* 0x000000532c407210 */ /* 0x080fe20007f1e0ff */
[----:B------:R-:W-:Y:S01]  /*a8870*/  IMAD.X R66, R54, 0x1, R89, P6 ;  /* 0x0000000136427824 */ /* 0x000fe200030e0659 */
[----:B------:R-:W-:Y:S02]  /*a8880*/  IADD3 R79, P1, P6, R47, R78, RZ ;  /* 0x0000004e2f4f7210 */ /* 0x000fe40007e3e0ff */
[----:B------:R-:W-:Y:S01]  /*a8890*/  LOP3.LUT R15, R16, 0x1, RZ, 0xc0, !PT ;  /* 0x00000001100f7812 */ /* 0x000fe200078ec0ff */
[----:B------:R-:W-:Y:S01]  /*a88a0*/  IMAD.X R73, R50, 0x1, R66, P0 ;  /* 0x0000000132497824 */ /* 0x000fe200000e0642 */
[----:B------:R-:W-:-:S02]  /*a88b0*/  ISETP.GE.U32.AND P0, PT, R64, R83, PT ;  /* 0x000000534000720c */ /* 0x000fc40003f06070 */
[----:B------:R-:W-:Y:S01]  /*a88c0*/  IADD3.X R58, PT, PT, RZ, R58, R15, P1, P6 ;  /* 0x0000003aff3a7210 */ /* 0x000fe20000fec40f */
[----:B------:R-:W-:Y:S01]  /*a88d0*/  IMAD.IADD R15, R17, 0x1, R77 ;  /* 0x00000001110f7824 */ /* 0x000fe200078e024d */
[----:B------:R-:W-:Y:S01]  /*a88e0*/  ISETP.NE.U32.AND P1, PT, R44, RZ, PT ;  /* 0x000000ff2c00720c */ /* 0x000fe20003f25070 */
[----:B------:R-:W-:Y:S01]  /*a88f0*/  IMAD.IADD R77, R19, 0x1, R49 ;  /* 0x00000001134d7824 */ /* 0x000fe200078e0231 */
        /* <DEDUP_REMOVED lines=8> */
[----:B------:R-:W-:Y:S01]  /*a8980*/  ISETP.GE.U32.AND.EX P6, PT, R74, R99, PT, P6 ;  /* 0x000000634a00720c */ /* 0x000fe20003fc6160 */
[----:B------:R-:W-:Y:S01]  /*a8990*/  IMAD.WIDE.U32 R44, R39, R45, R62 ;  /* 0x0000002d272c7225 */ /* 0x000fe200078e003e */
[----:B------:R-:W-:Y:S02]  /*a89a0*/  ISETP.GE.U32.AND.EX P5, PT, R52, R85, PT, P5 ;  /* 0x000000553400720c */ /* 0x000fe40003fa6150 */
[----:B------:R-:W-:Y:S01]  /*a89b0*/  ISETP.GE.U32.AND.EX P0, PT, R62, R15, PT, P0 ;  /* 0x0000000f3e00720c */ /* 0x000fe20003f06100 */
[----:B------:R-:W-:Y:S01]  /*a89c0*/  IMAD.IADD R69, R17, 0x1, R45 ;  /* 0x0000000111457824 */ /* 0x000fe200078e022d */
[----:B------:R-:W-:Y:S02]  /*a89d0*/  SEL R47, RZ, 0x1, !P1 ;  /* 0x00000001ff2f7807 */ /* 0x000fe40004800000 */
[----:B------:R-:W-:Y:S02]  /*a89e0*/  ISETP.GT.U32.AND P1, PT, R56, R81, PT ;  /* 0x000000513800720c */ /* 0x000fe40003f24070 */
[----:B------:R-:W-:-:S02]  /*a89f0*/  SEL R15, RZ, 0x1, P6 ;  /* 0x00000001ff0f7807 */ /* 0x000fc40003000000 */
[----:B------:R-:W-:Y:S02]  /*a8a00*/  SEL R50, RZ, 0x1, P5 ;  /* 0x00000001ff327807 */ /* 0x000fe40002800000 */
[----:B------:R-:W-:Y:S02]  /*a8a10*/  ISETP.GT.U32.AND.EX P1, PT, R97, R54, PT, P1 ;  /* 0x000000366100720c */ /* 0x000fe40003f24110 */
[----:B------:R-:W-:Y:S02]  /*a8a20*/  IADD3.X R15, PT, PT, RZ, R70, R15, P4, P3 ;  /* 0x00000046ff0f7210 */ /* 0x000fe400027e640f */
[----:B------:R-:W-:Y:S02]  /*a8a30*/  IADD3 R47, P3, PT, R47, R64, RZ ;  /* 0x000000402f2f7210 */ /* 0x000fe40007f7e0ff */
[----:B------:R-:W-:Y:S02]  /*a8a40*/  IADD3 R50, P5, PT, R50, R68, RZ ;  /* 0x0000004432327210 */ /* 0x000fe40007fbe0ff */
[----:B------:R-:W-:Y:S01]  /*a8a50*/  SEL R16, R56, R81, P1 ;  /* 0x0000005138107207 */ /* 0x000fe20000800000 */
[----:B------:R-:W-:Y:S01]  /*a8a60*/  IMAD.X R56, RZ, RZ, R73, P3 ;  /* 0x000000ffff387224 */ /* 0x000fe200018e0649 */
[----:B------:R-:W-:Y:S01]  /*a8a70*/  IADD3 R81, P4, PT, R47, R80, RZ ;  /* 0x000000502f517210 */ /* 0x000fe20007f9e0ff */
[----:B------:R-:W-:Y:S01]  /*a8a80*/  IMAD.X R15, RZ, RZ, R15, P5 ;  /* 0x000000ffff0f7224 */ /* 0x000fe200028e060f */
[----:B------:R-:W-:-:S02]  /*a8a90*/  SEL R63, R97, R54, P1 ;  /* 0x00000036613f7207 */ /* 0x000fc40000800000 */
[----:B------:R-:W-:Y:S01]  /*a8aa0*/  ISETP.NE.U32.AND P3, PT, R50, RZ, PT ;  /* 0x000000ff3200720c */ /* 0x000fe20003f65070 */
[----:B------:R-:W-:Y:S01]  /*a8ab0*/  IMAD.X R54, R56, 0x1, R61, P4 ;  /* 0x0000000138367824 */ /* 0x000fe200020e063d */
[----:B------:R-:W-:Y:S02]  /*a8ac0*/  ISETP.GT.U32.AND P5, PT, R64, R47, PT ;  /* 0x0000002f4000720c */ /* 0x000fe40003fa4070 */
[----:B------:R-:W-:Y:S02]  /*a8ad0*/  IADD3 R50, P1, PT, R50, R81, RZ ;  /* 0x0000005132327210 */ /* 0x000fe40007f3e0ff */
[----:B------:R-:W-:Y:S02]  /*a8ae0*/  ISETP.GT.U32.AND.EX P5, PT, R73, R56, PT, P5 ;  /* 0x000000384900720c */ /* 0x000fe40003fa4150 */
[----:B------:R-:W-:Y:S01]  /*a8af0*/  ISETP.GE.U32.AND P6, PT, R46, RZ, PT ;  /* 0x000000ff2e00720c */ /* 0x000fe20003fc6070 */
[----:B------:R-:W-:Y:S01]  /*a8b00*/  IMAD.X R49, R15, 0x1, R54, P1 ;  /* 0x000000010f317824 */ /* 0x000fe200008e0636 */
[----:B------:R-:W-:-:S02]  /*a8b10*/  ISETP.GT.U32.AND P1, PT, R16, R83, PT ;  /* 0x000000531000720c */ /* 0x000fc40003f24070 */
[----:B------:R-:W-:Y:S02]  /*a8b20*/  SEL R16, R64, R47, P5 ;  /* 0x0000002f40107207 */ /* 0x000fe40002800000 */
[----:B------:R-:W-:Y:S02]  /*a8b30*/  ISETP.GE.U32.AND P4, PT, R50, R81, PT ;  /* 0x000000513200720c */ /* 0x000fe40003f86070 */
[----:B------:R-:W-:Y:S02]  /*a8b40*/  ISETP.GE.U32.AND.EX P6, PT, R89, R51, PT, P6 ;  /* 0x000000335900720c */ /* 0x000fe40003fc6160 */
[----:B------:R-:W-:Y:S02]  /*a8b50*/  SEL R47, R73, R56, P5 ;  /* 0x00000038492f7207 */ /* 0x000fe40002800000 */
[----:B------:R-:W-:Y:S02]  /*a8b60*/  ISETP.GT.U32.AND P5, PT, R16, R81, PT ;  /* 0x000000511000720c */ /* 0x000fe40003fa4070 */
[----:B------:R-:W-:-:S02]  /*a8b70*/  ISETP.GE.U32.AND.EX P4, PT, R49, R54, PT, P4 ;  /* 0x000000363100720c */ /* 0x000fc40003f86140 */
[----:B------:R-:W-:Y:S02]  /*a8b80*/  SEL R61, RZ, 0x1, P6 ;  /* 0x00000001ff3d7807 */ /* 0x000fe40003000000 */
[----:B------:R-:W-:Y:S02]  /*a8b90*/  ISETP.GT.U32.AND.EX P5, PT, R47, R54, PT, P5 ;  /* 0x000000362f00720c */ /* 0x000fe40003fa4150 */
[----:B------:R-:W-:Y:S02]  /*a8ba0*/  ISETP.NE.AND.EX P6, PT, R15, RZ, !P4, P3 ;  /* 0x000000ff0f00720c */ /* 0x000fe400067c5330 */
[----:B------:R-:W-:Y:S01]  /*a8bb0*/  ISETP.GT.U32.AND.EX P1, PT, R63, R66, PT, P1 ;  /* 0x000000423f00720c */ /* 0x000fe20003f24110 */
[----:B------:R-:W-:Y:S01]  /*a8bc0*/  IMAD.MOV.U32 R63, RZ, RZ, RZ ;  /* 0x000000ffff3f7224 */ /* 0x000fe200078e00ff */
[----:B------:R-:W-:Y:S02]  /*a8bd0*/  IADD3 R56, P3, P4, R61, R44, RZ ;  /* 0x0000002c3d387210 */ /* 0x000fe40007c7e0ff */
[----:B------:R-:W-:-:S02]  /*a8be0*/  SEL R44, RZ, 0x1, !P5 ;  /* 0x00000001ff2c7807 */ /* 0x000fc40006800000 */
[----:B------:R-:W-:Y:S02]  /*a8bf0*/  SEL R16, RZ, 0x1, P0 ;  /* 0x00000001ff107807 */ /* 0x000fe40000000000 */
        /* <DEDUP_REMOVED lines=13> */
[----:B------:R-:W-:Y:S02]  /*a8cd0*/  IADD3 R64, P0, PT, R15, R46, RZ ;  /* 0x0000002e0f407210 */ /* 0x000fe40007f1e0ff */
[----:B------:R-:W-:Y:S02]  /*a8ce0*/  ISETP.GT.U32.AND.EX P1, PT, R49, R16, PT, P1 ;  /* 0x000000103100720c */ /* 0x000fe40003f24110 */
[----:B------:R-:W-:Y:S01]  /*a8cf0*/  ISETP.NE.U32.AND P5, PT, R44, RZ, PT ;  /* 0x000000ff2c00720c */ /* 0x000fe20003fa5070 */
[----:B------:R-:W-:Y:S01]  /*a8d00*/  IMAD.X R89, R16, 0x1, R89, P0 ;  /* 0x0000000110597824 */ /* 0x000fe200000e0659 */
[----:B------:R-:W-:Y:S01]  /*a8d10*/  ISETP.GE.U32.AND.EX P6, PT, R73, R47, PT, P6 ;  /* 0x0000002f4900720c */ /* 0x000fe20003fc6160 */
[----:B------:R-:W-:Y:S01]  /*a8d20*/  IMAD.WIDE.U32 R44, R39, R41, RZ ;  /* 0x00000029272c7225 */ /* 0x000fe200078e00ff */
[----:B------:R-:W-:-:S02]  /*a8d30*/  SEL R15, R50, R15, P1 ;  /* 0x0000000f320f7207 */ /* 0x000fc40000800000 */
[----:B------:R-:W-:Y:S01]  /*a8d40*/  SEL R16, R49, R16, P1 ;  /* 0x0000001031107207 */ /* 0x000fe20000800000 */
[----:B------:R-:W-:Y:S01]  /*a8d50*/  IMAD.WIDE.U32 R46, R25, R43, RZ ;  /* 0x0000002b192e7225 */ /* 0x000fe200078e00ff */
[----:B------:R-:W-:Y:S02]  /*a8d60*/  ISETP.GE.U32.AND P0, PT, R51, R48, PT ;  /* 0x000000303300720c */ /* 0x000fe40003f06070 */
[----:B------:R-:W-:Y:S01]  /*a8d70*/  ISETP.NE.AND.EX P1, PT, R54, RZ, !P6, P5 ;  /* 0x000000ff3600720c */ /* 0x000fe20007725350 */
[----:B------:R-:W-:Y:S01]  /*a8d80*/  IMAD.MOV.U32 R50, RZ, RZ, RZ ;  /* 0x000000ffff327224 */ /* 0x000fe200078e00ff */
[----:B------:R-:W-:Y:S01]  /*a8d90*/  ISETP.GT.U32.AND P5, PT, R15, R64, PT ;  /* 0x000000400f00720c */ /* 0x000fe20003fa4070 */
[----:B------:R-:W-:Y:S01]  /*a8da0*/  IMAD.IADD R45, R17, 0x1, R45 ;  /* 0x00000001112d7824 */ /* 0x000fe200078e022d */
[----:B------:R-:W-:Y:S01]  /*a8db0*/  ISETP.GE.U32.AND.EX P0, PT, R62, R77, PT, P0 ;  /* 0x0000004d3e00720c */ /* 0x000fe20003f06100 */
[----:B------:R-:W-:Y:S01]  /*a8dc0*/  IMAD.IADD R47, R19, 0x1, R47 ;  /* 0x00000001132f7824 */ /* 0x000fe200078e022f */
[----:B------:R-:W-:-:S02]  /*a8dd0*/  IADD3 R51, P6, PT, R44, R46, RZ ;  /* 0x0000002e2c337210 */ /* 0x000fc40007fde0ff */
[----:B------:R-:W-:Y:S02]  /*a8de0*/  ISETP.GT.U32.AND.EX P5, PT, R16, R89, PT, P5 ;  /* 0x000000591000720c */ /* 0x000fe40003fa4150 */
[----:B------:R-:W-:Y:S01]  /*a8df0*/  SEL R61, RZ, 0x1, !P1 ;  /* 0x00000001ff3d7807 */ /* 0x000fe20004800000 */
[----:B------:R-:W-:Y:S01]  /*a8e00*/  IMAD.WIDE.U32 R48, R25, R41, R50 ;  /* 0x0000002919307225 */ /* 0x000fe200078e0032 */
[----:B------:R-:W-:Y:S02]  /*a8e10*/  SEL R16, RZ, 0x1, P0 ;  /* 0x00000001ff107807 */ /* 0x000fe40000000000 */
[----:B------:R-:W-:Y:S01]  /*a8e20*/  SEL R15, RZ, 0x1, !P5 ;  /* 0x00000001ff0f7807 */ /* 0x000fe20006800000 */
[----:B------:R-:W-:Y:S01]  /*a8e30*/  IMAD.X R62, R47, 0x1, R45, P6 ;  /* 0x000000012f3e7824 */ /* 0x000fe200030e062d */
[----:B------:R-:W-:Y:S02]  /*a8e40*/  IADD3 R61, P0, PT, R61, R58, RZ ;  /* 0x0000003a3d3d7210 */ /* 0x000fe40007f1e0ff */
[----:B------:R-:W-:Y:S01]  /*a8e50*/  IADD3.X R16, PT, PT, RZ, R69, R16, P3, P4 ;  /* 0x00000045ff107210 */ /* 0x000fe20001fe8410 */
[----:B------:R-:W-:Y:S01]  /*a8e60*/  IMAD.IADD R69, R19, 0x1, R49 ;  /* 0x0000000113457824 */ /* 0x000fe200078e0231 */
[----:B------:R-:W-:Y:S01]  /*a8e70*/  IADD3 R15, P3, PT, R15, R56, RZ ;  /* 0x000000380f0f7210 */ /* 0x000fe20007f7e0ff */
[----:B------:R-:W-:Y:S01]  /*a8e80*/  IMAD.X R56, RZ, RZ, R73, P0 ;  /* 0x000000ffff387224 */ /* 0x000fe200000e0649 */
[----:B------:R-:W-:-:S02]  /*a8e90*/  IADD3 R54, P1, PT, R61, R48, RZ ;  /* 0x000000303d367210 */ /* 0x000fc40007f3e0ff */
[----:B------:R-:W-:Y:S01]  /*a8ea0*/  ISETP.GT.U32.AND P5, PT, R58, R61, PT ;  /* 0x0000003d3a00720c */ /* 0x000fe20003fa4070 */
[----:B------:R-:W-:Y:S01]  /*a8eb0*/  IMAD.X R16, RZ, RZ, R16, P3 ;  /* 0x000000ffff107224 */ /* 0x000fe200018e0610 */
[CC--:B------:R-:W-:Y:S01]  /*a8ec0*/  IADD3 R50, P3, PT, R15.reuse, R54.reuse, RZ ;  /* 0x000000360f327210 */ /* 0x0c0fe20007f7e0ff */
        /* <DEDUP_REMOVED lines=9> */
[----:B------:R-:W-:Y:S02]  /*a8f60*/  ISETP.GE.U32.AND P1, PT, R51, R44, PT ;  /* 0x0000002c3300720c */ /* 0x000fe40003f26070 */
[----:B------:R-:W-:Y:S02]  /*a8f70*/  SEL R15, RZ, 0x1, !P0 ;  /* 0x00000001ff0f7807 */ /* 0x000fe40004000000 */
[----:B------:R-:W-:Y:S01]  /*a8f80*/  ISETP.GE.U32.AND.EX P1, PT, R62, R45, PT, P1 ;  /* 0x0000002d3e00720c */ /* 0x000fe20003f26110 */
[----:B------:R-:W-:Y:S01]  /*a8f90*/  IMAD.WIDE.U32 R44, R39, R43, R62 ;  /* 0x0000002b272c7225 */ /* 0x000fe200078e003e */
[----:B------:R-:W-:-:S02]  /*a8fa0*/  IADD3 R15, P6, PT, R15, R50, RZ ;  /* 0x000000320f0f7210 */ /* 0x000fc40007fde0ff */
[----:B------:R-:W-:Y:S01]  /*a8fb0*/  SEL R43, R58, R61, P5 ;  /* 0x0000003d3a2b7207 */ /* 0x000fe20002800000 */
[----:B------:R-:W-:Y:S01]  /*a8fc0*/  IMAD.IADD R45, R17, 0x1, R45 ;  /* 0x00000001112d7824 */ /* 0x000fe200078e022d */
[----:B------:R-:W-:Y:S01]  /*a8fd0*/  ISETP.GT.U32.AND P4, PT, R50, R15, PT ;  /* 0x0000000f3200720c */ /* 0x000fe20003f84070 */
[----:B------:R-:W-:Y:S01]  /*a8fe0*/  IMAD.X R16, RZ, RZ, R41, P6 ;  /* 0x000000ffff107224 */ /* 0x000fe200030e0629 */
[----:B------:R-:W-:Y:S01]  /*a8ff0*/  IADD3 R61, P6, PT, R15, R48, RZ ;  /* 0x000000300f3d7210 */ /* 0x000fe20007fde0ff */
[----:B------:R-:W-:Y:S01]  /*a9000*/  IMAD.MOV.U32 R48, RZ, RZ, RZ ;  /* 0x000000ffff307224 */ /* 0x000fe200078e00ff */
[----:B------:R-:W-:Y:S02]  /*a9010*/  ISETP.GE.U32.AND P0, PT, R51, R46, PT ;  /* 0x0000002e3300720c */ /* 0x000fe40003f06070 */
[----:B------:R-:W-:Y:S01]  /*a9020*/  ISETP.GT.U32.AND.EX P4, PT, R41, R16, PT, P4 ;  /* 0x000000102900720c */ /* 0x000fe20003f84140 */
[----:B------:R-:W-:Y:S01]  /*a9030*/  IMAD.X R69, R16, 0x1, R69, P6 ;  /* 0x0000000110457824 */ /* 0x000fe200030e0645 */
[----:B------:R-:W-:-:S02]  /*a9040*/  SEL R46, R73, R56, P5 ;  /* 0x00000038492e7207 */ /* 0x000fc40002800000 */
[----:B------:R-:W-:Y:S02]  /*a9050*/  SEL R15, R50, R15, P4 ;  /* 0x0000000f320f7207 */ /* 0x000fe40002000000 */
[----:B------:R-:W-:Y:S02]  /*a9060*/  SEL R16, R41, R16, P4 ;  /* 0x0000001029107207 */ /* 0x000fe40002000000 */
[----:B------:R-:W-:Y:S02]  /*a9070*/  ISETP.GT.U32.AND P5, PT, R43, R54, PT ;  /* 0x000000362b00720c */ /* 0x000fe40003fa4070 */
        /* <DEDUP_REMOVED lines=10> */
[-C--:B------:R-:W-:Y:S02]  /*a9120*/  IADD3.X R43, PT, PT, RZ, R45.reuse, R46, P6, P3 ;  /* 0x0000002dff2b7210 */ /* 0x080fe400037e642e */
        /* <DEDUP_REMOVED lines=11> */
[----:B------:R-:W-:-:S03]  /*a91e0*/  IMAD.WIDE.U32 R46, R25, R25, R48 ;  /* 0x00000019192e7225 */ /* 0x000fc600078e0030 */
[----:B------:R-:W-:Y:S01]  /*a91f0*/  ISETP.GE.U32.AND.EX P0, PT, R51, R43, PT, P0 ;  /* 0x0000002b3300720c */ /* 0x000fe20003f06100 */
[----:B------:R-:W-:Y:S02]  /*a9200*/  IMAD.IADD R41, R19, 0x1, R47 ;  /* 0x0000000113297824 */ /* 0x000fe400078e022f */
[----:B------:R-:W-:Y:S01]  /*a9210*/  IMAD.IADD R43, R17, 0x1, R45 ;  /* 0x00000001112b7824 */ /* 0x000fe200078e022d */
[----:B------:R-:W-:Y:S01]  /*a9220*/  ISETP.NE.AND.EX P0, PT, R16, RZ, !P0, P1 ;  /* 0x000000ff1000720c */ /* 0x000fe20004705310 */
[----:B------:R-:W-:-:S03]  /*a9230*/  IMAD.MOV.U32 R45, RZ, RZ, RZ ;  /* 0x000000ffff2d7224 */ /* 0x000fc600078e00ff */
[----:B------:R-:W-:Y:S02]  /*a9240*/  SEL R15, RZ, 0x1, !P0 ;  /* 0x00000001ff0f7807 */ /* 0x000fe40004000000 */
[----:B------:R-:W-:Y:S02]  /*a9250*/  ISETP.GE.U32.AND P0, PT, R46, RZ, PT ;  /* 0x000000ff2e00720c */ /* 0x000fe40003f06070 */
[----:B------:R-:W-:Y:S02]  /*a9260*/  IADD3 R15, P3, PT, R15, R50, RZ ;  /* 0x000000320f0f7210 */ /* 0x000fe40007f7e0ff */
[----:B------:R-:W-:Y:S02]  /*a9270*/  ISETP.GE.U32.AND.EX P0, PT, R41, R49, PT, P0 ;  /* 0x000000312900720c */ /* 0x000fe40003f06100 */
[----:B------:R-:W-:Y:S01]  /*a9280*/  ISETP.GT.U32.AND P1, PT, R50, R15, PT ;  /* 0x0000000f3200720c */ /* 0x000fe20003f24070 */
[----:B------:R-:W-:Y:S01]  /*a9290*/  IMAD.X R16, RZ, RZ, R51, P3 ;  /* 0x000000ffff107224 */ /* 0x000fe200018e0633 */
[----:B------:R-:W-:-:S02]  /*a92a0*/  SHF.R.U64 R44, R44, 0x1f, R43 ;  /* 0x0000001f2c2c7819 */ /* 0x000fc4000000122b */
[----:B------:R-:W-:Y:S02]  /*a92b0*/  SEL R19, RZ, 0x1, P0 ;  /* 0x00000001ff137807 */ /* 0x000fe40000000000 */
[----:B------:R-:W-:Y:S01]  /*a92c0*/  ISETP.GT.U32.AND.EX P0, PT, R51, R16, PT, P1 ;  /* 0x000000103300720c */ /* 0x000fe20003f04110 */
[----:B------:R-:W-:Y:S01]  /*a92d0*/  IMAD.WIDE.U32 R44, R39, R39, R44 ;  /* 0x00000027272c7225 */ /* 0x000fe200078e002c */
[----:B------:R-:W-:Y:S02]  /*a92e0*/  IADD3 R63, P1, PT, R15, R46, RZ ;  /* 0x0000002e0f3f7210 */ /* 0x000fe40007f3e0ff */
[----:B------:R-:W-:Y:S01]  /*a92f0*/  SEL R15, R50, R15, P0 ;  /* 0x0000000f320f7207 */ /* 0x000fe20000000000 */
[----:B------:R-:W-:Y:S01]  /*a9300*/  IMAD.IADD R25, R17, 0x1, R45 ;  /* 0x0000000111197824 */ /* 0x000fe200078e022d */
[----:B------:R-:W-:Y:S01]  /*a9310*/  IADD3 R39, P5, PT, R69, R60, RZ ;  /* 0x0000003c45277210 */ /* 0x000fe20007fbe0ff */
[----:B------:R-:W-:Y:S01]  /*a9320*/  IMAD.X R54, R16, 0x1, R41, P1 ;  /* 0x0000000110367824 */ /* 0x000fe200008e0629 */
        /* <DEDUP_REMOVED lines=8> */
[----:B------:R-:W-:-:S02]  /*a93b0*/  IADD3 R44, P4, P3, R19, R44, RZ ;  /* 0x0000002c132c7210 */ /* 0x000fc40007b9e0ff */
[----:B------:R-:W-:Y:S02]  /*a93c0*/  ISETP.GE.U32.AND.EX P1, PT, R50, R64, PT, P1 ;  /* 0x000000403200720c */ /* 0x000fe40003f26110 */
[----:B------:R-:W-:Y:S02]  /*a93d0*/  LOP3.LUT R46, R46, 0x1, RZ, 0xc0, !PT ;  /* 0x000000012e2e7812 */ /* 0x000fe400078ec0ff */
[----:B------:R-:W-:Y:S02]  /*a93e0*/  SEL R19, RZ, 0x1, !P0 ;  /* 0x00000001ff137807 */ /* 0x000fe40004000000 */
[----:B------:R-:W-:Y:S02]  /*a93f0*/  ISETP.GT.U32.AND P6, PT, R13, R16, PT ;  /* 0x000000100d00720c */ /* 0x000fe40003fc4070 */
[----:B------:R-:W-:Y:S02]  /*a9400*/  SEL R17, RZ, 0x1, P1 ;  /* 0x00000001ff117807 */ /* 0x000fe40000800000 */
[----:B------:R-:W-:-:S02]  /*a9410*/  IADD3.X R25, PT, PT, RZ, R25, R46, P4, P3 ;  /* 0x00000019ff197210 */ /* 0x000fc400027e642e */
        /* <DEDUP_REMOVED lines=49> */
.L_x_672:
[----:B------:R-:W-:Y:S05]  /*a9730*/  BSYNC.RELIABLE B11 ;  /* 0x00000000000b7941 */ /* 0x000fea0003800100 */
.L_x_671:
        /* <DEDUP_REMOVED lines=38> */
.L_x_673:
[----:B------:R-:W-:Y:S05]  /*a99a0*/  BSYNC.RECONVERGENT B9 ;  /* 0x0000000000097941 */ /* 0x000fea0003800200 */
.L_x_670:
        /* <DEDUP_REMOVED lines=33> */
[----:B------:R-:W-:Y:S01]  /*a9bc0*/  IMAD.WIDE.U32 R42, R63, 0x3d1, R44 ;  /* 0x000003d13f2a7825 */ /* 0x000fe200078e002c */
[----:B------:R-:W-:-:S02]  /*a9bd0*/  ISETP.GE.U32.AND.EX P3, PT, R16, R15, PT, P1 ;  /* 0x0000000f1000720c */ /* 0x000fc40003f66110 */
[----:B------:R-:W-:Y:S01]  /*a9be0*/  ISETP.GT.U32.AND P1, PT, R25, R14, PT ;  /* 0x0000000e1900720c */ /* 0x000fe20003f24070 */
[C---:B------:R-:W-:Y:S01]  /*a9bf0*/  IMAD.X R16, R49.reuse, 0x1, R16, P4 ;  /* 0x0000000131107824 */ /* 0x040fe200020e0610 */
        /* <DEDUP_REMOVED lines=17> */
[----:B------:R-:W-:Y:S01]  /*a9d10*/  ISETP.GT.U32.AND.EX P0, PT, R12, R43, PT, P0 ;  /* 0x0000002b0c00720c */ /* 0x000fe20003f04100 */
[----:B------:R-:W-:Y:S01]  /*a9d20*/  IMAD.WIDE.U32 R12, R53, 0x3d1, RZ ;  /* 0x000003d1350c7825 */ /* 0x000fe200078e00ff */
[----:B------:R-:W-:-:S02]  /*a9d30*/  ISETP.GT.U32.AND P3, PT, R47, R14, PT ;  /* 0x0000000e2f00720c */ /* 0x000fc40003f64070 */
[----:B------:R-:W-:Y:S01]  /*a9d40*/  SEL R17, RZ, 0x1, !P0 ;  /* 0x00000001ff117807 */ /* 0x000fe20004000000 */
[----:B------:R-:W-:Y:S01]  /*a9d50*/  IMAD.X R19, R48, 0x1, R16, P4 ;  /* 0x0000000130137824 */ /* 0x000fe200020e0610 */
[----:B------:R-:W-:Y:S01]  /*a9d60*/  ISETP.GE.U32.AND P1, PT, R42, RZ, PT ;  /* 0x000000ff2a00720c */ /* 0x000fe20003f26070 */
[----:B------:R-:W-:Y:S01]  /*a9d70*/  VIADD R13, R13, UR4 ;  /* 0x000000040d0d7c36 */ /* 0x000fe20008000000 */
[----:B------:R-:W-:Y:S02]  /*a9d80*/  ISETP.GE.U32.AND P4, PT, R25, R39, PT ;  /* 0x000000271900720c */ /* 0x000fe40003f86070 */
[----:B------:R-:W-:Y:S01]  /*a9d90*/  ISETP.GT.U32.AND.EX P0, PT, R48, R19, PT, P3 ;  /* 0x000000133000720c */ /* 0x000fe20003f04130 */
[----:B------:R-:W-:Y:S01]  /*a9da0*/  IMAD.WIDE.U32 R12, RZ, R73, R12 ;  /* 0x00000049ff0c7225 */ /* 0x000fe200078e000c */
[----:B------:R-:W-:Y:S02]  /*a9db0*/  IADD3 R39, P5, PT, R14, R17, RZ ;  /* 0x000000110e277210 */ /* 0x000fe40007fbe0ff */
[----:B------:R-:W-:Y:S01]  /*a9dc0*/  SEL R14, R47, R14, P0 ;  /* 0x0000000e2f0e7207 */ /* 0x000fe20000000000 */
[----:B------:R-:W-:Y:S01]  /*a9dd0*/  IMAD R13, R73, 0x3d1, R13 ;  /* 0x000003d1490d7824 */ /* 0x000fe200078e020d */
[----:B------:R-:W-:Y:S01]  /*a9de0*/  ISETP.GE.U32.AND.EX P3, PT, R44, R45, PT, P1 ;  /* 0x0000002d2c00720c */ /* 0x000fe20003f66110 */
[----:B------:R-:W-:Y:S01]  /*a9df0*/  IMAD.X R44, RZ, RZ, R19, P5 ;  /* 0x000000ffff2c7224 */ /* 0x000fe200028e0613 */
[----:B------:R-:W-:-:S02]  /*a9e00*/  ISETP.GE.U32.AND.EX P4, PT, R16, R41, PT, P4 ;  /* 0x000000291000720c */ /* 0x000fc40003f86140 */
[----:B------:R-:W-:Y:S02]  /*a9e10*/  ISETP.GT.U32.AND P1, PT, R14, R39, PT ;  /* 0x000000270e00720c */ /* 0x000fe40003f24070 */
        /* <DEDUP_REMOVED lines=41> */
.L_x_676:
[----:B------:R-:W-:Y:S05]  /*aa0b0*/  BSYNC.RELIABLE B11 ;  /* 0x00000000000b7941 */ /* 0x000fea0003800100 */
.L_x_675:
        /* <DEDUP_REMOVED lines=38> */
.L_x_677:
[----:B------:R-:W-:Y:S05]  /*aa320*/  BSYNC.RECONVERGENT B9 ;  /* 0x0000000000097941 */ /* 0x000fea0003800200 */
.L_x_674:
        /* <DEDUP_REMOVED lines=46> */
.L_x_680:
[----:B------:R-:W-:Y:S05]  /*aa610*/  BSYNC.RELIABLE B11 ;  /* 0x00000000000b7941 */ /* 0x000fea0003800100 */
.L_x_679:
        /* <DEDUP_REMOVED lines=38> */
.L_x_681:
[----:B------:R-:W-:Y:S05]  /*aa880*/  BSYNC.RECONVERGENT B9 ;  /* 0x0000000000097941 */ /* 0x000fea0003800200 */
.L_x_678:
        /* <DEDUP_REMOVED lines=46> */
.L_x_684:
[----:B------:R-:W-:Y:S05]  /*aab70*/  BSYNC.RELIABLE B11 ;  /* 0x00000000000b7941 */ /* 0x000fea0003800100 */
.L_x_683:
        /* <DEDUP_REMOVED lines=38> */
.L_x_685:
[----:B------:R-:W-:Y:S05]  /*aade0*/  BSYNC.RECONVERGENT B9 ;  /* 0x0000000000097941 */ /* 0x000fea0003800200 */
.L_x_682:
        /* <DEDUP_REMOVED lines=46> */
.L_x_688:
[----:B------:R-:W-:Y:S05]  /*ab0d0*/  BSYNC.RELIABLE B11 ;  /* 0x00000000000b7941 */ /* 0x000fea0003800100 */
.L_x_687:
        /* <DEDUP_REMOVED lines=38> */
.L_x_689:
[----:B------:R-:W-:Y:S05]  /*ab340*/  BSYNC.RECONVERGENT B9 ;  /* 0x0000000000097941 */ /* 0x000fea0003800200 */
.L_x_686:
        /* <DEDUP_REMOVED lines=15> */
[----:B------:R-:W-:-:S04]  /*ab440*/  IMAD.WIDE.U32 R50, R28, R30, R52 ;  /* 0x0000001e1c327225 */ /* 0x000fc800078e0034 */
[----:B------:R-:W-:Y:S01]  /*ab450*/  VIADD R19, R13, UR6 ;  /* 0x000000060d137c36 */ /* 0x000fe20008000000 */
[----:B------:R-:W-:Y:S01]  /*ab460*/  ISETP.GE.U32.AND P4, PT, R50, RZ, PT ;  /* 0x000000ff3200720c */ /* 0x000fe20003f86070 */
[----:B------:R-:W-:-:S04]  /*ab470*/  IMAD.WIDE.U32 R12, R28, R28, R16 ;  /* 0x0000001c1c0c7225 */ /* 0x000fc800078e0010 */
[----:B------:R-:W-:Y:S01]  /*ab480*/  VIADD R47, R49, UR7 ;  /* 0x00000007312f7c36 */ /* 0x000fe20008000000 */
[----:B------:R-:W-:Y:S01]  /*ab490*/  ISETP.GE.U32.AND P3, PT, R12, RZ, PT ;  /* 0x000000ff0c00720c */ /* 0x000fe20003f66070 */
[----:B------:R-:W-:Y:S02]  /*ab4a0*/  VIADD R61, R15, UR4 ;  /* 0x000000040f3d7c36 */ /* 0x000fe40008000000 */
[----:B------:R-:W-:Y:S02]  /*ab4b0*/  VIADD R63, R51, UR7 ;  /* 0x00000007333f7c36 */ /* 0x000fe40008000000 */
[----:B------:R-:W-:Y:S01]  /*ab4c0*/  VIADD R13, R13, UR5 ;  /* 0x000000050d0d7c36 */ /* 0x000fe20008000000 */
[----:B------:R-:W-:Y:S01]  /*ab4d0*/  SHF.R.U64 R14, R14, 0x1f, R61 ;  /* 0x0000001f0e0e7819 */ /* 0x000fe2000000123d */
        /* <DEDUP_REMOVED lines=10> */
[----:B------:R-:W-:Y:S02]  /*ab580*/  ISETP.GE.U32.AND.EX P0, PT, R52, R47, PT, P0 ;  /* 0x0000002f3400720c */ /* 0x000fe40003f06100 */
[----:B------:R-:W-:Y:S01]  /*ab590*/  SEL R49, RZ, 0x1, P3 ;  /* 0x00000001ff317807 */ /* 0x000fe20001800000 */
[----:B------:R-:W-:Y:S01]  /*ab5a0*/  VIADD R47, R17, UR6 ;  /* 0x00000006112f7c36 */ /* 0x000fe20008000000 */
[----:B------:R-:W-:Y:S01]  /*ab5b0*/  SHF.R.U32.HI R52, RZ, 0x1f, R61 ;  /* 0x0000001fff347819 */ /* 0x000fe2000001163d */
[----:B------:R-:W-:Y:S01]  /*ab5c0*/  VIADD R51, R15, UR4 ;  /* 0x000000040f337c36 */ /* 0x000fe20008000000 */
[----:B------:R-:W-:Y:S01]  /*ab5d0*/  IADD3 R54, P5, P6, R19, R16, RZ ;  /* 0x0000001013367210 */ /* 0x000fe20007ebe0ff */
[----:B------:R-:W-:Y:S01]  /*ab5e0*/  IMAD.WIDE.U32 R16, R8, R29, RZ ;  /* 0x0000001d08107225 */ /* 0x000fe200078e00ff */
[----:B------:R-:W-:-:S02]  /*ab5f0*/  IADD3 R48, P3, P4, R49, R14, RZ ;  /* 0x0000000e31307210 */ /* 0x000fc40007c7e0ff */
[----:B------:R-:W-:Y:S01]  /*ab600*/  SEL R70, RZ, 0x1, P1 ;  /* 0x00000001ff467807 */ /* 0x000fe20000800000 */
[----:B------:R-:W-:Y:S01]  /*ab610*/  IMAD.WIDE.U32 R14, R9, R28, RZ ;  /* 0x0000001c090e7225 */ /* 0x000fe200078e00ff */
[----:B------:R-:W-:Y:S02]  /*ab620*/  SEL R56, RZ, 0x1, P0 ;  /* 0x00000001ff387807 */ /* 0x000fe40000000000 */
[----:B------:R-:W-:Y:S01]  /*ab630*/  LOP3.LUT R52, R52, 0x1, RZ, 0xc0, !PT ;  /* 0x0000000134347812 */ /* 0x000fe200078ec0ff */
[----:B------:R-:W-:Y:S01]  /*ab640*/  IMAD.WIDE.U32 R60, R8, R31, RZ ;  /* 0x0000001f083c7225 */ /* 0x000fe200078e00ff */
[-C--:B------:R-:W-:Y:S02]  /*ab650*/  IADD3.X R70, PT, PT, RZ, R47.reuse, R70, P5, P6 ;  /* 0x0000002fff467210 */ /* 0x080fe40002fec446 */
[----:B------:R-:W-:Y:S01]  /*ab660*/  IADD3.X R56, PT, PT, RZ, R47, R56, P5, P6 ;  /* 0x0000002fff387210 */ /* 0x000fe20002fec438 */
[----:B------:R-:W-:Y:S01]  /*ab670*/  VIADD R47, R15, UR4 ;  /* 0x000000040f2f7c36 */ /* 0x000fe20008000000 */
[----:B------:R-:W-:-:S02]  /*ab680*/  IADD3 R19, P6, PT, R48, R50, RZ ;  /* 0x0000003230137210 */ /* 0x000fc40007fde0ff */
[----:B------:R-:W-:Y:S01]  /*ab690*/  IADD3.X R15, PT, PT, RZ, R51, R52, P3, P4 ;  /* 0x00000033ff0f7210 */ /* 0x000fe20001fe8434 */
[----:B------:R-:W-:Y:S01]  /*ab6a0*/  VIADD R51, R17, UR5 ;  /* 0x0000000511337c36 */ /* 0x000fe20008000000 */
[----:B------:R-:W-:Y:S01]  /*ab6b0*/  IADD3 R49, P0, PT, R14, R16, RZ ;  /* 0x000000100e317210 */ /* 0x000fe20007f1e0ff */
[----:B------:R-:W-:Y:S01]  /*ab6c0*/  IMAD.WIDE.U32 R52, R9, R30, RZ ;  /* 0x0000001e09347225 */ /* 0x000fe200078e00ff */
[----:B------:R-:W-:Y:S02]  /*ab6d0*/  ISETP.GE.U32.AND P1, PT, R19, R48, PT ;  /* 0x000000301300720c */ /* 0x000fe40003f26070 */
[----:B------:R-:W-:Y:S01]  /*ab6e0*/  ISETP.GE.U32.AND P5, PT, R49, R14, PT ;  /* 0x0000000e3100720c */ /* 0x000fe20003fa6070 */
[----:B------:R-:W-:Y:S01]  /*ab6f0*/  IMAD.X R48, R63, 0x1, R15, P6 ;  /* 0x000000013f307824 */ /* 0x000fe200030e060f */
[----:B------:R-:W-:Y:S01]  /*ab700*/  IADD3 R14, P6, PT, R19, R50, RZ ;  /* 0x00000032130e7210 */ /* 0x000fe20007fde0ff */
[----:B------:R-:W-:Y:S01]  /*ab710*/  IMAD.X R50, R51, 0x1, R47, P0 ;  /* 0x0000000133327824 */ /* 0x000fe200000e062f */
[----:B------:R-:W-:Y:S01]  /*ab720*/  ISETP.GE.U32.AND P3, PT, R49, R16, PT ;  /* 0x000000103100720c */ /* 0x000fe20003f66070 */
[----:B------:R-:W-:Y:S01]  /*ab730*/  VIADD R16, R53, UR4 ;  /* 0x0000000435107c36 */ /* 0x000fe20008000000 */
[C---:B------:R-:W-:Y:S01]  /*ab740*/  ISETP.GE.U32.AND.EX P1, PT, R48.reuse, R15, PT, P1 ;  /* 0x0000000f3000720c */ /* 0x040fe20003f26110 */
[----:B------:R-:W-:Y:S01]  /*ab750*/  IMAD.X R15, R48, 0x1, R63, P6 ;  /* 0x00000001300f7824 */ /* 0x000fe200030e063f */
[----:B------:R-:W-:Y:S01]  /*ab760*/  ISETP.GE.U32.AND P6, PT, R14, R19, PT ;  /* 0x000000130e00720c */ /* 0x000fe20003fc6070 */
[----:B------:R-:W-:Y:S01]  /*ab770*/  VIADD R19, R61, UR5 ;  /* 0x000000053d137c36 */ /* 0x000fe20008000000 */
[----:B------:R-:W-:-:S02]  /*ab780*/  SEL R66, RZ, 0x1, P1 ;  /* 0x00000001ff427807 */ /* 0x000fc40000800000 */
[----:B------:R-:W-:Y:S01]  /*ab790*/  ISETP.GE.U32.AND.EX P6, PT, R15, R48, PT, P6 ;  /* 0x000000300f00720c */ /* 0x000fe20003fc6160 */
[----:B------:R-:W-:Y:S01]  /*ab7a0*/  IMAD.MOV.U32 R48, RZ, RZ, RZ ;  /* 0x000000ffff307224 */ /* 0x000fe200078e00ff */
[----:B------:R-:W-:Y:S02]  /*ab7b0*/  ISETP.GE.U32.AND.EX P5, PT, R50, R47, PT, P5 ;  /* 0x0000002f3200720c */ /* 0x000fe40003fa6150 */
[----:B------:R-:W-:Y:S01]  /*ab7c0*/  SEL R47, RZ, 0x1, P6 ;  /* 0x00000001ff2f7807 */ /* 0x000fe20003000000 */
[----:B------:R-:W-:Y:S01]  /*ab7d0*/  IMAD.WIDE.U32 R62, R28, R8, R48 ;  /* 0x000000081c3e7225 */ /* 0x000fe200078e0030 */
[-C--:B------:R-:W-:Y:S02]  /*ab7e0*/  IADD3 R66, P6, PT, R66, R54.reuse, RZ ;  /* 0x0000003642427210 */ /* 0x080fe40007fde0ff */
[----:B------:R-:W-:Y:S01]  /*ab7f0*/  ISETP.GE.U32.AND.EX P3, PT, R50, R51, PT, P3 ;  /* 0x000000333200720c */ /* 0x000fe20003f66130 */
[----:B------:R-:W-:Y:S01]  /*ab800*/  VIADD R85, R63, UR5 ;  /* 0x000000053f557c36 */ /* 0x000fe20008000000 */
[----:B------:R-:W-:Y:S01]  /*ab810*/  SEL R75, RZ, 0x1, P5 ;  /* 0x00000001ff4b7807 */ /* 0x000fe20002800000 */
[----:B------:R-:W-:Y:S01]  /*ab820*/  IMAD.X R70, RZ, RZ, R70, P6 ;  /* 0x000000ffff467224 */ /* 0x000fe200030e0646 */
[----:B------:R-:W-:Y:S01]  /*ab830*/  IADD3 R48, P6, PT, R47, R54, RZ ;  /* 0x000000362f307210 */ /* 0x000fe20007fde0ff */
[----:B------:R-:W-:Y:S01]  /*ab840*/  IMAD.MOV.U32 R51, RZ, RZ, RZ ;  /* 0x000000ffff337224 */ /* 0x000fe200078e00ff */
[----:B------:R-:W-:-:S02]  /*ab850*/  IADD3 R79, P5, PT, R66, R62, RZ ;  /* 0x0000003e424f7210 */ /* 0x000fc40007fbe0ff */
[----:B------:R-:W-:Y:S01]  /*ab860*/  SEL R47, RZ, 0x1, P3 ;  /* 0x00000001ff2f7807 */ /* 0x000fe20001800000 */
[----:B------:R-:W-:Y:S01]  /*ab870*/  IMAD.X R56, RZ, RZ, R56, P6 ;  /* 0x000000ffff387224 */ /* 0x000fe200030e0638 */
[-C--:B------:R-:W-:Y:S01]  /*ab880*/  IADD3 R54, P3, PT, R48, R79.reuse, RZ ;  /* 0x0000004f30367210 */ /* 0x080fe20007f7e0ff */
[----:B------:R-:W-:Y:S01]  /*ab890*/  IMAD.X R64, R85, 0x1, R70, P5 ;  /* 0x0000000155407824 */ /* 0x000fe200028e0646 */
[-C--:B------:R-:W-:Y:S02]  /*ab8a0*/  IADD3 R17, P4, PT, R52, R60.reuse, RZ ;  /* 0x0000003c34117210 */ /* 0x080fe40007f9e0ff */
[----:B------:R-:W-:Y:S01]  /*ab8b0*/  ISETP.GE.U32.AND P5, PT, R62, RZ, PT ;  /* 0x000000ff3e00720c */ /* 0x000fe20003fa6070 */
[----:B------:R-:W-:Y:S01]  /*ab8c0*/  IMAD.X R77, R56, 0x1, R64, P3 ;  /* 0x00000001384d7824 */ /* 0x000fe200018e0640 */
[----:B------:R-:W-:Y:S01]  /*ab8d0*/  ISETP.GE.U32.AND P0, PT, R17, R60, PT ;  /* 0x0000003c1100720c */ /* 0x000fe20003f06070 */
[----:B------:R-:W-:Y:S01]  /*ab8e0*/  IMAD.WIDE.U32 R60, R31, R30, RZ ;  /* 0x0000001e1f3c7225 */ /* 0x000fe200078e00ff */
[----:B------:R-:W-:-:S02]  /*ab8f0*/  ISETP.GE.U32.AND P6, PT, R54, R79, PT ;  /* 0x0000004f3600720c */ /* 0x000fc40003fc6070 */
[----:B------:R-:W-:Y:S01]  /*ab900*/  ISETP.GE.U32.AND P1, PT, R17, R52, PT ;  /* 0x000000341100720c */ /* 0x000fe20003f26070 */
[----:B------:R-:W-:Y:S01]  /*ab910*/  IMAD.SHL.U32 R53, R60, 0x2, RZ ;  /* 0x000000023c357824 */ /* 0x000fe200078e00ff */
[----:B------:R-:W-:Y:S01]  /*ab920*/  ISETP.GE.U32.AND.EX P3, PT, R85, R49, PT, P5 ;  /* 0x000000315500720c */ /* 0x000fe20003f66150 */
[----:B------:R-:W-:Y:S01]  /*ab930*/  IMAD.MOV.U32 R52, RZ, RZ, RZ ;  /* 0x000000ffff347224 */ /* 0x000fe200078e00ff */
[----:B------:R-:W-:Y:S01]  /*ab940*/  ISETP.NE.U32.AND P5, PT, R48, RZ, PT ;  /* 0x000000ff3000720c */ /* 0x000fe20003fa5070 */
[----:B------:R-:W-:Y:S01]  /*ab950*/  IMAD.WIDE.U32 R48, R29, R9, R50 ;  /* 0x000000091d307225 */ /* 0x000fe200078e0032 */
[----:B------:R-:W-:Y:S02]  /*ab960*/  ISETP.GE.U32.AND.EX P6, PT, R77, R64, PT, P6 ;  /* 0x000000404d00720c */ /* 0x000fe40003fc6160 */
[----:B------:R-:W-:Y:S01]  /*ab970*/  SEL R51, RZ, 0x1, P3 ;  /* 0x00000001ff337807 */ /* 0x000fe20001800000 */
[----:B------:R-:W-:Y:S01]  /*ab980*/  IMAD.WIDE.U32 R68, R30, R30, R52 ;  /* 0x0000001e1e447225 */ /* 0x000fe200078e0034 */
[----:B------:R-:W-:-:S03]  /*ab990*/  ISETP.NE.AND.EX P6, PT, R56, RZ, !P6, P5 ;  /* 0x000000ff3800720c */ /* 0x000fc600077c5350 */
[----:B------:R-:W-:Y:S01]  /*ab9a0*/  VIADD R73, R69, UR7 ;  /* 0x0000000745497c36 */ /* 0x000fe20008000000 */
[----:B------:R-:W-:Y:S01]  /*ab9b0*/  SEL R63, RZ, 0x1, !P6 ;  /* 0x00000001ff3f7807 */ /* 0x000fe20007000000 */
[----:B------:R-:W-:Y:S01]  /*ab9c0*/  VIADD R50, R49, UR4 ;  /* 0x0000000431327c36 */ /* 0x000fe20008000000 */
[----:B------:R-:W-:Y:S01]  /*ab9d0*/  ISETP.GE.U32.AND P5, PT, R68, RZ, PT ;  /* 0x000000ff4400720c */ /* 0x000fe20003fa6070 */
[----:B------:R-:W-:Y:S01]  /*ab9e0*/  VIADD R61, R61, UR6 ;  /* 0x000000063d3d7c36 */ /* 0x000fe20008000000 */
[----:B------:R-:W-:Y:S01]  /*ab9f0*/  IADD3 R76, P3, P6, R51, R48, RZ ;  /* 0x00000030334c7210 */ /* 0x000fe20007e7e0ff */
[----:B------:R-:W-:Y:S01]  /*aba00*/  IMAD.WIDE.U32 R48, R10, R29, RZ ;  /* 0x0000001d0a307225 */ /* 0x000fe200078e00ff */
[----:B------:R-:W-:Y:S02]  /*aba10*/  ISETP.GE.U32.AND.EX P5, PT, R73, R53, PT, P5 ;  /* 0x000000354900720c */ /* 0x000fe40003fa6150 */
[----:B------:R-:W-:Y:S01]  /*aba20*/  IADD3.X R74, PT, PT, RZ, R50, R75, P3, P6 ;  /* 0x00000032ff4a7210 */ /* 0x000fe20001fec44b */
[----:B------:R-:W-:Y:S01]  /*aba30*/  IMAD.WIDE.U32 R52, R11, R28, RZ ;  /* 0x0000001c0b347225 */ /* 0x000fe200078e00ff */
[----:B------:R-:W-:-:S02]  /*aba40*/  IADD3.X R47, PT, PT, RZ, R50, R47, P3, P6 ;  /* 0x00000032ff2f7210 */ /* 0x000fc40001fec42f */
[----:B------:R-:W-:Y:S01]  /*aba50*/  IADD3 R63, P3, PT, R63, R54, RZ ;  /* 0x000000363f3f7210 */ /* 0x000fe20007f7e0ff */
[----:B------:R-:W-:Y:S01]  /*aba60*/  IMAD.X R72, R19, 0x1, R16, P4 ;  /* 0x0000000113487824 */ /* 0x000fe200020e0610 */
[----:B------:R-:W-:Y:S01]  /*aba70*/  SEL R69, RZ, 0x1, P5 ;  /* 0x00000001ff457807 */ /* 0x000fe20002800000 */
[----:B------:R-:W-:Y:S01]  /*aba80*/  VIADD R58, R53, UR7 ;  /* 0x00000007353a7c36 */ /* 0x000fe20008000000 */
[----:B------:R-:W-:Y:S01]  /*aba90*/  IADD3 R75, P5, PT, R63, R68, RZ ;  /* 0x000000443f4b7210 */ /* 0x000fe20007fbe0ff */
[----:B------:R-:W-:Y:S01]  /*abaa0*/  IMAD.X R50, RZ, RZ, R77, P3 ;  /* 0x000000ffff327224 */ /* 0x000fe200018e064d */
[----:B------:R-:W-:Y:S01]  /*abab0*/  IADD3 R51, P6, PT, R52, R48, RZ ;  /* 0x0000003034337210 */ /* 0x000fe20007fde0ff */
[----:B------:R-:W-:Y:S01]  /*abac0*/  IMAD.MOV.U32 R53, RZ, RZ, RZ ;  /* 0x000000ffff357224 */ /* 0x000fe200078e00ff */
[----:B------:R-:W-:Y:S01]  /*abad0*/  ISETP.GE.U32.AND P4, PT, R79, R66, PT ;  /* 0x000000424f00720c */ /* 0x000fe20003f86070 */
[----:B------:R-:W-:Y:S01]  /*abae0*/  IMAD.X R56, R50, 0x1, R73, P5 ;  /* 0x0000000132387824 */ /* 0x000fe200028e0649 */
[----:B------:R-:W-:Y:S01]  /*abaf0*/  ISETP.GT.U32.AND P5, PT, R54, R63, PT ;  /* 0x0000003f3600720c */ /* 0x000fe20003fa4070 */
[----:B------:R-:W-:Y:S01]  /*abb00*/  VIADD R83, R49, UR8 ;  /* 0x0000000831537c36 */ /* 0x000fe20008000000 */
[----:B------:R-:W-:Y:S01]  /*abb10*/  ISETP.GE.U32.AND P3, PT, R51, R52, PT ;  /* 0x000000343300720c */ /* 0x000fe20003f66070 */
[----:B------:R-:W-:Y:S01]  /*abb20*/  IMAD.MOV.U32 R73, RZ, RZ, RZ ;  /* 0x000000ffff497224 */ /* 0x000fe200078e00ff */
[----:B------:R-:W-:Y:S01]  /*abb30*/  SHF.R.U64 R52, R60, 0x1f, R61 ;  /* 0x0000001f3c347819 */ /* 0x000fe2000000123d */
[----:B------:R-:W-:Y:S01]  /*abb40*/  IMAD.X R60, R83, 0x1, R58, P6 ;  /* 0x00000001533c7824 */ /* 0x000fe200030e063a */
[----:B------:R-:W-:-:S02]  /*abb50*/  ISETP.GT.U32.AND.EX P5, PT, R77, R50, PT, P5 ;  /* 0x000000324d00720c */ /* 0x000fc40003fa4150 */
[----:B------:R-:W-:Y:S01]  /*abb60*/  ISETP.GE.U32.AND.EX P1, PT, R72, R16, PT, P1 ;  /* 0x000000104800720c */ /* 0x000fe20003f26110 */
[----:B------:R-:W-:Y:S01]  /*abb70*/  IMAD.WIDE.U32 R52, R31, R31, R52 ;  /* 0x0000001f1f347225 */ /* 0x000fe200078e0034 */
[----:B------:R-:W-:Y:S02]  /*abb80*/  SEL R16, R54, R63, P5 ;  /* 0x0000003f36107207 */ /* 0x000fe40002800000 */
[----:B------:R-:W-:Y:S01]  /*abb90*/  ISETP.GE.U32.AND.EX P4, PT, R64, R70, PT, P4 ;  /* 0x000000464000720c */ /* 0x000fe20003f86140 */
[----:B------:R-:W-:Y:S01]  /*abba0*/  VIADD R49, R53, UR6 ;  /* 0x0000000635317c36 */ /* 0x000fe20008000000 */
[----:B------:R-:W-:Y:S02]  /*abbb0*/  ISETP.GE.U32.AND.EX P0, PT, R72, R19, PT, P0 ;  /* 0x000000134800720c */ /* 0x000fe40003f06100 */
[----:B------:R-:W-:Y:S01]  /*abbc0*/  SHF.R.U32.HI R54, RZ, 0x1f, R61 ;  /* 0x0000001fff367819 */ /* 0x000fe2000001163d */
[----:B------:R-:W-:Y:S01]  /*abbd0*/  IMAD.MOV.U32 R61, RZ, RZ, RZ ;  /* 0x000000ffff3d7224 */ /* 0x000fe200078e00ff */
[----:B------:R-:W-:Y:S01]  /*abbe0*/  SEL R19, R77, R50, P5 ;  /* 0x000000324d137207 */ /* 0x000fe20002800000 */
[----:B------:R-:W-:Y:S01]  /*abbf0*/  IMAD.MOV.U32 R50, RZ, RZ, RZ ;  /* 0x000000ffff327224 */ /* 0x000fe200078e00ff */
[----:B------:R-:W-:-:S02]  /*abc00*/  ISETP.GT.U32.AND P5, PT, R16, R75, PT ;  /* 0x0000004b1000720c */ /* 0x000fc40003fa4070 */
[----:B------:R-:W-:Y:S02]  /*abc10*/  SEL R81, RZ, 0x1, P4 ;  /* 0x00000001ff517807 */ /* 0x000fe40002000000 */
[----:B------:R-:W-:Y:S01]  /*abc20*/  IADD3 R16, P4, P6, R69, R52, RZ ;  /* 0x0000003445107210 */ /* 0x000fe20007e9e0ff */
[----:B------:R-:W-:Y:S01]  /*abc30*/  IMAD.WIDE.U32 R52, R28, R10, R50 ;  /* 0x0000000a1c347225 */ /* 0x000fe200078e0032 */
[----:B------:R-:W-:Y:S02]  /*abc40*/  LOP3.LUT R54, R54, 0x1, RZ, 0xc0, !PT ;  /* 0x0000000136367812 */ /* 0x000fe400078ec0ff */
[----:B------:R-:W-:Y:S01]  /*abc50*/  ISETP.GT.U32.AND.EX P5, PT, R19, R56, PT, P5 ;  /* 0x000000381300720c */ /* 0x000fe20003fa4150 */
[----:B------:R-:W-:Y:S01]  /*abc60*/  VIADD R79, R53, UR8 ;  /* 0x00000008354f7c36 */ /* 0x000fe20008000000 */
[----:B------:R-:W-:Y:S02]  /*abc70*/  IADD3.X R28, PT, PT, RZ, R49, R54, P4, P6 ;  /* 0x00000031ff1c7210 */ /* 0x000fe400027ec436 */
[----:B------:R-:W-:-:S02]  /*abc80*/  IADD3 R81, P4, PT, R81, R76, RZ ;  /* 0x0000004c51517210 */ /* 0x000fc40007f9e0ff */
[----:B------:R-:W-:Y:S02]  /*abc90*/  SEL R19, RZ, 0x1, !P5 ;  /* 0x00000001ff137807 */ /* 0x000fe40006800000 */
[----:B------:R-:W-:Y:S01]  /*abca0*/  SEL R50, RZ, 0x1, P1 ;  /* 0x00000001ff327807 */ /* 0x000fe20000800000 */
[----:B------:R-:W-:Y:S01]  /*abcb0*/  IMAD.X R74, RZ, RZ, R74, P4 ;  /* 0x000000ffff4a7224 */ /* 0x000fe200020e064a */
[----:B------:R-:W-:Y:S01]  /*abcc0*/  IADD3 R19, P5, PT, R19, R16, RZ ;  /* 0x0000001013137210 */ /* 0x000fe20007fbe0ff */
[----:B------:R-:W-:Y:S01]  /*abcd0*/  IMAD.MOV.U32 R16, RZ, RZ, RZ ;  /* 0x000000ffff107224 */ /* 0x000fe200078e00ff */
[----:B------:R-:W-:Y:S02]  /*abce0*/  IADD3 R70, P4, PT, R81, R52, RZ ;  /* 0x0000003451467210 */ /* 0x000fe40007f9e0ff */
[----:B------:R-:W-:Y:S01]  /*abcf0*/  ISETP.GE.U32.AND.EX P3, PT, R60, R58, PT, P3 ;  /* 0x0000003a3c00720c */ /* 0x000fe20003f66130 */
[----:B------:R-:W-:Y:S01]  /*abd00*/  IMAD.WIDE.U32 R68, R8, R30, R16 ;  /* 0x0000001e08447225 */ /* 0x000fe200078e0010 */
[----:B------:R-:W-:-:S02]  /*abd10*/  IADD3 R54, P6, PT, R19, R70, RZ ;  /* 0x0000004613367210 */ /* 0x000fc40007fde0ff */
[----:B------:R-:W-:Y:S01]  /*abd20*/  SEL R58, RZ, 0x1, P0 ;  /* 0x00000001ff3a7807 */ /* 0x000fe20000000000 */
[----:B------:R-:W-:Y:S01]  /*abd30*/  IMAD.X R77, R79, 0x1, R74, P4 ;  /* 0x000000014f4d7824 */ /* 0x000fe200020e064a */
[----:B------:R-:W-:Y:S01]  /*abd40*/  ISETP.GE.U32.AND P4, PT, R68, RZ, PT ;  /* 0x000000ff4400720c */ /* 0x000fe20003f86070 */
[----:B------:R-:W-:Y:S01]  /*abd50*/  IMAD.X R16, RZ, RZ, R28, P5 ;  /* 0x000000ffff107224 */ /* 0x000fe200028e061c */
[----:B------:R-:W-:Y:S01]  /*abd60*/  ISETP.GE.U32.AND P5, PT, R54, R70, PT ;  /* 0x000000463600720c */ /* 0x000fe20003fa6070 */
[----:B------:R-:W-:Y:S02]  /*abd70*/  VIADD R69, R69, UR5 ;  /* 0x0000000545457c36 */ /* 0x000fe40008000000 */
[----:B------:R-:W-:Y:S01]  /*abd80*/  IMAD.X R66, R16, 0x1, R77, P6 ;  /* 0x0000000110427824 */ /* 0x000fe200030e064d */
[----:B------:R-:W-:Y:S01]  /*abd90*/  ISETP.NE.U32.AND P6, PT, R19, RZ, PT ;  /* 0x000000ff1300720c */ /* 0x000fe20003fc5070 */
[----:B------:R-:W-:Y:S01]  /*abda0*/  IMAD.WIDE.U32 R28, R29, R11, R60 ;  /* 0x0000000b1d1c7225 */ /* 0x000fe200078e003c */
[----:B------:R-:W-:-:S02]  /*abdb0*/  ISETP.GE.U32.AND.EX P4, PT, R69, R17, PT, P4 ;  /* 0x000000114500720c */ /* 0x000fc40003f86140 */
[----:B------:R-:W-:Y:S02]  /*abdc0*/  ISETP.GE.U32.AND.EX P5, PT, R66, R77, PT, P5 ;  /* 0x0000004d4200720c */ /* 0x000fe40003fa6150 */
[----:B------:R-:W-:Y:S01]  /*abdd0*/  IADD3 R17, P1, PT, R75, R62, RZ ;  /* 0x0000003e4b117210 */ /* 0x000fe20007f3e0ff */
[----:B------:R-:W-:Y:S01]  /*abde0*/  IMAD.WIDE.U32 R62, R9, R31, R72 ;  /* 0x0000001f093e7225 */ /* 0x000fe200078e0048 */
[----:B------:R-:W-:Y:S02]  /*abdf0*/  ISETP.NE.AND.EX P6, PT, R16, RZ, !P5, P6 ;  /* 0x000000ff1000720c */ /* 0x000fe40006fc5360 */
[----:B------:R-:W-:Y:S01]  /*abe00*/  ISETP.GE.U32.AND P5, PT, R17, R75, PT ;  /* 0x0000004b1100720c */ /* 0x000fe20003fa6070 */
[----:B------:R-:W-:Y:S01]  /*abe10*/  IMAD.X R16, R56, 0x1, R85, P1 ;  /* 0x0000000138107824 */ /* 0x000fe200008e0655 */
[----:B------:R-:W-:Y:S01]  /*abe20*/  SEL R49, RZ, 0x1, !P6 ;  /* 0x00000001ff317807 */ /* 0x000fe20007000000 */
[----:B------:R-:W-:Y:S01]  /*abe30*/  VIADD R61, R63, UR4 ;  /* 0x000000043f3d7c36 */ /* 0x000fe20008000000 */
[----:B------:R-:W-:-:S02]  /*abe40*/  SEL R19, RZ, 0x1, P4 ;  /* 0x00000001ff137807 */ /* 0x000fc40002000000 */
[----:B------:R-:W-:Y:S02]  /*abe50*/  IADD3 R49, P1, PT, R49, R54, RZ ;  /* 0x0000003631317210 */ /* 0x000fe40007f3e0ff */
[----:B------:R-:W-:Y:S02]  /*abe60*/  ISETP.GE.U32.AND.EX P5, PT, R16, R56, PT, P5 ;  /* 0x000000381000720c */ /* 0x000fe40003fa6150 */
[----:B------:R-:W-:Y:S01]  /*abe70*/  IADD3 R64, P4, P6, R19, R62, RZ ;  /* 0x0000003e13407210 */ /* 0x000fe20007e9e0ff */
[----:B------:R-:W-:Y:S01]  /*abe80*/  IMAD.X R53, RZ, RZ, R66, P1 ;  /* 0x000000ffff357224 */ /* 0x000fe200008e0642 */
[----:B------:R-:W-:Y:S02]  /*abe90*/  ISETP.GT.U32.AND P0, PT, R54, R49, PT ;  /* 0x000000313600720c */ /* 0x000fe40003f04070 */
[----:B------:R-:W-:Y:S02]  /*abea0*/  SEL R19, RZ, 0x1, P5 ;  /* 0x00000001ff137807 */ /* 0x000fe40002800000 */
[----:B------:R-:W-:-:S02]  /*abeb0*/  ISETP.GT.U32.AND.EX P0, PT, R66, R53, PT, P0 ;  /* 0x000000354200720c */ /* 0x000fc40003f04100 */
[----:B------:R-:W-:Y:S02]  /*abec0*/  IADD3 R19, P1, PT, R19, R76, RZ ;  /* 0x0000004c13137210 */ /* 0x000fe40007f3e0ff */
[-C--:B------:R-:W-:Y:S02]  /*abed0*/  IADD3.X R62, PT, PT, RZ, R61.reuse, R50, P4, P6 ;  /* 0x0000003dff3e7210 */ /* 0x080fe400027ec432 */
[----:B------:R-:W-:Y:S02]  /*abee0*/  IADD3.X R58, PT, PT, RZ, R61, R58, P4, P6 ;  /* 0x0000003dff3a7210 */ /* 0x000fe400027ec43a */
[----:B------:R-:W-:Y:S02]  /*abef0*/  IADD3 R61, P4, PT, R49, R68, RZ ;  /* 0x00000044313d7210 */ /* 0x000fe40007f9e0ff */
[----:B------:R-:W-:Y:S01]  /*abf00*/  SEL R50, R54, R49, P0 ;  /* 0x0000003136327207 */ /* 0x000fe20000000000 */
[----:B------:R-:W-:Y:S01]  /*abf10*/  IMAD.X R49, RZ, RZ, R47, P1 ;  /* 0x000000ffff317224 */ /* 0x000fe200008e062f */
[----:B------:R-:W-:Y:S01]  /*abf20*/  IADD3 R56, P1, PT, R19, R61, RZ ;  /* 0x0000003d13387210 */ /* 0x000fe20007f3e0ff */
[----:B------:R-:W-:Y:S01]  /*abf30*/  IMAD.X R54, R53, 0x1, R69, P4 ;  /* 0x0000000135367824 */ /* 0x000fe200020e0645 */
[----:B------:R-:W-:-:S02]  /*abf40*/  ISETP.GE.U32.AND P4, PT, R52, RZ, PT ;  /* 0x000000ff3400720c */ /* 0x000fc40003f86070 */
[----:B------:R-:W-:Y:S01]  /*abf50*/  ISETP.GE.U32.AND P5, PT, R56, R61, PT ;  /* 0x0000003d3800720c */ /* 0x000fe20003fa6070 */
[----:B------:R-:W-:Y:S01]  /*abf60*/  IMAD.X R47, R49, 0x1, R54, P1 ;  /* 0x00000001312f7824 */ /* 0x000fe200008e0636 */
[----:B------:R-:W-:Y:S02]  /*abf70*/  ISETP.GE.U32.AND.EX P4, PT, R79, R51, PT, P4 ;  /* 0x000000334f00720c */ /* 0x000fe40003f86140 */
[----:B------:R-:W-:Y:S02]  /*abf80*/  ISETP.NE.U32.AND P1, PT, R19, RZ, PT ;  /* 0x000000ff1300720c */ /* 0x000fe40003f25070 */
[----:B------:R-:W-:Y:S02]  /*abf90*/  ISETP.GE.U32.AND.EX P5, PT, R47, R54, PT, P5 ;  /* 0x000000362f00720c */ /* 0x000fe40003fa6150 */
[----:B------:R-:W-:Y:S02]  /*abfa0*/  SEL R53, R66, R53, P0 ;  /* 0x0000003542357207 */ /* 0x000fe40000000000 */
[----:B------:R-:W-:Y:S01]  /*abfb0*/  ISETP.GE.U32.AND P6, PT, R70, R81, PT ;  /* 0x000000514600720c */ /* 0x000fe20003fc6070 */
[----:B------:R-:W-:Y:S01]  /*abfc0*/  VIADD R70, R29, UR7 ;  /* 0x000000071d467c36 */ /* 0x000fe20008000000 */
[----:B------:R-:W-:-:S02]  /*abfd0*/  ISETP.GT.U32.AND P0, PT, R50, R61, PT ;  /* 0x0000003d3200720c */ /* 0x000fc40003f04070 */
[----:B------:R-:W-:Y:S02]  /*abfe0*/  SEL R19, RZ, 0x1, P4 ;  /* 0x00000001ff137807 */ /* 0x000fe40002000000 */
[----:B------:R-:W-:Y:S02]  /*abff0*/  ISETP.NE.AND.EX P1, PT, R49, RZ, !P5, P1 ;  /* 0x000000ff3100720c */ /* 0x000fe40006f25310 */
[----:B------:R-:W-:Y:S02]  /*ac000*/  ISETP.GE.U32.AND.EX P6, PT, R77, R74, PT, P6 ;  /* 0x0000004a4d00720c */ /* 0x000fe40003fc6160 */
[----:B------:R-:W-:Y:S02]  /*ac010*/  ISETP.GT.U32.AND.EX P0, PT, R53, R54, PT, P0 ;  /* 0x000000363500720c */ /* 0x000fe40003f04100 */
[----:B------:R-:W-:Y:S02]  /*ac020*/  IADD3 R76, P4, P5, R19, R28, RZ ;  /* 0x0000001c134c7210 */ /* 0x000fe40007d9e0ff */
[----:B------:R-:W-:-:S02]  /*ac030*/  SEL R19, RZ, 0x1, !P1 ;  /* 0x00000001ff137807 */ /* 0x000fc40004800000 */
[----:B------:R-:W-:Y:S02]  /*ac040*/  SEL R29, RZ, 0x1, P6 ;  /* 0x00000001ff1d7807 */ /* 0x000fe40003000000 */
[----:B------:R-:W-:Y:S02]  /*ac050*/  SEL R28, RZ, 0x1, !P0 ;  /* 0x00000001ff1c7807 */ /* 0x000fe40004000000 */
[----:B------:R-:W-:Y:S02]  /*ac060*/  SEL R49, RZ, 0x1, P3 ;  /* 0x00000001ff317807 */ /* 0x000fe40001800000 */
[----:B------:R-:W-:Y:S02]  /*ac070*/  IADD3 R19, P1, PT, R19, R56, RZ ;  /* 0x0000003813137210 */ /* 0x000fe40007f3e0ff */
[----:B------:R-:W-:Y:S02]  /*ac080*/  IADD3 R29, P0, PT, R29, R76, RZ ;  /* 0x0000004c1d1d7210 */ /* 0x000fe40007f1e0ff */
[----:B------:R-:W-:Y:S01]  /*ac090*/  IADD3 R28, P6, PT, R28, R64, RZ ;  /* 0x000000401c1c7210 */ /* 0x000fe20007fde0ff */
[----:B------:R-:W-:Y:S01]  /*ac0a0*/  IMAD.X R50, RZ, RZ, R47, P1 ;  /* 0x000000ffff327224 */ /* 0x000fe200008e062f */
[----:B------:R-:W-:-:S02]  /*ac0b0*/  IADD3.X R66, PT, PT, RZ, R70, R49, P4, P5 ;  /* 0x00000046ff427210 */ /* 0x000fc400027ea431 */
[----:B------:R-:W-:Y:S01]  /*ac0c0*/  IADD3 R74, P1, PT, R28, R29, RZ ;  /* 0x0000001d1c4a7210 */ /* 0x000fe20007f3e0ff */
[----:B------:R-:W-:Y:S01]  /*ac0d0*/  IMAD.X R61, RZ, RZ, R62, P6 ;  /* 0x000000ffff3d7224 */ /* 0x000fe200030e063e */
[----:B------:R-:W-:Y:S01]  /*ac0e0*/  IADD3 R53, P3, PT, R19, R68, RZ ;  /* 0x0000004413357210 */ /* 0x000fe20007f7e0ff */
[----:B------:R-:W-:Y:S01]  /*ac0f0*/  IMAD.X R66, RZ, RZ, R66, P0 ;  /* 0x000000ffff427224 */ /* 0x000fe200000e0642 */
[----:B------:R-:W-:Y:S01]  /*ac100*/  ISETP.GT.U32.AND P6, PT, R56, R19, PT ;  /* 0x000000133800720c */ /* 0x000fe20003fc4070 */
[----:B------:R-:W-:Y:S01]  /*ac110*/  IMAD.WIDE.U32 R62, R9, R8, RZ ;  /* 0x00000008093e7225 */ /* 0x000fe200078e00ff */
[----:B------:R-:W-:Y:S02]  /*ac120*/  ISETP.GE.U32.AND P0, PT, R74, R29, PT ;  /* 0x0000001d4a00720c */ /* 0x000fe40003f06070 */
[----:B------:R-:W-:Y:S01]  /*ac130*/  ISETP.GT.U32.AND.EX P6, PT, R47, R50, PT, P6 ;  /* 0x000000322f00720c */ /* 0x000fe20003fc4160 */
[----:B------:R-:W-:Y:S01]  /*ac140*/  IMAD.X R54, R50, 0x1, R69, P3 ;  /* 0x0000000132367824 */ /* 0x000fe200018e0645 */
[----:B------:R-:W-:Y:S01]  /*ac150*/  ISETP.NE.U32.AND P3, PT, R28, RZ, PT ;  /* 0x000000ff1c00720c */ /* 0x000fe20003f65070 */
[----:B------:R-:W-:Y:S01]  /*ac160*/  IMAD.X R81, R61, 0x1, R66, P1 ;  /* 0x000000013d517824 */ /* 0x000fe200008e0642 */
[----:B------:R-:W-:Y:S01]  /*ac170*/  ISETP.GE.U32.AND P1, PT, R51, R48, PT ;  /* 0x000000303300720c */ /* 0x000fe20003f26070 */
[----:B------:R-:W-:Y:S01]  /*ac180*/  IMAD.WIDE.U32 R48, R11, R30, RZ ;  /* 0x0000001e0b307225 */ /* 0x000fe200078e00ff */
[----:B------:R-:W-:-:S02]  /*ac190*/  SEL R19, R56, R19, P6 ;  /* 0x0000001338137207 */ /* 0x000fc40003000000 */
[----:B------:R-:W-:Y:S01]  /*ac1a0*/  ISETP.GE.U32.AND.EX P0, PT, R81, R66, PT, P0 ;  /* 0x000000425100720c */ /* 0x000fe20003f06100 */
[----:B------:R-:W-:Y:S01]  /*ac1b0*/  IMAD.WIDE.U32 R28, R10, R31, RZ ;  /* 0x0000001f0a1c7225 */ /* 0x000fe200078e00ff */
[----:B------:R-:W-:Y:S02]  /*ac1c0*/  SEL R50, R47, R50, P6 ;  /* 0x000000322f327207 */ /* 0x000fe40003000000 */
[----:B------:R-:W-:Y:S01]  /*ac1d0*/  ISETP.NE.AND.EX P3, PT, R61, RZ, !P0, P3 ;  /* 0x000000ff3d00720c */ /* 0x000fe20004765330 */
[----:B------:R-:W-:Y:S01]  /*ac1e0*/  VIADD R49, R49, UR7 ;  /* 0x0000000731317c36 */ /* 0x000fe20008000000 */
[----:B------:R-:W-:Y:S01]  /*ac1f0*/  IADD3 R51, P6, PT, R48, R28, RZ ;  /* 0x0000001c30337210 */ /* 0x000fe20007fde0ff */
[----:B------:R-:W-:Y:S01]  /*ac200*/  VIADD R75, R29, UR8 ;  /* 0x000000081d4b7c36 */ /* 0x000fe20008000000 */
[----:B------:R-:W-:Y:S01]  /*ac210*/  ISETP.GE.U32.AND.EX P1, PT, R60, R83, PT, P1 ;  /* 0x000000533c00720c */ /* 0x000fe20003f26110 */
[----:B------:R-:W-:Y:S01]  /*ac220*/  VIADD R47, R63, UR4 ;  /* 0x000000043f2f7c36 */ /* 0x000fe20008000000 */
[----:B------:R-:W-:Y:S01]  /*ac230*/  ISETP.GE.U32.AND P0, PT, R51, R48, PT ;  /* 0x000000303300720c */ /* 0x000fe20003f06070 */
[----:B------:R-:W-:Y:S01]  /*ac240*/  IMAD.X R48, R75, 0x1, R49, P6 ;  /* 0x000000014b307824 */ /* 0x000fe200030e0631 */
[----:B------:R-:W-:Y:S01]  /*ac250*/  ISETP.GT.U32.AND P6, PT, R19, R53, PT ;  /* 0x000000351300720c */ /* 0x000fe20003fc4070 */
[C---:B------:R-:W-:Y:S01]  /*ac260*/  IMAD.SHL.U32 R69, R62.reuse, 0x2, RZ ;  /* 0x000000023e457824 */ /* 0x040fe200078e00ff */
[----:B------:R-:W-:Y:S01]  /*ac270*/  SHF.R.U64 R72, R62, 0x1f, R47 ;  /* 0x0000001f3e487819 */ /* 0x000fe2000000122f */
[----:B------:R-:W-:Y:S01]  /*ac280*/  IMAD.MOV.U32 R68, RZ, RZ, RZ ;  /* 0x000000ffff447224 */ /* 0x000fe200078e00ff */
[----:B------:R-:W-:Y:S01]  /*ac290*/  ISETP.GT.U32.AND.EX P6, PT, R50, R54, PT, P6 ;  /* 0x000000363200720c */ /* 0x000fe20003fc4160 */
[----:B------:R-:W-:Y:S01]  /*ac2a0*/  IMAD.MOV.U32 R50, RZ, RZ, RZ ;  /* 0x000000ffff327224 */ /* 0x000fe200078e00ff */
[----:B------:R-:W-:Y:S01]  /*ac2b0*/  SEL R19, RZ, 0x1, P1 ;  /* 0x00000001ff137807 */ /* 0x000fe20000800000 */
[----:B------:R-:W-:Y:S01]  /*ac2c0*/  IMAD.WIDE.U32 R62, R8, R8, R68 ;  /* 0x00000008083e7225 */ /* 0x000fe200078e0044 */
[----:B------:R-:W-:-:S02]  /*ac2d0*/  SEL R29, RZ, 0x1, !P6 ;  /* 0x00000001ff1d7807 */ /* 0x000fc40007000000 */
[----:B------:R-:W-:Y:S01]  /*ac2e0*/  IADD3.X R19, PT, PT, RZ, R70, R19, P4, P5 ;  /* 0x00000046ff137210 */ /* 0x000fe200027ea413 */
[----:B------:R-:W-:Y:S01]  /*ac2f0*/  IMAD.WIDE.U32 R60, R30, R10, R50 ;  /* 0x0000000a1e3c7225 */ /* 0x000fe200078e0032 */
[----:B------:R-:W-:Y:S02]  /*ac300*/  SEL R50, RZ, 0x1, !P3 ;  /* 0x00000001ff327807 */ /* 0x000fe40005800000 */
[----:B------:R-:W-:Y:S01]  /*ac310*/  ISETP.GE.U32.AND P3, PT, R62, RZ, PT ;  /* 0x000000ff3e00720c */ /* 0x000fe20003f66070 */
[----:B------:R-:W-:Y:S01]  /*ac320*/  VIADD R68, R63, UR5 ;  /* 0x000000053f447c36 */ /* 0x000fe20008000000 */
[----:B------:R-:W-:Y:S01]  /*ac330*/  IADD3 R29, P4, PT, R29, R64, RZ ;  /* 0x000000401d1d7210 */ /* 0x000fe20007f9e0ff */
[----:B------:R-:W-:Y:S01]  /*ac340*/  VIADD R77, R61, UR8 ;  /* 0x000000083d4d7c36 */ /* 0x000fe20008000000 */
[----:B------:R-:W-:Y:S02]  /*ac350*/  IADD3 R56, P5, PT, R53, R52, RZ ;  /* 0x0000003435387210 */ /* 0x000fe40007fbe0ff */
[----:B------:R-:W-:-:S02]  /*ac360*/  ISETP.GE.U32.AND.EX P1, PT, R68, R69, PT, P3 ;  /* 0x000000454400720c */ /* 0x000fc40003f26130 */
[----:B------:R-:W-:Y:S01]  /*ac370*/  IADD3 R63, P3, PT, R50, R74, RZ ;  /* 0x0000004a323f7210 */ /* 0x000fe20007f7e0ff */
[----:B------:R-:W-:Y:S01]  /*ac380*/  IMAD.X R50, RZ, RZ, R58, P4 ;  /* 0x000000ffff327224 */ /* 0x000fe200020e063a */
[----:B------:R-:W-:Y:S01]  /*ac390*/  ISETP.GE.U32.AND.EX P0, PT, R48, R49, PT, P0 ;  /* 0x000000313000720c */ /* 0x000fe20003f06100 */
[----:B------:R-:W-:Y:S01]  /*ac3a0*/  IMAD.MOV.U32 R49, RZ, RZ, RZ ;  /* 0x000000ffff317224 */ /* 0x000fe200078e00ff */
[----:B------:R-:W-:Y:S01]  /*ac3b0*/  IADD3 R70, P6, PT, R63, R60, RZ ;  /* 0x0000003c3f467210 */ /* 0x000fe20007fde0ff */
[----:B------:R-:W-:Y:S01]  /*ac3c0*/  IMAD.X R66, RZ, RZ, R81, P3 ;  /* 0x000000ffff427224 */ /* 0x000fe200018e0651 */
[----:B------:R-:W-:Y:S01]  /*ac3d0*/  ISETP.GE.U32.AND P3, PT, R56, R53, PT ;  /* 0x000000353800720c */ /* 0x000fe20003f66070 */
[----:B------:R-:W-:Y:S01]  /*ac3e0*/  IMAD.WIDE.U32 R52, R9, R9, R72 ;  /* 0x0000000909347225 */ /* 0x000fe200078e0048 */
[----:B------:R-:W-:-:S03]  /*ac3f0*/  IADD3 R58, P4, PT, R29, R70, RZ ;  /* 0x000000461d3a7210 */ /* 0x000fc60007f9e0ff */
[----:B------:R-:W-:Y:S01]  /*ac400*/  IMAD.X R69, R66, 0x1, R77, P6 ;  /* 0x0000000142457824 */ /* 0x000fe200030e064d */
[----:B------:R-:W-:Y:S01]  /*ac410*/  ISETP.GE.U32.AND P6, PT, R58, R70, PT ;  /* 0x000000463a00720c */ /* 0x000fe20003fc6070 */
[----:B------:R-:W-:Y:S02]  /*ac420*/  IMAD.X R79, R54, 0x1, R79, P5 ;  /* 0x00000001364f7824 */ /* 0x000fe400028e064f */
[----:B------:R-:W-:Y:S01]  /*ac430*/  IMAD.X R64, R50, 0x1, R69, P4 ;  /* 0x0000000132407824 */ /* 0x000fe200020e0645 */
[----:B------:R-:W-:Y:S01]  /*ac440*/  ISETP.NE.U32.AND P4, PT, R29, RZ, PT ;  /* 0x000000ff1d00720c */ /* 0x000fe20003f85070 */
[----:B------:R-:W-:Y:S01]  /*ac450*/  IMAD.WIDE.U32 R30, R31, R11, R48 ;  /* 0x0000000b1f1e7225 */ /* 0x000fe200078e0030 */
[----:B------:R-:W-:Y:S02]  /*ac460*/  SEL R29, RZ, 0x1, P1 ;  /* 0x00000001ff1d7807 */ /* 0x000fe40000800000 */
[----:B------:R-:W-:Y:S01]  /*ac470*/  ISETP.GE.U32.AND.EX P1, PT, R64, R69, PT, P6 ;  /* 0x000000454000720c */ /* 0x000fe20003f26160 */
[----:B------:R-:W-:Y:S01]  /*ac480*/  VIADD R49, R53, UR4 ;  /* 0x0000000435317c36 */ /* 0x000fe20008000000 */
[----:B------:R-:W-:-:S02]  /*ac490*/  IADD3 R53, P6, P5, R29, R52, RZ ;  /* 0x000000341d357210 */ /* 0x000fc40007dde0ff */
[----:B------:R-:W-:Y:S02]  /*ac4a0*/  SHF.R.U32.HI R52, RZ, 0x1f, R47 ;  /* 0x0000001fff347819 */ /* 0x000fe4000001162f */
[----:B------:R-:W-:Y:S02]  /*ac4b0*/  ISETP.NE.AND.EX P1, PT, R50, RZ, !P1, P4 ;  /* 0x000000ff3200720c */ /* 0x000fe40004f25340 */
[----:B------:R-:W-:Y:S02]  /*ac4c0*/  ISETP.GE.U32.AND.EX P3, PT, R79, R54, PT, P3 ;  /* 0x000000364f00720c */ /* 0x000fe40003f66130 */
[----:B------:R-:W-:Y:S02]  /*ac4d0*/  LOP3.LUT R52, R52, 0x1, RZ, 0xc0, !PT ;  /* 0x0000000134347812 */ /* 0x000fe400078ec0ff */
[----:B------:R-:W-:Y:S02]  /*ac4e0*/  ISETP.GT.U32.AND P4, PT, R74, R63, PT ;  /* 0x0000003f4a00720c */ /* 0x000fe40003f84070 */
[----:B------:R-:W-:-:S02]  /*ac4f0*/  SEL R29, RZ, 0x1, !P1 ;  /* 0x00000001ff1d7807 */ /* 0x000fc40004800000 */
[----:B------:R-:W-:Y:S02]  /*ac500*/  SEL R50, RZ, 0x1, P3 ;  /* 0x00000001ff327807 */ /* 0x000fe40001800000 */
[----:B------:R-:W-:Y:S02]  /*ac510*/  IADD3.X R49, PT, PT, RZ, R49, R52, P6, P5 ;  /* 0x00000031ff317210 */ /* 0x000fe400037ea434 */
[----:B------:R-:W-:Y:S02]  /*ac520*/  ISETP.GT.U32.AND.EX P1, PT, R81, R66, PT, P4 ;  /* 0x000000425100720c */ /* 0x000fe40003f24140 */
[----:B------:R-:W-:Y:S02]  /*ac530*/  IADD3 R29, P3, PT, R29, R58, RZ ;  /* 0x0000003a1d1d7210 */ /* 0x000fe40007f7e0ff */
[----:B------:R-:W-:Y:S02]  /*ac540*/  IADD3 R50, P5, PT, R50, R76, RZ ;  /* 0x0000004c32327210 */ /* 0x000fe40007fbe0ff */
[----:B------:R-:W-:Y:S01]  /*ac550*/  SEL R61, R74, R63, P1 ;  /* 0x0000003f4a3d7207 */ /* 0x000fe20000800000 */
[----:B------:R-:W-:Y:S01]  /*ac560*/  IMAD.X R47, RZ, RZ, R64, P3 ;  /* 0x000000ffff2f7224 */ /* 0x000fe200018e0640 */
[----:B------:R-:W-:Y:S01]  /*ac570*/  IADD3 R63, P4, PT, R29, R62, RZ ;  /* 0x0000003e1d3f7210 */ /* 0x000fe20007f9e0ff */
[----:B------:R-:W-:Y:S01]  /*ac580*/  IMAD.X R19, RZ, RZ, R19, P5 ;  /* 0x000000ffff137224 */ /* 0x000fe200028e0613 */
[----:B------:R-:W-:-:S02]  /*ac590*/  ISETP.GT.U32.AND P5, PT, R58, R29, PT ;  /* 0x0000001d3a00720c */ /* 0x000fc40003fa4070 */
[----:B------:R-:W-:Y:S01]  /*ac5a0*/  SEL R66, R81, R66, P1 ;  /* 0x0000004251427207 */ /* 0x000fe20000800000 */
[----:B------:R-:W-:Y:S01]  /*ac5b0*/  IMAD.X R52, R47, 0x1, R68, P4 ;  /* 0x000000012f347824 */ /* 0x000fe200020e0644 */
[C---:B------:R-:W-:Y:S02]  /*ac5c0*/  ISETP.NE.U32.AND P3, PT, R50.reuse, RZ, PT ;  /* 0x000000ff3200720c */ /* 0x040fe40003f65070 */
[----:B------:R-:W-:Y:S02]  /*ac5d0*/  IADD3 R50, P1, PT, R50, R63, RZ ;  /* 0x0000003f32327210 */ /* 0x000fe40007f3e0ff */
[----:B------:R-:W-:Y:S02]  /*ac5e0*/  ISETP.GT.U32.AND.EX P5, PT, R64, R47, PT, P5 ;  /* 0x0000002f4000720c */ /* 0x000fe40003fa4150 */
[----:B------:R-:W-:Y:S01]  /*ac5f0*/  ISETP.GE.U32.AND P6, PT, R60, RZ, PT ;  /* 0x000000ff3c00720c */ /* 0x000fe20003fc6070 */
[----:B------:R-:W-:Y:S01]  /*ac600*/  IMAD.X R54, R19, 0x1, R52, P1 ;  /* 0x0000000113367824 */ /* 0x000fe200008e0634 */
[----:B------:R-:W-:-:S02]  /*ac610*/  SEL R29, R58, R29, P5 ;  /* 0x0000001d3a1d7207 */ /* 0x000fc40002800000 */
[----:B------:R-:W-:Y:S02]  /*ac620*/  ISETP.GE.U32.AND P4, PT, R50, R63, PT ;  /* 0x0000003f3200720c */ /* 0x000fe40003f86070 */
[----:B------:R-:W-:Y:S02]  /*ac630*/  ISETP.GE.U32.AND.EX P6, PT, R77, R51, PT, P6 ;  /* 0x000000334d00720c */ /* 0x000fe40003fc6160 */
[----:B------:R-:W-:Y:S01]  /*ac640*/  SEL R47, R64, R47, P5 ;  /* 0x0000002f402f7207 */ /* 0x000fe20002800000 */
[----:B------:R-:W-:Y:S01]  /*ac650*/  VIADD R64, R31, UR7 ;  /* 0x000000071f407c36 */ /* 0x000fe20008000000 */
[----:B------:R-:W-:Y:S02]  /*ac660*/  ISETP.GT.U32.AND P5, PT, R29, R63, PT ;  /* 0x0000003f1d00720c */ /* 0x000fe40003fa4070 */
[----:B------:R-:W-:Y:S02]  /*ac670*/  ISETP.GT.U32.AND P1, PT, R61, R70, PT ;  /* 0x000000463d00720c */ /* 0x000fe40003f24070 */
[----:B------:R-:W-:-:S02]  /*ac680*/  ISETP.GE.U32.AND.EX P4, PT, R54, R52, PT, P4 ;  /* 0x000000343600720c */ /* 0x000fc40003f86140 */
[----:B------:R-:W-:Y:S02]  /*ac690*/  SEL R61, RZ, 0x1, P6 ;  /* 0x00000001ff3d7807 */ /* 0x000fe40003000000 */
[----:B------:R-:W-:Y:S02]  /*ac6a0*/  ISETP.GT.U32.AND.EX P5, PT, R47, R52, PT, P5 ;  /* 0x000000342f00720c */ /* 0x000fe40003fa4150 */
[----:B------:R-:W-:Y:S02]  /*ac6b0*/  ISETP.NE.AND.EX P6, PT, R19, RZ, !P4, P3 ;  /* 0x000000ff1300720c */ /* 0x000fe400067c5330 */
[----:B------:R-:W-:Y:S02]  /*ac6c0*/  IADD3 R58, P3, P4, R61, R30, RZ ;  /* 0x0000001e3d3a7210 */ /* 0x000fe40007c7e0ff */
[----:B------:R-:W-:Y:S02]  /*ac6d0*/  ISETP.GT.U32.AND.EX P1, PT, R66, R69, PT, P1 ;  /* 0x000000454200720c */ /* 0x000fe40003f24110 */
[----:B------:R-:W-:-:S02]  /*ac6e0*/  SEL R19, RZ, 0x1, P0 ;  /* 0x00000001ff137807 */ /* 0x000fc40000000000 */
[----:B------:R-:W-:Y:S02]  /*ac6f0*/  SEL R30, RZ, 0x1, !P5 ;  /* 0x00000001ff1e7807 */ /* 0x000fe40006800000 */
[----:B------:R-:W-:Y:S02]  /*ac700*/  SEL R31, RZ, 0x1, !P1 ;  /* 0x00000001ff1f7807 */ /* 0x000fe40004800000 */
[----:B------:R-:W-:Y:S02]  /*ac710*/  IADD3.X R52, PT, PT, RZ, R64, R19, P3, P4 ;  /* 0x00000040ff347210 */ /* 0x000fe40001fe8413 */
[----:B------:R-:W-:Y:S02]  /*ac720*/  SEL R19, RZ, 0x1, !P6 ;  /* 0x00000001ff137807 */ /* 0x000fe40007000000 */
[----:B------:R-:W-:Y:S02]  /*ac730*/  IADD3 R30, P5, PT, R30, R53, RZ ;  /* 0x000000351e1e7210 */ /* 0x000fe40007fbe0ff */
[----:B------:R-:W-:-:S02]  /*ac740*/  IADD3 R31, P1, PT, R31, R58, RZ ;  /* 0x0000003a1f1f7210 */ /* 0x000fc40007f3e0ff */
        /* <DEDUP_REMOVED lines=8> */
[----:B------:R-:W-:Y:S02]  /*ac7d0*/  IADD3 R60, P0, PT, R19, R60, RZ ;  /* 0x0000003c133c7210 */ /* 0x000fe40007f1e0ff */
[----:B------:R-:W-:-:S02]  /*ac7e0*/  ISETP.GT.U32.AND.EX P1, PT, R54, R29, PT, P1 ;  /* 0x0000001d3600720c */ /* 0x000fc40003f24110 */
[----:B------:R-:W-:Y:S01]  /*ac7f0*/  ISETP.NE.U32.AND P5, PT, R30, RZ, PT ;  /* 0x000000ff1e00720c */ /* 0x000fe20003fa5070 */
[----:B------:R-:W-:Y:S01]  /*ac800*/  IMAD.X R77, R29, 0x1, R77, P0 ;  /* 0x000000011d4d7824 */ /* 0x000fe200000e064d */
[----:B------:R-:W-:Y:S01]  /*ac810*/  ISETP.GE.U32.AND.EX P6, PT, R61, R52, PT, P6 ;  /* 0x000000343d00720c */ /* 0x000fe20003fc6160 */
[----:B------:R-:W-:Y:S01]  /*ac820*/  IMAD.WIDE.U32 R30, R11, R8, RZ ;  /* 0x000000080b1e7225 */ /* 0x000fe200078e00ff */
[----:B------:R-:W-:Y:S02]  /*ac830*/  SEL R19, R50, R19, P1 ;  /* 0x0000001332137207 */ /* 0x000fe40000800000 */
[----:B------:R-:W-:Y:S01]  /*ac840*/  ISETP.GE.U32.AND P0, PT, R51, R28, PT ;  /* 0x0000001c3300720c */ /* 0x000fe20003f06070 */
[----:B------:R-:W-:Y:S01]  /*ac850*/  IMAD.WIDE.U32 R52, R10, R9, RZ ;  /* 0x000000090a347225 */ /* 0x000fe200078e00ff */
[----:B------:R-:W-:Y:S02]  /*ac860*/  SEL R28, R54, R29, P1 ;  /* 0x0000001d361c7207 */ /* 0x000fe40000800000 */
[----:B------:R-:W-:Y:S01]  /*ac870*/  ISETP.NE.AND.EX P1, PT, R47, RZ, !P6, P5 ;  /* 0x000000ff2f00720c */ /* 0x000fe20007725350 */
[----:B------:R-:W-:Y:S01]  /*ac880*/  VIADD R53, R53, UR8 ;  /* 0x0000000835357c36 */ /* 0x000fe20008000000 */
[----:B------:R-:W-:-:S02]  /*ac890*/  ISETP.GT.U32.AND P5, PT, R19, R60, PT ;  /* 0x0000003c1300720c */ /* 0x000fc40003fa4070 */
[----:B------:R-:W-:Y:S02]  /*ac8a0*/  IADD3 R49, P6, PT, R30, R52, RZ ;  /* 0x000000341e317210 */ /* 0x000fe40007fde0ff */
[----:B------:R-:W-:Y:S01]  /*ac8b0*/  ISETP.GE.U32.AND.EX P0, PT, R48, R75, PT, P0 ;  /* 0x0000004b3000720c */ /* 0x000fe20003f06100 */
[----:B------:R-:W-:Y:S01]  /*ac8c0*/  IMAD.MOV.U32 R48, RZ, RZ, RZ ;  /* 0x000000ffff307224 */ /* 0x000fe200078e00ff */
[----:B------:R-:W-:Y:S02]  /*ac8d0*/  ISETP.GT.U32.AND.EX P5, PT, R28, R77, PT, P5 ;  /* 0x0000004d1c00720c */ /* 0x000fe40003fa4150 */
        /* <DEDUP_REMOVED lines=34> */
[----:B------:R-:W-:Y:S01]  /*acb00*/  IADD3 R52, P6, PT, R19, R28, RZ ;  /* 0x0000001c13347210 */ /* 0x000fe20007fde0ff */
[----:B------:R-:W-:Y:S01]  /*acb10*/  VIADD R9, R9, UR7 ;  /* 0x0000000709097c36 */ /* 0x000fe20008000000 */
[----:B------:R-:W-:-:S02]  /*acb20*/  SEL R47, R61, R58, P5 ;  /* 0x0000003a3d2f7207 */ /* 0x000fc40002800000 */
[----:B------:R-:W-:Y:S01]  /*acb30*/  ISETP.GT.U32.AND.EX P4, PT, R50, R29, PT, P4 ;  /* 0x0000001d3200720c */ /* 0x000fe20003f84140 */
[----:B------:R-:W-:Y:S01]  /*acb40*/  IMAD.X R75, R29, 0x1, R75, P6 ;  /* 0x000000011d4b7824 */ /* 0x000fe200030e064b */
[----:B------:R-:W-:Y:S02]  /*acb50*/  ISETP.GT.U32.AND P5, PT, R31, R51, PT ;  /* 0x000000331f00720c */ /* 0x000fe40003fa4070 */
[----:B------:R-:W-:Y:S02]  /*acb60*/  SEL R19, R48, R19, P4 ;  /* 0x0000001330137207 */ /* 0x000fe40002000000 */
[----:B------:R-:W-:Y:S02]  /*acb70*/  SEL R28, R50, R29, P4 ;  /* 0x0000001d321c7207 */ /* 0x000fe40002000000 */
        /* <DEDUP_REMOVED lines=34> */
[----:B------:R-:W-:Y:S01]  /*acda0*/  ISETP.GE.U32.AND.EX P0, PT, R30, R31, PT, P0 ;  /* 0x0000001f1e00720c */ /* 0x000fe20003f06100 */
[----:B------:R-:W-:Y:S01]  /*acdb0*/  VIADD R63, R11, UR7 ;  /* 0x000000070b3f7c36 */ /* 0x000fe20008000000 */
[----:B------:R-:W-:Y:S01]  /*acdc0*/  ISETP.GT.U32.AND P1, PT, R48, R19, PT ;  /* 0x000000133000720c */ /* 0x000fe20003f24070 */
[----:B------:R-:W-:Y:S01]  /*acdd0*/  IMAD.X R29, RZ, RZ, R50, P3 ;  /* 0x000000ffff1d7224 */ /* 0x000fe200018e0632 */
[----:B------:R-:W-:Y:S02]  /*acde0*/  SEL R9, RZ, 0x1, P0 ;  /* 0x00000001ff097807 */ /* 0x000fe40000000000 */
[----:B------:R-:W-:Y:S02]  /*acdf0*/  IADD3 R31, P5, PT, R75, R12, RZ ;  /* 0x0000000c4b1f7210 */ /* 0x000fe40007fbe0ff */
[----:B------:R-:W-:Y:S02]  /*ace00*/  ISETP.GT.U32.AND.EX P0, PT, R50, R29, PT, P1 ;  /* 0x0000001d3200720c */ /* 0x000fe40003f04110 */
[----:B------:R-:W-:-:S02]  /*ace10*/  IADD3 R69, P1, PT, R19, R28, RZ ;  /* 0x0000001c13457210 */ /* 0x000fc40007f3e0ff */
[----:B------:R-:W-:Y:S02]  /*ace20*/  SEL R8, R48, R19, P0 ;  /* 0x0000001330087207 */ /* 0x000fe40000000000 */
[----:B------:R-:W-:Y:S01]  /*ace30*/  IADD3 R11, P4, P3, R9, R10, RZ ;  /* 0x0000000a090b7210 */ /* 0x000fe20007b9e0ff */
[----:B------:R-:W-:Y:S01]  /*ace40*/  IMAD.X R73, R29, 0x1, R30, P1 ;  /* 0x000000011d497824 */ /* 0x000fe200008e061e */
[----:B------:R-:W-:Y:S01]  /*ace50*/  SEL R10, R50, R29, P0 ;  /* 0x0000001d320a7207 */ /* 0x000fe20000000000 */
[----:B------:R-:W-:Y:S01]  /*ace60*/  IMAD.X R30, R60, 0x1, R13, P5 ;  /* 0x000000013c1e7824 */ /* 0x000fe200028e060d */
[----:B------:R-:W-:Y:S02]  /*ace70*/  ISETP.GT.U32.AND P0, PT, R8, R69, PT ;  /* 0x000000450800720c */ /* 0x000fe40003f04070 */
[----:B------:R-:W-:Y:S02]  /*ace80*/  ISETP.GE.U32.AND P1, PT, R31, R75, PT ;  /* 0x0000004b1f00720c */ /* 0x000fe40003f26070 */
[----:B------:R-:W-:-:S02]  /*ace90*/  IADD3 R9, P5, PT, R73, R14, RZ ;  /* 0x0000000e49097210 */ /* 0x000fc40007fbe0ff */
[----:B------:R-:W-:Y:S02]  /*acea0*/  ISETP.GT.U32.AND.EX P0, PT, R10, R73, PT, P0 ;  /* 0x000000490a00720c */ /* 0x000fe40003f04100 */
[----:B------:R-:W-:Y:S01]  /*aceb0*/  SHF.R.U32.HI R12, RZ, 0x1f, R47 ;  /* 0x0000001fff0c7819 */ /* 0x000fe2000001162f */
[----:B------:R-:W-:Y:S01]  /*acec0*/  IMAD.X R8, R52, 0x1, R15, P5 ;  /* 0x0000000134087824 */ /* 0x000fe200028e060f */
[----:B------:R-:W-:Y:S02]  /*aced0*/  ISETP.GE.U32.AND.EX P1, PT, R30, R60, PT, P1 ;  /* 0x0000003c1e00720c */ /* 0x000fe40003f26110 */
[----:B------:R-:W-:Y:S02]  /*acee0*/  LOP3.LUT R12, R12, 0x1, RZ, 0xc0, !PT ;  /* 0x000000010c0c7812 */ /* 0x000fe400078ec0ff */
        /* <DEDUP_REMOVED lines=51> */
.L_x_692:
[----:B------:R-:W-:Y:S05]  /*ad220*/  BSYNC.RELIABLE B11 ;  /* 0x00000000000b7941 */ /* 0x000fea0003800100 */
.L_x_691:
        /* <DEDUP_REMOVED lines=38> */
.L_x_693:
[----:B------:R-:W-:Y:S05]  /*ad490*/  BSYNC.RECONVERGENT B9 ;  /* 0x0000000000097941 */ /* 0x000fea0003800200 */
.L_x_690:
        /* <DEDUP_REMOVED lines=112> */
.L_x_696:
[----:B------:R-:W-:Y:S05]  /*adba0*/  BSYNC.RELIABLE B11 ;  /* 0x00000000000b7941 */ /* 0x000fea0003800100 */
.L_x_695:
        /* <DEDUP_REMOVED lines=38> */
.L_x_697:
[----:B------:R-:W-:Y:S05]  /*ade10*/  BSYNC.RECONVERGENT B9 ;  /* 0x0000000000097941 */ /* 0x000fea0003800200 */
.L_x_694:
[----:B------:R-:W-:Y:S01]  /*ade20*/  SHF.L.W.U32.HI R19, R11, 0x1, R12 ;  /* 0x000000010b137819 */ /* 0x000fe20000010e0c */
[----:B------:R-:W-:Y:S01]  /*ade30*/  IMAD.SHL.U32 R8, R14, 0x2, RZ ;  /* 0x000000020e087824 */ /* 0x000fe200078e00ff */
[----:B------:R-:W-:Y:S01]  /*ade40*/  SHF.L.W.U32.HI R30, R12, 0x1, R13 ;  /* 0x000000010c1e7819 */ /* 0x000fe20000010e0d */
[----:B------:R-:W-:Y:S01]  /*ade50*/  BSSY.RECONVERGENT B9, `(.L_x_698) ;  /* 0x0000054000097945 */ /* 0x000fe20003800200 */
[----:B------:R-:W-:-:S03]  /*ade60*/  ISETP.GE.U32.AND P0, PT, R19, R12, PT ;  /* 0x0000000c1300720c */ /* 0x000fc60003f06070 */
[----:B------:R-:W-:Y:S01]  /*ade70*/  BSSY.RELIABLE B11, `(.L_x_699) ;  /* 0x000002b0000b7945 */ /* 0x000fe20003800100 */
[----:B------:R-:W-:Y:S02]  /*ade80*/  SHF.L.U64.HI R48, R14, 0x1, R15 ;  /* 0x000000010e307819 */ /* 0x000fe4000001020f */
[----:B------:R-:W-:Y:S02]  /*ade90*/  ISETP.GE.U32.AND.EX P0, PT, R30, R13, PT, P0 ;  /* 0x0000000d1e00720c */ /* 0x000fe40003f06100 */
[----:B------:R-:W-:Y:S02]  /*adea0*/  SHF.L.U64.HI R16, R17, 0x1, R16 ;  /* 0x0000000111107819 */ /* 0x000fe40000010210 */
[----:B------:R-:W-:Y:S02]  /*adeb0*/  SEL R9, RZ, 0x1, P0 ;  /* 0x00000001ff097807 */ /* 0x000fe40000000000 */
[----:B------:R-:W-:Y:S02]  /*adec0*/  SHF.L.U64.HI R28, R10, 0x1, R11 ;  /* 0x000000010a1c7819 */ /* 0x000fe4000001020b */
[----:B------:R-:W-:-:S04]  /*aded0*/  LOP3.LUT R29, R8, R9, RZ, 0xfc, !PT ;  /* 0x00000009081d7212 */ /* 0x000fc800078efcff */
[----:B------:R-:W-:-:S04]  /*adee0*/  ISETP.GE.U32.AND P0, PT, R29, R14, PT ;  /* 0x0000000e1d00720c */ /* 0x000fc80003f06070 */
[----:B------:R-:W-:Y:S01]  /*adef0*/  ISETP.GE.U32.AND.EX P0, PT, R48, R15, PT, P0 ;  /* 0x0000000f3000720c */ /* 0x000fe20003f06100 */
[----:B------:R-:W-:Y:S02]  /*adf00*/  IMAD.SHL.U32 R15, R17, 0x2, RZ ;  /* 0x00000002110f7824 */ /* 0x000fe400078e00ff */
        /* <DEDUP_REMOVED lines=33> */
.L_x_700:
[----:B------:R-:W-:Y:S05]  /*ae120*/  BSYNC.RELIABLE B11 ;  /* 0x00000000000b7941 */ /* 0x000fea0003800100 */
.L_x_699:
        /* <DEDUP_REMOVED lines=38> */
.L_x_701:
[----:B------:R-:W-:Y:S05]  /*ae390*/  BSYNC.RECONVERGENT B9 ;  /* 0x0000000000097941 */ /* 0x000fea0003800200 */
.L_x_698:
[----:B------:R-:W-:Y:S01]  /*ae3a0*/  SHF.L.W.U32.HI R19, R13, 0x1, R14 ;  /* 0x000000010d137819 */ /* 0x000fe20000010e0e */
[----:B------:R-:W-:Y:S01]  /*ae3b0*/  IMAD.SHL.U32 R8, R10, 0x2, RZ ;  /* 0x000000020a087824 */ /* 0x000fe200078e00ff */
[----:B------:R-:W-:Y:S01]  /*ae3c0*/  SHF.L.W.U32.HI R30, R14, 0x1, R9 ;  /* 0x000000010e1e7819 */ /* 0x000fe20000010e09 */
[----:B------:R-:W-:Y:S01]  /*ae3d0*/  BSSY.RECONVERGENT B9, `(.L_x_702) ;  /* 0x0000053000097945 */ /* 0x000fe20003800200 */
[----:B------:R-:W-:-:S03]  /*ae3e0*/  ISETP.GE.U32.AND P0, PT, R19, R14, PT ;  /* 0x0000000e1300720c */ /* 0x000fc60003f06070 */
[----:B------:R-:W-:Y:S01]  /*ae3f0*/  BSSY.RELIABLE B11, `(.L_x_703) ;  /* 0x000002a0000b7945 */ /* 0x000fe20003800100 */
[----:B------:R-:W-:Y:S01]  /*ae400*/  SHF.L.U64.HI R48, R10, 0x1, R11 ;  /* 0x000000010a307819 */ /* 0x000fe2000001020b */
[----:B------:R-:W-:Y:S01]  /*ae410*/  IMAD.SHL.U32 R14, R12, 0x2, RZ ;  /* 0x000000020c0e7824 */ /* 0x000fe200078e00ff */
[----:B------:R-:W-:Y:S02]  /*ae420*/  ISETP.GE.U32.AND.EX P0, PT, R30, R9, PT, P0 ;  /* 0x000000091e00720c */ /* 0x000fe40003f06100 */
[----:B------:R-:W-:Y:S02]  /*ae430*/  SHF.L.U64.HI R28, R12, 0x1, R13 ;  /* 0x000000010c1c7819 */ /* 0x000fe4000001020d */
[----:B------:R-:W-:-:S04]  /*ae440*/  SEL R9, RZ, 0x1, P0 ;  /* 0x00000001ff097807 */ /* 0x000fc80000000000 */
[----:B------:R-:W-:-:S04]  /*ae450*/  LOP3.LUT R29, R8, R9, RZ, 0xfc, !PT ;  /* 0x00000009081d7212 */ /* 0x000fc800078efcff */
[----:B------:R-:W-:Y:S02]  /*ae460*/  ISETP.GE.U32.AND P0, PT, R29, R10, PT ;  /* 0x0000000a1d00720c */ /* 0x000fe40003f06070 */
[C---:B------:R-:W-:Y:S02]  /*ae470*/  SHF.L.U64.HI R10, R15.reuse, 0x1, R16 ;  /* 0x000000010f0a7819 */ /* 0x040fe40000010210 */
        /* <DEDUP_REMOVED lines=33> */
.L_x_704:
[----:B------:R-:W-:Y:S05]  /*ae690*/  BSYNC.RELIABLE B11 ;  /* 0x00000000000b7941 */ /* 0x000fea0003800100 */
.L_x_703:
        /* <DEDUP_REMOVED lines=27> */
[----:B------:R-:W-:-:S04]  /*ae850*/  @!P4 SEL R8, R9, R8, P0 ;  /* 0x000000080908c207 */ /* 0x000fc80000000000 */
[----:B------:R-:W-:-:S04]  /*ae860*/  LOP3.LUT R8, R8, 0x1, RZ, 0xc0, !PT ;  /* 0x0000000108087812 */ /* 0x000fc800078ec0ff */
[----:B------:R-:W-:Y:S02]  /*ae870*/  ISETP.NE.U32.AND P0, PT, R8, 0x1, PT ;  /* 0x000000010800780c */ /* 0x000fe40003f05070 */
[----:B------:R-:W-:Y:S01]  /*ae880*/  IADD3 R8, P3, PT, -R13, R29, RZ ;  /* 0x0000001d0d087210 */ /* 0x000fe20007f7e1ff */
[----:B------:R-:W-:Y:S01]  /*ae890*/  IMAD.X R13, R30, 0x1, ~R17, P1 ;  /* 0x000000011e0d7824 */ /* 0x000fe200008e0e11 */
[----:B------:R-:W-:Y:S02]  /*ae8a0*/  SEL R15, RZ, 0xffffffff, P0 ;  /* 0xffffffffff0f7807 */ /* 0x000fe40000000000 */
[----:B------:R-:W-:Y:S01]  /*ae8b0*/  IADD3 R14, P0, PT, R14, -R20, RZ ;  /* 0x800000140e0e7210 */ /* 0x000fe20007f1e0ff */
[----:B------:R-:W-:Y:S01]  /*ae8c0*/  IMAD.X R9, R48, 0x1, ~R16, P3 ;  /* 0x0000000130097824 */ /* 0x000fe200018e0e10 */
[----:B------:R-:W-:-:S04]  /*ae8d0*/  IADD3 R11, P4, P5, R15, -R26, R11 ;  /* 0x8000001a0f0b7210 */ /* 0x000fc80007d9e00b */
[----:B------:R-:W-:Y:S01]  /*ae8e0*/  IADD3.X R10, PT, PT, R15, ~R27, R10, P4, P5 ;  /* 0x8000001b0f0a7210 */ /* 0x000fe200027ea40a */
[----:B------:R-:W-:-:S08]  /*ae8f0*/  IMAD.X R15, R28, 0x1, ~R23, P0 ;  /* 0x000000011c0f7824 */ /* 0x000fd000000e0e17 */
.L_x_705:
[----:B------:R-:W-:Y:S05]  /*ae900*/  BSYNC.RECONVERGENT B9 ;  /* 0x0000000000097941 */ /* 0x000fea0003800200 */
.L_x_702:
        /* <DEDUP_REMOVED lines=16> */
[-C--:B------:R-:W-:Y:S01]  /*aea10*/  IMAD.WIDE.U32 R50, R12, R15.reuse, RZ ;  /* 0x0000000f0c327225 */ /* 0x080fe200078e00ff */
[----:B------:R-:W-:Y:S02]  /*aea20*/  SHF.R.U32.HI R31, RZ, 0x1f, R63 ;  /* 0x0000001fff1f7819 */ /* 0x000fe4000001163f */
[----:B------:R-:W-:Y:S01]  /*aea30*/  SEL R61, RZ, 0x1, P0 ;  /* 0x00000001ff3d7807 */ /* 0x000fe20000000000 */
[----:B------:R-:W-:Y:S01]  /*aea40*/  IMAD.MOV.U32 R29, RZ, RZ, RZ ;  /* 0x000000ffff1d7224 */ /* 0x000fe200078e00ff */
[----:B------:R-:W-:Y:S01]  /*aea50*/  IADD3 R53, P3, PT, R48, R50, RZ ;  /* 0x0000003230357210 */ /* 0x000fe20007f7e0ff */
[----:B------:R-:W-:Y:S01]  /*aea60*/  VIADD R47, R49, UR6 ;  /* 0x00000006312f7c36 */ /* 0x000fe20008000000 */
[----:B------:R-:W-:Y:S01]  /*aea70*/  LOP3.LUT R31, R31, 0x1, RZ, 0xc0, !PT ;  /* 0x000000011f1f7812 */ /* 0x000fe200078ec0ff */
[----:B------:R-:W-:Y:S01]  /*aea80*/  IMAD.WIDE.U32 R28, R15, R15, R28 ;  /* 0x0000000f0f1c7225 */ /* 0x000fe200078e001c */
[----:B------:R-:W-:-:S02]  /*aea90*/  ISETP.GE.U32.AND P5, PT, R53, R48, PT ;  /* 0x000000303500720c */ /* 0x000fc40003fa6070 */
[----:B------:R-:W-:Y:S01]  /*aeaa0*/  ISETP.GE.U32.AND P1, PT, R53, R50, PT ;  /* 0x000000323500720c */ /* 0x000fe20003f26070 */
[----:B------:R-:W-:Y:S01]  /*aeab0*/  VIADD R19, R51, UR5 ;  /* 0x0000000533137c36 */ /* 0x000fe20008000000 */
[----:B------:R-:W-:Y:S01]  /*aeac0*/  IADD3 R61, P0, P4, R61, R28, RZ ;  /* 0x0000001c3d3d7210 */ /* 0x000fe20007c1e0ff */
[----:B------:R-:W-:Y:S02]  /*aead0*/  VIADD R64, R29, UR4 ;  /* 0x000000041d407c36 */ /* 0x000fe40008000000 */
[----:B------:R-:W-:Y:S02]  /*aeae0*/  IMAD.MOV.U32 R52, RZ, RZ, RZ ;  /* 0x000000ffff347224 */ /* 0x000fe400078e00ff */
[----:B------:R-:W-:Y:S01]  /*aeaf0*/  IMAD.WIDE.U32 R48, R9, R14, RZ ;  /* 0x0000000e09307225 */ /* 0x000fe200078e00ff */
[----:B------:R-:W-:-:S03]  /*aeb00*/  IADD3.X R64, PT, PT, RZ, R64, R31, P0, P4 ;  /* 0x00000040ff407210 */ /* 0x000fc600007e841f */
[----:B------:R-:W-:-:S04]  /*aeb10*/  IMAD.WIDE.U32 R50, R8, R15, RZ ;  /* 0x0000000f08327225 */ /* 0x000fc800078e00ff */
[----:B------:R-:W-:-:S04]  /*aeb20*/  IMAD.WIDE.U32 R28, R12, R14, R52 ;  /* 0x0000000e0c1c7225 */ /* 0x000fc800078e0034 */
[----:B------:R-:W-:Y:S01]  /*aeb30*/  VIADD R58, R49, UR4 ;  /* 0x00000004313a7c36 */ /* 0x000fe20008000000 */
[----:B------:R-:W-:Y:S01]  /*aeb40*/  IADD3 R49, P4, PT, R48, R50, RZ ;  /* 0x0000003230317210 */ /* 0x000fe20007f9e0ff */
[----:B------:R-:W-:Y:S01]  /*aeb50*/  IMAD.X R30, R19, 0x1, R47, P3 ;  /* 0x00000001131e7824 */ /* 0x000fe200018e062f */
[----:B------:R-:W-:Y:S01]  /*aeb60*/  ISETP.GE.U32.AND P3, PT, R28, RZ, PT ;  /* 0x000000ff1c00720c */ /* 0x000fe20003f66070 */
[----:B------:R-:W-:Y:S01]  /*aeb70*/  IMAD.MOV.U32 R31, RZ, RZ, RZ ;  /* 0x000000ffff1f7224 */ /* 0x000fe200078e00ff */
[----:B------:R-:W-:Y:S01]  /*aeb80*/  ISETP.GE.U32.AND P0, PT, R49, R48, PT ;  /* 0x000000303100720c */ /* 0x000fe20003f06070 */
[----:B------:R-:W-:Y:S01]  /*aeb90*/  VIADD R60, R29, UR5 ;  /* 0x000000051d3c7c36 */ /* 0x000fe20008000000 */
[C---:B------:R-:W-:Y:S01]  /*aeba0*/  ISETP.GE.U32.AND.EX P5, PT, R30.reuse, R47, PT, P5 ;  /* 0x0000002f1e00720c */ /* 0x040fe20003fa6150 */
[----:B------:R-:W-:Y:S01]  /*aebb0*/  VIADD R73, R51, UR7 ;  /* 0x0000000733497c36 */ /* 0x000fe20008000000 */
[----:B------:R-:W-:Y:S01]  /*aebc0*/  ISETP.GE.U32.AND.EX P1, PT, R30, R19, PT, P1 ;  /* 0x000000131e00720c */ /* 0x000fe20003f26110 */
[----:B------:R-:W-:Y:S01]  /*aebd0*/  IMAD.WIDE.U32 R30, R13, R15, R30 ;  /* 0x0000000f0d1e7225 */ /* 0x000fe200078e001e */
[----:B------:R-:W-:-:S02]  /*aebe0*/  IADD3 R48, P6, PT, R61, R28, RZ ;  /* 0x0000001c3d307210 */ /* 0x000fc40007fde0ff */
[C---:B------:R-:W-:Y:S01]  /*aebf0*/  ISETP.GE.U32.AND.EX P3, PT, R60.reuse, R53, PT, P3 ;  /* 0x000000353c00720c */ /* 0x040fe20003f66130 */
[----:B------:R-:W-:Y:S01]  /*aec00*/  VIADD R56, R31, UR6 ;  /* 0x000000061f387c36 */ /* 0x000fe20008000000 */
[----:B------:R-:W-:Y:S01]  /*aec10*/  SEL R63, RZ, 0x1, P5 ;  /* 0x00000001ff3f7807 */ /* 0x000fe20002800000 */
[----:B------:R-:W-:Y:S01]  /*aec20*/  IMAD.X R31, R60, 0x1, R64, P6 ;  /* 0x000000013c1f7824 */ /* 0x000fe200030e0640 */
[C---:B------:R-:W-:Y:S01]  /*aec30*/  IADD3 R19, P5, PT, R48.reuse, R28, RZ ;  /* 0x0000001c30137210 */ /* 0x040fe20007fbe0ff */
[----:B------:R-:W-:Y:S01]  /*aec40*/  IMAD.WIDE.U32 R52, R13, R12, RZ ;  /* 0x0000000c0d347225 */ /* 0x000fe200078e00ff */
[----:B------:R-:W-:Y:S02]  /*aec50*/  SEL R29, RZ, 0x1, P3 ;  /* 0x00000001ff1d7807 */ /* 0x000fe40001800000 */
[----:B------:R-:W-:Y:S01]  /*aec60*/  SEL R47, RZ, 0x1, P1 ;  /* 0x00000001ff2f7807 */ /* 0x000fe20000800000 */
[----:B------:R-:W-:Y:S01]  /*aec70*/  IMAD.X R28, R31, 0x1, R60, P5 ;  /* 0x000000011f1c7824 */ /* 0x000fe200028e063c */
[----:B------:R-:W-:Y:S01]  /*aec80*/  ISETP.GE.U32.AND P1, PT, R48, R61, PT ;  /* 0x0000003d3000720c */ /* 0x000fe20003f26070 */
[----:B------:R-:W-:Y:S01]  /*aec90*/  IMAD.SHL.U32 R61, R52, 0x2, RZ ;  /* 0x00000002343d7824 */ /* 0x000fe200078e00ff */
[----:B------:R-:W-:Y:S01]  /*aeca0*/  IADD3 R54, P6, P3, R29, R30, RZ ;  /* 0x0000001e1d367210 */ /* 0x000fe20007bde0ff */
[----:B------:R-:W-:Y:S01]  /*aecb0*/  VIADD R29, R53, UR6 ;  /* 0x00000006351d7c36 */ /* 0x000fe20008000000 */
[----:B------:R-:W-:Y:S01]  /*aecc0*/  ISETP.GE.U32.AND P5, PT, R19, R48, PT ;  /* 0x000000301300720c */ /* 0x000fe20003fa6070 */
[----:B------:R-:W-:Y:S01]  /*aecd0*/  IMAD.MOV.U32 R48, RZ, RZ, RZ ;  /* 0x000000ffff307224 */ /* 0x000fe200078e00ff */
[----:B------:R-:W-:Y:S01]  /*aece0*/  ISETP.GE.U32.AND.EX P1, PT, R31, R64, PT, P1 ;  /* 0x000000401f00720c */ /* 0x000fe20003f26110 */
[----:B------:R-:W-:Y:S01]  /*aecf0*/  IMAD.MOV.U32 R60, RZ, RZ, RZ ;  /* 0x000000ffff3c7224 */ /* 0x000fe200078e00ff */
[----:B------:R-:W-:Y:S01]  /*aed00*/  ISETP.GE.U32.AND.EX P5, PT, R28, R31, PT, P5 ;  /* 0x0000001f1c00720c */ /* 0x000fe20003fa6150 */
[----:B------:R-:W-:Y:S01]  /*aed10*/  IMAD.WIDE.U32 R30, R8, R14, R48 ;  /* 0x0000000e081e7225 */ /* 0x000fe200078e0030 */
[----:B------:R-:W-:-:S02]  /*aed20*/  SHF.R.U64 R62, R52, 0x1f, R29 ;  /* 0x0000001f343e7819 */ /* 0x000fc4000000121d */
[----:B------:R-:W-:Y:S01]  /*aed30*/  SEL R75, RZ, 0x1, P1 ;  /* 0x00000001ff4b7807 */ /* 0x000fe20000800000 */
[----:B------:R-:W-:Y:S01]  /*aed40*/  VIADD R69, R31, UR7 ;  /* 0x000000071f457c36 */ /* 0x000fe20008000000 */
[-C--:B------:R-:W-:Y:S01]  /*aed50*/  IADD3.X R52, PT, PT, RZ, R56.reuse, R47, P6, P3 ;  /* 0x00000038ff347210 */ /* 0x080fe200037e642f */
[----:B------:R-:W-:Y:S01]  /*aed60*/  IMAD.X R48, R73, 0x1, R58, P4 ;  /* 0x0000000149307824 */ /* 0x000fe200020e063a */
[----:B------:R-:W-:Y:S02]  /*aed70*/  SEL R47, RZ, 0x1, P5 ;  /* 0x00000001ff2f7807 */ /* 0x000fe40002800000 */
[----:B------:R-:W-:Y:S01]  /*aed80*/  IADD3.X R68, PT, PT, RZ, R56, R63, P6, P3 ;  /* 0x00000038ff447210 */ /* 0x000fe200037e643f */
[----:B------:R-:W-:Y:S01]  /*aed90*/  IMAD.MOV.U32 R63, RZ, RZ, RZ ;  /* 0x000000ffff3f7224 */ /* 0x000fe200078e00ff */
[-C--:B------:R-:W-:Y:S02]  /*aeda0*/  IADD3 R75, P1, PT, R75, R54.reuse, RZ ;  /* 0x000000364b4b7210 */ /* 0x080fe40007f3e0ff */
[----:B------:R-:W-:-:S02]  /*aedb0*/  IADD3 R47, P5, PT, R47, R54, RZ ;  /* 0x000000362f2f7210 */ /* 0x000fc40007fbe0ff */
[----:B------:R-:W-:Y:S01]  /*aedc0*/  IADD3 R64, P3, PT, R75, R30, RZ ;  /* 0x0000001e4b407210 */ /* 0x000fe20007f7e0ff */
[----:B------:R-:W-:Y:S01]  /*aedd0*/  IMAD.X R68, RZ, RZ, R68, P1 ;  /* 0x000000ffff447224 */ /* 0x000fe200008e0644 */
[----:B------:R-:W-:Y:S01]  /*aede0*/  SHF.R.U32.HI R29, RZ, 0x1f, R29 ;  /* 0x0000001fff1d7819 */ /* 0x000fe2000001161d */
[----:B------:R-:W-:Y:S01]  /*aedf0*/  IMAD.X R31, RZ, RZ, R52, P5 ;  /* 0x000000ffff1f7224 */ /* 0x000fe200028e0634 */
[----:B------:R-:W-:Y:S01]  /*aee00*/  IADD3 R54, P5, PT, R47, R64, RZ ;  /* 0x000000402f367210 */ /* 0x000fe20007fbe0ff */
[----:B------:R-:W-:Y:S01]  /*aee10*/  IMAD.X R66, R69, 0x1, R68, P3 ;  /* 0x0000000145427824 */ /* 0x000fe200018e0644 */
[----:B------:R-:W-:Y:S01]  /*aee20*/  ISETP.NE.U32.AND P3, PT, R47, RZ, PT ;  /* 0x000000ff2f00720c */ /* 0x000fe20003f65070 */
[----:B------:R-:W-:Y:S01]  /*aee30*/  IMAD.WIDE.U32 R52, R12, R12, R60 ;  /* 0x0000000c0c347225 */ /* 0x000fe200078e003c */
[----:B------:R-:W-:Y:S02]  /*aee40*/  ISETP.GE.U32.AND P1, PT, R54, R64, PT ;  /* 0x000000403600720c */ /* 0x000fe40003f26070 */
[----:B------:R-:W-:Y:S01]  /*aee50*/  LOP3.LUT R29, R29, 0x1, RZ, 0xc0, !PT ;  /* 0x000000011d1d7812 */ /* 0x000fe200078ec0ff */
[----:B------:R-:W-:Y:S01]  /*aee60*/  IMAD.X R56, R31, 0x1, R66, P5 ;  /* 0x000000011f387824 */ /* 0x000fe200028e0642 */
[----:B------:R-:W-:Y:S01]  /*aee70*/  ISETP.GE.U32.AND P6, PT, R52, RZ, PT ;  /* 0x000000ff3400720c */ /* 0x000fe20003fc6070 */
[----:B------:R-:W-:Y:S01]  /*aee80*/  VIADD R60, R53, UR5 ;  /* 0x00000005353c7c36 */ /* 0x000fe20008000000 */
[----:B------:R-:W-:Y:S01]  /*aee90*/  ISETP.GE.U32.AND P5, PT, R49, R50, PT ;  /* 0x000000323100720c */ /* 0x000fe20003fa6070 */
[----:B------:R-:W-:Y:S01]  /*aeea0*/  IMAD.WIDE.U32 R50, R13, R13, R62 ;  /* 0x0000000d0d327225 */ /* 0x000fe200078e003e */
[----:B------:R-:W-:-:S02]  /*aeeb0*/  ISETP.GE.U32.AND.EX P4, PT, R56, R66, PT, P1 ;  /* 0x000000423800720c */ /* 0x000fc40003f86110 */
[----:B------:R-:W-:Y:S01]  /*aeec0*/  ISETP.GE.U32.AND.EX P1, PT, R48, R58, PT, P0 ;  /* 0x0000003a3000720c */ /* 0x000fe20003f26100 */
[----:B------:R-:W-:Y:S01]  /*aeed0*/  VIADD R58, R51, UR6 ;  /* 0x00000006333a7c36 */ /* 0x000fe20008000000 */
[----:B------:R-:W-:Y:S01]  /*aeee0*/  ISETP.NE.AND.EX P4, PT, R31, RZ, !P4, P3 ;  /* 0x000000ff1f00720c */ /* 0x000fe20006785330 */
[----:B------:R-:W-:Y:S01]  /*aeef0*/  IMAD.WIDE.U32 R62, R10, R14, RZ ;  /* 0x0000000e0a3e7225 */ /* 0x000fe200078e00ff */
[----:B------:R-:W-:Y:S02]  /*aef00*/  ISETP.GE.U32.AND.EX P0, PT, R60, R61, PT, P6 ;  /* 0x0000003d3c00720c */ /* 0x000fe40003f06160 */
[----:B------:R-:W-:Y:S02]  /*aef10*/  SEL R31, RZ, 0x1, !P4 ;  /* 0x00000001ff1f7807 */ /* 0x000fe40006000000 */
[----:B------:R-:W-:Y:S02]  /*aef20*/  SEL R61, RZ, 0x1, P0 ;  /* 0x00000001ff3d7807 */ /* 0x000fe40000000000 */
[----:B------:R-:W-:-:S02]  /*aef30*/  ISETP.GE.U32.AND.EX P3, PT, R48, R73, PT, P5 ;  /* 0x000000493000720c */ /* 0x000fc40003f66150 */
[----:B------:R-:W-:Y:S02]  /*aef40*/  IADD3 R31, P5, PT, R31, R54, RZ ;  /* 0x000000361f1f7210 */ /* 0x000fe40007fbe0ff */
[----:B------:R-:W-:Y:S01]  /*aef50*/  IADD3 R61, P0, P6, R61, R50, RZ ;  /* 0x000000323d3d7210 */ /* 0x000fe20007e1e0ff */
[----:B------:R-:W-:Y:S01]  /*aef60*/  IMAD.WIDE.U32 R50, R11, R15, RZ ;  /* 0x0000000f0b327225 */ /* 0x000fe200078e00ff */
[----:B------:R-:W-:Y:S02]  /*aef70*/  ISETP.GE.U32.AND P4, PT, R30, RZ, PT ;  /* 0x000000ff1e00720c */ /* 0x000fe40003f86070 */
[----:B------:R-:W-:Y:S01]  /*aef80*/  IADD3.X R58, PT, PT, RZ, R58, R29, P0, P6 ;  /* 0x0000003aff3a7210 */ /* 0x000fe200007ec41d */
[----:B------:R-:W-:Y:S01]  /*aef90*/  IMAD.X R47, RZ, RZ, R56, P5 ;  /* 0x000000ffff2f7224 */ /* 0x000fe200028e0638 */
[----:B------:R-:W-:Y:S01]  /*aefa0*/  ISETP.GT.U32.AND P5, PT, R54, R31, PT ;  /* 0x0000001f3600720c */ /* 0x000fe20003fa4070 */
[----:B------:R-:W-:Y:S01]  /*aefb0*/  VIADD R77, R51, UR6 ;  /* 0x00000006334d7c36 */ /* 0x000fe20008000000 */
[----:B------:R-:W-:-:S02]  /*aefc0*/  IADD3 R53, P6, PT, R31, R52, RZ ;  /* 0x000000341f357210 */ /* 0x000fc40007fde0ff */
[----:B------:R-:W-:Y:S02]  /*aefd0*/  ISETP.GT.U32.AND.EX P5, PT, R56, R47, PT, P5 ;  /* 0x0000002f3800720c */ /* 0x000fe40003fa4150 */
[----:B------:R-:W-:Y:S01]  /*aefe0*/  ISETP.GE.U32.AND.EX P4, PT, R69, R49, PT, P4 ;  /* 0x000000314500720c */ /* 0x000fe20003f86140 */
[----:B------:R-:W-:Y:S01]  /*aeff0*/  IMAD.X R52, R47, 0x1, R60, P6 ;  /* 0x000000012f347824 */ /* 0x000fe200030e063c */
[----:B------:R-:W-:Y:S01]  /*af000*/  IADD3 R29, P6, PT, R53, R30, RZ ;  /* 0x0000001e351d7210 */ /* 0x000fe20007fde0ff */
[----:B------:R-:W-:Y:S01]  /*af010*/  IMAD.MOV.U32 R49, RZ, RZ, RZ ;  /* 0x000000ffff317224 */ /* 0x000fe200078e00ff */
[----:B------:R-:W-:Y:S02]  /*af020*/  SEL R30, R54, R31, P5 ;  /* 0x0000001f361e7207 */ /* 0x000fe40002800000 */
[----:B------:R-:W-:Y:S01]  /*af030*/  SEL R31, R56, R47, P5 ;  /* 0x0000002f381f7207 */ /* 0x000fe20002800000 */
[----:B------:R-:W-:Y:S01]  /*af040*/  IMAD.WIDE.U32 R48, R9, R15, R48 ;  /* 0x0000000f09307225 */ /* 0x000fe200078e0030 */
[----:B------:R-:W-:-:S02]  /*af050*/  ISETP.GT.U32.AND P5, PT, R30, R53, PT ;  /* 0x000000351e00720c */ /* 0x000fc40003fa4070 */
[----:B------:R-:W-:Y:S01]  /*af060*/  ISETP.GE.U32.AND P0, PT, R64, R75, PT ;  /* 0x0000004b4000720c */ /* 0x000fe20003f06070 */
[----:B------:R-:W-:Y:S01]  /*af070*/  IMAD.X R30, R52, 0x1, R69, P6 ;  /* 0x00000001341e7824 */ /* 0x000fe200030e0645 */
[----:B------:R-:W-:Y:S01]  /*af080*/  SEL R73, RZ, 0x1, P1 ;  /* 0x00000001ff497807 */ /* 0x000fe20000800000 */
[----:B------:R-:W-:Y:S01]  /*af090*/  VIADD R76, R49, UR4 ;  /* 0x00000004314c7c36 */ /* 0x000fe20008000000 */
[----:B------:R-:W-:Y:S02]  /*af0a0*/  ISETP.GE.U32.AND P1, PT, R29, R53, PT ;  /* 0x000000351d00720c */ /* 0x000fe40003f26070 */
[----:B------:R-:W-:Y:S02]  /*af0b0*/  ISETP.GT.U32.AND.EX P5, PT, R31, R52, PT, P5 ;  /* 0x000000341f00720c */ /* 0x000fe40003fa4150 */
[----:B------:R-:W-:Y:S02]  /*af0c0*/  SEL R31, RZ, 0x1, P4 ;  /* 0x00000001ff1f7807 */ /* 0x000fe40002000000 */
[----:B------:R-:W-:Y:S01]  /*af0d0*/  ISETP.GE.U32.AND.EX P0, PT, R66, R68, PT, P0 ;  /* 0x000000444200720c */ /* 0x000fe20003f06100 */
[----:B------:R-:W-:Y:S01]  /*af0e0*/  IMAD.WIDE.U32 R68, R8, R13, RZ ;  /* 0x0000000d08447225 */ /* 0x000fe200078e00ff */
[----:B------:R-:W-:-:S02]  /*af0f0*/  IADD3 R53, P4, PT, R62, R50, RZ ;  /* 0x000000323e357210 */ /* 0x000fc40007f9e0ff */
[----:B------:R-:W-:Y:S02]  /*af100*/  SEL R54, RZ, 0x1, !P5 ;  /* 0x00000001ff367807 */ /* 0x000fe40006800000 */
[----:B------:R-:W-:Y:S01]  /*af110*/  ISETP.GE.U32.AND.EX P1, PT, R30, R52, PT, P1 ;  /* 0x000000341e00720c */ /* 0x000fe20003f26110 */
[----:B------:R-:W-:Y:S01]  /*af120*/  IMAD.MOV.U32 R52, RZ, RZ, RZ ;  /* 0x000000ffff347224 */ /* 0x000fe200078e00ff */
[----:B------:R-:W-:Y:S01]  /*af130*/  IADD3 R74, P6, P5, R31, R48, RZ ;  /* 0x000000301f4a7210 */ /* 0x000fe20007dde0ff */
[----:B------:R-:W-:Y:S01]  /*af140*/  IMAD.WIDE.U32 R48, R9, R12, RZ ;  /* 0x0000000c09307225 */ /* 0x000fe200078e00ff */
[----:B------:R-:W-:Y:S02]  /*af150*/  SEL R64, RZ, 0x1, P0 ;  /* 0x00000001ff407807 */ /* 0x000fe40000000000 */
[----:B------:R-:W-:Y:S02]  /*af160*/  SEL R47, RZ, 0x1, P3 ;  /* 0x00000001ff2f7807 */ /* 0x000fe40001800000 */
[----:B------:R-:W-:Y:S01]  /*af170*/  IADD3 R54, P3, PT, R54, R61, RZ ;  /* 0x0000003d36367210 */ /* 0x000fe20007f7e0ff */
[----:B------:R-:W-:Y:S01]  /*af180*/  IMAD.WIDE.U32 R60, R11, R14, R52 ;  /* 0x0000000e0b3c7225 */ /* 0x000fe200078e0034 */
[----:B------:R-:W-:-:S02]  /*af190*/  IADD3 R64, P0, PT, R64, R74, RZ ;  /* 0x0000004a40407210 */ /* 0x000fc40007f1e0ff */
[----:B------:R-:W-:Y:S01]  /*af1a0*/  IADD3.X R70, PT, PT, RZ, R76, R73, P6, P5 ;  /* 0x0000004cff467210 */ /* 0x000fe200037ea449 */
[----:B------:R-:W-:Y:S01]  /*af1b0*/  IMAD.X R58, RZ, RZ, R58, P3 ;  /* 0x000000ffff3a7224 */ /* 0x000fe200018e063a */
[----:B------:R-:W-:Y:S01]  /*af1c0*/  IADD3 R75, P3, PT, R64, R60, RZ ;  /* 0x0000003c404b7210 */ /* 0x000fe20007f7e0ff */
[----:B------:R-:W-:Y:S01]  /*af1d0*/  VIADD R85, R61, UR6 ;  /* 0x000000063d557c36 */ /* 0x000fe20008000000 */
[----:B------:R-:W-:Y:S01]  /*af1e0*/  SEL R31, RZ, 0x1, P1 ;  /* 0x00000001ff1f7807 */ /* 0x000fe20000800000 */
[----:B------:R-:W-:Y:S01]  /*af1f0*/  IMAD.X R70, RZ, RZ, R70, P0 ;  /* 0x000000ffff467224 */ /* 0x000fe200000e0646 */
[-C--:B------:R-:W-:Y:S01]  /*af200*/  IADD3 R56, P0, PT, R54, R75.reuse, RZ ;  /* 0x0000004b36387210 */ /* 0x080fe20007f1e0ff */
[----:B------:R-:W-:Y:S01]  /*af210*/  VIADD R52, R49, UR4 ;  /* 0x0000000431347c36 */ /* 0x000fe20008000000 */
[----:B------:R-:W-:Y:S01]  /*af220*/  IADD3 R49, P1, PT, R48, R68, RZ ;  /* 0x0000004430317210 */ /* 0x000fe20007f3e0ff */
[----:B------:R-:W-:Y:S01]  /*af230*/  IMAD.X R66, R85, 0x1, R70, P3 ;  /* 0x0000000155427824 */ /* 0x000fe200018e0646 */
[----:B------:R-:W-:Y:S01]  /*af240*/  ISETP.GE.U32.AND P3, PT, R56, R75, PT ;  /* 0x0000004b3800720c */ /* 0x000fe20003f66070 */
[----:B------:R-:W-:Y:S01]  /*af250*/  VIADD R61, R69, UR7 ;  /* 0x00000007453d7c36 */ /* 0x000fe20008000000 */
[----:B------:R-:W-:Y:S01]  /*af260*/  IADD3.X R47, PT, PT, RZ, R76, R47, P6, P5 ;  /* 0x0000004cff2f7210 */ /* 0x000fe200037ea42f */
[----:B------:R-:W-:Y:S01]  /*af270*/  IMAD.X R73, R58, 0x1, R66, P0 ;  /* 0x000000013a497824 */ /* 0x000fe200000e0642 */
[----:B------:R-:W-:Y:S01]  /*af280*/  ISETP.NE.U32.AND P0, PT, R54, RZ, PT ;  /* 0x000000ff3600720c */ /* 0x000fe20003f05070 */
[----:B------:R-:W-:Y:S01]  /*af290*/  IMAD.X R72, R61, 0x1, R52, P1 ;  /* 0x000000013d487824 */ /* 0x000fe200008e0634 */
[----:B------:R-:W-:Y:S01]  /*af2a0*/  ISETP.GE.U32.AND P1, PT, R49, R48, PT ;  /* 0x000000303100720c */ /* 0x000fe20003f26070 */
[----:B------:R-:W-:Y:S01]  /*af2b0*/  VIADD R48, R63, UR5 ;  /* 0x000000053f307c36 */ /* 0x000fe20008000000 */
[----:B------:R-:W-:Y:S01]  /*af2c0*/  ISETP.GE.U32.AND.EX P3, PT, R73, R66, PT, P3 ;  /* 0x000000424900720c */ /* 0x000fe20003f66130 */
[----:B------:R-:W-:Y:S01]  /*af2d0*/  IMAD.MOV.U32 R63, RZ, RZ, RZ ;  /* 0x000000ffff3f7224 */ /* 0x000fe200078e00ff */
[----:B------:R-:W-:Y:S01]  /*af2e0*/  IADD3 R31, P5, PT, R31, R74, RZ ;  /* 0x0000004a1f1f7210 */ /* 0x000fe20007fbe0ff */
[----:B------:R-:W-:Y:S01]  /*af2f0*/  IMAD.MOV.U32 R74, RZ, RZ, RZ ;  /* 0x000000ffff4a7224 */ /* 0x000fe200078e00ff */
[----:B------:R-:W-:-:S02]  /*af300*/  ISETP.NE.AND.EX P0, PT, R58, RZ, !P3, P0 ;  /* 0x000000ff3a00720c */ /* 0x000fc40005f05300 */
[----:B------:R-:W-:Y:S01]  /*af310*/  ISETP.GE.U32.AND P3, PT, R49, R68, PT ;  /* 0x000000443100720c */ /* 0x000fe20003f66070 */
[----:B------:R-:W-:Y:S01]  /*af320*/  IMAD.X R47, RZ, RZ, R47, P5 ;  /* 0x000000ffff2f7224 */ /* 0x000fe200028e062f */
[----:B------:R-:W-:Y:S02]  /*af330*/  SEL R51, RZ, 0x1, !P0 ;  /* 0x00000001ff337807 */ /* 0x000fe40004000000 */
[----:B------:R-:W-:Y:S01]  /*af340*/  ISETP.GE.U32.AND P0, PT, R53, R62, PT ;  /* 0x0000003e3500720c */ /* 0x000fe20003f06070 */
[----:B------:R-:W-:Y:S01]  /*af350*/  IMAD.X R62, R77, 0x1, R48, P4 ;  /* 0x000000014d3e7824 */ /* 0x000fe200020e0630 */
[----:B------:R-:W-:Y:S02]  /*af360*/  IADD3 R51, P4, PT, R51, R56, RZ ;  /* 0x0000003833337210 */ /* 0x000fe40007f9e0ff */
[----:B------:R-:W-:Y:S02]  /*af370*/  ISETP.GE.U32.AND.EX P3, PT, R72, R61, PT, P3 ;  /* 0x0000003d4800720c */ /* 0x000fe40003f66130 */
[----:B------:R-:W-:Y:S01]  /*af380*/  ISETP.GE.U32.AND.EX P0, PT, R62, R48, PT, P0 ;  /* 0x000000303e00720c */ /* 0x000fe20003f06100 */
[----:B------:R-:W-:Y:S01]  /*af390*/  IMAD.MOV.U32 R48, RZ, RZ, RZ ;  /* 0x000000ffff307224 */ /* 0x000fe200078e00ff */
[----:B------:R-:W-:Y:S01]  /*af3a0*/  ISETP.GE.U32.AND.EX P1, PT, R72, R52, PT, P1 ;  /* 0x000000344800720c */ /* 0x000fe20003f26110 */
[----:B------:R-:W-:Y:S01]  /*af3b0*/  IMAD.X R54, RZ, RZ, R73, P4 ;  /* 0x000000ffff367224 */ /* 0x000fe200020e0649 */
[----:B------:R-:W-:Y:S01]  /*af3c0*/  ISETP.GT.U32.AND P4, PT, R56, R51, PT ;  /* 0x000000333800720c */ /* 0x000fe20003f84070 */
[----:B------:R-:W-:Y:S01]  /*af3d0*/  IMAD.WIDE.U32 R68, R8, R12, R48 ;  /* 0x0000000c08447225 */ /* 0x000fe200078e0030 */
[----:B------:R-:W-:-:S02]  /*af3e0*/  ISETP.GE.U32.AND P5, PT, R75, R64, PT ;  /* 0x000000404b00720c */ /* 0x000fc40003fa6070 */
[----:B------:R-:W-:Y:S01]  /*af3f0*/  ISETP.GT.U32.AND.EX P4, PT, R73, R54, PT, P4 ;  /* 0x000000364900720c */ /* 0x000fe20003f84140 */
[----:B------:R-:W-:Y:S01]  /*af400*/  VIADD R69, R69, UR7 ;  /* 0x0000000745457c36 */ /* 0x000fe20008000000 */
[----:B------:R-:W-:Y:S02]  /*af410*/  IADD3 R61, P6, PT, R51, R68, RZ ;  /* 0x00000044333d7210 */ /* 0x000fe40007fde0ff */
[----:B------:R-:W-:Y:S02]  /*af420*/  SEL R48, R56, R51, P4 ;  /* 0x0000003338307207 */ /* 0x000fe40002000000 */
[----:B------:R-:W-:Y:S01]  /*af430*/  SEL R51, R73, R54, P4 ;  /* 0x0000003649337207 */ /* 0x000fe20002000000 */
[----:B------:R-:W-:Y:S01]  /*af440*/  IMAD.X R56, R54, 0x1, R69, P6 ;  /* 0x0000000136387824 */ /* 0x000fe200030e0645 */
[----:B------:R-:W-:Y:S01]  /*af450*/  IADD3 R52, P6, PT, R31, R61, RZ ;  /* 0x0000003d1f347210 */ /* 0x000fe20007fde0ff */
[----:B------:R-:W-:Y:S01]  /*af460*/  IMAD.MOV.U32 R73, RZ, RZ, RZ ;  /* 0x000000ffff497224 */ /* 0x000fe200078e00ff */
[----:B------:R-:W-:-:S02]  /*af470*/  SEL R64, RZ, 0x1, P1 ;  /* 0x00000001ff407807 */ /* 0x000fc40000800000 */
[----:B------:R-:W-:Y:S01]  /*af480*/  ISETP.GE.U32.AND P4, PT, R52, R61, PT ;  /* 0x0000003d3400720c */ /* 0x000fe20003f86070 */
[----:B------:R-:W-:Y:S01]  /*af490*/  IMAD.X R58, R47, 0x1, R56, P6 ;  /* 0x000000012f3a7824 */ /* 0x000fe200030e0638 */
[----:B------:R-:W-:Y:S01]  /*af4a0*/  ISETP.NE.U32.AND P6, PT, R31, RZ, PT ;  /* 0x000000ff1f00720c */ /* 0x000fe20003fc5070 */
[----:B------:R-:W-:Y:S01]  /*af4b0*/  IMAD.WIDE.U32 R72, R9, R13, R72 ;  /* 0x0000000d09487225 */ /* 0x000fe200078e0048 */
[----:B------:R-:W-:Y:S02]  /*af4c0*/  ISETP.GE.U32.AND P1, PT, R68, RZ, PT ;  /* 0x000000ff4400720c */ /* 0x000fe40003f26070 */
[----:B------:R-:W-:Y:S02]  /*af4d0*/  ISETP.GE.U32.AND.EX P4, PT, R58, R56, PT, P4 ;  /* 0x000000383a00720c */ /* 0x000fe40003f86140 */
[----:B------:R-:W-:Y:S02]  /*af4e0*/  ISETP.GE.U32.AND.EX P1, PT, R69, R49, PT, P1 ;  /* 0x000000314500720c */ /* 0x000fe40003f26110 */
[----:B------:R-:W-:-:S02]  /*af4f0*/  ISETP.NE.AND.EX P4, PT, R47, RZ, !P4, P6 ;  /* 0x000000ff2f00720c */ /* 0x000fc40006785360 */
[----:B------:R-:W-:Y:S02]  /*af500*/  SEL R54, RZ, 0x1, P3 ;  /* 0x00000001ff367807 */ /* 0x000fe40001800000 */
[----:B------:R-:W-:Y:S02]  /*af510*/  SEL R31, RZ, 0x1, !P4 ;  /* 0x00000001ff1f7807 */ /* 0x000fe40006000000 */
[----:B------:R-:W-:Y:S01]  /*af520*/  ISETP.GT.U32.AND P3, PT, R48, R61, PT ;  /* 0x0000003d3000720c */ /* 0x000fe20003f64070 */
[----:B------:R-:W-:Y:S01]  /*af530*/  IMAD.WIDE.U32 R48, R10, R15, R62 ;  /* 0x0000000f0a307225 */ /* 0x000fe200078e003e */
[----:B------:R-:W-:Y:S02]  /*af540*/  SEL R61, RZ, 0x1, P1 ;  /* 0x00000001ff3d7807 */ /* 0x000fe40000800000 */
[----:B------:R-:W-:Y:S01]  /*af550*/  IADD3 R31, P1, PT, R31, R52, RZ ;  /* 0x000000341f1f7210 */ /* 0x000fe20007f3e0ff */
[----:B------:R-:W-:Y:S01]  /*af560*/  VIADD R63, R73, UR4 ;  /* 0x00000004493f7c36 */ /* 0x000fe20008000000 */
[----:B------:R-:W-:Y:S01]  /*af570*/  ISETP.GT.U32.AND.EX P3, PT, R51, R56, PT, P3 ;  /* 0x000000383300720c */ /* 0x000fe20003f64130 */
[----:B------:R-:W-:Y:S01]  /*af580*/  VIADD R96, R49, UR5 ;  /* 0x0000000531607c36 */ /* 0x000fe20008000000 */
[----:B------:R-:W-:Y:S01]  /*af590*/  ISETP.GE.U32.AND P6, PT, R60, RZ, PT ;  /* 0x000000ff3c00720c */ /* 0x000fe20003fc6070 */
[----:B------:R-:W-:Y:S01]  /*af5a0*/  IMAD.X R47, RZ, RZ, R58, P1 ;  /* 0x000000ffff2f7224 */ /* 0x000fe200008e063a */
[----:B------:R-:W-:-:S02]  /*af5b0*/  ISETP.GE.U32.AND.EX P5, PT, R66, R70, PT, P5 ;  /* 0x000000464200720c */ /* 0x000fc40003fa6150 */
[----:B------:R-:W-:Y:S02]  /*af5c0*/  ISETP.GE.U32.AND.EX P4, PT, R85, R53, PT, P6 ;  /* 0x000000355500720c */ /* 0x000fe40003f86160 */
[----:B------:R-:W-:Y:S02]  /*af5d0*/  SEL R51, RZ, 0x1, !P3 ;  /* 0x00000001ff337807 */ /* 0x000fe40005800000 */
[----:B------:R-:W-:Y:S02]  /*af5e0*/  SEL R66, RZ, 0x1, P5 ;  /* 0x00000001ff427807 */ /* 0x000fe40002800000 */
[----:B------:R-:W-:Y:S02]  /*af5f0*/  ISETP.GT.U32.AND P6, PT, R52, R31, PT ;  /* 0x0000001f3400720c */ /* 0x000fe40003fc4070 */
[----:B------:R-:W-:Y:S02]  /*af600*/  IADD3 R72, P1, P3, R61, R72, RZ ;  /* 0x000000483d487210 */ /* 0x000fe40007b3e0ff */
[----:B------:R-:W-:-:S02]  /*af610*/  IADD3 R61, P5, PT, R31, R68, RZ ;  /* 0x000000441f3d7210 */ /* 0x000fc40007fbe0ff */
[----:B------:R-:W-:Y:S02]  /*af620*/  SEL R83, RZ, 0x1, P4 ;  /* 0x00000001ff537807 */ /* 0x000fe40002000000 */
[----:B------:R-:W-:Y:S01]  /*af630*/  ISETP.GT.U32.AND.EX P6, PT, R58, R47, PT, P6 ;  /* 0x0000002f3a00720c */ /* 0x000fe20003fc4160 */
[----:B------:R-:W-:Y:S01]  /*af640*/  IMAD.X R56, R47, 0x1, R69, P5 ;  /* 0x000000012f387824 */ /* 0x000fe200028e0645 */
[----:B------:R-:W-:Y:S01]  /*af650*/  IADD3 R83, P4, P5, R83, R48, RZ ;  /* 0x0000003053537210 */ /* 0x000fe20007d9e0ff */
[----:B------:R-:W-:Y:S01]  /*af660*/  IMAD.WIDE.U32 R68, R10, R12, RZ ;  /* 0x0000000c0a447225 */ /* 0x000fe200078e00ff */
[----:B------:R-:W-:Y:S02]  /*af670*/  SEL R73, RZ, 0x1, P0 ;  /* 0x00000001ff497807 */ /* 0x000fe40000000000 */
[----:B------:R-:W-:Y:S02]  /*af680*/  SEL R31, R52, R31, P6 ;  /* 0x0000001f341f7207 */ /* 0x000fe40003000000 */
[----:B------:R-:W-:Y:S01]  /*af690*/  SEL R47, R58, R47, P6 ;  /* 0x0000002f3a2f7207 */ /* 0x000fe20003000000 */
[----:B------:R-:W-:Y:S01]  /*af6a0*/  VIADD R58, R69, UR5 ;  /* 0x00000005453a7c36 */ /* 0x000fe20008000000 */
[----:B------:R-:W-:-:S02]  /*af6b0*/  IADD3.X R52, PT, PT, RZ, R63, R64, P1, P3 ;  /* 0x0000003fff347210 */ /* 0x000fc40000fe6440 */
[----:B------:R-:W-:Y:S02]  /*af6c0*/  IADD3 R51, P6, PT, R51, R72, RZ ;  /* 0x0000004833337210 */ /* 0x000fe40007fde0ff */
[----:B------:R-:W-:Y:S02]  /*af6d0*/  IADD3 R48, P0, PT, R66, R83, RZ ;  /* 0x0000005342307210 */ /* 0x000fe40007f1e0ff */
[----:B------:R-:W-:Y:S01]  /*af6e0*/  IADD3.X R73, PT, PT, RZ, R96, R73, P4, P5 ;  /* 0x00000060ff497210 */ /* 0x000fe200027ea449 */
[----:B------:R-:W-:Y:S01]  /*af6f0*/  IMAD.X R52, RZ, RZ, R52, P6 ;  /* 0x000000ffff347224 */ /* 0x000fe200030e0634 */
[-C--:B------:R-:W-:Y:S02]  /*af700*/  IADD3 R82, P6, PT, R51, R48.reuse, RZ ;  /* 0x0000003033527210 */ /* 0x080fe40007fde0ff */
[----:B------:R-:W-:Y:S01]  /*af710*/  IADD3.X R54, PT, PT, RZ, R63, R54, P1, P3 ;  /* 0x0000003fff367210 */ /* 0x000fe20000fe6436 */
[----:B------:R-:W-:Y:S01]  /*af720*/  IMAD.X R73, RZ, RZ, R73, P0 ;  /* 0x000000ffff497224 */ /* 0x000fe200000e0649 */
[----:B------:R-:W-:Y:S01]  /*af730*/  ISETP.GE.U32.AND P0, PT, R82, R48, PT ;  /* 0x000000305200720c */ /* 0x000fe20003f06070 */
[----:B------:R-:W-:Y:S01]  /*af740*/  IMAD.WIDE.U32 R48, R11, R13, RZ ;  /* 0x0000000d0b307225 */ /* 0x000fe200078e00ff */
[----:B------:R-:W-:-:S03]  /*af750*/  ISETP.NE.U32.AND P1, PT, R51, RZ, PT ;  /* 0x000000ff3300720c */ /* 0x000fc60003f25070 */
[----:B------:R-:W-:Y:S01]  /*af760*/  IMAD.X R88, R52, 0x1, R73, P6 ;  /* 0x0000000134587824 */ /* 0x000fe200030e0649 */
[----:B------:R-:W-:Y:S01]  /*af770*/  ISETP.GT.U32.AND P6, PT, R31, R61, PT ;  /* 0x0000003d1f00720c */ /* 0x000fe20003fc4070 */
[----:B------:R-:W-:-:S03]  /*af780*/  VIADD R81, R49, UR6 ;  /* 0x0000000631517c36 */ /* 0x000fc60008000000 */
[----:B------:R-:W-:Y:S02]  /*af790*/  ISETP.GT.U32.AND.EX P3, PT, R47, R56, PT, P6 ;  /* 0x000000382f00720c */ /* 0x000fe40003f64160 */
[----:B------:R-:W-:Y:S02]  /*af7a0*/  ISETP.GE.U32.AND.EX P0, PT, R88, R73, PT, P0 ;  /* 0x000000495800720c */ /* 0x000fe40003f06100 */
[----:B------:R-:W-:Y:S02]  /*af7b0*/  SEL R31, RZ, 0x1, !P3 ;  /* 0x00000001ff1f7807 */ /* 0x000fe40005800000 */
[----:B------:R-:W-:Y:S01]  /*af7c0*/  ISETP.GE.U32.AND P3, PT, R53, R50, PT ;  /* 0x000000323500720c */ /* 0x000fe20003f66070 */
[----:B------:R-:W-:Y:S01]  /*af7d0*/  IMAD.MOV.U32 R50, RZ, RZ, RZ ;  /* 0x000000ffff327224 */ /* 0x000fe200078e00ff */
[----:B------:R-:W-:Y:S02]  /*af7e0*/  ISETP.NE.AND.EX P1, PT, R52, RZ, !P0, P1 ;  /* 0x000000ff3400720c */ /* 0x000fe40004725310 */
[----:B------:R-:W-:-:S02]  /*af7f0*/  ISETP.GE.U32.AND.EX P3, PT, R62, R77, PT, P3 ;  /* 0x0000004d3e00720c */ /* 0x000fc40003f66130 */
[----:B------:R-:W-:Y:S02]  /*af800*/  IADD3 R51, P6, PT, R68, R48, RZ ;  /* 0x0000003044337210 */ /* 0x000fe40007fde0ff */
[----:B------:R-:W-:Y:S02]  /*af810*/  SEL R53, RZ, 0x1, !P1 ;  /* 0x00000001ff357807 */ /* 0x000fe40004800000 */
[----:B------:R-:W-:Y:S01]  /*af820*/  IADD3 R49, P1, PT, R31, R72, RZ ;  /* 0x000000481f317210 */ /* 0x000fe20007f3e0ff */
[----:B------:R-:W-:Y:S01]  /*af830*/  IMAD.WIDE.U32 R62, R11, R12, R50 ;  /* 0x0000000c0b3e7225 */ /* 0x000fe200078e0032 */
[----:B------:R-:W-:Y:S02]  /*af840*/  SEL R31, RZ, 0x1, P3 ;  /* 0x00000001ff1f7807 */ /* 0x000fe40001800000 */
[----:B------:R-:W-:Y:S01]  /*af850*/  IADD3 R53, P3, PT, R53, R82, RZ ;  /* 0x0000005235357210 */ /* 0x000fe20007f7e0ff */
[----:B------:R-:W-:Y:S01]  /*af860*/  VIADD R80, R63, UR6 ;  /* 0x000000063f507c36 */ /* 0x000fe20008000000 */
[----:B------:R-:W-:Y:S01]  /*af870*/  ISETP.GE.U32.AND P0, PT, R51, R68, PT ;  /* 0x000000443300720c */ /* 0x000fe20003f06070 */
[----:B------:R-:W-:Y:S01]  /*af880*/  IMAD.WIDE.U32 R68, R9, R8, RZ ;  /* 0x0000000809447225 */ /* 0x000fe200078e00ff */
[----:B------:R-:W-:-:S02]  /*af890*/  IADD3.X R31, PT, PT, RZ, R96, R31, P4, P5 ;  /* 0x00000060ff1f7210 */ /* 0x000fc400027ea41f */
[----:B------:R-:W-:Y:S01]  /*af8a0*/  ISETP.NE.U32.AND P5, PT, R49, RZ, PT ;  /* 0x000000ff3100720c */ /* 0x000fe20003fa5070 */
[----:B------:R-:W-:Y:S01]  /*af8b0*/  IMAD.X R79, RZ, RZ, R88, P3 ;  /* 0x000000ffff4f7224 */ /* 0x000fe200018e0658 */
[----:B------:R-:W-:Y:S01]  /*af8c0*/  IADD3 R78, P3, PT, R53, R62, RZ ;  /* 0x0000003e354e7210 */ /* 0x000fe20007f7e0ff */
[----:B------:R-:W-:Y:S02]  /*af8d0*/  IMAD.SHL.U32 R75, R68, 0x2, RZ ;  /* 0x00000002444b7824 */ /* 0x000fe400078e00ff */
[----:B------:R-:W-:Y:S01]  /*af8e0*/  IMAD.X R52, R81, 0x1, R58, P6 ;  /* 0x0000000151347824 */ /* 0x000fe200030e063a */
[----:B------:R-:W-:Y:S01]  /*af8f0*/  IADD3 R70, P6, PT, R49, R78, RZ ;  /* 0x0000004e31467210 */ /* 0x000fe20007fde0ff */
[----:B------:R-:W-:-:S03]  /*af900*/  IMAD.WIDE.U32 R72, R8, R8, R74 ;  /* 0x0000000808487225 */ /* 0x000fc600078e004a */
[----:B------:R-:W-:Y:S01]  /*af910*/  ISETP.GE.U32.AND.EX P0, PT, R52, R58, PT, P0 ;  /* 0x0000003a3400720c */ /* 0x000fe20003f06100 */
[----:B------:R-:W-:Y:S01]  /*af920*/  IMAD.X R50, RZ, RZ, R54, P1 ;  /* 0x000000ffff327224 */ /* 0x000fe200008e0636 */
[----:B------:R-:W-:Y:S01]  /*af930*/  ISETP.GE.U32.AND P1, PT, R72, RZ, PT ;  /* 0x000000ff4800720c */ /* 0x000fe20003f26070 */
[----:B------:R-:W-:Y:S01]  /*af940*/  IMAD.X R77, R79, 0x1, R80, P3 ;  /* 0x000000014f4d7824 */ /* 0x000fe200018e0650 */
[----:B------:R-:W-:Y:S01]  /*af950*/  ISETP.GE.U32.AND P3, PT, R70, R78, PT ;  /* 0x0000004e4600720c */ /* 0x000fe20003f66070 */
[----:B------:R-:W-:Y:S02]  /*af960*/  VIADD R47, R69, UR4 ;  /* 0x00000004452f7c36 */ /* 0x000fe40008000000 */
[----:B------:R-:W-:Y:S02]  /*af970*/  VIADD R74, R73, UR7 ;  /* 0x00000007494a7c36 */ /* 0x000fe40008000000 */
[----:B------:R-:W-:Y:S01]  /*af980*/  IMAD.X R76, R50, 0x1, R77, P6 ;  /* 0x00000001324c7824 */ /* 0x000fe200030e064d */
[----:B------:R-:W-:Y:S01]  /*af990*/  SHF.R.U64 R68, R68, 0x1f, R47 ;  /* 0x0000001f44447819 */ /* 0x000fe2000000122f */
[----:B------:R-:W-:Y:S01]  /*af9a0*/  IMAD.MOV.U32 R69, RZ, RZ, RZ ;  /* 0x000000ffff457224 */ /* 0x000fe200078e00ff */
[----:B------:R-:W-:-:S02]  /*af9b0*/  IADD3 R58, P6, PT, R61, R60, RZ ;  /* 0x0000003c3d3a7210 */ /* 0x000fc40007fde0ff */
[----:B------:R-:W-:Y:S02]  /*af9c0*/  ISETP.GE.U32.AND.EX P1, PT, R74, R75, PT, P1 ;  /* 0x0000004b4a00720c */ /* 0x000fe40003f26110 */
[----:B------:R-:W-:Y:S01]  /*af9d0*/  ISETP.GE.U32.AND.EX P3, PT, R76, R77, PT, P3 ;  /* 0x0000004d4c00720c */ /* 0x000fe20003f66130 */
[----:B------:R-:W-:Y:S01]  /*af9e0*/  IMAD.X R64, R56, 0x1, R85, P6 ;  /* 0x0000000138407824 */ /* 0x000fe200030e0655 */
[----:B------:R-:W-:Y:S01]  /*af9f0*/  ISETP.GE.U32.AND P4, PT, R58, R61, PT ;  /* 0x0000003d3a00720c */ /* 0x000fe20003f86070 */
[----:B------:R-:W-:Y:S01]  /*afa00*/  IMAD.WIDE.U32 R60, R9, R9, R68 ;  /* 0x00000009093c7225 */ /* 0x000fe200078e0044 */
[----:B------:R-:W-:Y:S02]  /*afa10*/  SHF.R.U32.HI R54, RZ, 0x1f, R47 ;  /* 0x0000001fff367819 */ /* 0x000fe4000001162f */
[----:B------:R-:W-:Y:S01]  /*afa20*/  SEL R47, RZ, 0x1, P1 ;  /* 0x00000001ff2f7807 */ /* 0x000fe20000800000 */
[----:B------:R-:W-:Y:S01]  /*afa30*/  VIADD R63, R61, UR4 ;  /* 0x000000043d3f7c36 */ /* 0x000fe20008000000 */
[----:B------:R-:W-:-:S02]  /*afa40*/  ISETP.NE.AND.EX P3, PT, R50, RZ, !P3, P5 ;  /* 0x000000ff3200720c */ /* 0x000fc40005f65350 */
[----:B------:R-:W-:Y:S02]  /*afa50*/  ISETP.GT.U32.AND P1, PT, R82, R53, PT ;  /* 0x000000355200720c */ /* 0x000fe40003f24070 */
[----:B------:R-:W-:Y:S02]  /*afa60*/  IADD3 R66, P5, P6, R47, R60, RZ ;  /* 0x0000003c2f427210 */ /* 0x000fe40007ebe0ff */
[----:B------:R-:W-:Y:S02]  /*afa70*/  ISETP.GE.U32.AND.EX P4, PT, R64, R56, PT, P4 ;  /* 0x000000384000720c */ /* 0x000fe40003f86140 */
[----:B------:R-:W-:Y:S02]  /*afa80*/  ISETP.GT.U32.AND.EX P1, PT, R88, R79, PT, P1 ;  /* 0x0000004f5800720c */ /* 0x000fe40003f24110 */
[----:B------:R-:W-:Y:S02]  /*afa90*/  SEL R47, RZ, 0x1, !P3 ;  /* 0x00000001ff2f7807 */ /* 0x000fe40005800000 */
[----:B------:R-:W-:-:S02]  /*afaa0*/  SEL R50, RZ, 0x1, P4 ;  /* 0x00000001ff327807 */ /* 0x000fc40002000000 */
[----:B------:R-:W-:Y:S02]  /*afab0*/  SEL R49, R82, R53, P1 ;  /* 0x0000003552317207 */ /* 0x000fe40000800000 */
[----:B------:R-:W-:Y:S02]  /*afac0*/  IADD3 R47, P4, PT, R47, R70, RZ ;  /* 0x000000462f2f7210 */ /* 0x000fe40007f9e0ff */
[----:B------:R-:W-:Y:S02]  /*afad0*/  LOP3.LUT R54, R54, 0x1, RZ, 0xc0, !PT ;  /* 0x0000000136367812 */ /* 0x000fe400078ec0ff */
[----:B------:R-:W-:Y:S01]  /*afae0*/  ISETP.GT.U32.AND P3, PT, R49, R78, PT ;  /* 0x0000004e3100720c */ /* 0x000fe20003f64070 */
[----:B------:R-:W-:Y:S01]  /*afaf0*/  IMAD.X R49, RZ, RZ, R76, P4 ;  /* 0x000000ffff317224 */ /* 0x000fe200020e064c */
[----:B------:R-:W-:Y:S02]  /*afb00*/  IADD3.X R63, PT, PT, RZ, R63, R54, P5, P6 ;  /* 0x0000003fff3f7210 */ /* 0x000fe40002fec436 */
[----:B------:R-:W-:-:S02]  /*afb10*/  IADD3 R73, P4, PT, R47, R72, RZ ;  /* 0x000000482f497210 */ /* 0x000fc40007f9e0ff */
[----:B------:R-:W-:Y:S02]  /*afb20*/  IADD3 R50, P6, PT, R50, R83, RZ ;  /* 0x0000005332327210 */ /* 0x000fe40007fde0ff */
[----:B------:R-:W-:Y:S01]  /*afb30*/  SEL R53, R88, R79, P1 ;  /* 0x0000004f58357207 */ /* 0x000fe20000800000 */
[----:B------:R-:W-:Y:S01]  /*afb40*/  IMAD.X R56, R49, 0x1, R74, P4 ;  /* 0x0000000131387824 */ /* 0x000fe200020e064a */
[----:B------:R-:W-:Y:S01]  /*afb50*/  ISETP.NE.U32.AND P1, PT, R50, RZ, PT ;  /* 0x000000ff3200720c */ /* 0x000fe20003f25070 */
[----:B------:R-:W-:Y:S01]  /*afb60*/  IMAD.X R31, RZ, RZ, R31, P6 ;  /* 0x000000ffff1f7224 */ /* 0x000fe200030e061f */
[----:B------:R-:W-:Y:S02]  /*afb70*/  ISETP.GT.U32.AND P5, PT, R70, R47, PT ;  /* 0x0000002f4600720c */ /* 0x000fe40003fa4070 */
[----:B------:R-:W-:Y:S02]  /*afb80*/  IADD3 R50, P4, PT, R50, R73, RZ ;  /* 0x0000004932327210 */ /* 0x000fe40007f9e0ff */
[----:B------:R-:W-:-:S02]  /*afb90*/  ISETP.GT.U32.AND.EX P5, PT, R76, R49, PT, P5 ;  /* 0x000000314c00720c */ /* 0x000fc40003fa4150 */
[----:B------:R-:W-:Y:S01]  /*afba0*/  ISETP.GE.U32.AND P6, PT, R62, RZ, PT ;  /* 0x000000ff3e00720c */ /* 0x000fe20003fc6070 */
[----:B------:R-:W-:Y:S01]  /*afbb0*/  IMAD.X R54, R31, 0x1, R56, P4 ;  /* 0x000000011f367824 */ /* 0x000fe200020e0638 */
[----:B------:R-:W-:Y:S02]  /*afbc0*/  ISETP.GE.U32.AND P4, PT, R50, R73, PT ;  /* 0x000000493200720c */ /* 0x000fe40003f86070 */
[----:B------:R-:W-:Y:S01]  /*afbd0*/  ISETP.GT.U32.AND.EX P3, PT, R53, R77, PT, P3 ;  /* 0x0000004d3500720c */ /* 0x000fe20003f64130 */
[----:B------:R-:W-:Y:S01]  /*afbe0*/  IMAD.MOV.U32 R53, RZ, RZ, RZ ;  /* 0x000000ffff357224 */ /* 0x000fe200078e00ff */
[----:B------:R-:W-:Y:S02]  /*afbf0*/  SEL R47, R70, R47, P5 ;  /* 0x0000002f462f7207 */ /* 0x000fe40002800000 */
[----:B------:R-:W-:Y:S01]  /*afc00*/  ISETP.GE.U32.AND.EX P6, PT, R80, R51, PT, P6 ;  /* 0x000000335000720c */ /* 0x000fe20003fc6160 */
[----:B------:R-:W-:Y:S01]  /*afc10*/  IMAD.WIDE.U32 R60, R10, R13, R52 ;  /* 0x0000000d0a3c7225 */ /* 0x000fe200078e0034 */
[----:B------:R-:W-:-:S02]  /*afc20*/  ISETP.GE.U32.AND.EX P4, PT, R54, R56, PT, P4 ;  /* 0x000000383600720c */ /* 0x000fc40003f86140 */
[----:B------:R-:W-:Y:S01]  /*afc30*/  SEL R49, R76, R49, P5 ;  /* 0x000000314c317207 */ /* 0x000fe20002800000 */
[----:B------:R-:W-:Y:S01]  /*afc40*/  VIADD R72, R61, UR5 ;  /* 0x000000053d487c36 */ /* 0x000fe20008000000 */
[----:B------:R-:W-:Y:S02]  /*afc50*/  ISETP.GT.U32.AND P5, PT, R47, R73, PT ;  /* 0x000000492f00720c */ /* 0x000fe40003fa4070 */
[----:B------:R-:W-:Y:S02]  /*afc60*/  SEL R53, RZ, 0x1, P6 ;  /* 0x00000001ff357807 */ /* 0x000fe40003000000 */
[----:B------:R-:W-:Y:S02]  /*afc70*/  ISETP.NE.AND.EX P6, PT, R31, RZ, !P4, P1 ;  /* 0x000000ff1f00720c */ /* 0x000fe400067c5310 */
[----:B------:R-:W-:Y:S02]  /*afc80*/  ISETP.GT.U32.AND.EX P5, PT, R49, R56, PT, P5 ;  /* 0x000000383100720c */ /* 0x000fe40003fa4150 */
[----:B------:R-:W-:-:S02]  /*afc90*/  SEL R31, RZ, 0x1, !P6 ;  /* 0x00000001ff1f7807 */ /* 0x000fc40007000000 */
[----:B------:R-:W-:Y:S02]  /*afca0*/  IADD3 R68, P4, P1, R53, R60, RZ ;  /* 0x0000003c35447210 */ /* 0x000fe4000799e0ff */
[----:B------:R-:W-:Y:S02]  /*afcb0*/  SEL R47, RZ, 0x1, P0 ;  /* 0x00000001ff2f7807 */ /* 0x000fe40000000000 */
[----:B------:R-:W-:Y:S02]  /*afcc0*/  SEL R56, RZ, 0x1, !P3 ;  /* 0x00000001ff387807 */ /* 0x000fe40005800000 */
[----:B------:R-:W-:Y:S02]  /*afcd0*/  SEL R49, RZ, 0x1, !P5 ;  /* 0x00000001ff317807 */ /* 0x000fe40006800000 */
[----:B------:R-:W-:Y:S02]  /*afce0*/  IADD3 R31, P3, PT, R31, R50, RZ ;  /* 0x000000321f1f7210 */ /* 0x000fe40007f7e0ff */
[----:B------:R-:W-:-:S02]  /*afcf0*/  IADD3.X R60, PT, PT, RZ, R72, R47, P4, P1 ;  /* 0x00000048ff3c7210 */ /* 0x000fc400027e242f */
[----:B------:R-:W-:Y:S01]  /*afd00*/  IADD3 R56, P0, PT, R56, R68, RZ ;  /* 0x0000004438387210 */ /* 0x000fe20007f1e0ff */
[----:B------:R-:W-:Y:S01]  /*afd10*/  IMAD.X R47, RZ, RZ, R54, P3 ;  /* 0x000000ffff2f7224 */ /* 0x000fe200018e0636 */
[----:B------:R-:W-:-:S03]  /*afd20*/  IADD3 R49, P5, PT, R49, R66, RZ ;  /* 0x0000004231317210 */ /* 0x000fc60007fbe0ff */
[----:B------:R-:W-:Y:S01]  /*afd30*/  IMAD.X R60, RZ, RZ, R60, P0 ;  /* 0x000000ffff3c7224 */ /* 0x000fe200000e063c */
[-C--:B------:R-:W-:Y:S01]  /*afd40*/  IADD3 R70, P3, PT, R49, R56.reuse, RZ ;  /* 0x0000003831467210 */ /* 0x080fe20007f7e0ff */
        /* <DEDUP_REMOVED lines=8> */
[----:B------:R-:W-:Y:S01]  /*afdd0*/  ISETP.NE.U32.AND P5, PT, R49, RZ, PT ;  /* 0x000000ff3100720c */ /* 0x000fe20003fa5070 */
[----:B------:R-:W-:Y:S01]  /*afde0*/  IMAD.X R80, R47, 0x1, R80, P3 ;  /* 0x000000012f507824 */ /* 0x000fe200018e0650 */
[----:B------:R-:W-:Y:S01]  /*afdf0*/  ISETP.GE.U32.AND.EX P6, PT, R73, R60, PT, P6 ;  /* 0x0000003c4900720c */ /* 0x000fe20003fc6160 */
[----:B------:R-:W-:Y:S01]  /*afe00*/  IMAD.WIDE.U32 R60, R10, R8, RZ ;  /* 0x000000080a3c7225 */ /* 0x000fe200078e00ff */
[----:B------:R-:W-:Y:S02]  /*afe10*/  SEL R47, R54, R47, P0 ;  /* 0x0000002f362f7207 */ /* 0x000fe40000000000 */
[----:B------:R-:W-:Y:S01]  /*afe20*/  ISETP.GE.U32.AND P3, PT, R51, R48, PT ;  /* 0x000000303300720c */ /* 0x000fe20003f66070 */
[----:B------:R-:W-:Y:S01]  /*afe30*/  IMAD.MOV.U32 R50, RZ, RZ, RZ ;  /* 0x000000ffff327224 */ /* 0x000fe200078e00ff */
[----:B------:R-:W-:Y:S02]  /*afe40*/  ISETP.GT.U32.AND P0, PT, R31, R74, PT ;  /* 0x0000004a1f00720c */ /* 0x000fe40003f04070 */
[----:B------:R-:W-:-:S02]  /*afe50*/  ISETP.NE.AND.EX P6, PT, R53, RZ, !P6, P5 ;  /* 0x000000ff3500720c */ /* 0x000fc400077c5350 */
[----:B------:R-:W-:Y:S02]  /*afe60*/  IADD3 R51, P5, PT, R60, R62, RZ ;  /* 0x0000003e3c337210 */ /* 0x000fe40007fbe0ff */
[----:B------:R-:W-:Y:S02]  /*afe70*/  ISETP.GE.U32.AND.EX P3, PT, R52, R81, PT, P3 ;  /* 0x000000513400720c */ /* 0x000fe40003f66130 */
[----:B------:R-:W-:Y:S01]  /*afe80*/  ISETP.GT.U32.AND.EX P0, PT, R47, R80, PT, P0 ;  /* 0x000000502f00720c */ /* 0x000fe20003f04100 */
[----:B------:R-:W-:Y:S01]  /*afe90*/  IMAD.WIDE.U32 R48, R11, R8, R50 ;  /* 0x000000080b307225 */ /* 0x000fe200078e0032 */
[----:B------:R-:W-:Y:S02]  /*afea0*/  SEL R53, RZ, 0x1, !P6 ;  /* 0x00000001ff357807 */ /* 0x000fe40007000000 */
[----:B------:R-:W-:Y:S01]  /*afeb0*/  SEL R47, RZ, 0x1, P3 ;  /* 0x00000001ff2f7807 */ /* 0x000fe20001800000 */
[----:B------:R-:W-:Y:S01]  /*afec0*/  VIADD R69, R49, UR6 ;  /* 0x0000000631457c36 */ /* 0x000fe20008000000 */
[----:B------:R-:W-:Y:S01]  /*afed0*/  SEL R31, RZ, 0x1, !P0 ;  /* 0x00000001ff1f7807 */ /* 0x000fe20004000000 */
[----:B------:R-:W-:Y:S01]  /*afee0*/  VIADD R49, R61, UR5 ;  /* 0x000000053d317c36 */ /* 0x000fe20008000000 */
[----:B------:R-:W-:Y:S01]  /*afef0*/  IADD3 R53, P0, PT, R53, R70, RZ ;  /* 0x0000004635357210 */ /* 0x000fe20007f1e0ff */
[----:B------:R-:W-:Y:S01]  /*aff00*/  VIADD R61, R63, UR6 ;  /* 0x000000063f3d7c36 */ /* 0x000fe20008000000 */
[----:B------:R-:W-:-:S02]  /*aff10*/  IADD3.X R47, PT, PT, RZ, R72, R47, P4, P1 ;  /* 0x00000048ff2f7210 */ /* 0x000fc400027e242f */
[----:B------:R-:W-:Y:S01]  /*aff20*/  IADD3 R31, P3, PT, R31, R68, RZ ;  /* 0x000000441f1f7210 */ /* 0x000fe20007f7e0ff */
[----:B------:R-:W-:Y:S01]  /*aff30*/  IMAD.X R68, RZ, RZ, R73, P0 ;  /* 0x000000ffff447224 */ /* 0x000fe200000e0649 */
[----:B------:R-:W-:Y:S01]  /*aff40*/  IADD3 R56, P1, PT, R53, R48, RZ ;  /* 0x0000003035387210 */ /* 0x000fe20007f3e0ff */
[----:B------:R-:W-:Y:S01]  /*aff50*/  IMAD.X R50, R61, 0x1, R49, P5 ;  /* 0x000000013d327824 */ /* 0x000fe200028e0631 */
[----:B------:R-:W-:Y:S01]  /*aff60*/  ISETP.GT.U32.AND P5, PT, R70, R53, PT ;  /* 0x000000354600720c */ /* 0x000fe20003fa4070 */
[----:B------:R-:W-:Y:S01]  /*aff70*/  IMAD.X R47, RZ, RZ, R47, P3 ;  /* 0x000000ffff2f7224 */ /* 0x000fe200018e062f */
[CC--:B------:R-:W-:Y:S01]  /*aff80*/  IADD3 R52, P3, PT, R31.reuse, R56.reuse, RZ ;  /* 0x000000381f347210 */ /* 0x0c0fe20007f7e0ff */
[----:B------:R-:W-:Y:S01]  /*aff90*/  IMAD.X R66, R68, 0x1, R69, P1 ;  /* 0x0000000144427824 */ /* 0x000fe200008e0645 */
[----:B------:R-:W-:Y:S02]  /*affa0*/  ISETP.NE.U32.AND P1, PT, R31, RZ, PT ;  /* 0x000000ff1f00720c */ /* 0x000fe40003f25070 */
[----:B------:R-:W-:Y:S01]  /*affb0*/  ISETP.GE.U32.AND P0, PT, R52, R56, PT ;  /* 0x000000383400720c */ /* 0x000fe20003f06070 */
[----:B------:R-:W-:Y:S01]  /*affc0*/  IMAD.X R54, R47, 0x1, R66, P3 ;  /* 0x000000012f367824 */ /* 0x000fe200018e0642 */
[----:B------:R-:W-:-:S02]  /*affd0*/  ISETP.GT.U32.AND.EX P5, PT, R73, R68, PT, P5 ;  /* 0x000000444900720c */ /* 0x000fc40003fa4150 */
[----:B------:R-:W-:Y:S02]  /*affe0*/  ISETP.GE.U32.AND P3, PT, R48, RZ, PT ;  /* 0x000000ff3000720c */ /* 0x000fe40003f66070 */
[----:B------:R-:W-:Y:S02]  /*afff0*/  ISETP.GE.U32.AND.EX P0, PT, R54, R66, PT, P0 ;  /* 0x000000423600720c */ /* 0x000fe40003f06100 */
[----:B------:R-:W-:Y:S02]  /*b0000*/  ISETP.GE.U32.AND.EX P3, PT, R69, R51, PT, P3 ;  /* 0x000000334500720c */ /* 0x000fe40003f66130 */
[----:B------:R-:W-:Y:S02]  /*b0010*/  ISETP.NE.AND.EX P0, PT, R47, RZ, !P0, P1 ;  /* 0x000000ff2f00720c */ /* 0x000fe40004705310 */
[----:B------:R-:W-:Y:S02]  /*b0020*/  ISETP.GE.U32.AND P1, PT, R51, R60, PT ;  /* 0x0000003c3300720c */ /* 0x000fe40003f26070 */
[----:B------:R-:W-:-:S02]  /*b0030*/  SEL R31, RZ, 0x1, !P0 ;  /* 0x00000001ff1f7807 */ /* 0x000fc40004000000 */
[----:B------:R-:W-:Y:S02]  /*b0040*/  ISETP.GE.U32.AND.EX P1, PT, R50, R49, PT, P1 ;  /* 0x000000313200720c */ /* 0x000fe40003f26110 */
[----:B------:R-:W-:Y:S02]  /*b0050*/  IADD3 R31, P6, PT, R31, R52, RZ ;  /* 0x000000341f1f7210 */ /* 0x000fe40007fde0ff */
[----:B------:R-:W-:Y:S02]  /*b0060*/  SEL R49, R70, R53, P5 ;  /* 0x0000003546317207 */ /* 0x000fe40002800000 */
[----:B------:R-:W-:Y:S01]  /*b0070*/  ISETP.GT.U32.AND P4, PT, R52, R31, PT ;  /* 0x0000001f3400720c */ /* 0x000fe20003f84070 */
[----:B------:R-:W-:Y:S01]  /*b0080*/  IMAD.X R47, RZ, RZ, R54, P6 ;  /* 0x000000ffff2f7224 */ /* 0x000fe200030e0636 */
[----:B------:R-:W-:Y:S02]  /*b0090*/  IADD3 R75, P6, PT, R31, R48, RZ ;  /* 0x000000301f4b7210 */ /* 0x000fe40007fde0ff */
[----:B------:R-:W-:Y:S01]  /*b00a0*/  ISETP.GE.U32.AND P0, PT, R51, R62, PT ;  /* 0x0000003e3300720c */ /* 0x000fe20003f06070 */
[----:B------:R-:W-:Y:S01]  /*b00b0*/  IMAD.MOV.U32 R51, RZ, RZ, RZ ;  /* 0x000000ffff337224 */ /* 0x000fe200078e00ff */
[----:B------:R-:W-:Y:S01]  /*b00c0*/  ISETP.GT.U32.AND.EX P4, PT, R54, R47, PT, P4 ;  /* 0x0000002f3600720c */ /* 0x000fe20003f84140 */
[----:B------:R-:W-:Y:S01]  /*b00d0*/  IMAD.X R60, R47, 0x1, R69, P6 ;  /* 0x000000012f3c7824 */ /* 0x000fe200030e0645 */
[----:B------:R-:W-:-:S02]  /*b00e0*/  SEL R53, R73, R68, P5 ;  /* 0x0000004449357207 */ /* 0x000fc40002800000 */
[----:B------:R-:W-:Y:S02]  /*b00f0*/  SEL R31, R52, R31, P4 ;  /* 0x0000001f341f7207 */ /* 0x000fe40002000000 */
[----:B------:R-:W-:Y:S02]  /*b0100*/  SEL R47, R54, R47, P4 ;  /* 0x0000002f362f7207 */ /* 0x000fe40002000000 */
[----:B------:R-:W-:Y:S01]  /*b0110*/  ISETP.GT.U32.AND P5, PT, R49, R56, PT ;  /* 0x000000383100720c */ /* 0x000fe20003fa4070 */
        /* <DEDUP_REMOVED lines=17> */
[C---:B------:R-:W-:Y:S01]  /*b0230*/  IADD3 R54, P3, PT, R31.reuse, R50, RZ ;  /* 0x000000321f367210 */ /* 0x040fe20007f7e0ff */
[----:B------:R-:W-:Y:S01]  /*b0240*/  IMAD.X R51, RZ, RZ, R51, P0 ;  /* 0x000000ffff337224 */ /* 0x000fe200000e0633 */
[----:B------:R-:W-:Y:S01]  /*b0250*/  IADD3 R69, P5, PT, R60, R16, RZ ;  /* 0x000000103c457210 */ /* 0x000fe20007fbe0ff */
[----:B------:R-:W-:Y:S01]  /*b0260*/  IMAD.X R47, RZ, RZ, R47, P1 ;  /* 0x000000ffff2f7224 */ /* 0x000fe200008e062f */
[----:B------:R-:W-:Y:S01]  /*b0270*/  ISETP.GE.U32.AND P0, PT, R54, R50, PT ;  /* 0x000000323600720c */ /* 0x000fe20003f06070 */
[----:B------:R-:W-:Y:S01]  /*b0280*/  IMAD.SHL.U32 R53, R48, 0x2, RZ ;  /* 0x0000000230357824 */ /* 0x000fe200078e00ff */
[----:B------:R-:W-:Y:S01]  /*b0290*/  ISETP.NE.U32.AND P1, PT, R31, RZ, PT ;  /* 0x000000ff1f00720c */ /* 0x000fe20003f25070 */
[----:B------:R-:W-:-:S02]  /*b02a0*/  IMAD.X R56, R47, 0x1, R51, P3 ;  /* 0x000000012f387824 */ /* 0x000fc400018e0633 */
[----:B------:R-:W-:Y:S02]  /*b02b0*/  IMAD.MOV.U32 R52, RZ, RZ, RZ ;  /* 0x000000ffff347224 */ /* 0x000fe400078e00ff */
[----:B------:R-:W-:Y:S01]  /*b02c0*/  VIADD R61, R49, UR5 ;  /* 0x00000005313d7c36 */ /* 0x000fe20008000000 */
[----:B------:R-:W-:Y:S01]  /*b02d0*/  ISETP.GE.U32.AND.EX P0, PT, R56, R51, PT, P0 ;  /* 0x000000333800720c */ /* 0x000fe20003f06100 */
[----:B------:R-:W-:-:S03]  /*b02e0*/  IMAD.WIDE.U32 R50, R11, R11, R52 ;  /* 0x0000000b0b327225 */ /* 0x000fc600078e0034 */
[----:B------:R-:W-:Y:S01]  /*b02f0*/  ISETP.NE.AND.EX P0, PT, R47, RZ, !P0, P1 ;  /* 0x000000ff2f00720c */ /* 0x000fe20004705310 */
[----:B------:R-:W-:Y:S01]  /*b0300*/  VIADD R52, R51, UR6 ;  /* 0x0000000633347c36 */ /* 0x000fe20008000000 */
[----:B------:R-:W-:Y:S01]  /*b0310*/  SHF.R.U64 R48, R48, 0x1f, R61 ;  /* 0x0000001f30307819 */ /* 0x000fe2000000123d */
[----:B------:R-:W-:Y:S01]  /*b0320*/  IMAD.MOV.U32 R49, RZ, RZ, RZ ;  /* 0x000000ffff317224 */ /* 0x000fe200078e00ff */
[----:B------:R-:W-:Y:S02]  /*b0330*/  SEL R31, RZ, 0x1, !P0 ;  /* 0x00000001ff1f7807 */ /* 0x000fe40004000000 */
        /* <DEDUP_REMOVED lines=10> */
[----:B------:R-:W-:Y:S02]  /*b03e0*/  SEL R31, R54, R31, P0 ;  /* 0x0000001f361f7207 */ /* 0x000fe40000000000 */
[----:B------:R-:W-:Y:S01]  /*b03f0*/  SHF.R.U32.HI R50, RZ, 0x1f, R61 ;  /* 0x0000001fff327819 */ /* 0x000fe2000001163d */
[----:B------:R-:W-:Y:S01]  /*b0400*/  IMAD.X R66, R47, 0x1, R52, P1 ;  /* 0x000000012f427824 */ /* 0x000fe200008e0634 */
[----:B------:R-:W-:Y:S01]  /*b0410*/  SEL R47, R56, R47, P0 ;  /* 0x0000002f382f7207 */ /* 0x000fe20000000000 */
[----:B------:R-:W-:Y:S01]  /*b0420*/  IMAD.X R52, R74, 0x1, R17, P5 ;  /* 0x000000014a347824 */ /* 0x000fe200028e0611 */
[----:B------:R-:W-:-:S02]  /*b0430*/  ISETP.GT.U32.AND P0, PT, R31, R77, PT ;  /* 0x0000004d1f00720c */ /* 0x000fc40003f04070 */
[----:B------:R-:W-:Y:S02]  /*b0440*/  ISETP.GE.U32.AND P1, PT, R69, R60, PT ;  /* 0x0000003c4500720c */ /* 0x000fe40003f26070 */
[----:B------:R-:W-:Y:S02]  /*b0450*/  IADD3 R16, P5, PT, R66, R19, RZ ;  /* 0x0000001342107210 */ /* 0x000fe40007fbe0ff */
[----:B------:R-:W-:Y:S02]  /*b0460*/  ISETP.GT.U32.AND.EX P0, PT, R47, R66, PT, P0 ;  /* 0x000000422f00720c */ /* 0x000fe40003f04100 */
[----:B------:R-:W-:Y:S01]  /*b0470*/  ISETP.GE.U32.AND.EX P1, PT, R52, R74, PT, P1 ;  /* 0x0000004a3400720c */ /* 0x000fe20003f26110 */
[----:B------:R-:W-:Y:S01]  /*b0480*/  IMAD.X R17, R75, 0x1, R28, P5 ;  /* 0x000000014b117824 */ /* 0x000fe200028e061c */
        /* <DEDUP_REMOVED lines=54> */
.L_x_708:
[----:B------:R-:W-:Y:S05]  /*b07f0*/  BSYNC.RELIABLE B11 ;  /* 0x00000000000b7941 */ /* 0x000fea0003800100 */
.L_x_707:
        /* <DEDUP_REMOVED lines=38> */
.L_x_709:
[----:B------:R-:W-:Y:S05]  /*b0a60*/  BSYNC.RECONVERGENT B9 ;  /* 0x0000000000097941 */ /* 0x000fea0003800200 */
.L_x_706:
        /* <DEDUP_REMOVED lines=31> */
[----:B------:R-:W-:Y:S01]  /*b0c60*/  IMAD.MOV.U32 R50, RZ, RZ, RZ ;  /* 0x000000ffff327224 */ /* 0x000fe200078e00ff */
[----:B------:R-:W-:Y:S01]  /*b0c70*/  ISETP.GE.U32.AND.EX P0, PT, R30, R31, PT, P0 ;  /* 0x0000001f1e00720c */ /* 0x000fe20003f06100 */
[----:B------:R-:W-:Y:S01]  /*b0c80*/  IMAD.WIDE.U32 R16, R66, 0x3d1, RZ ;  /* 0x000003d142107825 */ /* 0x000fe200078e00ff */
[----:B------:R-:W-:-:S02]  /*b0c90*/  ISETP.GE.U32.AND.EX P3, PT, R28, R29, PT, P1 ;  /* 0x0000001d1c00720c */ /* 0x000fc40003f66110 */
[----:B------:R-:W-:Y:S01]  /*b0ca0*/  ISETP.GT.U32.AND P1, PT, R56, R19, PT ;  /* 0x000000133800720c */ /* 0x000fe20003f24070 */
[----:B------:R-:W-:Y:S01]  /*b0cb0*/  IMAD.X R28, R63, 0x1, R28, P4 ;  /* 0x000000013f1c7824 */ /* 0x000fe200020e061c */
[----:B------:R-:W-:Y:S01]  /*b0cc0*/  SEL R30, RZ, 0x1, P0 ;  /* 0x00000001ff1e7807 */ /* 0x000fe20000000000 */
[----:B------:R-:W-:Y:S01]  /*b0cd0*/  IMAD.WIDE.U32 R48, R77, 0x3d1, R50 ;  /* 0x000003d14d307825 */ /* 0x000fe200078e0032 */
[----:B------:R-:W-:Y:S02]  /*b0ce0*/  SEL R29, RZ, 0x1, P3 ;  /* 0x00000001ff1d7807 */ /* 0x000fe40001800000 */
[----:B------:R-:W-:Y:S01]  /*b0cf0*/  SEL R16, RZ, 0x1, P5 ;  /* 0x00000001ff107807 */ /* 0x000fe20002800000 */
[----:B------:R-:W-:Y:S01]  /*b0d00*/  VIADD R49, R49, UR4 ;  /* 0x0000000431317c36 */ /* 0x000fe20008000000 */
[----:B------:R-:W-:Y:S02]  /*b0d10*/  ISETP.GT.U32.AND.EX P1, PT, R63, R28, PT, P1 ;  /* 0x0000001c3f00720c */ /* 0x000fe40003f24110 */
[----:B------:R-:W-:-:S02]  /*b0d20*/  IADD3 R53, P4, P5, R29, R53, R30 ;  /* 0x000000351d357210 */ /* 0x000fc40007d9e01e */
[----:B------:R-:W-:Y:S02]  /*b0d30*/  IADD3 R64, P6, PT, R19, R16, RZ ;  /* 0x0000001013407210 */ /* 0x000fe40007fde0ff */
        /* <DEDUP_REMOVED lines=66> */
.L_x_712:
[----:B------:R-:W-:Y:S05]  /*b1160*/  BSYNC.RELIABLE B11 ;  /* 0x00000000000b7941 */ /* 0x000fea0003800100 */
.L_x_711:
        /* <DEDUP_REMOVED lines=38> */
.L_x_713:
[----:B------:R-:W-:Y:S05]  /*b13d0*/  BSYNC.RECONVERGENT B9 ;  /* 0x0000000000097941 */ /* 0x000fea0003800200 */
.L_x_710:
        /* <DEDUP_REMOVED lines=44> */
.L_x_716:
[----:B------:R-:W-:Y:S05]  /*b16a0*/  BSYNC.RELIABLE B11 ;  /* 0x00000000000b7941 */ /* 0x000fea0003800100 */
.L_x_715:
        /* <DEDUP_REMOVED lines=38> */
.L_x_717:
[----:B------:R-:W-:Y:S05]  /*b1910*/  BSYNC.RECONVERGENT B9 ;  /* 0x0000000000097941 */ /* 0x000fea0003800200 */
.L_x_714:
        /* <DEDUP_REMOVED lines=78> */
.L_x_719:
[----:B------:R-:W-:Y:S05]  /*b1e00*/  BSYNC.RECONVERGENT B9 ;  /* 0x0000000000097941 */ /* 0x000fea0003800200 */
.L_x_718:
        /* <DEDUP_REMOVED lines=34> */
[----:B------:R-:W-:-:S04]  /*b2030*/  IADD3 R52, P0, PT, R16, R47, RZ ;  /* 0x0000002f10347210 */ /* 0x000fc80007f1e0ff */
[----:B------:R-:W-:Y:S01]  /*b2040*/  ISETP.NE.U32.AND P1, PT, R52, RZ, PT ;  /* 0x000000ff3400720c */ /* 0x000fe20003f25070 */
[----:B------:R-:W-:Y:S01]  /*b2050*/  IMAD.X R17, RZ, RZ, R19, P0 ;  /* 0x000000ffff117224 */ /* 0x000fe200000e0613 */
[CC--:B------:R-:W-:Y:S02]  /*b2060*/  ISETP.GE.U32.AND P0, PT, R55.reuse, R52.reuse, PT ;  /* 0x000000343700720c */ /* 0x0c0fe40003f06070 */
[----:B------:R-:W-:Y:S01]  /*b2070*/  IADD3 R55, P6, PT, R55, -R52, RZ ;  /* 0x8000003437377210 */ /* 0x000fe20007fde0ff */
[----:B------:R-:W-:Y:S01]  /*b2080*/  IMAD.X R52, R36, 0x1, ~R31, P3 ;  /* 0x0000000124347824 */ /* 0x000fe200018e0e1f */
        /* <DEDUP_REMOVED lines=38> */
.L_x_721:
[----:B------:R-:W-:Y:S05]  /*b22f0*/  BSYNC.RECONVERGENT B9 ;  /* 0x0000000000097941 */ /* 0x000fea0003800200 */
.L_x_720:
[-C--:B------:R-:W-:Y:S01]  /*b2300*/  IMAD.WIDE.U32 R16, R52, R14.reuse, RZ ;  /* 0x0000000e34107225 */ /* 0x080fe200078e00ff */
[----:B------:R-:W-:Y:S01]  /*b2310*/  UMOV UR4, URZ ;  /* 0x000000ff00047c82 */ /* 0x000fe20008000000 */
[----:B------:R-:W-:Y:S01]  /*b2320*/  UMOV UR8, URZ ;  /* 0x000000ff00087c82 */ /* 0x000fe20008000000 */
[----:B------:R-:W-:Y:S01]  /*b2330*/  UMOV UR6, URZ ;  /* 0x000000ff00067c82 */ /* 0x000fe20008000000 */
        /* <DEDUP_REMOVED lines=9> */
[----:B------:R-:W-:Y:S04]  /*b23d0*/  BSSY.RECONVERGENT B9, `(.L_x_722) ;  /* 0x000027f000097945 */ /* 0x000fe80003800200 */
[----:B------:R-:W-:Y:S01]  /*b23e0*/  BSSY.RELIABLE B11, `(.L_x_723) ;  /* 0x00002570000b7945 */ /* 0x000fe20003800100 */
[----:B------:R-:W-:-:S02]  /*b23f0*/  VIADD R77, R73, UR8 ;  /* 0x00000008494d7c36 */ /* 0x000fc40008000000 */
[----:B------:R-:W-:Y:S02]  /*b2400*/  IMAD.MOV.U32 R76, RZ, RZ, R72 ;  /* 0x000000ffff4c7224 */ /* 0x000fe400078e0048 */
[----:B------:R-:W-:-:S04]  /*b2410*/  IMAD.WIDE.U32 R56, R15, R51, R60 ;  /* 0x000000330f387225 */ /* 0x000fc800078e003c */
[----:B------:R-:W-:Y:S01]  /*b2420*/  VIADD R63, R63, UR6 ;  /* 0x000000063f3f7c36 */ /* 0x000fe20008000000 */
[----:B------:R-:W-:Y:S01]  /*b2430*/  ISETP.GE.U32.AND P1, PT, R56, R16, PT ;  /* 0x000000103800720c */ /* 0x000fe20003f26070 */
[----:B------:R-:W-:-:S04]  /*b2440*/  IMAD.WIDE.U32 R74, R15, R59, R76 ;  /* 0x0000003b0f4a7225 */ /* 0x000fc800078e004c */
        /* <DEDUP_REMOVED lines=14> */
[----:B------:R-:W-:Y:S02]  /*b2530*/  VIADD R73, R73, UR7 ;  /* 0x0000000749497c36 */ /* 0x000fe40008000000 */
[----:B------:R-:W-:Y:S01]  /*b2540*/  IMAD.WIDE.U32 R78, R52, R12, RZ ;  /* 0x0000000c344e7225 */ /* 0x000fe200078e00ff */
[----:B------:R-:W-:Y:S02]  /*b2550*/  ISETP.GE.U32.AND.EX P5, PT, R17, R56, PT, P5 ;  /* 0x000000381100720c */ /* 0x000fe40003fa6150 */
[----:B------:R-:W-:Y:S01]  /*b2560*/  ISETP.GE.U32.AND.EX P6, PT, R73, R68, PT, P6 ;  /* 0x000000444900720c */ /* 0x000fe20003fc6160 */
[----:B------:R-:W-:Y:S02]  /*b2570*/  IMAD.MOV.U32 R61, RZ, RZ, RZ ;  /* 0x000000ffff3d7224 */ /* 0x000fe400078e00ff */
[----:B------:R-:W-:Y:S01]  /*b2580*/  VIADD R83, R79, UR4 ;  /* 0x000000044f537c36 */ /* 0x000fe20008000000 */
[----:B------:R-:W-:Y:S01]  /*b2590*/  SEL R53, RZ, 0x1, P6 ;  /* 0x00000001ff357807 */ /* 0x000fe20003000000 */
[----:B------:R-:W-:Y:S01]  /*b25a0*/  IMAD.MOV.U32 R82, RZ, RZ, R78 ;  /* 0x000000ffff527224 */ /* 0x000fe200078e004e */
[----:B------:R-:W-:Y:S01]  /*b25b0*/  SEL R79, RZ, 0x1, P1 ;  /* 0x00000001ff4f7807 */ /* 0x000fe20000800000 */
[----:B------:R-:W-:Y:S01]  /*b25c0*/  IMAD.WIDE.U32 R56, R15, R52, R60 ;  /* 0x000000340f387225 */ /* 0x000fe200078e003c */
[----:B------:R-:W-:-:S03]  /*b25d0*/  SEL R61, RZ, 0x1, P5 ;  /* 0x00000001ff3d7807 */ /* 0x000fc60002800000 */
[----:B------:R-:W-:Y:S01]  /*b25e0*/  VIADD R68, R69, UR7 ;  /* 0x0000000745447c36 */ /* 0x000fe20008000000 */
[----:B------:R-:W-:Y:S01]  /*b25f0*/  IADD3 R36, P5, P6, R61, R56, RZ ;  /* 0x000000383d247210 */ /* 0x000fe20007ebe0ff */
[----:B------:R-:W-:Y:S02]  /*b2600*/  IMAD.MOV.U32 R69, RZ, RZ, RZ ;  /* 0x000000ffff457224 */ /* 0x000fe400078e00ff */
[----:B------:R-:W-:Y:S01]  /*b2610*/  IMAD.WIDE.U32 R80, R13, R51, R82 ;  /* 0x000000330d507225 */ /* 0x000fe200078e0052 */
[----:B------:R-:W-:-:S03]  /*b2620*/  ISETP.GE.U32.AND.EX P4, PT, R68, R63, PT, P4 ;  /* 0x0000003f4400720c */ /* 0x000fc60003f86140 */
[----:B------:R-:W-:Y:S01]  /*b2630*/  VIADD R58, R57, UR4 ;  /* 0x00000004393a7c36 */ /* 0x000fe20008000000 */
[----:B------:R-:W-:Y:S01]  /*b2640*/  ISETP.GE.U32.AND P0, PT, R80, R78, PT ;  /* 0x0000004e5000720c */ /* 0x000fe20003f06070 */
[----:B------:R-:W-:-:S03]  /*b2650*/  IMAD.WIDE.U32 R60, R15, R37, R68 ;  /* 0x000000250f3c7225 */ /* 0x000fc600078e0044 */
[----:B------:R-:W-:Y:S01]  /*b2660*/  IADD3.X R58, PT, PT, RZ, R58, R79, P5, P6 ;  /* 0x0000003aff3a7210 */ /* 0x000fe20002fec44f */
[----:B------:R-:W-:Y:S01]  /*b2670*/  IMAD.MOV.U32 R78, RZ, RZ, RZ ;  /* 0x000000ffff4e7224 */ /* 0x000fe200078e00ff */
[----:B------:R-:W-:Y:S01]  /*b2680*/  IADD3 R66, P5, P6, R53, R60, RZ ;  /* 0x0000003c35427210 */ /* 0x000fe20007ebe0ff */
[----:B------:R-:W-:Y:S01]  /*b2690*/  IMAD.MOV.U32 R79, RZ, RZ, R74 ;  /* 0x000000ffff4f7224 */ /* 0x000fe200078e004a */
[----:B------:R-:W-:Y:S01]  /*b26a0*/  SEL R53, RZ, 0x1, P4 ;  /* 0x00000001ff357807 */ /* 0x000fe20002000000 */
[----:B------:R-:W-:Y:S02]  /*b26b0*/  VIADD R70, R61, UR6 ;  /* 0x000000063d467c36 */ /* 0x000fe40008000000 */
[----:B------:R-:W-:Y:S02]  /*b26c0*/  VIADD R76, R75, UR9 ;  /* 0x000000094b4c7c36 */ /* 0x000fe40008000000 */
[----:B------:R-:W-:Y:S01]  /*b26d0*/  IMAD.WIDE.U32 R78, R14, R59, R78 ;  /* 0x0000003b0e4e7225 */ /* 0x000fe200078e004e */
[----:B------:R-:W-:-:S02]  /*b26e0*/  IADD3.X R70, PT, PT, RZ, R70, R53, P5, P6 ;  /* 0x00000046ff467210 */ /* 0x000fc40002fec435 */
[----:B------:R-:W-:Y:S01]  /*b26f0*/  ISETP.GE.U32.AND.EX P5, PT, R76, R77, PT, P3 ;  /* 0x0000004d4c00720c */ /* 0x000fe20003fa6130 */
[----:B------:R-:W-:Y:S01]  /*b2700*/  IMAD.MOV.U32 R62, RZ, RZ, RZ ;  /* 0x000000ffff3e7224 */ /* 0x000fe200078e00ff */
[----:B------:R-:W-:Y:S01]  /*b2710*/  ISETP.GE.U32.AND P4, PT, R78, RZ, PT ;  /* 0x000000ff4e00720c */ /* 0x000fe20003f86070 */
[----:B------:R-:W-:Y:S01]  /*b2720*/  IMAD.MOV.U32 R63, RZ, RZ, R80 ;  /* 0x000000ffff3f7224 */ /* 0x000fe200078e0050 */
[----:B------:R-:W-:Y:S01]  /*b2730*/  SEL R18, RZ, 0x1, P5 ;  /* 0x00000001ff127807 */ /* 0x000fe20002800000 */
[----:B------:R-:W-:Y:S02]  /*b2740*/  VIADD R85, R79, UR9 ;  /* 0x000000094f557c36 */ /* 0x000fe40008000000 */
[----:B------:R-:W-:-:S03]  /*b2750*/  IMAD.WIDE.U32 R88, R37, R12, RZ ;  /* 0x0000000c25587225 */ /* 0x000fc600078e00ff */
[----:B------:R-:W-:Y:S01]  /*b2760*/  ISETP.GE.U32.AND.EX P4, PT, R85, R74, PT, P4 ;  /* 0x0000004a5500720c */ /* 0x000fe20003f86140 */
[----:B------:R-:W-:Y:S02]  /*b2770*/  IMAD.MOV.U32 R77, RZ, RZ, RZ ;  /* 0x000000ffff4d7224 */ /* 0x000fe400078e00ff */
[----:B------:R-:W-:Y:S01]  /*b2780*/  IMAD.WIDE.U32 R62, R12, R51, R62 ;  /* 0x000000330c3e7225 */ /* 0x000fe200078e003e */
[----:B------:R-:W-:-:S03]  /*b2790*/  SEL R53, RZ, 0x1, P4 ;  /* 0x00000001ff357807 */ /* 0x000fc60002000000 */
[----:B------:R-:W-:Y:S01]  /*b27a0*/  IMAD.WIDE.U32 R56, R38, R14, RZ ;  /* 0x0000000e26387225 */ /* 0x000fe200078e00ff */
[----:B------:R-:W-:-:S03]  /*b27b0*/  ISETP.GE.U32.AND P3, PT, R62, RZ, PT ;  /* 0x000000ff3e00720c */ /* 0x000fc60003f66070 */
[----:B------:R-:W-:Y:S02]  /*b27c0*/  VIADD R82, R81, UR5 ;  /* 0x0000000551527c36 */ /* 0x000fe40008000000 */
[----:B------:R-:W-:Y:S02]  /*b27d0*/  VIADD R89, R89, UR6 ;  /* 0x0000000659597c36 */ /* 0x000fe40008000000 */
[----:B------:R-:W-:Y:S01]  /*b27e0*/  IMAD.WIDE.U32 R60, R15, R40, R76 ;  /* 0x000000280f3c7225 */ /* 0x000fe200078e004c */
[----:B------:R-:W-:-:S03]  /*b27f0*/  ISETP.GE.U32.AND.EX P0, PT, R82, R83, PT, P0 ;  /* 0x000000535200720c */ /* 0x000fc60003f06100 */
[----:B------:R-:W-:Y:S01]  /*b2800*/  VIADD R77, R63, UR5 ;  /* 0x000000053f4d7c36 */ /* 0x000fe20008000000 */
[----:B------:R-:W-:Y:S01]  /*b2810*/  IADD3 R98, P4, P5, R53, R60, RZ ;  /* 0x0000003c35627210 */ /* 0x000fe20007d9e0ff */
[----:B------:R-:W-:Y:S01]  /*b2820*/  VIADD R57, R57, UR10 ;  /* 0x0000000a39397c36 */ /* 0x000fe20008000000 */
[----:B------:R-:W-:Y:S01]  /*b2830*/  SEL R53, RZ, 0x1, P0 ;  /* 0x00000001ff357807 */ /* 0x000fe20000000000 */
[----:B------:R-:W-:Y:S01]  /*b2840*/  IMAD.WIDE.U32 R96, R13, R50, R88 ;  /* 0x000000320d607225 */ /* 0x000fe200078e0058 */
[----:B------:R-:W-:-:S03]  /*b2850*/  ISETP.GE.U32.AND.EX P3, PT, R77, R80, PT, P3 ;  /* 0x000000504d00720c */ /* 0x000fc60003f66130 */
[----:B------:R-:W-:Y:S01]  /*b2860*/  IMAD.MOV.U32 R83, RZ, RZ, RZ ;  /* 0x000000ffff537224 */ /* 0x000fe200078e00ff */
[----:B------:R-:W-:Y:S01]  /*b2870*/  ISETP.GE.U32.AND P1, PT, R96, R88, PT ;  /* 0x000000586000720c */ /* 0x000fe20003f26070 */
[----:B------:R-:W-:-:S04]  /*b2880*/  IMAD.WIDE.U32 R68, R15, R55, R56 ;  /* 0x000000370f447225 */ /* 0x000fc800078e0038 */
[----:B------:R-:W-:Y:S01]  /*b2890*/  VIADD R99, R61, UR8 ;  /* 0x000000083d637c36 */ /* 0x000fe20008000000 */
[----:B------:R-:W-:Y:S01]  /*b28a0*/  ISETP.GE.U32.AND P6, PT, R68, R56, PT ;  /* 0x000000384400720c */ /* 0x000fe20003fc6070 */
[----:B------:R-:W-:Y:S02]  /*b28b0*/  IMAD.MOV.U32 R74, RZ, RZ, RZ ;  /* 0x000000ffff4a7224 */ /* 0x000fe400078e00ff */
[----:B------:R-:W-:Y:S01]  /*b28c0*/  IMAD.MOV.U32 R75, RZ, RZ, R96 ;  /* 0x000000ffff4b7224 */ /* 0x000fe200078e0060 */
[----:B------:R-:W-:Y:S01]  /*b28d0*/  IADD3.X R99, PT, PT, RZ, R99, R18, P4, P5 ;  /* 0x00000063ff637210 */ /* 0x000fe200027ea412 */
[----:B------:R-:W-:Y:S01]  /*b28e0*/  IMAD.WIDE.U32 R60, R13, R52, R82 ;  /* 0x000000340d3c7225 */ /* 0x000fe200078e0052 */
[----:B------:R-:W-:Y:S02]  /*b28f0*/  SEL R83, RZ, 0x1, P3 ;  /* 0x00000001ff537807 */ /* 0x000fe40001800000 */
[----:B------:R-:W-:Y:S01]  /*b2900*/  IADD3 R63, P5, PT, R36, R72, RZ ;  /* 0x00000048243f7210 */ /* 0x000fe20007fbe0ff */
[----:B------:R-:W-:Y:S01]  /*b2910*/  IMAD.WIDE.U32 R74, R12, R50, R74 ;  /* 0x000000320c4a7225 */ /* 0x000fe200078e004a */
[----:B------:R-:W-:-:S03]  /*b2920*/  IADD3 R83, P3, P4, R83, R60, RZ ;  /* 0x0000003c53537210 */ /* 0x000fc60007c7e0ff */
[----:B------:R-:W-:Y:S01]  /*b2930*/  VIADD R56, R61, UR4 ;  /* 0x000000043d387c36 */ /* 0x000fe20008000000 */
[----:B------:R-:W-:Y:S01]  /*b2940*/  ISETP.GE.U32.AND P0, PT, R74, RZ, PT ;  /* 0x000000ff4a00720c */ /* 0x000fe20003f06070 */
[----:B------:R-:W-:Y:S02]  /*b2950*/  VIADD R88, R97, UR7 ;  /* 0x0000000761587c36 */ /* 0x000fe40008000000 */
[----:B------:R-:W-:Y:S01]  /*b2960*/  VIADD R79, R75, UR7 ;  /* 0x000000074b4f7c36 */ /* 0x000fe20008000000 */
[----:B------:R-:W-:Y:S01]  /*b2970*/  IADD3.X R56, PT, PT, RZ, R56, R53, P3, P4 ;  /* 0x00000038ff387210 */ /* 0x000fe20001fe8435 */
[----:B------:R-:W-:Y:S01]  /*b2980*/  IMAD.X R54, R73, 0x1, R58, P5 ;  /* 0x0000000149367824 */ /* 0x000fe200028e063a */
[----:B------:R-:W-:Y:S01]  /*b2990*/  ISETP.GE.U32.AND.EX P1, PT, R88, R89, PT, P1 ;  /* 0x000000595800720c */ /* 0x000fe20003f26110 */
[----:B------:R-:W-:Y:S01]  /*b29a0*/  IMAD.MOV.U32 R89, RZ, RZ, RZ ;  /* 0x000000ffff597224 */ /* 0x000fe200078e00ff */
[C---:B------:R-:W-:Y:S01]  /*b29b0*/  ISETP.GE.U32.AND P5, PT, R63.reuse, R36, PT ;  /* 0x000000243f00720c */ /* 0x040fe20003fa6070 */
[----:B------:R-:W-:Y:S01]  /*b29c0*/  IMAD.WIDE.U32 R72, R40, R12, RZ ;  /* 0x0000000c28487225 */ /* 0x000fe200078e00ff */
[----:B------:R-:W-:-:S02]  /*b29d0*/  IADD3 R18, P4, PT, R63, R62, RZ ;  /* 0x0000003e3f127210 */ /* 0x000fc40007f9e0ff */
[----:B------:R-:W-:Y:S01]  /*b29e0*/  ISETP.GE.U32.AND.EX P0, PT, R79, R96, PT, P0 ;  /* 0x000000604f00720c */ /* 0x000fe20003f06100 */
[----:B------:R-:W-:Y:S01]  /*b29f0*/  IMAD.WIDE.U32 R60, R13, R37, R88 ;  /* 0x000000250d3c7225 */ /* 0x000fe200078e0058 */
[----:B------:R-:W-:Y:S02]  /*b2a00*/  ISETP.GE.U32.AND.EX P5, PT, R54, R58, PT, P5 ;  /* 0x0000003a3600720c */ /* 0x000fe40003fa6150 */
[----:B------:R-:W-:Y:S01]  /*b2a10*/  ISETP.GE.U32.AND P3, PT, R18, R63, PT ;  /* 0x0000003f1200720c */ /* 0x000fe20003f66070 */
[----:B------:R-:W-:Y:S01]  /*b2a20*/  IMAD.X R36, R77, 0x1, R54, P4 ;  /* 0x000000014d247824 */ /* 0x000fe200020e0636 */
[----:B------:R-:W-:Y:S01]  /*b2a30*/  SEL R53, RZ, 0x1, P0 ;  /* 0x00000001ff357807 */ /* 0x000fe20000000000 */
[----:B------:R-:W-:Y:S01]  /*b2a40*/  VIADD R81, R73, UR8 ;  /* 0x0000000849517c36 */ /* 0x000fe20008000000 */
[----:B------:R-:W-:Y:S01]  /*b2a50*/  SEL R75, RZ, 0x1, P5 ;  /* 0x00000001ff4b7807 */ /* 0x000fe20002800000 */
[----:B------:R-:W-:Y:S01]  /*b2a60*/  IMAD.MOV.U32 R80, RZ, RZ, R72 ;  /* 0x000000ffff507224 */ /* 0x000fe200078e0048 */
[----:B------:R-:W-:Y:S01]  /*b2a70*/  IADD3 R58, P0, P4, R53, R60, RZ ;  /* 0x0000003c353a7210 */ /* 0x000fe20007c1e0ff */
[----:B------:R-:W-:Y:S01]  /*b2a80*/  VIADD R64, R61, UR6 ;  /* 0x000000063d407c36 */ /* 0x000fe20008000000 */
[----:B------:R-:W-:Y:S01]  /*b2a90*/  ISETP.GE.U32.AND.EX P3, PT, R36, R54, PT, P3 ;  /* 0x000000362400720c */ /* 0x000fe20003f66130 */
        /* <DEDUP_REMOVED lines=9> */
[----:B------:R-:W-:Y:S01]  /*b2b30*/  ISETP.GE.U32.AND P3, PT, R76, R72, PT ;  /* 0x000000484c00720c */ /* 0x000fe20003f66070 */
[----:B------:R-:W-:Y:S01]  /*b2b40*/  IMAD.MOV.U32 R72, RZ, RZ, RZ ;  /* 0x000000ffff487224 */ /* 0x000fe200078e00ff */
[----:B------:R-:W-:Y:S01]  /*b2b50*/  IADD3 R53, P4, PT, R54, R83, RZ ;  /* 0x0000005336357210 */ /* 0x000fe20007f9e0ff */
[----:B------:R-:W-:-:S02]  /*b2b60*/  IMAD.X R82, R85, 0x1, R96, P0 ;  /* 0x0000000155527824 */ /* 0x000fc400000e0660 */
[----:B------:R-:W-:Y:S01]  /*b2b70*/  IMAD.WIDE.U32 R72, R14, R55, R72 ;  /* 0x000000370e487225 */ /* 0x000fe200078e0048 */
[----:B------:R-:W-:-:S03]  /*b2b80*/  IADD3 R66, P0, PT, R53, R78, RZ ;  /* 0x0000004e35427210 */ /* 0x000fc60007f1e0ff */
[----:B------:R-:W-:Y:S01]  /*b2b90*/  IMAD.X R54, RZ, RZ, R56, P4 ;  /* 0x000000ffff367224 */ /* 0x000fe200020e0638 */
[----:B------:R-:W-:Y:S01]  /*b2ba0*/  ISETP.GE.U32.AND P4, PT, R72, RZ, PT ;  /* 0x000000ff4800720c */ /* 0x000fe20003f86070 */
[----:B------:R-:W-:Y:S01]  /*b2bb0*/  VIADD R56, R69, UR11 ;  /* 0x0000000b45387c36 */ /* 0x000fe20008000000 */
[----:B------:R-:W-:Y:S01]  /*b2bc0*/  ISETP.GE.U32.AND P5, PT, R66, R78, PT ;  /* 0x0000004e4200720c */ /* 0x000fe20003fa6070 */
[----:B------:R-:W-:Y:S02]  /*b2bd0*/  VIADD R89, R73, UR11 ;  /* 0x0000000b49597c36 */ /* 0x000fe40008000000 */
[----:B------:R-:W-:Y:S01]  /*b2be0*/  IMAD.X R85, R54, 0x1, R82, P0 ;  /* 0x0000000136557824 */ /* 0x000fe200000e0652 */
[----:B------:R-:W-:Y:S01]  /*b2bf0*/  ISETP.GE.U32.AND.EX P6, PT, R56, R57, PT, P6 ;  /* 0x000000393800720c */ /* 0x000fe20003fc6160 */
[----:B------:R-:W-:Y:S01]  /*b2c00*/  IMAD.MOV.U32 R57, RZ, RZ, RZ ;  /* 0x000000ffff397224 */ /* 0x000fe200078e00ff */
[----:B------:R-:W-:Y:S01]  /*b2c10*/  ISETP.GE.U32.AND.EX P4, PT, R89, R68, PT, P4 ;  /* 0x000000445900720c */ /* 0x000fe20003f86140 */
[----:B------:R-:W-:Y:S01]  /*b2c20*/  VIADD R80, R77, UR9 ;  /* 0x000000094d507c36 */ /* 0x000fe20008000000 */
[----:B------:R-:W-:Y:S01]  /*b2c30*/  ISETP.NE.U32.AND P0, PT, R53, RZ, PT ;  /* 0x000000ff3500720c */ /* 0x000fe20003f05070 */
[----:B------:R-:W-:Y:S01]  /*b2c40*/  IMAD.WIDE.U32 R14, R15, R38, R56 ;  /* 0x000000260f0e7225 */ /* 0x000fe200078e0038 */
[----:B------:R-:W-:-:S02]  /*b2c50*/  ISETP.GE.U32.AND.EX P5, PT, R85, R82, PT, P5 ;  /* 0x000000525500720c */ /* 0x000fc40003fa6150 */
[----:B------:R-:W-:Y:S01]  /*b2c60*/  SEL R97, RZ, 0x1, P4 ;  /* 0x00000001ff617807 */ /* 0x000fe20002000000 */
[----:B------:R-:W-:Y:S01]  /*b2c70*/  IMAD.MOV.U32 R56, RZ, RZ, RZ ;  /* 0x000000ffff387224 */ /* 0x000fe200078e00ff */
[----:B------:R-:W-:Y:S01]  /*b2c80*/  ISETP.NE.AND.EX P0, PT, R54, RZ, !P5, P0 ;  /* 0x000000ff3600720c */ /* 0x000fe20006f05300 */
[----:B------:R-:W-:Y:S01]  /*b2c90*/  IMAD.MOV.U32 R57, RZ, RZ, R76 ;  /* 0x000000ffff397224 */ /* 0x000fe200078e004c */
[----:B------:R-:W-:Y:S01]  /*b2ca0*/  IADD3 R97, P4, P5, R97, R14, RZ ;  /* 0x0000000e61617210 */ /* 0x000fe20007d9e0ff */
[----:B------:R-:W-:Y:S01]  /*b2cb0*/  VIADD R88, R15, UR10 ;  /* 0x0000000a0f587c36 */ /* 0x000fe20008000000 */
[----:B------:R-:W-:Y:S01]  /*b2cc0*/  SEL R14, RZ, 0x1, !P0 ;  /* 0x00000001ff0e7807 */ /* 0x000fe20004000000 */
[----:B------:R-:W-:Y:S01]  /*b2cd0*/  IMAD.WIDE.U32 R56, R12, R59, R56 ;  /* 0x0000003b0c387225 */ /* 0x000fe200078e0038 */
[----:B------:R-:W-:Y:S02]  /*b2ce0*/  SEL R15, RZ, 0x1, P6 ;  /* 0x00000001ff0f7807 */ /* 0x000fe40003000000 */
[----:B------:R-:W-:Y:S01]  /*b2cf0*/  ISETP.GE.U32.AND.EX P3, PT, R80, R81, PT, P3 ;  /* 0x000000515000720c */ /* 0x000fe20003f66130 */
[----:B------:R-:W-:Y:S01]  /*b2d00*/  VIADD R83, R57, UR9 ;  /* 0x0000000939537c36 */ /* 0x000fe20008000000 */
[----:B------:R-:W-:Y:S01]  /*b2d10*/  IADD3 R57, P6, PT, R14, R66, RZ ;  /* 0x000000420e397210 */ /* 0x000fe20007fde0ff */
[----:B------:R-:W-:Y:S01]  /*b2d20*/  VIADD R63, R63, UR10 ;  /* 0x0000000a3f3f7c36 */ /* 0x000fe20008000000 */
[----:B------:R-:W-:Y:S01]  /*b2d30*/  ISETP.GE.U32.AND P0, PT, R56, RZ, PT ;  /* 0x000000ff3800720c */ /* 0x000fe20003f06070 */
[----:B------:R-:W-:Y:S01]  /*b2d40*/  IMAD.MOV.U32 R81, RZ, RZ, RZ ;  /* 0x000000ffff517224 */ /* 0x000fe200078e00ff */
[----:B------:R-:W-:Y:S01]  /*b2d50*/  IADD3.X R88, PT, PT, RZ, R88, R15, P4, P5 ;  /* 0x00000058ff587210 */ /* 0x000fe200027ea40f */
[----:B------:R-:W-:Y:S01]  /*b2d60*/  IMAD.X R54, RZ, RZ, R85, P6 ;  /* 0x000000ffff367224 */ /* 0x000fe200030e0655 */
[----:B------:R-:W-:Y:S01]  /*b2d70*/  ISETP.GE.U32.AND.EX P0, PT, R83, R76, PT, P0 ;  /* 0x0000004c5300720c */ /* 0x000fe20003f06100 */
[----:B------:R-:W-:Y:S01]  /*b2d80*/  IMAD.WIDE.U32 R60, R13, R55, R62 ;  /* 0x000000370d3c7225 */ /* 0x000fe200078e003e */
[----:B------:R-:W-:-:S02]  /*b2d90*/  ISETP.GT.U32.AND P6, PT, R66, R57, PT ;  /* 0x000000394200720c */ /* 0x000fc40003fc4070 */
[----:B------:R-:W-:Y:S01]  /*b2da0*/  IADD3 R73, P5, PT, R57, R74, RZ ;  /* 0x0000004a39497210 */ /* 0x000fe20007fbe0ff */
[----:B------:R-:W-:Y:S01]  /*b2db0*/  IMAD.WIDE.U32 R14, R13, R40, R80 ;  /* 0x000000280d0e7225 */ /* 0x000fe200078e0050 */
[----:B------:R-:W-:Y:S02]  /*b2dc0*/  SEL R53, RZ, 0x1, P0 ;  /* 0x00000001ff357807 */ /* 0x000fe40000000000 */
[----:B------:R-:W-:Y:S01]  /*b2dd0*/  ISETP.GT.U32.AND.EX P0, PT, R85, R54, PT, P6 ;  /* 0x000000365500720c */ /* 0x000fe20003f04160 */
[----:B------:R-:W-:Y:S01]  /*b2de0*/  IMAD.WIDE.U32 R68, R52, R8, RZ ;  /* 0x0000000834447225 */ /* 0x000fe200078e00ff */
[----:B------:R-:W-:Y:S02]  /*b2df0*/  ISETP.GE.U32.AND P1, PT, R60, R62, PT ;  /* 0x0000003e3c00720c */ /* 0x000fe40003f26070 */
[----:B------:R-:W-:Y:S01]  /*b2e00*/  ISETP.GE.U32.AND P4, PT, R78, R75, PT ;  /* 0x0000004b4e00720c */ /* 0x000fe20003f86070 */
[----:B------:R-:W-:Y:S01]  /*b2e10*/  IMAD.X R62, R54, 0x1, R79, P5 ;  /* 0x00000001363e7824 */ /* 0x000fe200028e064f */
[----:B------:R-:W-:Y:S01]  /*b2e20*/  IADD3 R70, P5, P6, R53, R14, RZ ;  /* 0x0000000e35467210 */ /* 0x000fe20007ebe0ff */
[----:B------:R-:W-:Y:S01]  /*b2e30*/  IMAD.WIDE.U32 R74, R37, R8, RZ ;  /* 0x00000008254a7225 */ /* 0x000fe200078e00ff */
[----:B------:R-:W-:-:S02]  /*b2e40*/  SEL R14, R66, R57, P0 ;  /* 0x00000039420e7207 */ /* 0x000fc40000000000 */
[----:B------:R-:W-:Y:S01]  /*b2e50*/  SEL R54, R85, R54, P0 ;  /* 0x0000003655367207 */ /* 0x000fe20000000000 */
[----:B------:R-:W-:Y:S01]  /*b2e60*/  VIADD R80, R15, UR8 ;  /* 0x000000080f507c36 */ /* 0x000fe20008000000 */
[----:B------:R-:W-:Y:S01]  /*b2e70*/  ISETP.GT.U32.AND P0, PT, R14, R73, PT ;  /* 0x000000490e00720c */ /* 0x000fe20003f04070 */
[----:B------:R-:W-:Y:S01]  /*b2e80*/  VIADD R79, R75, UR6 ;  /* 0x000000064b4f7c36 */ /* 0x000fe20008000000 */
[----:B------:R-:W-:Y:S01]  /*b2e90*/  ISETP.GE.U32.AND.EX P4, PT, R82, R96, PT, P4 ;  /* 0x000000605200720c */ /* 0x000fe20003f86140 */
[----:B------:R-:W-:Y:S01]  /*b2ea0*/  IMAD.MOV.U32 R78, RZ, RZ, R74 ;  /* 0x000000ffff4e7224 */ /* 0x000fe200078e004a */
[----:B------:R-:W-:Y:S01]  /*b2eb0*/  SEL R53, RZ, 0x1, P3 ;  /* 0x00000001ff357807 */ /* 0x000fe20001800000 */
[----:B------:R-:W-:Y:S01]  /*b2ec0*/  VIADD R69, R69, UR4 ;  /* 0x0000000445457c36 */ /* 0x000fe20008000000 */
[----:B------:R-:W-:Y:S01]  /*b2ed0*/  ISETP.GT.U32.AND.EX P0, PT, R54, R62, PT, P0 ;  /* 0x0000003e3600720c */ /* 0x000fe20003f04100 */
[----:B------:R-:W-:Y:S01]  /*b2ee0*/  IMAD.WIDE.U32 R76, R9, R50, R78 ;  /* 0x00000032094c7225 */ /* 0x000fe200078e004e */
[----:B------:R-:W-:-:S02]  /*b2ef0*/  SEL R85, RZ, 0x1, P4 ;  /* 0x00000001ff557807 */ /* 0x000fc40002000000 */
[----:B------:R-:W-:Y:S01]  /*b2f00*/  IADD3.X R80, PT, PT, RZ, R80, R53, P5, P6 ;  /* 0x00000050ff507210 */ /* 0x000fe20002fec435 */
[----:B------:R-:W-:Y:S01]  /*b2f10*/  IMAD.WIDE.U32 R14, R9, R51, R68 ;  /* 0x00000033090e7225 */ /* 0x000fe200078e0044 */
[----:B------:R-:W-:Y:S02]  /*b2f20*/  SEL R53, RZ, 0x1, !P0 ;  /* 0x00000001ff357807 */ /* 0x000fe40004000000 */
[----:B------:R-:W-:Y:S01]  /*b2f30*/  IADD3 R85, P5, PT, R85, R98, RZ ;  /* 0x0000006255557210 */ /* 0x000fe20007fbe0ff */
[----:B------:R-:W-:Y:S01]  /*b2f40*/  IMAD.MOV.U32 R75, RZ, RZ, R14 ;  /* 0x000000ffff4b7224 */ /* 0x000fe200078e000e */
[----:B------:R-:W-:Y:S01]  /*b2f50*/  IADD3 R53, P6, PT, R53, R58, RZ ;  /* 0x0000003a35357210 */ /* 0x000fe20007fde0ff */
[----:B------:R-:W-:Y:S01]  /*b2f60*/  VIADD R78, R77, UR7 ;  /* 0x000000074d4e7c36 */ /* 0x000fe20008000000 */
[----:B------:R-:W-:Y:S01]  /*b2f70*/  ISETP.GE.U32.AND P4, PT, R76, R74, PT ;  /* 0x0000004a4c00720c */ /* 0x000fe20003f86070 */
[----:B------:R-:W-:Y:S01]  /*b2f80*/  IMAD.MOV.U32 R74, RZ, RZ, RZ ;  /* 0x000000ffff4a7224 */ /* 0x000fe200078e00ff */
[----:B------:R-:W-:Y:S01]  /*b2f90*/  IADD3 R66, P0, PT, R85, R72, RZ ;  /* 0x0000004855427210 */ /* 0x000fe20007f1e0ff */
[----:B------:R-:W-:Y:S01]  /*b2fa0*/  IMAD.X R96, RZ, RZ, R99, P5 ;  /* 0x000000ffff607224 */ /* 0x000fe200028e0663 */
[----:B------:R-:W-:Y:S01]  /*b2fb0*/  ISETP.GE.U32.AND P3, PT, R14, R68, PT ;  /* 0x000000440e00720c */ /* 0x000fe20003f66070 */
[----:B------:R-:W-:Y:S01]  /*b2fc0*/  VIADD R68, R15, UR5 ;  /* 0x000000050f447c36 */ /* 0x000fe20008000000 */
[----:B------:R-:W-:Y:S01]  /*b2fd0*/  ISETP.GE.U32.AND.EX P4, PT, R78, R79, PT, P4 ;  /* 0x0000004f4e00720c */ /* 0x000fe20003f86140 */
[----:B------:R-:W-:Y:S01]  /*b2fe0*/  IMAD.X R15, RZ, RZ, R64, P6 ;  /* 0x000000ffff0f7224 */ /* 0x000fe200030e0640 */
[----:B------:R-:W-:Y:S01]  /*b2ff0*/  IADD3 R64, P6, PT, R53, R66, RZ ;  /* 0x0000004235407210 */ /* 0x000fe20007fde0ff */
[----:B------:R-:W-:Y:S01]  /*b3000*/  IMAD.WIDE.U32 R74, R8, R51, R74 ;  /* 0x00000033084a7225 */ /* 0x000fe200078e004a */
[----:B------:R-:W-:-:S03]  /*b3010*/  ISETP.GE.U32.AND.EX P3, PT, R68, R69, PT, P3 ;  /* 0x000000454400720c */ /* 0x000fc60003f66130 */
[----:B------:R-:W-:Y:S01]  /*b3020*/  IMAD.X R82, R89, 0x1, R96, P0 ;  /* 0x0000000159527824 */ /* 0x000fe200000e0660 */
[----:B------:R-:W-:Y:S01]  /*b3030*/  ISETP.GE.U32.AND P5, PT, R74, RZ, PT ;  /* 0x000000ff4a00720c */ /* 0x000fe20003fa6070 */
[----:B------:R-:W-:Y:S01]  /*b3040*/  VIADD R57, R75, UR5 ;  /* 0x000000054b397c36 */ /* 0x000fe20008000000 */
[----:B------:R-:W-:Y:S01]  /*b3050*/  ISETP.GE.U32.AND P0, PT, R64, R66, PT ;  /* 0x000000424000720c */ /* 0x000fe20003f06070 */
[----:B------:R-:W-:Y:S01]  /*b3060*/  IMAD.X R75, R15, 0x1, R82, P6 ;  /* 0x000000010f4b7824 */ /* 0x000fe200030e0652 */
[----:B------:R-:W-:Y:S01]  /*b3070*/  SEL R54, RZ, 0x1, P3 ;  /* 0x00000001ff367807 */ /* 0x000fe20001800000 */
[----:B------:R-:W-:Y:S01]  /*b3080*/  IMAD.MOV.U32 R69, RZ, RZ, RZ ;  /* 0x000000ffff457224 */ /* 0x000fe200078e00ff */
[----:B------:R-:W-:Y:S01]  /*b3090*/  ISETP.GE.U32.AND.EX P6, PT, R57, R14, PT, P5 ;  /* 0x0000000e3900720c */ /* 0x000fe20003fc6150 */
[----:B------:R-:W-:Y:S01]  /*b30a0*/  IMAD.MOV.U32 R72, RZ, RZ, RZ ;  /* 0x000000ffff487224 */ /* 0x000fe200078e00ff */
[----:B------:R-:W-:Y:S01]  /*b30b0*/  ISETP.NE.U32.AND P5, PT, R53, RZ, PT ;  /* 0x000000ff3500720c */ /* 0x000fe20003fa5070 */
[----:B------:R-:W-:Y:S01]  /*b30c0*/  IMAD.WIDE.U32 R68, R9, R52, R68 ;  /* 0x0000003409447225 */ /* 0x000fe200078e0044 */
[----:B------:R-:W-:-:S03]  /*b30d0*/  ISETP.GE.U32.AND.EX P0, PT, R75, R82, PT, P0 ;  /* 0x000000524b00720c */ /* 0x000fc60003f06100 */
[----:B------:R-:W-:Y:S01]  /*b30e0*/  VIADD R53, R69, UR4 ;  /* 0x0000000445357c36 */ /* 0x000fe20008000000 */
[----:B------:R-:W-:Y:S01]  /*b30f0*/  ISETP.NE.AND.EX P0, PT, R15, RZ, !P0, P5 ;  /* 0x000000ff0f00720c */ /* 0x000fe20004705350 */
[----:B------:R-:W-:Y:S01]  /*b3100*/  IMAD.MOV.U32 R79, RZ, RZ, RZ ;  /* 0x000000ffff4f7224 */ /* 0x000fe200078e00ff */
[----:B------:R-:W-:Y:S02]  /*b3110*/  SEL R15, RZ, 0x1, P6 ;  /* 0x00000001ff0f7807 */ /* 0x000fe40003000000 */
[----:B------:R-:W-:Y:S02]  /*b3120*/  IADD3 R14, P6, PT, R73, R74, RZ ;  /* 0x0000004a490e7210 */ /* 0x000fe40007fde0ff */
[----:B------:R-:W-:Y:S02]  /*b3130*/  SEL R58, RZ, 0x1, !P0 ;  /* 0x00000001ff3a7807 */ /* 0x000fe40004000000 */
[----:B------:R-:W-:Y:S01]  /*b3140*/  IADD3 R69, P5, P0, R15, R68, RZ ;  /* 0x000000440f457210 */ /* 0x000fe200078be0ff */
[----:B------:R-:W-:Y:S01]  /*b3150*/  IMAD.X R15, R57, 0x1, R62, P6 ;  /* 0x00000001390f7824 */ /* 0x000fe200030e063e */
[----:B------:R-:W-:Y:S01]  /*b3160*/  ISETP.GE.U32.AND P3, PT, R14, R73, PT ;  /* 0x000000490e00720c */ /* 0x000fe20003f66070 */
[----:B------:R-:W-:Y:S01]  /*b3170*/  IMAD.MOV.U32 R73, RZ, RZ, R76 ;  /* 0x000000ffff497224 */ /* 0x000fe200078e004c */
[----:B------:R-:W-:-:S02]  /*b3180*/  IADD3 R57, P6, PT, R58, R64, RZ ;  /* 0x000000403a397210 */ /* 0x000fc40007fde0ff */
[----:B------:R-:W-:Y:S01]  /*b3190*/  IADD3.X R53, PT, PT, RZ, R53, R54, P5, P0 ;  /* 0x00000035ff357210 */ /* 0x000fe20002fe0436 */
[----:B------:R-:W-:Y:S01]  /*b31a0*/  IMAD.WIDE.U32 R72, R8, R50, R72 ;  /* 0x0000003208487225 */ /* 0x000fe200078e0048 */
[----:B------:R-:W-:Y:S02]  /*b31b0*/  ISETP.GE.U32.AND.EX P3, PT, R15, R62, PT, P3 ;  /* 0x0000003e0f00720c */ /* 0x000fe40003f66130 */
[----:B------:R-:W-:Y:S01]  /*b31c0*/  IADD3 R77, P5, PT, R57, R56, RZ ;  /* 0x00000038394d7210 */ /* 0x000fe20007fbe0ff */
[----:B------:R-:W-:Y:S01]  /*b31d0*/  IMAD.X R62, RZ, RZ, R75, P6 ;  /* 0x000000ffff3e7224 */ /* 0x000fe200030e064b */
[----:B------:R-:W-:Y:S01]  /*b31e0*/  ISETP.GT.U32.AND P6, PT, R64, R57, PT ;  /* 0x000000394000720c */ /* 0x000fe20003fc4070 */
[----:B------:R-:W-:Y:S01]  /*b31f0*/  VIADD R73, R73, UR7 ;  /* 0x0000000749497c36 */ /* 0x000fe20008000000 */
[----:B------:R-:W-:Y:S01]  /*b3200*/  ISETP.GE.U32.AND P0, PT, R72, RZ, PT ;  /* 0x000000ff4800720c */ /* 0x000fe20003f06070 */
[----:B------:R-:W-:Y:S01]  /*b3210*/  IMAD.X R81, R62, 0x1, R83, P5 ;  /* 0x000000013e517824 */ /* 0x000fe200028e0653 */
[----:B------:R-:W-:-:S02]  /*b3220*/  ISETP.GT.U32.AND.EX P6, PT, R75, R62, PT, P6 ;  /* 0x0000003e4b00720c */ /* 0x000fc40003fc4160 */
[----:B------:R-:W-:Y:S02]  /*b3230*/  ISETP.GE.U32.AND P5, PT, R66, R85, PT ;  /* 0x000000554200720c */ /* 0x000fe40003fa6070 */
[----:B------:R-:W-:Y:S02]  /*b3240*/  SEL R54, RZ, 0x1, P3 ;  /* 0x00000001ff367807 */ /* 0x000fe40001800000 */
[----:B------:R-:W-:Y:S02]  /*b3250*/  ISETP.GE.U32.AND.EX P0, PT, R73, R76, PT, P0 ;  /* 0x0000004c4900720c */ /* 0x000fe40003f06100 */
[----:B------:R-:W-:Y:S01]  /*b3260*/  SEL R58, R64, R57, P6 ;  /* 0x00000039403a7207 */ /* 0x000fe20003000000 */
[----:B------:R-:W-:Y:S01]  /*b3270*/  IMAD.WIDE.U32 R56, R9, R37, R78 ;  /* 0x0000002509387225 */ /* 0x000fe200078e004e */
[----:B------:R-:W-:Y:S02]  /*b3280*/  ISETP.GE.U32.AND.EX P5, PT, R82, R96, PT, P5 ;  /* 0x000000605200720c */ /* 0x000fe40003fa6150 */
[----:B------:R-:W-:Y:S01]  /*b3290*/  IADD3 R54, P3, PT, R54, R69, RZ ;  /* 0x0000004536367210 */ /* 0x000fe20007f7e0ff */
[----:B------:R-:W-:Y:S01]  /*b32a0*/  VIADD R64, R57, UR6 ;  /* 0x0000000639407c36 */ /* 0x000fe20008000000 */
[----:B------:R-:W-:Y:S01]  /*b32b0*/  SEL R85, RZ, 0x1, P0 ;  /* 0x00000001ff557807 */ /* 0x000fe20000000000 */
[----:B------:R-:W-:Y:S01]  /*b32c0*/  IMAD.WIDE.U32 R68, R40, R8, RZ ;  /* 0x0000000828447225 */ /* 0x000fe200078e00ff */
[----:B------:R-:W-:-:S02]  /*b32d0*/  SEL R62, R75, R62, P6 ;  /* 0x0000003e4b3e7207 */ /* 0x000fc40003000000 */
[-C--:B------:R-:W-:Y:S01]  /*b32e0*/  ISETP.GT.U32.AND P6, PT, R58, R77.reuse, PT ;  /* 0x0000004d3a00720c */ /* 0x080fe20003fc4070 */
[----:B------:R-:W-:Y:S01]  /*b32f0*/  VIADD R69, R69, UR8 ;  /* 0x0000000845457c36 */ /* 0x000fe20008000000 */
[----:B------:R-:W-:Y:S02]  /*b3300*/  SEL R58, RZ, 0x1, P5 ;  /* 0x00000001ff3a7807 */ /* 0x000fe40002800000 */
[----:B------:R-:W-:Y:S01]  /*b3310*/  IADD3 R85, P5, P0, R85, R56, RZ ;  /* 0x0000003855557210 */ /* 0x000fe200078be0ff */
[----:B------:R-:W-:Y:S01]  /*b3320*/  IMAD.X R56, RZ, RZ, R53, P3 ;  /* 0x000000ffff387224 */ /* 0x000fe200018e0635 */
[----:B------:R-:W-:Y:S01]  /*b3330*/  IADD3 R66, P3, PT, R54, R77, RZ ;  /* 0x0000004d36427210 */ /* 0x000fe20007f7e0ff */
[----:B------:R-:W-:Y:S01]  /*b3340*/  IMAD.WIDE.U32 R74, R9, R59, R68 ;  /* 0x0000003b094a7225 */ /* 0x000fe200078e0044 */
[----:B------:R-:W-:Y:S02]  /*b3350*/  ISETP.GT.U32.AND.EX P6, PT, R62, R81, PT, P6 ;  /* 0x000000513e00720c */ /* 0x000fe40003fc4160 */
[----:B------:R-:W-:Y:S01]  /*b3360*/  SEL R53, RZ, 0x1, P4 ;  /* 0x00000001ff357807 */ /* 0x000fe20002000000 */
[----:B------:R-:W-:Y:S01]  /*b3370*/  IMAD.X R89, R56, 0x1, R81, P3 ;  /* 0x0000000138597824 */ /* 0x000fe200018e0651 */
[----:B------:R-:W-:Y:S01]  /*b3380*/  ISETP.GE.U32.AND P3, PT, R66, R77, PT ;  /* 0x0000004d4200720c */ /* 0x000fe20003f66070 */
[----:B------:R-:W-:Y:S01]  /*b3390*/  IMAD.WIDE.U32 R76, R52, R11, RZ ;  /* 0x0000000b344c7225 */ /* 0x000fe200078e00ff */
[----:B------:R-:W-:-:S02]  /*b33a0*/  SEL R57, RZ, 0x1, !P6 ;  /* 0x00000001ff397807 */ /* 0x000fc40007000000 */
[----:B------:R-:W-:Y:S01]  /*b33b0*/  IADD3.X R64, PT, PT, RZ, R64, R53, P5, P0 ;  /* 0x00000040ff407210 */ /* 0x000fe20002fe0435 */
[----:B------:R-:W-:Y:S01]  /*b33c0*/  VIADD R77, R77, UR4 ;  /* 0x000000044d4d7c36 */ /* 0x000fe20008000000 */
[----:B------:R-:W-:Y:S01]  /*b33d0*/  ISETP.NE.U32.AND P6, PT, R54, RZ, PT ;  /* 0x000000ff3600720c */ /* 0x000fe20003fc5070 */
[----:B------:R-:W-:Y:S01]  /*b33e0*/  IMAD.MOV.U32 R62, RZ, RZ, RZ ;  /* 0x000000ffff3e7224 */ /* 0x000fe200078e00ff */
[----:B------:R-:W-:Y:S01]  /*b33f0*/  ISETP.GE.U32.AND.EX P3, PT, R89, R81, PT, P3 ;  /* 0x000000515900720c */ /* 0x000fe20003f66130 */
[----:B------:R-:W-:Y:S01]  /*b3400*/  IMAD.WIDE.U32 R78, R10, R51, R76 ;  /* 0x000000330a4e7225 */ /* 0x000fe200078e004c */
[----:B------:R-:W-:Y:S02]  /*b3410*/  IADD3 R58, P5, PT, R58, R97, RZ ;  /* 0x000000613a3a7210 */ /* 0x000fe40007fbe0ff */
[----:B------:R-:W-:Y:S02]  /*b3420*/  IADD3 R53, P0, PT, R57, R70, RZ ;  /* 0x0000004639357210 */ /* 0x000fe40007f1e0ff */
[----:B------:R-:W-:Y:S01]  /*b3430*/  ISETP.NE.AND.EX P3, PT, R56, RZ, !P3, P6 ;  /* 0x000000ff3800720c */ /* 0x000fe20005f65360 */
[----:B------:R-:W-:Y:S01]  /*b3440*/  IMAD.X R56, RZ, RZ, R88, P5 ;  /* 0x000000ffff387224 */ /* 0x000fe200028e0658 */
[C---:B------:R-:W-:Y:S01]  /*b3450*/  ISETP.NE.U32.AND P5, PT, R53.reuse, RZ, PT ;  /* 0x000000ff3500720c */ /* 0x040fe20003fa5070 */
[----:B------:R-:W-:Y:S01]  /*b3460*/  IMAD.X R54, RZ, RZ, R80, P0 ;  /* 0x000000ffff367224 */ /* 0x000fe200000e0650 */
[----:B------:R-:W-:Y:S01]  /*b3470*/  IADD3 R88, P0, PT, R53, R58, RZ ;  /* 0x0000003a35587210 */ /* 0x000fe20007f1e0ff */
[----:B------:R-:W-:Y:S01]  /*b3480*/  IMAD.WIDE.U32 R80, R37, R11, RZ ;  /* 0x0000000b25507225 */ /* 0x000fe200078e00ff */
[----:B------:R-:W-:-:S02]  /*b3490*/  SEL R53, RZ, 0x1, !P3 ;  /* 0x00000001ff357807 */ /* 0x000fc40005800000 */
[----:B------:R-:W-:Y:S01]  /*b34a0*/  ISETP.GE.U32.AND P4, PT, R74, R68, PT ;  /* 0x000000444a00720c */ /* 0x000fe20003f86070 */
[----:B------:R-:W-:Y:S01]  /*b34b0*/  IMAD.X R97, R54, 0x1, R56, P0 ;  /* 0x0000000136617824 */ /* 0x000fe200000e0638 */
[----:B------:R-:W-:Y:S01]  /*b34c0*/  ISETP.GE.U32.AND P0, PT, R88, R58, PT ;  /* 0x0000003a5800720c */ /* 0x000fe20003f06070 */
[----:B------:R-:W-:Y:S01]  /*b34d0*/  VIADD R68, R61, UR11 ;  /* 0x0000000b3d447c36 */ /* 0x000fe20008000000 */
[----:B------:R-:W-:Y:S01]  /*b34e0*/  IADD3 R53, P6, PT, R53, R66, RZ ;  /* 0x0000004235357210 */ /* 0x000fe20007fde0ff */
[----:B------:R-:W-:Y:S01]  /*b34f0*/  VIADD R83, R81, UR6 ;  /* 0x0000000651537c36 */ /* 0x000fe20008000000 */
[----:B------:R-:W-:Y:S01]  /*b3500*/  ISETP.GE.U32.AND.EX P0, PT, R97, R56, PT, P0 ;  /* 0x000000386100720c */ /* 0x000fe20003f06100 */
[----:B------:R-:W-:Y:S01]  /*b3510*/  IMAD.MOV.U32 R82, RZ, RZ, R80 ;  /* 0x000000ffff527224 */ /* 0x000fe200078e0050 */
[----:B------:R-:W-:Y:S01]  /*b3520*/  ISETP.GE.U32.AND.EX P1, PT, R68, R63, PT, P1 ;  /* 0x0000003f4400720c */ /* 0x000fe20003f26110 */
[----:B------:R-:W-:Y:S01]  /*b3530*/  IMAD.MOV.U32 R63, RZ, RZ, R60 ;  /* 0x000000ffff3f7224 */ /* 0x000fe200078e003c */
[----:B------:R-:W-:Y:S01]  /*b3540*/  ISETP.NE.AND.EX P5, PT, R54, RZ, !P0, P5 ;  /* 0x000000ff3600720c */ /* 0x000fe200047a5350 */
[----:B------:R-:W-:Y:S01]  /*b3550*/  IMAD.X R54, RZ, RZ, R89, P6 ;  /* 0x000000ffff367224 */ /* 0x000fe200030e0659 */
[----:B------:R-:W-:Y:S01]  /*b3560*/  IADD3 R61, P6, PT, R53, R72, RZ ;  /* 0x00000048353d7210 */ /* 0x000fe20007fde0ff */
[----:B------:R-:W-:Y:S01]  /*b3570*/  IMAD.WIDE.U32 R56, R10, R50, R82 ;  /* 0x000000320a387225 */ /* 0x000fe200078e0052 */
[----:B------:R-:W-:-:S03]  /*b3580*/  ISETP.GE.U32.AND P3, PT, R78, R76, PT ;  /* 0x0000004c4e00720c */ /* 0x000fc60003f66070 */
[----:B------:R-:W-:Y:S01]  /*b3590*/  IMAD.X R58, R54, 0x1, R73, P6 ;  /* 0x00000001363a7824 */ /* 0x000fe200030e0649 */
[----:B------:R-:W-:Y:S01]  /*b35a0*/  ISETP.GT.U32.AND P6, PT, R66, R53, PT ;  /* 0x000000354200720c */ /* 0x000fe20003fc4070 */
[----:B------:R-:W-:Y:S01]  /*b35b0*/  IMAD.MOV.U32 R81, RZ, RZ, R78 ;  /* 0x000000ffff517224 */ /* 0x000fe200078e004e */
[----:B------:R-:W-:Y:S01]  /*b35c0*/  ISETP.GE.U32.AND P0, PT, R56, R80, PT ;  /* 0x000000503800720c */ /* 0x000fe20003f06070 */
[----:B------:R-:W-:Y:S01]  /*b35d0*/  IMAD.MOV.U32 R80, RZ, RZ, RZ ;  /* 0x000000ffff507224 */ /* 0x000fe200078e00ff */
[----:B------:R-:W-:Y:S01]  /*b35e0*/  ISETP.GT.U32.AND.EX P6, PT, R89, R54, PT, P6 ;  /* 0x000000365900720c */ /* 0x000fe20003fc4160 */
[----:B------:R-:W-:-:S03]  /*b35f0*/  IMAD.WIDE.U32 R62, R12, R55, R62 ;  /* 0x000000370c3e7225 */ /* 0x000fc600078e003e */
[----:B------:R-:W-:Y:S01]  /*b3600*/  SEL R12, R66, R53, P6 ;  /* 0x00000035420c7207 */ /* 0x000fe20003000000 */
[----:B------:R-:W-:Y:S01]  /*b3610*/  IMAD.WIDE.U32 R80, R11, R51, R80 ;  /* 0x000000330b507225 */ /* 0x000fe200078e0050 */
[----:B------:R-:W-:Y:S02]  /*b3620*/  SEL R51, R89, R54, P6 ;  /* 0x0000003659337207 */ /* 0x000fe40003000000 */
[----:B------:R-:W-:Y:S01]  /*b3630*/  ISETP.GE.U32.AND P6, PT, R62, RZ, PT ;  /* 0x000000ff3e00720c */ /* 0x000fe20003fc6070 */
[----:B------:R-:W-:Y:S01]  /*b3640*/  VIADD R53, R63, UR11 ;  /* 0x0000000b3f357c36 */ /* 0x000fe20008000000 */
[----:B------:R-:W-:Y:S01]  /*b3650*/  SEL R54, RZ, 0x1, !P5 ;  /* 0x00000001ff367807 */ /* 0x000fe20006800000 */
[----:B------:R-:W-:Y:S01]  /*b3660*/  IMAD.MOV.U32 R72, RZ, RZ, RZ ;  /* 0x000000ffff487224 */ /* 0x000fe200078e00ff */
[----:B------:R-:W-:Y:S01]  /*b3670*/  ISETP.GT.U32.AND P5, PT, R12, R61, PT ;  /* 0x0000003d0c00720c */ /* 0x000fe20003fa4070 */
[----:B------:R-:W-:Y:S01]  /*b3680*/  IMAD.MOV.U32 R73, RZ, RZ, R74 ;  /* 0x000000ffff497224 */ /* 0x000fe200078e004a */
[----:B------:R-:W-:Y:S01]  /*b3690*/  ISETP.GE.U32.AND.EX P6, PT, R53, R60, PT, P6 ;  /* 0x0000003c3500720c */ /* 0x000fe20003fc6160 */
[----:B------:R-:W-:Y:S01]  /*b36a0*/  VIADD R76, R75, UR9 ;  /* 0x000000094b4c7c36 */ /* 0x000fe20008000000 */
[----:B------:R-:W-:Y:S01]  /*b36b0*/  ISETP.GT.U32.AND.EX P5, PT, R51, R58, PT, P5 ;  /* 0x0000003a3300720c */ /* 0x000fe20003fa4150 */
[----:B------:R-:W-:Y:S01]  /*b36c0*/  IMAD.WIDE.U32 R72, R8, R59, R72 ;  /* 0x0000003b08487225 */ /* 0x000fe200078e0048 */
[----:B------:R-:W-:-:S02]  /*b36d0*/  SEL R51, RZ, 0x1, P6 ;  /* 0x00000001ff337807 */ /* 0x000fc40003000000 */
[----:B------:R-:W-:Y:S01]  /*b36e0*/  ISETP.GE.U32.AND.EX P4, PT, R76, R69, PT, P4 ;  /* 0x000000454c00720c */ /* 0x000fe20003f86140 */
[----:B------:R-:W-:Y:S01]  /*b36f0*/  VIADD R63, R73, UR9 ;  /* 0x00000009493f7c36 */ /* 0x000fe20008000000 */
[----:B------:R-:W-:Y:S01]  /*b3700*/  IADD3 R73, P6, PT, R54, R88, RZ ;  /* 0x0000005836497210 */ /* 0x000fe20007fde0ff */
[----:B------:R-:W-:Y:S01]  /*b3710*/  VIADD R82, R79, UR5 ;  /* 0x000000054f527c36 */ /* 0x000fe20008000000 */
[----:B------:R-:W-:Y:S01]  /*b3720*/  SEL R54, RZ, 0x1, !P5 ;  /* 0x00000001ff367807 */ /* 0x000fe20006800000 */
[----:B------:R-:W-:Y:S01]  /*b3730*/  IMAD.MOV.U32 R69, RZ, RZ, RZ ;  /* 0x000000ffff457224 */ /* 0x000fe200078e00ff */
[----:B------:R-:W-:Y:S01]  /*b3740*/  SEL R75, RZ, 0x1, P1 ;  /* 0x00000001ff4b7807 */ /* 0x000fe20000800000 */
[----:B------:R-:W-:Y:S01]  /*b3750*/  IMAD.X R66, RZ, RZ, R97, P6 ;  /* 0x000000ffff427224 */ /* 0x000fe200030e0661 */
[----:B------:R-:W-:Y:S01]  /*b3760*/  ISETP.GE.U32.AND P1, PT, R72, RZ, PT ;  /* 0x000000ff4800720c */ /* 0x000fe20003f26070 */
[----:B------:R-:W-:Y:S01]  /*b3770*/  IMAD.WIDE.U32 R12, R13, R38, R68 ;  /* 0x000000260d0c7225 */ /* 0x000fe200078e0044 */
[----:B------:R-:W-:-:S02]  /*b3780*/  IADD3 R79, P5, PT, R73, R62, RZ ;  /* 0x0000003e494f7210 */ /* 0x000fc40007fbe0ff */
[----:B------:R-:W-:Y:S01]  /*b3790*/  IADD3 R54, P6, PT, R54, R85, RZ ;  /* 0x0000005536367210 */ /* 0x000fe20007fde0ff */
[----:B------:R-:W-:Y:S01]  /*b37a0*/  VIADD R60, R57, UR7 ;  /* 0x00000007393c7c36 */ /* 0x000fe20008000000 */
[----:B------:R-:W-:Y:S01]  /*b37b0*/  ISETP.GE.U32.AND.EX P3, PT, R82, R77, PT, P3 ;  /* 0x0000004d5200720c */ /* 0x000fe20003f66130 */
[----:B------:R-:W-:Y:S01]  /*b37c0*/  IMAD.MOV.U32 R77, RZ, RZ, RZ ;  /* 0x000000ffff4d7224 */ /* 0x000fe200078e00ff */
[----:B------:R-:W-:Y:S01]  /*b37d0*/  ISETP.GE.U32.AND.EX P1, PT, R63, R74, PT, P1 ;  /* 0x0000004a3f00720c */ /* 0x000fe20003f26110 */
[----:B------:R-:W-:Y:S01]  /*b37e0*/  IMAD.X R68, R66, 0x1, R53, P5 ;  /* 0x0000000142447824 */ /* 0x000fe200028e0635 */
[----:B------:R-:W-:Y:S01]  /*b37f0*/  ISETP.GE.U32.AND.EX P0, PT, R60, R83, PT, P0 ;  /* 0x000000533c00720c */ /* 0x000fe20003f06100 */
[----:B------:R-:W-:Y:S01]  /*b3800*/  IMAD.X R57, RZ, RZ, R64, P6 ;  /* 0x000000ffff397224 */ /* 0x000fe200030e0640 */
[----:B------:R-:W-:Y:S01]  /*b3810*/  IADD3 R85, P6, P5, R51, R12, RZ ;  /* 0x0000000c33557210 */ /* 0x000fe20007dde0ff */
[----:B------:R-:W-:Y:S01]  /*b3820*/  VIADD R70, R13, UR10 ;  /* 0x0000000a0d467c36 */ /* 0x000fe20008000000 */
[----:B------:R-:W-:Y:S01]  /*b3830*/  SEL R69, RZ, 0x1, P1 ;  /* 0x00000001ff457807 */ /* 0x000fe20000800000 */
[----:B------:R-:W-:Y:S01]  /*b3840*/  IMAD.WIDE.U32 R12, R9, R40, R76 ;  /* 0x00000028090c7225 */ /* 0x000fe200078e004c */
[----:B------:R-:W-:-:S02]  /*b3850*/  IADD3 R64, P1, PT, R54, R79, RZ ;  /* 0x0000004f36407210 */ /* 0x000fc40007f3e0ff */
[----:B------:R-:W-:Y:S01]  /*b3860*/  IADD3.X R70, PT, PT, RZ, R70, R75, P6, P5 ;  /* 0x00000046ff467210 */ /* 0x000fe200037ea44b */
[----:B------:R-:W-:Y:S01]  /*b3870*/  VIADD R62, R13, UR8 ;  /* 0x000000080d3e7c36 */ /* 0x000fe20008000000 */
[----:B------:R-:W-:Y:S01]  /*b3880*/  IADD3 R69, P6, P5, R69, R12, RZ ;  /* 0x0000000c45457210 */ /* 0x000fe20007dde0ff */
[----:B------:R-:W-:Y:S01]  /*b3890*/  IMAD.MOV.U32 R83, RZ, RZ, RZ ;  /* 0x000000ffff537224 */ /* 0x000fe200078e00ff */
[----:B------:R-:W-:Y:S01]  /*b38a0*/  SEL R53, RZ, 0x1, P4 ;  /* 0x00000001ff357807 */ /* 0x000fe20002000000 */
[----:B------:R-:W-:Y:S01]  /*b38b0*/  IMAD.X R75, R57, 0x1, R68, P1 ;  /* 0x00000001394b7824 */ /* 0x000fe200008e0644 */
[----:B------:R-:W-:Y:S01]  /*b38c0*/  ISETP.GE.U32.AND P1, PT, R80, RZ, PT ;  /* 0x000000ff5000720c */ /* 0x000fe20003f26070 */
[----:B------:R-:W-:Y:S01]  /*b38d0*/  VIADD R51, R81, UR5 ;  /* 0x0000000551337c36 */ /* 0x000fe20008000000 */
[----:B------:R-:W-:Y:S01]  /*b38e0*/  IADD3.X R62, PT, PT, RZ, R62, R53, P6, P5 ;  /* 0x0000003eff3e7210 */ /* 0x000fe200037ea435 */
[----:B------:R-:W-:Y:S01]  /*b38f0*/  IMAD.WIDE.U32 R12, R10, R52, R82 ;  /* 0x000000340a0c7225 */ /* 0x000fe200078e0052 */
[----:B------:R-:W-:-:S02]  /*b3900*/  ISETP.GE.U32.AND P4, PT, R64, R79, PT ;  /* 0x0000004f4000720c */ /* 0x000fc40003f86070 */
[----:B------:R-:W-:Y:S02]  /*b3910*/  IADD3 R52, P6, PT, R61, R80, RZ ;  /* 0x000000503d347210 */ /* 0x000fe40007fde0ff */
[C---:B------:R-:W-:Y:S02]  /*b3920*/  ISETP.GE.U32.AND.EX P1, PT, R51.reuse, R78, PT, P1 ;  /* 0x0000004e3300720c */ /* 0x040fe40003f26110 */
[----:B------:R-:W-:Y:S01]  /*b3930*/  ISETP.NE.U32.AND P5, PT, R54, RZ, PT ;  /* 0x000000ff3600720c */ /* 0x000fe20003fa5070 */
[----:B------:R-:W-:Y:S01]  /*b3940*/  IMAD.X R51, R51, 0x1, R58, P6 ;  /* 0x0000000133337824 */ /* 0x000fe200030e063a */
[----:B------:R-:W-:Y:S02]  /*b3950*/  ISETP.GE.U32.AND.EX P4, PT, R75, R68, PT, P4 ;  /* 0x000000444b00720c */ /* 0x000fe40003f86140 */
[----:B------:R-:W-:Y:S02]  /*b3960*/  SEL R53, RZ, 0x1, P1 ;  /* 0x00000001ff357807 */ /* 0x000fe40000800000 */
[----:B------:R-:W-:-:S02]  /*b3970*/  ISETP.GE.U32.AND P1, PT, R52, R61, PT ;  /* 0x0000003d3400720c */ /* 0x000fc40003f26070 */
[----:B------:R-:W-:Y:S01]  /*b3980*/  ISETP.NE.AND.EX P4, PT, R57, RZ, !P4, P5 ;  /* 0x000000ff3900720c */ /* 0x000fe20006785350 */
[----:B------:R-:W-:Y:S01]  /*b3990*/  VIADD R57, R13, UR4 ;  /* 0x000000040d397c36 */ /* 0x000fe20008000000 */
[----:B------:R-:W-:Y:S01]  /*b39a0*/  IADD3 R53, P6, P5, R53, R12, RZ ;  /* 0x0000000c35357210 */ /* 0x000fe20007dde0ff */
[----:B------:R-:W-:Y:S01]  /*b39b0*/  IMAD.MOV.U32 R12, RZ, RZ, RZ ;  /* 0x000000ffff0c7224 */ /* 0x000fe200078e00ff */
[----:B------:R-:W-:Y:S01]  /*b39c0*/  ISETP.GE.U32.AND.EX P1, PT, R51, R58, PT, P1 ;  /* 0x0000003a3300720c */ /* 0x000fe20003f26110 */
[----:B------:R-:W-:Y:S01]  /*b39d0*/  IMAD.MOV.U32 R13, RZ, RZ, R56 ;  /* 0x000000ffff0d7224 */ /* 0x000fe200078e0038 */
[----:B------:R-:W-:Y:S02]  /*b39e0*/  SEL R58, RZ, 0x1, P3 ;  /* 0x00000001ff3a7807 */ /* 0x000fe40001800000 */
[----:B------:R-:W-:Y:S01]  /*b39f0*/  SEL R61, RZ, 0x1, !P4 ;  /* 0x00000001ff3d7807 */ /* 0x000fe20006000000 */
[----:B------:R-:W-:Y:S01]  /*b3a00*/  IMAD.WIDE.U32 R12, R11, R50, R12 ;  /* 0x000000320b0c7225 */ /* 0x000fe200078e000c */
[----:B------:R-:W-:-:S02]  /*b3a10*/  ISETP.GT.U32.AND P4, PT, R88, R73, PT ;  /* 0x000000495800720c */ /* 0x000fc40003f84070 */
[----:B------:R-:W-:Y:S02]  /*b3a20*/  IADD3.X R50, PT, PT, RZ, R57, R58, P6, P5 ;  /* 0x00000039ff327210 */ /* 0x000fe400037ea43a */
[----:B------:R-:W-:Y:S02]  /*b3a30*/  SEL R54, RZ, 0x1, P1 ;  /* 0x00000001ff367807 */ /* 0x000fe40000800000 */
[----:B------:R-:W-:Y:S01]  /*b3a40*/  IADD3 R57, P3, PT, R61, R64, RZ ;  /* 0x000000403d397210 */ /* 0x000fe20007f7e0ff */
[----:B------:R-:W-:Y:S01]  /*b3a50*/  IMAD.MOV.U32 R61, RZ, RZ, RZ ;  /* 0x000000ffff3d7224 */ /* 0x000fe200078e00ff */
[CC--:B------:R-:W-:Y:S02]  /*b3a60*/  ISETP.GT.U32.AND.EX P1, PT, R97.reuse, R66.reuse, PT, P4 ;  /* 0x000000426100720c */ /* 0x0c0fe40003f24140 */
        /* <DEDUP_REMOVED lines=12> */
[----:B------:R-:W-:-:S02]  /*b3b30*/  ISETP.GT.U32.AND P5, PT, R53, R79, PT ;  /* 0x0000004f3500720c */ /* 0x000fc40003fa4070 */
[----:B------:R-:W-:Y:S01]  /*b3b40*/  SEL R53, R64, R57, P4 ;  /* 0x0000003940357207 */ /* 0x000fe20002000000 */
[----:B------:R-:W-:Y:S01]  /*b3b50*/  IMAD.X R57, R50, 0x1, R63, P6 ;  /* 0x0000000132397824 */ /* 0x000fe200030e063f */
[-C--:B------:R-:W-:Y:S02]  /*b3b60*/  ISETP.GE.U32.AND P1, PT, R54, R73.reuse, PT ;  /* 0x000000493600720c */ /* 0x080fe40003f26070 */
[----:B------:R-:W-:Y:S02]  /*b3b70*/  SEL R58, R75, R58, P4 ;  /* 0x0000003a4b3a7207 */ /* 0x000fe40002000000 */
[----:B------:R-:W-:Y:S01]  /*b3b80*/  ISETP.GT.U32.AND P4, PT, R53, R73, PT ;  /* 0x000000493500720c */ /* 0x000fe20003f84070 */
[----:B------:R-:W-:Y:S01]  /*b3b90*/  VIADD R53, R13, UR7 ;  /* 0x000000070d357c36 */ /* 0x000fe20008000000 */
        /* <DEDUP_REMOVED lines=19> */
[----:B------:R-:W-:Y:S02]  /*b3cd0*/  ISETP.GE.U32.AND P4, PT, R70, R58, PT ;  /* 0x0000003a4600720c */ /* 0x000fe40003f86070 */
[----:B------:R-:W-:Y:S02]  /*b3ce0*/  ISETP.GT.U32.AND.EX P5, PT, R57, R50, PT, P5 ;  /* 0x000000323900720c */ /* 0x000fe40003fa4150 */
[----:B------:R-:W-:Y:S01]  /*b3cf0*/  IADD3 R74, P6, PT, R37, R12, RZ ;  /* 0x0000000c254a7210 */ /* 0x000fe20007fde0ff */
[----:B------:R-:W-:Y:S01]  /*b3d00*/  IMAD.WIDE.U32 R12, R38, R8, RZ ;  /* 0x00000008260c7225 */ /* 0x000fe200078e00ff */
[----:B------:R-:W-:Y:S02]  /*b3d10*/  ISETP.GE.U32.AND.EX P4, PT, R73, R63, PT, P4 ;  /* 0x0000003f4900720c */ /* 0x000fe40003f86140 */
[----:B------:R-:W-:Y:S01]  /*b3d20*/  SEL R37, R54, R37, P5 ;  /* 0x0000002536257207 */ /* 0x000fe20002800000 */
[----:B------:R-:W-:Y:S01]  /*b3d30*/  VIADD R13, R13, UR10 ;  /* 0x0000000a0d0d7c36 */ /* 0x000fe20008000000 */
[----:B------:R-:W-:Y:S01]  /*b3d40*/  ISETP.NE.AND.EX P3, PT, R56, RZ, !P4, P3 ;  /* 0x000000ff3800720c */ /* 0x000fe20006765330 */
[----:B------:R-:W-:Y:S01]  /*b3d50*/  IMAD.X R79, R50, 0x1, R53, P6 ;  /* 0x00000001324f7824 */ /* 0x000fe200030e0635 */
[----:B------:R-:W-:Y:S01]  /*b3d60*/  ISETP.GT.U32.AND P4, PT, R37, R74, PT ;  /* 0x0000004a2500720c */ /* 0x000fe20003f84070 */
[----:B------:R-:W-:Y:S01]  /*b3d70*/  VIADD R53, R61, UR6 ;  /* 0x000000063d357c36 */ /* 0x000fe20008000000 */
[----:B------:R-:W-:Y:S01]  /*b3d80*/  SEL R50, R57, R50, P5 ;  /* 0x0000003239327207 */ /* 0x000fe20002800000 */
[----:B------:R-:W-:Y:S01]  /*b3d90*/  IMAD.WIDE.U32 R56, R9, R55, R12 ;  /* 0x0000003709387225 */ /* 0x000fe200078e000c */
[----:B------:R-:W-:-:S02]  /*b3da0*/  SEL R37, RZ, 0x1, P1 ;  /* 0x00000001ff257807 */ /* 0x000fc40000800000 */
[----:B------:R-:W-:Y:S01]  /*b3db0*/  ISETP.GT.U32.AND.EX P1, PT, R50, R79, PT, P4 ;  /* 0x0000004f3200720c */ /* 0x000fe20003f24140 */
[----:B------:R-:W-:Y:S01]  /*b3dc0*/  IMAD.MOV.U32 R61, RZ, RZ, R56 ;  /* 0x000000ffff3d7224 */ /* 0x000fe200078e0038 */
[----:B------:R-:W-:Y:S01]  /*b3dd0*/  IADD3 R54, P5, P6, R37, R60, RZ ;  /* 0x0000003c25367210 */ /* 0x000fe20007ebe0ff */
[----:B------:R-:W-:Y:S01]  /*b3de0*/  IMAD.MOV.U32 R60, RZ, RZ, RZ ;  /* 0x000000ffff3c7224 */ /* 0x000fe200078e00ff */
[----:B------:R-:W-:Y:S01]  /*b3df0*/  SEL R50, RZ, 0x1, P0 ;  /* 0x00000001ff327807 */ /* 0x000fe20000000000 */
[----:B------:R-:W-:Y:S01]  /*b3e00*/  IMAD.WIDE.U32 R62, R40, R11, RZ ;  /* 0x0000000b283e7225 */ /* 0x000fe200078e00ff */
[----:B------:R-:W-:Y:S02]  /*b3e10*/  SEL R58, RZ, 0x1, !P3 ;  /* 0x00000001ff3a7807 */ /* 0x000fe40005800000 */
[----:B------:R-:W-:Y:S01]  /*b3e20*/  IADD3.X R50, PT, PT, RZ, R53, R50, P5, P6 ;  /* 0x00000035ff327210 */ /* 0x000fe20002fec432 */
[----:B------:R-:W-:Y:S01]  /*b3e30*/  IMAD.WIDE.U32 R60, R8, R55, R60 ;  /* 0x00000037083c7225 */ /* 0x000fe200078e003c */
[----:B------:R-:W-:-:S02]  /*b3e40*/  SEL R37, RZ, 0x1, !P1 ;  /* 0x00000001ff257807 */ /* 0x000fc40004800000 */
[----:B------:R-:W-:Y:S01]  /*b3e50*/  IADD3 R53, P0, PT, R58, R70, RZ ;  /* 0x000000463a357210 */ /* 0x000fe20007f1e0ff */
[----:B------:R-:W-:Y:S01]  /*b3e60*/  VIADD R77, R61, UR11 ;  /* 0x0000000b3d4d7c36 */ /* 0x000fe20008000000 */
[----:B------:R-:W-:Y:S01]  /*b3e70*/  IADD3 R8, P3, PT, R37, R54, RZ ;  /* 0x0000003625087210 */ /* 0x000fe20007f7e0ff */
[----:B------:R-:W-:Y:S01]  /*b3e80*/  VIADD R63, R63, UR8 ;  /* 0x000000083f3f7c36 */ /* 0x000fe20008000000 */
[----:B------:R-:W-:Y:S01]  /*b3e90*/  IADD3 R75, P1, PT, R53, R60, RZ ;  /* 0x0000003c354b7210 */ /* 0x000fe20007f3e0ff */
[----:B------:R-:W-:Y:S01]  /*b3ea0*/  IMAD.X R66, RZ, RZ, R73, P0 ;  /* 0x000000ffff427224 */ /* 0x000fe200000e0649 */
[----:B------:R-:W-:Y:S01]  /*b3eb0*/  ISETP.GT.U32.AND P6, PT, R70, R53, PT ;  /* 0x000000354600720c */ /* 0x000fe20003fc4070 */
        /* <DEDUP_REMOVED lines=8> */
[----:B------:R-:W-:Y:S01]  /*b3f40*/  ISETP.GE.U32.AND P0, PT, R68, R62, PT ;  /* 0x0000003e4400720c */ /* 0x000fe20003f06070 */
[----:B------:R-:W-:Y:S01]  /*b3f50*/  VIADD R72, R69, UR9 ;  /* 0x0000000945487c36 */ /* 0x000fe20008000000 */
[----:B------:R-:W-:Y:S01]  /*b3f60*/  ISETP.GT.U32.AND.EX P6, PT, R73, R66, PT, P6 ;  /* 0x000000424900720c */ /* 0x000fe20003fc4160 */
[----:B------:R-:W-:Y:S01]  /*b3f70*/  IMAD.MOV.U32 R62, RZ, RZ, RZ ;  /* 0x000000ffff3e7224 */ /* 0x000fe200078e00ff */
[----:B------:R-:W-:Y:S01]  /*b3f80*/  ISETP.GE.U32.AND.EX P4, PT, R61, R64, PT, P4 ;  /* 0x000000403d00720c */ /* 0x000fe20003f86140 */
[----:B------:R-:W-:Y:S01]  /*b3f90*/  VIADD R12, R57, UR11 ;  /* 0x0000000b390c7c36 */ /* 0x000fe20008000000 */
[----:B------:R-:W-:Y:S01]  /*b3fa0*/  ISETP.GE.U32.AND.EX P0, PT, R72, R63, PT, P0 ;  /* 0x0000003f4800720c */ /* 0x000fe20003f06100 */
[----:B------:R-:W-:Y:S01]  /*b3fb0*/  IMAD.MOV.U32 R63, RZ, RZ, R68 ;  /* 0x000000ffff3f7224 */ /* 0x000fe200078e0044 */
[----:B------:R-:W-:-:S02]  /*b3fc0*/  ISETP.NE.AND.EX P1, PT, R37, RZ, !P4, P1 ;  /* 0x000000ff2500720c */ /* 0x000fc40006725310 */
[----:B------:R-:W-:Y:S01]  /*b3fd0*/  SEL R57, R70, R53, P6 ;  /* 0x0000003546397207 */ /* 0x000fe20003000000 */
[----:B------:R-:W-:Y:S01]  /*b3fe0*/  IMAD.WIDE.U32 R58, R11, R59, R62 ;  /* 0x0000003b0b3a7225 */ /* 0x000fe200078e003e */
[----:B------:R-:W-:Y:S02]  /*b3ff0*/  SEL R37, RZ, 0x1, !P1 ;  /* 0x00000001ff257807 */ /* 0x000fe40004800000 */
[----:B------:R-:W-:Y:S01]  /*b4000*/  ISETP.GE.U32.AND.EX P3, PT, R12, R13, PT, P3 ;  /* 0x0000000d0c00720c */ /* 0x000fe20003f66130 */
[----:B------:R-:W-:Y:S01]  /*b4010*/  VIADD R53, R59, UR9 ;  /* 0x000000093b357c36 */ /* 0x000fe20008000000 */
[----:B------:R-:W-:Y:S01]  /*b4020*/  IADD3 R37, P5, PT, R37, R54, RZ ;  /* 0x0000003625257210 */ /* 0x000fe20007fbe0ff */
[----:B------:R-:W-:Y:S01]  /*b4030*/  IMAD.MOV.U32 R13, RZ, RZ, RZ ;  /* 0x000000ffff0d7224 */ /* 0x000fe200078e00ff */
[----:B------:R-:W-:Y:S02]  /*b4040*/  ISETP.GE.U32.AND P4, PT, R60, RZ, PT ;  /* 0x000000ff3c00720c */ /* 0x000fe40003f86070 */
[----:B------:R-:W-:Y:S01]  /*b4050*/  ISETP.GT.U32.AND P1, PT, R54, R37, PT ;  /* 0x000000253600720c */ /* 0x000fe20003f24070 */
[----:B------:R-:W-:Y:S01]  /*b4060*/  IMAD.X R50, RZ, RZ, R61, P5 ;  /* 0x000000ffff327224 */ /* 0x000fe200028e063d */
[----:B------:R-:W-:Y:S01]  /*b4070*/  IADD3 R59, P5, PT, R37, R58, RZ ;  /* 0x0000003a253b7210 */ /* 0x000fe20007fbe0ff */
[----:B------:R-:W-:Y:S01]  /*b4080*/  IMAD.WIDE.U32 R8, R9, R38, R12 ;  /* 0x0000002609087225 */ /* 0x000fe200078e000c */
[----:B------:R-:W-:-:S02]  /*b4090*/  SEL R60, R73, R66, P6 ;  /* 0x00000042493c7207 */ /* 0x000fc40003000000 */
[----:B------:R-:W-:Y:S01]  /*b40a0*/  ISETP.GT.U32.AND.EX P1, PT, R61, R50, PT, P1 ;  /* 0x000000323d00720c */ /* 0x000fe20003f24110 */
[----:B------:R-:W-:Y:S01]  /*b40b0*/  IMAD.MOV.U32 R73, RZ, RZ, RZ ;  /* 0x000000ffff497224 */ /* 0x000fe200078e00ff */
[----:B------:R-:W-:Y:S01]  /*b40c0*/  ISETP.GE.U32.AND P6, PT, R58, RZ, PT ;  /* 0x000000ff3a00720c */ /* 0x000fe20003fc6070 */
[----:B------:R-:W-:Y:S01]  /*b40d0*/  IMAD.X R63, R50, 0x1, R53, P5 ;  /* 0x00000001323f7824 */ /* 0x000fe200028e0635 */
[----:B------:R-:W-:Y:S01]  /*b40e0*/  SEL R37, R54, R37, P1 ;  /* 0x0000002536257207 */ /* 0x000fe20000800000 */
[----:B------:R-:W-:Y:S01]  /*b40f0*/  IMAD.WIDE.U32 R12, R10, R40, R72 ;  /* 0x000000280a0c7225 */ /* 0x000fe200078e0048 */
[----:B------:R-:W-:Y:S02]  /*b4100*/  ISETP.GT.U32.AND P5, PT, R57, R75, PT ;  /* 0x0000004b3900720c */ /* 0x000fe40003fa4070 */
[----:B------:R-:W-:Y:S01]  /*b4110*/  ISETP.GE.U32.AND.EX P4, PT, R77, R56, PT, P4 ;  /* 0x000000384d00720c */ /* 0x000fe20003f86140 */
[----:B------:R-:W-:Y:S01]  /*b4120*/  IMAD.MOV.U32 R56, RZ, RZ, RZ ;  /* 0x000000ffff387224 */ /* 0x000fe200078e00ff */
[----:B------:R-:W-:-:S02]  /*b4130*/  ISETP.GE.U32.AND.EX P6, PT, R53, R68, PT, P6 ;  /* 0x000000443500720c */ /* 0x000fc40003fc6160 */
[----:B------:R-:W-:Y:S01]  /*b4140*/  SEL R40, R61, R50, P1 ;  /* 0x000000323d287207 */ /* 0x000fe20000800000 */
[----:B------:R-:W-:Y:S01]  /*b4150*/  VIADD R50, R9, UR10 ;  /* 0x0000000a09327c36 */ /* 0x000fe20008000000 */
[----:B------:R-:W-:Y:S01]  /*b4160*/  ISETP.GT.U32.AND P1, PT, R37, R59, PT ;  /* 0x0000003b2500720c */ /* 0x000fe20003f24070 */
[----:B------:R-:W-:Y:S01]  /*b4170*/  VIADD R37, R13, UR8 ;  /* 0x000000080d257c36 */ /* 0x000fe20008000000 */
[----:B------:R-:W-:Y:S02]  /*b4180*/  ISETP.GT.U32.AND.EX P5, PT, R60, R64, PT, P5 ;  /* 0x000000403c00720c */ /* 0x000fe40003fa4150 */
[----:B------:R-:W-:Y:S02]  /*b4190*/  SEL R53, RZ, 0x1, P4 ;  /* 0x00000001ff357807 */ /* 0x000fe40002000000 */
[----:B------:R-:W-:Y:S02]  /*b41a0*/  SEL R9, RZ, 0x1, P6 ;  /* 0x00000001ff097807 */ /* 0x000fe40003000000 */
[----:B------:R-:W-:-:S02]  /*b41b0*/  ISETP.GT.U32.AND.EX P1, PT, R40, R63, PT, P1 ;  /* 0x0000003f2800720c */ /* 0x000fc40003f24110 */
[----:B------:R-:W-:Y:S02]  /*b41c0*/  SEL R57, RZ, 0x1, P3 ;  /* 0x00000001ff397807 */ /* 0x000fe40001800000 */
[----:B------:R-:W-:Y:S02]  /*b41d0*/  IADD3 R53, P3, P4, R53, R8, RZ ;  /* 0x0000000835357210 */ /* 0x000fe40007c7e0ff */
[----:B------:R-:W-:Y:S02]  /*b41e0*/  SEL R40, RZ, 0x1, !P5 ;  /* 0x00000001ff287807 */ /* 0x000fe40006800000 */
[----:B------:R-:W-:Y:S02]  /*b41f0*/  IADD3 R13, P6, P5, R9, R12, RZ ;  /* 0x0000000c090d7210 */ /* 0x000fe40007dde0ff */
[----:B------:R-:W-:Y:S02]  /*b4200*/  SEL R8, RZ, 0x1, !P1 ;  /* 0x00000001ff087807 */ /* 0x000fe40004800000 */
[----:B------:R-:W-:-:S02]  /*b4210*/  SEL R12, RZ, 0x1, P0 ;  /* 0x00000001ff0c7807 */ /* 0x000fc40000000000 */
        /* <DEDUP_REMOVED lines=9> */
[----:B------:R-:W-:Y:S02]  /*b42b0*/  IMAD.X R53, R12, 0x1, R13, P3 ;  /* 0x000000010c357824 */ /* 0x000fe400018e060d */
[----:B------:R-:W-:-:S03]  /*b42c0*/  IMAD.WIDE.U32 R8, R38, R11, RZ ;  /* 0x0000000b26087225 */ /* 0x000fc600078e00ff */
[----:B------:R-:W-:Y:S01]  /*b42d0*/  ISETP.GE.U32.AND.EX P0, PT, R53, R13, PT, P0 ;  /* 0x0000000d3500720c */ /* 0x000fe20003f06100 */
[----:B------:R-:W-:-:S03]  /*b42e0*/  VIADD R9, R9, UR10 ;  /* 0x0000000a09097c36 */ /* 0x000fc60008000000 */
        /* <DEDUP_REMOVED lines=11> */
[----:B------:R-:W-:Y:S01]  /*b43a0*/  VIADD R57, R57, UR11 ;  /* 0x0000000b39397c36 */ /* 0x000fe20008000000 */
[----:B------:R-:W-:Y:S01]  /*b43b0*/  ISETP.GE.U32.AND P3, PT, R56, RZ, PT ;  /* 0x000000ff3800720c */ /* 0x000fe20003f66070 */
[----:B------:R-:W-:Y:S01]  /*b43c0*/  IMAD.MOV.U32 R9, RZ, RZ, RZ ;  /* 0x000000ffff097224 */ /* 0x000fe200078e00ff */
[----:B------:R-:W-:Y:S02]  /*b43d0*/  ISETP.GT.U32.AND.EX P4, PT, R53, R40, PT, P4 ;  /* 0x000000283500720c */ /* 0x000fe40003f84140 */
[----:B------:R-:W-:Y:S02]  /*b43e0*/  ISETP.GE.U32.AND.EX P3, PT, R57, R12, PT, P3 ;  /* 0x0000000c3900720c */ /* 0x000fe40003f66130 */
[----:B------:R-:W-:-:S02]  /*b43f0*/  SEL R11, R50, R37, P4 ;  /* 0x00000025320b7207 */ /* 0x000fc40002000000 */
[----:B------:R-:W-:Y:S02]  /*b4400*/  IADD3 R50, P5, PT, R37, R56, RZ ;  /* 0x0000003825327210 */ /* 0x000fe40007fbe0ff */
[----:B------:R-:W-:Y:S02]  /*b4410*/  SEL R13, R53, R40, P4 ;  /* 0x00000028350d7207 */ /* 0x000fe40002000000 */
[----:B------:R-:W-:Y:S01]  /*b4420*/  IADD3 R61, P4, PT, R63, R16, RZ ;  /* 0x000000103f3d7210 */ /* 0x000fe20007f9e0ff */
[----:B------:R-:W-:Y:S01]  /*b4430*/  IMAD.X R53, R40, 0x1, R57, P5 ;  /* 0x0000000128357824 */ /* 0x000fe200028e0639 */
[----:B------:R-:W-:Y:S01]  /*b4440*/  ISETP.GT.U32.AND P0, PT, R11, R50, PT ;  /* 0x000000320b00720c */ /* 0x000fe20003f04070 */
[----:B------:R-:W-:Y:S01]  /*b4450*/  IMAD.WIDE.U32 R10, R10, R38, R8 ;  /* 0x000000260a0a7225 */ /* 0x000fe200078e0008 */
[----:B------:R-:W-:Y:S02]  /*b4460*/  SEL R37, RZ, 0x1, P1 ;  /* 0x00000001ff257807 */ /* 0x000fe40000800000 */
[----:B------:R-:W-:Y:S01]  /*b4470*/  ISETP.GT.U32.AND.EX P0, PT, R13, R53, PT, P0 ;  /* 0x000000350d00720c */ /* 0x000fe20003f04100 */
[----:B------:R-:W-:Y:S01]  /*b4480*/  IMAD.X R56, R74, 0x1, R17, P4 ;  /* 0x000000014a387824 */ /* 0x000fe200020e0611 */
[----:B------:R-:W-:Y:S01]  /*b4490*/  IADD3 R9, P4, PT, R53, R18, RZ ;  /* 0x0000001235097210 */ /* 0x000fe20007f9e0ff */
[----:B------:R-:W-:Y:S01]  /*b44a0*/  VIADD R12, R11, UR10 ;  /* 0x0000000a0b0c7c36 */ /* 0x000fe20008000000 */
[----:B------:R-:W-:Y:S01]  /*b44b0*/  ISETP.GE.U32.AND P1, PT, R61, R63, PT ;  /* 0x0000003f3d00720c */ /* 0x000fe20003f26070 */
[----:B------:R-:W-:Y:S01]  /*b44c0*/  IMAD.MOV.U32 R16, RZ, RZ, R49 ;  /* 0x000000ffff107224 */ /* 0x000fe200078e0031 */
[----:B------:R-:W-:Y:S01]  /*b44d0*/  SEL R13, RZ, 0x1, P3 ;  /* 0x00000001ff0d7807 */ /* 0x000fe20001800000 */
[----:B------:R-:W-:Y:S01]  /*b44e0*/  IMAD.X R11, R59, 0x1, R36, P4 ;  /* 0x000000013b0b7824 */ /* 0x000fe200020e0624 */
[----:B------:R-:W-:Y:S01]  /*b44f0*/  ISETP.GE.U32.AND.EX P1, PT, R56, R74, PT, P1 ;  /* 0x0000004a3800720c */ /* 0x000fe20003f26110 */
[----:B------:R-:W-:Y:S01]  /*b4500*/  IMAD.MOV.U32 R17, RZ, RZ, R48 ;  /* 0x000000ffff117224 */ /* 0x000fe200078e0030 */
[----:B------:R-:W-:-:S02]  /*b4510*/  IADD3 R13, P4, P5, R13, R10, RZ ;  /* 0x0000000a0d0d7210 */ /* 0x000fc40007d9e0ff */
[----:B------:R-:W-:Y:S02]  /*b4520*/  SEL R10, RZ, 0x1, !P0 ;  /* 0x00000001ff0a7807 */ /* 0x000fe40004000000 */
[----:B------:R-:W-:Y:S02]  /*b4530*/  ISETP.GT.U32.AND P3, PT, R18, R9, PT ;  /* 0x000000091200720c */ /* 0x000fe40003f64070 */
[----:B------:R-:W-:Y:S02]  /*b4540*/  SEL R8, RZ, 0x1, P1 ;  /* 0x00000001ff087807 */ /* 0x000fe40000800000 */
[----:B------:R-:W-:Y:S02]  /*b4550*/  IADD3.X R12, PT, PT, RZ, R12, R37, P4, P5 ;  /* 0x0000000cff0c7210 */ /* 0x000fe400027ea425 */
[----:B------:R-:W-:Y:S01]  /*b4560*/  IADD3 R54, P1, PT, R10, R13, RZ ;  /* 0x0000000d0a367210 */ /* 0x000fe20007f3e0ff */
[----:B------:R-:W-:Y:S01]  /*b4570*/  IMAD.MOV.U32 R13, RZ, RZ, R31 ;  /* 0x000000ffff0d7224 */ /* 0x000fe200078e001f */
[----:B------:R-:W-:-:S02]  /*b4580*/  ISETP.GT.U32.AND.EX P0, PT, R36, R11, PT, P3 ;  /* 0x0000000b2400720c */ /* 0x000fc40003f04130 */
        /* <DEDUP_REMOVED lines=9> */
[----:B------:R-:W-:Y:S01]  /*b4620*/  IMAD.MOV.U32 R11, RZ, RZ, R38 ;  /* 0x000000ffff0b7224 */ /* 0x000fe200078e0026 */
[----:B------:R-:W-:-:S02]  /*b4630*/  ISETP.GT.U32.AND.EX P0, PT, R36, R58, PT, P0 ;  /* 0x0000003a2400720c */ /* 0x000fc40003f04100 */
[-C--:B------:R-:W-:Y:S01]  /*b4640*/  ISETP.GT.U32.AND P1, PT, R14, R9.reuse, PT ;  /* 0x000000090e00720c */ /* 0x080fe20003f24070 */
[----:B------:R-:W-:Y:S01]  /*b4650*/  IMAD.X R8, R50, 0x1, R15, P3 ;  /* 0x0000000132087824 */ /* 0x000fe200018e060f */
[----:B------:R-:W-:Y:S01]  /*b4660*/  SEL R10, RZ, 0x1, !P0 ;  /* 0x00000001ff0a7807 */ /* 0x000fe20004000000 */
[----:B------:R1:W-:Y:S03]  /*b4670*/  STL.128 [R1+0x3d0], R16 ;  /* 0x0003d01001007387 */ /* 0x0003e60000100c00 */
[----:B------:R-:W-:Y:S02]  /*b4680*/  ISETP.GT.U32.AND.EX P0, PT, R15, R8, PT, P1 ;  /* 0x000000080f00720c */ /* 0x000fe40003f04110 */
[----:B------:R-:W-:Y:S01]  /*b4690*/  IADD3 R73, P1, PT, R9, R10, RZ ;  /* 0x0000000a09497210 */ /* 0x000fe20007f3e0ff */
[----:B------:R-:W-:Y:S01]  /*b46a0*/  IMAD.MOV.U32 R10, RZ, RZ, R55 ;  /* 0x000000ffff0a7224 */ /* 0x000fe200078e0037 */
[----:B------:R-:W-:-:S02]  /*b46b0*/  SEL R14, R14, R9, P0 ;  /* 0x000000090e0e7207 */ /* 0x000fc40000000000 */
[----:B------:R-:W-:Y:S01]  /*b46c0*/  SEL R15, R15, R8, P0 ;  /* 0x000000080f0f7207 */ /* 0x000fe20000000000 */
[----:B------:R-:W-:Y:S01]  /*b46d0*/  IMAD.X R60, RZ, RZ, R8, P1 ;  /* 0x000000ffff3c7224 */ /* 0x000fe200008e0608 */
[----:B------:R-:W-:Y:S01]  /*b46e0*/  ISETP.GT.U32.AND P0, PT, R14, R73, PT ;  /* 0x000000490e00720c */ /* 0x000fe20003f04070 */
[----:B------:R-:W-:Y:S01]  /*b46f0*/  IMAD.MOV.U32 R14, RZ, RZ, R28 ;  /* 0x000000ffff0e7224 */ /* 0x000fe200078e001c */
[----:B------:R1:W-:Y:S02]  /*b4700*/  STL.64 [R1+0x3f8], R10 ;  /* 0x0003f80a01007387 */ /* 0x0003e40000100a00 */
[----:B------:R-:W-:Y:S01]  /*b4710*/  ISETP.GT.U32.AND.EX P0, PT, R15, R60, PT, P0 ;  /* 0x0000003c0f00720c */ /* 0x000fe20003f04100 */
[----:B------:R-:W-:-:S03]  /*b4720*/  IMAD.MOV.U32 R15, RZ, RZ, R29 ;  /* 0x000000ffff0f7224 */ /* 0x000fc600078e001d */
[----:B------:R-:W-:Y:S02]  /*b4730*/  SEL R9, RZ, 0x1, !P0 ;  /* 0x00000001ff097807 */ /* 0x000fe40004000000 */
[----:B------:R1:W-:Y:S02]  /*b4740*/  STL.128 [R1+0x3c0], R12 ;  /* 0x0003c00c01007387 */ /* 0x0003e40000100c00 */
[----:B------:R-:W-:-:S04]  /*b4750*/  IADD3 R9, P0, P1, R9, RZ, R52 ;  /* 0x000000ff09097210 */ /* 0x000fc8000791e034 */
[----:B------:R-:W-:Y:S02]  /*b4760*/  IADD3.X R8, PT, PT, RZ, R54, R51, P0, P1 ;  /* 0x00000036ff087210 */ /* 0x000fe400007e2433 */
[----:B------:R-:W-:-:S04]  /*b4770*/  ISETP.GT.U32.AND P0, PT, R9, R26, PT ;  /* 0x0000001a0900720c */ /* 0x000fc80003f04070 */
[----:B------:R-:W-:-:S13]  /*b4780*/  ISETP.GT.U32.AND.EX P0, PT, R8, R27, PT, P0 ;  /* 0x0000001b0800720c */ /* 0x000fda0003f04100 */
[----:B-1----:R-:W-:Y:S05]  /*b4790*/  @P0 BRA `(.L_x_724) ;  /* 0x00000000006c0947 */ /* 0x002fea0003800000 */
        /* <DEDUP_REMOVED lines=27> */
.L_x_724:
[----:B------:R-:W-:Y:S05]  /*b4950*/  BSYNC.RELIABLE B11 ;  /* 0x00000000000b7941 */ /* 0x000fea0003800100 */
.L_x_723:
        /* <DEDUP_REMOVED lines=38> */
.L_x_725:
[----:B------:R-:W-:Y:S05]  /*b4bc0*/  BSYNC.RECONVERGENT B9 ;  /* 0x0000000000097941 */ /* 0x000fea0003800200 */
.L_x_722:
        /* <DEDUP_REMOVED lines=18> */
[----:B------:R-:W-:Y:S01]  /*b4cf0*/  IMAD.WIDE.U32 R12, R59, 0x3d1, R14 ;  /* 0x000003d13b0c7825 */ /* 0x000fe200078e000e */
[----:B------:R-:W-:-:S03]  /*b4d00*/  IADD3 R11, P1, PT, R11, R30, RZ ;  /* 0x0000001e0b0b7210 */ /* 0x000fc60007f3e0ff */
[----:B------:R-:W-:Y:S01]  /*b4d10*/  VIADD R29, R13, UR4 ;  /* 0x000000040d1d7c36 */ /* 0x000fe20008000000 */
[----:B------:R-:W-:Y:S01]  /*b4d20*/  ISETP.GE.U32.AND P0, PT, R12, RZ, PT ;  /* 0x000000ff0c00720c */ /* 0x000fe20003f06070 */
[----:B------:R-:W-:Y:S01]  /*b4d30*/  IMAD.X R10, RZ, RZ, RZ, P1 ;  /* 0x000000ffff0a7224 */ /* 0x000fe200008e06ff */
[----:B------:R-:W-:Y:S01]  /*b4d40*/  IADD3 R12, P4, PT, R11, R12, RZ ;  /* 0x0000000c0b0c7210 */ /* 0x000fe20007f9e0ff */
[----:B------:R-:W-:Y:S01]  /*b4d50*/  IMAD.X R30, R36, 0x1, R31, P5 ;  /* 0x00000001241e7824 */ /* 0x000fe200028e061f */
[----:B------:R-:W-:Y:S01]  /*b4d60*/  ISETP.GE.U32.AND.EX P0, PT, R29, R15, PT, P0 ;  /* 0x0000000f1d00720c */ /* 0x000fe20003f06100 */
        /* <DEDUP_REMOVED lines=85> */
.L_x_728:
[----:B------:R-:W-:Y:S05]  /*b52c0*/  BSYNC.RELIABLE B11 ;  /* 0x00000000000b7941 */ /* 0x000fea0003800100 */
.L_x_727:
        /* <DEDUP_REMOVED lines=38> */
.L_x_729:
[----:B------:R-:W-:Y:S05]  /*b5530*/  BSYNC.RECONVERGENT B9 ;  /* 0x0000000000097941 */ /* 0x000fea0003800200 */
.L_x_726:
        /* <DEDUP_REMOVED lines=50> */
[C---:B------:R-:W-:Y:S01]  /*b5860*/  ISETP.GT.U32.AND P1, PT, R30.reuse, R15, PT ;  /* 0x0000000f1e00720c */ /* 0x040fe20003f24070 */
[----:B------:R-:W-:Y:S01]  /*b5870*/  IMAD.MOV.U32 R28, RZ, RZ, R61 ;  /* 0x000000ffff1c7224 */ /* 0x000fe200078e003d */
[----:B------:R-:W-:Y:S01]  /*b5880*/  ISETP.GE.U32.AND.EX P0, PT, R63, R23, PT, P0 ;  /* 0x000000173f00720c */ /* 0x000fe20003f06100 */
[----:B------:R-:W-:Y:S01]  /*b5890*/  IMAD.MOV.U32 R29, RZ, RZ, R63 ;  /* 0x000000ffff1d7224 */ /* 0x000fe200078e003f */
[----:B------:R-:W-:Y:S02]  /*b58a0*/  ISETP.GT.U32.AND.EX P1, PT, R31, R17, PT, P1 ;  /* 0x000000111f00720c */ /* 0x000fe40003f24110 */
[----:B------:R-:W-:Y:S02]  /*b58b0*/  SEL R10, RZ, 0x1, P0 ;  /* 0x00000001ff0a7807 */ /* 0x000fe40000000000 */
[----:B------:R-:W-:-:S02]  /*b58c0*/  SEL R8, R30, R15, P1 ;  /* 0x0000000f1e087207 */ /* 0x000fc40000800000 */
[----:B------:R-:W-:Y:S02]  /*b58d0*/  IADD3 R15, P3, PT, R15, R10, RZ ;  /* 0x0000000a0f0f7210 */ /* 0x000fe40007f7e0ff */
[----:B------:R-:W-:Y:S02]  /*b58e0*/  SEL R10, R31, R17, P1 ;  /* 0x000000111f0a7207 */ /* 0x000fe40000800000 */
[----:B------:R-:W-:Y:S01]  /*b58f0*/  ISETP.GT.U32.AND P0, PT, R8, R15, PT ;  /* 0x0000000f0800720c */ /* 0x000fe20003f04070 */
[----:B------:R-:W-:Y:S01]  /*b5900*/  IMAD.X R17, RZ, RZ, R17, P3 ;  /* 0x000000ffff117224 */ /* 0x000fe200018e0611 */
[----:B------:R-:W-:Y:S01]  /*b5910*/  IADD3 R25, P3, PT, R22, R18, RZ ;  /* 0x0000001216197210 */ /* 0x000fe20007f7e0ff */
[----:B------:R-:W-:Y:S02]  /*b5920*/  IMAD.MOV.U32 R30, RZ, RZ, R15 ;  /* 0x000000ffff1e7224 */ /* 0x000fe400078e000f */
[----:B------:R-:W-:Y:S01]  /*b5930*/  IMAD.MOV.U32 R31, RZ, RZ, R17 ;  /* 0x000000ffff1f7224 */ /* 0x000fe200078e0011 */
[----:B------:R-:W-:Y:S01]  /*b5940*/  ISETP.GT.U32.AND.EX P0, PT, R10, R17, PT, P0 ;  /* 0x000000110a00720c */ /* 0x000fe20003f04100 */
[----:B------:R-:W-:Y:S01]  /*b5950*/  IMAD.X R13, R67, 0x1, R19, P3 ;  /* 0x00000001430d7824 */ /* 0x000fe200018e0613 */
[----:B------:R-:W-:-:S02]  /*b5960*/  ISETP.GT.U32.AND P1, PT, R18, R25, PT ;  /* 0x000000191200720c */ /* 0x000fc40003f24070 */
[----:B------:R-:W-:Y:S01]  /*b5970*/  SEL R12, RZ, 0x1, !P0 ;  /* 0x00000001ff0c7807 */ /* 0x000fe20004000000 */
[----:B------:R1:W-:Y:S01]  /*b5980*/  STL.128 [R1+0x3e0], R28 ;  /* 0x0003e01c01007387 */ /* 0x0003e20000100c00 */
[-C--:B------:R-:W-:Y:S02]  /*b5990*/  ISETP.GT.U32.AND.EX P0, PT, R19, R13.reuse, PT, P1 ;  /* 0x0000000d1300720c */ /* 0x080fe40003f04110 */
[----:B------:R-:W-:Y:S02]  /*b59a0*/  IADD3 R12, P1, PT, R25, R12, RZ ;  /* 0x0000000c190c7210 */ /* 0x000fe40007f3e0ff */
[----:B------:R-:W-:Y:S02]  /*b59b0*/  SEL R8, R19, R13, P0 ;  /* 0x0000000d13087207 */ /* 0x000fe40000000000 */
[----:B------:R-:W-:Y:S01]  /*b59c0*/  SEL R25, R18, R25, P0 ;  /* 0x0000001912197207 */ /* 0x000fe20000000000 */
[----:B------:R-:W-:-:S03]  /*b59d0*/  IMAD.X R13, RZ, RZ, R13, P1 ;  /* 0x000000ffff0d7224 */ /* 0x000fc600008e060d */
[----:B------:R-:W-:Y:S02]  /*b59e0*/  ISETP.GT.U32.AND P0, PT, R25, R12, PT ;  /* 0x0000000c1900720c */ /* 0x000fe40003f04070 */
[----:B------:R1:W-:Y:S02]  /*b59f0*/  STL.64 [R1+0x3f0], R12 ;  /* 0x0003f00c01007387 */ /* 0x0003e40000100a00 */
[----:B------:R-:W-:-:S04]  /*b5a00*/  ISETP.GT.U32.AND.EX P0, PT, R8, R13, PT, P0 ;  /* 0x0000000d0800720c */ /* 0x000fc80003f04100 */
[----:B------:R-:W-:-:S04]  /*b5a10*/  SEL R8, RZ, 0x1, !P0 ;  /* 0x00000001ff087807 */ /* 0x000fc80004000000 */
[----:B------:R-:W-:-:S04]  /*b5a20*/  IADD3 R9, P0, P1, R8, R26, R9 ;  /* 0x0000001a08097210 */ /* 0x000fc8000791e009 */
[----:B------:R-:W-:Y:S01]  /*b5a30*/  IADD3.X R11, PT, PT, RZ, R27, R11, P0, P1 ;  /* 0x0000001bff0b7210 */ /* 0x000fe200007e240b */
[----:B-1----:R-:W-:Y:S08]  /*b5a40*/  BRA `(.L_x_732) ;  /* 0x0000000000207947 */ /* 0x002ff00003800000 */
.L_x_731:
[----:B------:R-:W-:Y:S01]  /*b5a50*/  IMAD.MOV.U32 R28, RZ, RZ, R61 ;  /* 0x000000ffff1c7224 */ /* 0x000fe200078e003d */
[----:B------:R1:W-:Y:S01]  /*b5a60*/  STL.64 [R1+0x3f0], R18 ;  /* 0x0003f01201007387 */ /* 0x0003e20000100a00 */
[----:B------:R-:W-:Y:S02]  /*b5a70*/  IMAD.MOV.U32 R29, RZ, RZ, R63 ;  /* 0x000000ffff1d7224 */ /* 0x000fe400078e003f */
[----:B------:R-:W-:Y:S02]  /*b5a80*/  IMAD.MOV.U32 R15, RZ, RZ, R30 ;  /* 0x000000ffff0f7224 */ /* 0x000fe400078e001e */
[----:B------:R-:W-:Y:S01]  /*b5a90*/  IMAD.MOV.U32 R17, RZ, RZ, R31 ;  /* 0x000000ffff117224 */ /* 0x000fe200078e001f */
[----:B------:R1:W-:Y:S01]  /*b5aa0*/  STL.128 [R1+0x3e0], R28 ;  /* 0x0003e01c01007387 */ /* 0x0003e20000100c00 */
[----:B------:R-:W-:Y:S02]  /*b5ab0*/  IMAD.MOV.U32 R12, RZ, RZ, R18 ;  /* 0x000000ffff0c7224 */ /* 0x000fe400078e0012 */
[----:B------:R-:W-:-:S07]  /*b5ac0*/  IMAD.MOV.U32 R13, RZ, RZ, R19 ;  /* 0x000000ffff0d7224 */ /* 0x000fce00078e0013 */
.L_x_732:
[----:B------:R-:W-:Y:S05]  /*b5ad0*/  BSYNC.RECONVERGENT B9 ;  /* 0x0000000000097941 */ /* 0x000fea0003800200 */
.L_x_730:
[-C--:B-1----:R-:W-:Y:S01]  /*b5ae0*/  IMAD.WIDE.U32 R18, R33, R61.reuse, RZ ;  /* 0x0000003d21127225 */ /* 0x082fe200078e00ff */
        /* <DEDUP_REMOVED lines=22> */
[----:B------:R-:W-:Y:S02]  /*b5c50*/  IMAD.MOV.U32 R31, RZ, RZ, RZ ;  /* 0x000000ffff1f7224 */ /* 0x000fe400078e00ff */
[----:B------:R-:W-:Y:S01]  /*b5c60*/  VIADD R37, R37, UR6 ;  /* 0x0000000625257c36 */ /* 0x000fe20008000000 */
[----:B------:R-:W-:Y:S01]  /*b5c70*/  ISETP.GE.U32.AND.EX P1, PT, R8, R28, PT, P1 ;  /* 0x0000001c0800720c */ /* 0x000fe20003f26110 */
[----:B------:R-:W-:-:S03]  /*b5c80*/  IMAD.WIDE.U32 R28, R33, R63, R30 ;  /* 0x0000003f211c7225 */ /* 0x000fc600078e001e */
[----:B------:R-:W-:Y:S01]  /*b5c90*/  SEL R19, RZ, 0x1, P1 ;  /* 0x00000001ff137807 */ /* 0x000fe20000800000 */
[----:B------:R-:W-:-:S03]  /*b5ca0*/  IMAD.WIDE.U32 R38, R63, R34, R36 ;  /* 0x000000223f267225 */ /* 0x000fc600078e0024 */
[----:B------:R-:W-:Y:S01]  /*b5cb0*/  IADD3 R10, P3, P4, R19, R28, RZ ;  /* 0x0000001c130a7210 */ /* 0x000fe20007c7e0ff */
[----:B------:R-:W-:Y:S01]  /*b5cc0*/  VIADD R14, R29, UR4 ;  /* 0x000000041d0e7c36 */ /* 0x000fe20008000000 */
[----:B------:R-:W-:Y:S01]  /*b5cd0*/  SEL R19, RZ, 0x1, P5 ;  /* 0x00000001ff137807 */ /* 0x000fe20002800000 */
[----:B------:R-:W-:Y:S01]  /*b5ce0*/  IMAD.MOV.U32 R28, RZ, RZ, RZ ;  /* 0x000000ffff1c7224 */ /* 0x000fe200078e00ff */
[----:B------:R-:W-:Y:S01]  /*b5cf0*/  ISETP.GE.U32.AND P0, PT, R38, R36, PT ;  /* 0x000000242600720c */ /* 0x000fe20003f06070 */
[----:B------:R-:W-:Y:S01]  /*b5d00*/  IMAD.MOV.U32 R29, RZ, RZ, R38 ;  /* 0x000000ffff1d7224 */ /* 0x000fe200078e0026 */
[----:B------:R-:W-:Y:S01]  /*b5d10*/  IADD3.X R14, PT, PT, RZ, R14, R19, P3, P4 ;  /* 0x0000000eff0e7210 */ /* 0x000fe20001fe8413 */
[----:B------:R-:W-:-:S04]  /*b5d20*/  IMAD.WIDE.U32 R40, R5, R61, RZ ;  /* 0x0000003d05287225 */ /* 0x000fc800078e00ff */
        /* <DEDUP_REMOVED lines=8> */
[----:B------:R-:W-:Y:S01]  /*b5db0*/  IMAD.MOV.U32 R38, RZ, RZ, RZ ;  /* 0x000000ffff267224 */ /* 0x000fe200078e00ff */
[----:B------:R-:W-:Y:S01]  /*b5dc0*/  ISETP.GE.U32.AND P6, PT, R42, R40, PT ;  /* 0x000000282a00720c */ /* 0x000fe20003fc6070 */
[----:B------:R-:W-:Y:S01]  /*b5dd0*/  IMAD.MOV.U32 R39, RZ, RZ, R42 ;  /* 0x000000ffff277224 */ /* 0x000fe200078e002a */
[----:B------:R-:W-:Y:S01]  /*b5de0*/  SEL R57, RZ, 0x1, P0 ;  /* 0x00000001ff397807 */ /* 0x000fe20000000000 */
[----:B------:R-:W-:Y:S01]  /*b5df0*/  IMAD.MOV.U32 R37, RZ, RZ, RZ ;  /* 0x000000ffff257224 */ /* 0x000fe200078e00ff */
[----:B------:R-:W-:Y:S01]  /*b5e00*/  SEL R19, RZ, 0x1, P3 ;  /* 0x00000001ff137807 */ /* 0x000fe20001800000 */
[----:B------:R-:W-:-:S04]  /*b5e10*/  IMAD.WIDE.U32 R38, R4, R61, R38 ;  /* 0x0000003d04267225 */ /* 0x000fc800078e0026 */
[----:B------:R-:W-:Y:S01]  /*b5e20*/  VIADD R39, R39, UR9 ;  /* 0x0000000927277c36 */ /* 0x000fe20008000000 */
[----:B------:R-:W-:Y:S01]  /*b5e30*/  ISETP.GE.U32.AND P4, PT, R38, RZ, PT ;  /* 0x000000ff2600720c */ /* 0x000fe20003f86070 */
[----:B------:R-:W-:-:S03]  /*b5e40*/  IMAD.WIDE.U32 R44, R33, R15, RZ ;  /* 0x0000000f212c7225 */ /* 0x000fc600078e00ff */
[----:B------:R-:W-:Y:S01]  /*b5e50*/  ISETP.GE.U32.AND.EX P4, PT, R39, R42, PT, P4 ;  /* 0x0000002a2700720c */ /* 0x000fe20003f86140 */
[----:B------:R-:W-:-:S03]  /*b5e60*/  IMAD.WIDE.U32 R30, R63, R35, R36 ;  /* 0x000000233f1e7225 */ /* 0x000fc600078e0024 */
[----:B------:R-:W-:Y:S01]  /*b5e70*/  SEL R73, RZ, 0x1, P4 ;  /* 0x00000001ff497807 */ /* 0x000fe20002000000 */
[----:B------:R-:W-:Y:S01]  /*b5e80*/  VIADD R42, R43, UR9 ;  /* 0x000000092b2a7c36 */ /* 0x000fe20008000000 */
[----:B------:R-:W-:Y:S01]  /*b5e90*/  IADD3 R57, P0, P4, R57, R30, RZ ;  /* 0x0000001e39397210 */ /* 0x000fe20007c1e0ff */
[----:B------:R-:W-:Y:S02]  /*b5ea0*/  VIADD R51, R45, UR4 ;  /* 0x000000042d337c36 */ /* 0x000fe40008000000 */
[----:B------:R-:W-:Y:S01]  /*b5eb0*/  IMAD.MOV.U32 R50, RZ, RZ, R44 ;  /* 0x000000ffff327224 */ /* 0x000fe200078e002c */
[----:B------:R-:W-:Y:S01]  /*b5ec0*/  ISETP.GE.U32.AND.EX P6, PT, R42, R41, PT, P6 ;  /* 0x000000292a00720c */ /* 0x000fe20003fc6160 */
[----:B------:R-:W-:Y:S02]  /*b5ed0*/  VIADD R70, R31, UR6 ;  /* 0x000000061f467c36 */ /* 0x000fe40008000000 */
[----:B------:R-:W-:Y:S02]  /*b5ee0*/  IMAD.MOV.U32 R43, RZ, RZ, RZ ;  /* 0x000000ffff2b7224 */ /* 0x000fe400078e00ff */
[----:B------:R-:W-:Y:S01]  /*b5ef0*/  IMAD.WIDE.U32 R48, R32, R17, R50 ;  /* 0x0000001120307225 */ /* 0x000fe200078e0032 */
[----:B------:R-:W-:-:S02]  /*b5f00*/  IADD3.X R70, PT, PT, RZ, R70, R19, P0, P4 ;  /* 0x00000046ff467210 */ /* 0x000fc400007e8413 */
[----:B------:R-:W-:Y:S01]  /*b5f10*/  SEL R19, RZ, 0x1, P6 ;  /* 0x00000001ff137807 */ /* 0x000fe20003000000 */
[----:B------:R-:W-:Y:S01]  /*b5f20*/  IMAD.WIDE.U32 R30, R5, R63, R42 ;  /* 0x0000003f051e7225 */ /* 0x000fe200078e002a */
[----:B------:R-:W-:Y:S02]  /*b5f30*/  IADD3 R25, P6, PT, R10, R28, RZ ;  /* 0x0000001c0a197210 */ /* 0x000fe40007fde0ff */
[----:B------:R-:W-:Y:S01]  /*b5f40*/  ISETP.GE.U32.AND P1, PT, R48, R44, PT ;  /* 0x0000002c3000720c */ /* 0x000fe20003f26070 */
[----:B------:R-:W-:Y:S01]  /*b5f50*/  IMAD.MOV.U32 R28, RZ, RZ, RZ ;  /* 0x000000ffff1c7224 */ /* 0x000fe200078e00ff */
[----:B------:R-:W-:Y:S01]  /*b5f60*/  IADD3 R73, P0, P4, R73, R30, RZ ;  /* 0x0000001e49497210 */ /* 0x000fe20007c1e0ff */
[----:B------:R-:W-:Y:S02]  /*b5f70*/  IMAD.MOV.U32 R29, RZ, RZ, R48 ;  /* 0x000000ffff1d7224 */ /* 0x000fe400078e0030 */
[----:B------:R-:W-:Y:S02]  /*b5f80*/  VIADD R66, R31, UR8 ;  /* 0x000000081f427c36 */ /* 0x000fe40008000000 */
[----:B------:R-:W-:-:S03]  /*b5f90*/  IMAD.WIDE.U32 R28, R32, R15, R28 ;  /* 0x0000000f201c7225 */ /* 0x000fc600078e001c */
[----:B------:R-:W-:Y:S01]  /*b5fa0*/  IADD3.X R66, PT, PT, RZ, R66, R19, P0, P4 ;  /* 0x00000042ff427210 */ /* 0x000fe200007e8413 */
[----:B------:R-:W-:Y:S01]  /*b5fb0*/  IMAD.X R16, R59, 0x1, R14, P6 ;  /* 0x000000013b107824 */ /* 0x000fe200030e060e */
[----:B------:R-:W-:Y:S01]  /*b5fc0*/  ISETP.GE.U32.AND P0, PT, R25, R10, PT ;  /* 0x0000000a1900720c */ /* 0x000fe20003f06070 */
[----:B------:R-:W-:Y:S01]  /*b5fd0*/  VIADD R19, R29, UR5 ;  /* 0x000000051d137c36 */ /* 0x000fe20008000000 */
[----:B------:R-:W-:Y:S01]  /*b5fe0*/  IADD3 R10, P6, PT, R25, R28, RZ ;  /* 0x0000001c190a7210 */ /* 0x000fe20007fde0ff */
[----:B------:R-:W-:Y:S01]  /*b5ff0*/  VIADD R50, R49, UR5 ;  /* 0x0000000531327c36 */ /* 0x000fe20008000000 */
[----:B------:R-:W-:Y:S01]  /*b6000*/  ISETP.GE.U32.AND.EX P0, PT, R16, R14, PT, P0 ;  /* 0x0000000e1000720c */ /* 0x000fe20003f06100 */
[----:B------:R-:W-:Y:S01]  /*b6010*/  IMAD.WIDE.U32 R36, R5, R15, RZ ;  /* 0x0000000f05247225 */ /* 0x000fe200078e00ff */
[----:B------:R-:W-:Y:S02]  /*b6020*/  ISETP.GE.U32.AND P4, PT, R28, RZ, PT ;  /* 0x000000ff1c00720c */ /* 0x000fe40003f86070 */
[----:B------:R-:W-:Y:S01]  /*b6030*/  ISETP.GE.U32.AND.EX P1, PT, R50, R51, PT, P1 ;  /* 0x000000333200720c */ /* 0x000fe20003f26110 */
[C---:B------:R-:W-:Y:S01]  /*b6040*/  IMAD.X R14, R19.reuse, 0x1, R16, P6 ;  /* 0x00000001130e7824 */ /* 0x040fe200030e0610 */
[----:B------:R-:W-:Y:S01]  /*b6050*/  ISETP.GE.U32.AND P6, PT, R10, R25, PT ;  /* 0x000000190a00720c */ /* 0x000fe20003fc6070 */
[----:B------:R-:W-:Y:S01]  /*b6060*/  IMAD.MOV.U32 R51, RZ, RZ, RZ ;  /* 0x000000ffff337224 */ /* 0x000fe200078e00ff */
[----:B------:R-:W-:Y:S01]  /*b6070*/  ISETP.GE.U32.AND.EX P4, PT, R19, R48, PT, P4 ;  /* 0x000000301300720c */ /* 0x000fe20003f86140 */
[----:B------:R-:W-:Y:S01]  /*b6080*/  VIADD R43, R37, UR8 ;  /* 0x00000008252b7c36 */ /* 0x000fe20008000000 */
[----:B------:R-:W-:Y:S01]  /*b6090*/  ISETP.GE.U32.AND.EX P6, PT, R14, R16, PT, P6 ;  /* 0x000000100e00720c */ /* 0x000fe20003fc6160 */
[----:B------:R-:W-:Y:S01]  /*b60a0*/  IMAD.MOV.U32 R42, RZ, RZ, R36 ;  /* 0x000000ffff2a7224 */ /* 0x000fe200078e0024 */
[----:B------:R-:W-:Y:S01]  /*b60b0*/  SEL R68, RZ, 0x1, P0 ;  /* 0x00000001ff447807 */ /* 0x000fe20000000000 */
[----:B------:R-:W-:Y:S01]  /*b60c0*/  IMAD.WIDE.U32 R28, R33, R17, R50 ;  /* 0x00000011211c7225 */ /* 0x000fe200078e0032 */
[----:B------:R-:W-:-:S02]  /*b60d0*/  SEL R19, RZ, 0x1, P4 ;  /* 0x00000001ff137807 */ /* 0x000fc40002000000 */
[----:B------:R-:W-:Y:S01]  /*b60e0*/  SEL R16, RZ, 0x1, P6 ;  /* 0x00000001ff107807 */ /* 0x000fe20003000000 */
[----:B------:R-:W-:Y:S01]  /*b60f0*/  IMAD.WIDE.U32 R40, R4, R17, R42 ;  /* 0x0000001104287225 */ /* 0x000fe200078e002a */
[----:B------:R-:W-:Y:S02]  /*b6100*/  IADD3 R68, P6, PT, R68, R57, RZ ;  /* 0x0000003944447210 */ /* 0x000fe40007fde0ff */
[----:B------:R-:W-:Y:S01]  /*b6110*/  SEL R42, RZ, 0x1, P1 ;  /* 0x00000001ff2a7807 */ /* 0x000fe20000800000 */
[----:B------:R-:W-:Y:S01]  /*b6120*/  VIADD R25, R29, UR4 ;  /* 0x000000041d197c36 */ /* 0x000fe20008000000 */
[----:B------:R-:W-:Y:S01]  /*b6130*/  IADD3 R29, P0, P4, R19, R28, RZ ;  /* 0x0000001c131d7210 */ /* 0x000fe20007c1e0ff */
[----:B------:R-:W-:Y:S01]  /*b6140*/  IMAD.WIDE.U32 R46, R35, R15, RZ ;  /* 0x0000000f232e7225 */ /* 0x000fe200078e00ff */
[----:B------:R-:W-:Y:S02]  /*b6150*/  ISETP.GE.U32.AND P1, PT, R40, R36, PT ;  /* 0x000000242800720c */ /* 0x000fe40003f26070 */
[----:B------:R-:W-:Y:S01]  /*b6160*/  IADD3.X R19, PT, PT, RZ, R25, R42, P0, P4 ;  /* 0x00000019ff137210 */ /* 0x000fe200007e842a */
[----:B------:R-:W-:Y:S01]  /*b6170*/  IMAD.X R70, RZ, RZ, R70, P6 ;  /* 0x000000ffff467224 */ /* 0x000fe200030e0646 */
[----:B------:R-:W-:Y:S01]  /*b6180*/  IADD3 R16, P6, PT, R16, R29, RZ ;  /* 0x0000001d10107210 */ /* 0x000fe20007fde0ff */
[----:B------:R-:W-:Y:S01]  /*b6190*/  VIADD R55, R47, UR6 ;  /* 0x000000062f377c36 */ /* 0x000fe20008000000 */
[----:B------:R-:W-:Y:S01]  /*b61a0*/  IADD3 R57, P4, PT, R68, R38, RZ ;  /* 0x0000002644397210 */ /* 0x000fe20007f9e0ff */
[----:B------:R-:W-:-:S02]  /*b61b0*/  IMAD.MOV.U32 R54, RZ, RZ, R46 ;  /* 0x000000ffff367224 */ /* 0x000fc400078e002e */
[----:B------:R-:W-:-:S04]  /*b61c0*/  IMAD.WIDE.U32 R30, R7, R15, RZ ;  /* 0x0000000f071e7225 */ /* 0x000fc800078e00ff */
[----:B------:R-:W-:-:S04]  /*b61d0*/  IMAD.WIDE.U32 R44, R7, R61, RZ ;  /* 0x0000003d072c7225 */ /* 0x000fc800078e00ff */
[----:B------:R-:W-:Y:S01]  /*b61e0*/  IMAD.X R19, RZ, RZ, R19, P6 ;  /* 0x000000ffff137224 */ /* 0x000fe200030e0613 */
[----:B------:R-:W-:Y:S01]  /*b61f0*/  IADD3 R58, P6, PT, R16, R57, RZ ;  /* 0x00000039103a7210 */ /* 0x000fe20007fde0ff */
[----:B------:R-:W-:-:S04]  /*b6200*/  IMAD.WIDE.U32 R52, R17, R34, R54 ;  /* 0x0000002211347225 */ /* 0x000fc800078e0036 */
[----:B------:R-:W-:Y:S01]  /*b6210*/  VIADD R51, R31, UR10 ;  /* 0x0000000a1f337c36 */ /* 0x000fe20008000000 */
[----:B------:R-:W-:Y:S01]  /*b6220*/  ISETP.GE.U32.AND P5, PT, R52, R46, PT ;  /* 0x0000002e3400720c */ /* 0x000fe20003fa6070 */
[----:B------:R-:W-:Y:S02]  /*b6230*/  IMAD.MOV.U32 R50, RZ, RZ, R30 ;  /* 0x000000ffff327224 */ /* 0x000fe400078e001e */
[----:B------:R-:W-:Y:S01]  /*b6240*/  IMAD.X R64, R39, 0x1, R70, P4 ;  /* 0x0000000127407824 */ /* 0x000fe200020e0646 */
[----:B------:R-:W-:Y:S01]  /*b6250*/  ISETP.NE.U32.AND P4, PT, R16, RZ, PT ;  /* 0x000000ff1000720c */ /* 0x000fe20003f85070 */
[----:B------:R-:W-:Y:S02]  /*b6260*/  VIADD R45, R45, UR10 ;  /* 0x0000000a2d2d7c36 */ /* 0x000fe40008000000 */
[----:B------:R-:W-:-:S04]  /*b6270*/  IMAD.WIDE.U32 R48, R17, R6, R50 ;  /* 0x0000000611307225 */ /* 0x000fc800078e0032 */
[----:B------:R-:W-:Y:S01]  /*b6280*/  IMAD.X R60, R19, 0x1, R64, P6 ;  /* 0x00000001133c7824 */ /* 0x000fe200030e0640 */
[----:B------:R-:W-:Y:S01]  /*b6290*/  ISETP.GE.U32.AND P6, PT, R58, R57, PT ;  /* 0x000000393a00720c */ /* 0x000fe20003fc6070 */
[----:B------:R-:W-:Y:S01]  /*b62a0*/  IMAD.WIDE.U32 R46, R63, R6, R44 ;  /* 0x000000063f2e7225 */ /* 0x000fe200078e002c */
[----:B------:R-:W-:Y:S02]  /*b62b0*/  ISETP.GE.U32.AND P0, PT, R48, R30, PT ;  /* 0x0000001e3000720c */ /* 0x000fe40003f06070 */
[----:B------:R-:W-:Y:S01]  /*b62c0*/  ISETP.GE.U32.AND.EX P6, PT, R60, R64, PT, P6 ;  /* 0x000000403c00720c */ /* 0x000fe20003fc6160 */
[----:B------:R-:W-:Y:S01]  /*b62d0*/  IMAD.MOV.U32 R36, RZ, RZ, RZ ;  /* 0x000000ffff247224 */ /* 0x000fe200078e00ff */
[----:B------:R-:W-:Y:S01]  /*b62e0*/  ISETP.GE.U32.AND P3, PT, R46, R44, PT ;  /* 0x0000002c2e00720c */ /* 0x000fe20003f66070 */
[----:B------:R-:W-:Y:S01]  /*b62f0*/  IMAD.MOV.U32 R37, RZ, RZ, R52 ;  /* 0x000000ffff257224 */ /* 0x000fe200078e0034 */
[----:B------:R-:W-:Y:S01]  /*b6300*/  ISETP.NE.AND.EX P4, PT, R19, RZ, !P6, P4 ;  /* 0x000000ff1300720c */ /* 0x000fe20007785340 */
[----:B------:R-:W-:-:S02]  /*b6310*/  VIADD R54, R53, UR7 ;  /* 0x0000000735367c36 */ /* 0x000fc40008000000 */
[----:B------:R-:W-:-:S03]  /*b6320*/  IMAD.WIDE.U32 R36, R15, R34, R36 ;  /* 0x000000220f247225 */ /* 0x000fc600078e0024 */
[----:B------:R-:W-:Y:S01]  /*b6330*/  ISETP.GE.U32.AND.EX P5, PT, R54, R55, PT, P5 ;  /* 0x000000373600720c */ /* 0x000fe20003fa6150 */
[----:B------:R-:W-:Y:S01]  /*b6340*/  IMAD.MOV.U32 R30, RZ, RZ, RZ ;  /* 0x000000ffff1e7224 */ /* 0x000fe200078e00ff */
[----:B------:R-:W-:Y:S01]  /*b6350*/  ISETP.GE.U32.AND P6, PT, R36, RZ, PT ;  /* 0x000000ff2400720c */ /* 0x000fe20003fc6070 */
[----:B------:R-:W-:Y:S01]  /*b6360*/  IMAD.MOV.U32 R31, RZ, RZ, R46 ;  /* 0x000000ffff1f7224 */ /* 0x000fe200078e002e */
        /* <DEDUP_REMOVED lines=8> */
[----:B------:R-:W-:Y:S01]  /*b63f0*/  IMAD.MOV.U32 R55, RZ, RZ, RZ ;  /* 0x000000ffff377224 */ /* 0x000fe200078e00ff */
[----:B------:R-:W-:Y:S01]  /*b6400*/  ISETP.GE.U32.AND.EX P3, PT, R44, R45, PT, P3 ;  /* 0x0000002d2c00720c */ /* 0x000fe20003f66130 */
[----:B------:R-:W-:Y:S01]  /*b6410*/  IMAD.MOV.U32 R45, RZ, RZ, RZ ;  /* 0x000000ffff2d7224 */ /* 0x000fe200078e00ff */
[----:B------:R-:W-:Y:S01]  /*b6420*/  ISETP.GE.U32.AND.EX P5, PT, R69, R46, PT, P5 ;  /* 0x0000002e4500720c */ /* 0x000fe20003fa6150 */
[----:B------:R-:W-:Y:S01]  /*b6430*/  IMAD.WIDE.U32 R38, R17, R35, R54 ;  /* 0x0000002311267225 */ /* 0x000fe200078e0036 */
[----:B------:R-:W-:-:S02]  /*b6440*/  SEL R42, RZ, 0x1, P3 ;  /* 0x00000001ff2a7807 */ /* 0x000fc40001800000 */
[----:B------:R-:W-:Y:S01]  /*b6450*/  SEL R61, RZ, 0x1, P5 ;  /* 0x00000001ff3d7807 */ /* 0x000fe20002800000 */
[----:B------:R-:W-:Y:S01]  /*b6460*/  IMAD.WIDE.U32 R28, R63, R7, R44 ;  /* 0x000000073f1c7225 */ /* 0x000fe200078e002c */
[----:B------:R-:W-:Y:S02]  /*b6470*/  IADD3 R56, P3, P6, R19, R38, RZ ;  /* 0x0000002613387210 */ /* 0x000fe40007e7e0ff */
[----:B------:R-:W-:Y:S01]  /*b6480*/  SEL R19, RZ, 0x1, !P4 ;  /* 0x00000001ff137807 */ /* 0x000fe20006000000 */
[----:B------:R-:W-:Y:S01]  /*b6490*/  VIADD R31, R39, UR6 ;  /* 0x00000006271f7c36 */ /* 0x000fe20008000000 */
[----:B------:R-:W-:Y:S01]  /*b64a0*/  IADD3 R61, P4, P5, R61, R28, RZ ;  /* 0x0000001c3d3d7210 */ /* 0x000fe20007d9e0ff */
[----:B------:R-:W-:Y:S02]  /*b64b0*/  VIADD R63, R29, UR10 ;  /* 0x0000000a1d3f7c36 */ /* 0x000fe40008000000 */
[----:B------:R-:W-:Y:S01]  /*b64c0*/  IMAD.MOV.U32 R37, RZ, RZ, R40 ;  /* 0x000000ffff257224 */ /* 0x000fe200078e0028 */
[----:B------:R-:W-:Y:S01]  /*b64d0*/  IADD3.X R31, PT, PT, RZ, R31, R16, P3, P6 ;  /* 0x0000001fff1f7210 */ /* 0x000fe20001fec410 */
[----:B------:R-:W-:Y:S01]  /*b64e0*/  IMAD.MOV.U32 R28, RZ, RZ, RZ ;  /* 0x000000ffff1c7224 */ /* 0x000fe200078e00ff */
[----:B------:R-:W-:Y:S01]  /*b64f0*/  IADD3 R19, P6, PT, R19, R58, RZ ;  /* 0x0000003a13137210 */ /* 0x000fe20007fde0ff */
[----:B------:R-:W-:Y:S01]  /*b6500*/  IMAD.MOV.U32 R29, RZ, RZ, R48 ;  /* 0x000000ffff1d7224 */ /* 0x000fe200078e0030 */
[----:B------:R-:W-:Y:S01]  /*b6510*/  IADD3.X R63, PT, PT, RZ, R63, R42, P4, P5 ;  /* 0x0000003fff3f7210 */ /* 0x000fe200027ea42a */
[----:B------:R-:W-:Y:S01]  /*b6520*/  VIADD R42, R41, UR9 ;  /* 0x00000009292a7c36 */ /* 0x000fe20008000000 */
[----:B------:R-:W-:Y:S01]  /*b6530*/  IADD3 R59, P5, PT, R19, R36, RZ ;  /* 0x00000024133b7210 */ /* 0x000fe20007fbe0ff */
[----:B------:R-:W-:Y:S01]  /*b6540*/  IMAD.X R25, RZ, RZ, R60, P6 ;  /* 0x000000ffff197224 */ /* 0x000fe200030e063c */
[----:B------:R-:W-:Y:S01]  /*b6550*/  ISETP.GT.U32.AND P6, PT, R58, R19, PT ;  /* 0x000000133a00720c */ /* 0x000fe20003fc4070 */
[----:B------:R-:W-:Y:S01]  /*b6560*/  IMAD.MOV.U32 R36, RZ, RZ, RZ ;  /* 0x000000ffff247224 */ /* 0x000fe200078e00ff */
[----:B------:R-:W-:Y:S01]  /*b6570*/  ISETP.GE.U32.AND.EX P1, PT, R42, R43, PT, P1 ;  /* 0x0000002b2a00720c */ /* 0x000fe20003f26110 */
[----:B------:R-:W-:Y:S01]  /*b6580*/  IMAD.X R62, R25, 0x1, R62, P5 ;  /* 0x00000001193e7824 */ /* 0x000fe200028e063e */
[----:B------:R-:W-:Y:S01]  /*b6590*/  ISETP.GE.U32.AND P5, PT, R57, R68, PT ;  /* 0x000000443900720c */ /* 0x000fe20003fa6070 */
[----:B------:R-:W-:Y:S01]  /*b65a0*/  IMAD.WIDE.U32 R36, R4, R15, R36 ;  /* 0x0000000f04247225 */ /* 0x000fe200078e0024 */
[----:B------:R-:W-:-:S02]  /*b65b0*/  ISETP.GT.U32.AND.EX P6, PT, R60, R25, PT, P6 ;  /* 0x000000193c00720c */ /* 0x000fc40003fc4160 */
[----:B------:R-:W-:Y:S01]  /*b65c0*/  ISETP.GE.U32.AND.EX P5, PT, R64, R70, PT, P5 ;  /* 0x000000464000720c */ /* 0x000fe20003fa6150 */
[----:B------:R-:W-:Y:S01]  /*b65d0*/  VIADD R41, R37, UR9 ;  /* 0x0000000925297c36 */ /* 0x000fe20008000000 */
[----:B------:R-:W-:Y:S01]  /*b65e0*/  SEL R16, R58, R19, P6 ;  /* 0x000000133a107207 */ /* 0x000fe20003000000 */
[----:B------:R-:W-:Y:S01]  /*b65f0*/  IMAD.MOV.U32 R43, RZ, RZ, RZ ;  /* 0x000000ffff2b7224 */ /* 0x000fe200078e00ff */
[----:B------:R-:W-:Y:S01]  /*b6600*/  SEL R19, R60, R25, P6 ;  /* 0x000000193c137207 */ /* 0x000fe20003000000 */
[----:B------:R-:W-:Y:S01]  /*b6610*/  IMAD.WIDE.U32 R28, R15, R6, R28 ;  /* 0x000000060f1c7225 */ /* 0x000fe200078e001c */
[----:B------:R-:W-:Y:S02]  /*b6620*/  ISETP.GE.U32.AND P6, PT, R36, RZ, PT ;  /* 0x000000ff2400720c */ /* 0x000fe40003fc6070 */
[----:B------:R-:W-:Y:S01]  /*b6630*/  SEL R64, RZ, 0x1, P5 ;  /* 0x00000001ff407807 */ /* 0x000fe20002800000 */
[----:B------:R-:W-:Y:S01]  /*b6640*/  IMAD.WIDE.U32 R38, R5, R17, R42 ;  /* 0x0000001105267225 */ /* 0x000fe200078e002a */
[----:B------:R-:W-:-:S02]  /*b6650*/  ISETP.GT.U32.AND P5, PT, R16, R59, PT ;  /* 0x0000003b1000720c */ /* 0x000fc40003fa4070 */
[----:B------:R-:W-:Y:S01]  /*b6660*/  ISETP.GE.U32.AND.EX P6, PT, R41, R40, PT, P6 ;  /* 0x000000282900720c */ /* 0x000fe20003fc6160 */
[----:B------:R-:W-:Y:S01]  /*b6670*/  IMAD.WIDE.U32 R44, R33, R12, RZ ;  /* 0x0000000c212c7225 */ /* 0x000fe200078e00ff */
[----:B------:R-:W-:Y:S02]  /*b6680*/  ISETP.GT.U32.AND.EX P5, PT, R19, R62, PT, P5 ;  /* 0x0000003e1300720c */ /* 0x000fe40003fa4150 */
[----:B------:R-:W-:Y:S01]  /*b6690*/  SEL R15, RZ, 0x1, P6 ;  /* 0x00000001ff0f7807 */ /* 0x000fe20003000000 */
[----:B------:R-:W-:Y:S01]  /*b66a0*/  VIADD R43, R39, UR8 ;  /* 0x00000008272b7c36 */ /* 0x000fe20008000000 */
[----:B------:R-:W-:Y:S01]  /*b66b0*/  SEL R19, RZ, 0x1, !P5 ;  /* 0x00000001ff137807 */ /* 0x000fe20006800000 */
[----:B------:R-:W-:Y:S01]  /*b66c0*/  VIADD R45, R45, UR4 ;  /* 0x000000042d2d7c36 */ /* 0x000fe20008000000 */
[----:B------:R-:W-:Y:S01]  /*b66d0*/  SEL R40, RZ, 0x1, P1 ;  /* 0x00000001ff287807 */ /* 0x000fe20000800000 */
[----:B------:R-:W-:Y:S01]  /*b66e0*/  IMAD.WIDE.U32 R52, R35, R12, RZ ;  /* 0x0000000c23347225 */ /* 0x000fe200078e00ff */
[----:B------:R-:W-:-:S02]  /*b66f0*/  IADD3 R58, P5, P6, R15, R38, RZ ;  /* 0x000000260f3a7210 */ /* 0x000fc40007ebe0ff */
[----:B------:R-:W-:Y:S01]  /*b6700*/  ISETP.GE.U32.AND P1, PT, R28, RZ, PT ;  /* 0x000000ff1c00720c */ /* 0x000fe20003f26070 */
[----:B------:R-:W-:Y:S01]  /*b6710*/  IMAD.WIDE.U32 R46, R32, R13, R44 ;  /* 0x0000000d202e7225 */ /* 0x000fe200078e002c */
[----:B------:R-:W-:Y:S02]  /*b6720*/  IADD3.X R43, PT, PT, RZ, R43, R40, P5, P6 ;  /* 0x0000002bff2b7210 */ /* 0x000fe40002fec428 */
[----:B------:R-:W-:Y:S01]  /*b6730*/  IADD3 R64, P6, PT, R64, R73, RZ ;  /* 0x0000004940407210 */ /* 0x000fe20007fde0ff */
[----:B------:R-:W-:Y:S01]  /*b6740*/  VIADD R53, R53, UR6 ;  /* 0x0000000635357c36 */ /* 0x000fe20008000000 */
[----:B------:R-:W-:Y:S01]  /*b6750*/  ISETP.GE.U32.AND P3, PT, R46, R44, PT ;  /* 0x0000002c2e00720c */ /* 0x000fe20003f66070 */
[----:B------:R-:W-:Y:S01]  /*b6760*/  VIADD R50, R49, UR11 ;  /* 0x0000000b31327c36 */ /* 0x000fe20008000000 */
[----:B------:R-:W-:Y:S01]  /*b6770*/  IADD3 R19, P5, PT, R19, R56, RZ ;  /* 0x0000003813137210 */ /* 0x000fe20007fbe0ff */
[----:B------:R-:W-:-:S03]  /*b6780*/  IMAD.WIDE.U32 R54, R13, R34, R52 ;  /* 0x000000220d367225 */ /* 0x000fc600078e0034 */
[----:B------:R-:W-:Y:S01]  /*b6790*/  ISETP.GE.U32.AND.EX P0, PT, R50, R51, PT, P0 ;  /* 0x000000333200720c */ /* 0x000fe20003f06100 */
[----:B------:R-:W-:Y:S01]  /*b67a0*/  VIADD R44, R47, UR5 ;  /* 0x000000052f2c7c36 */ /* 0x000fe20008000000 */
[----:B------:R-:W-:Y:S01]  /*b67b0*/  ISETP.GE.U32.AND P4, PT, R54, R52, PT ;  /* 0x000000343600720c */ /* 0x000fe20003f86070 */
[----:B------:R-:W-:Y:S02]  /*b67c0*/  VIADD R57, R29, UR11 ;  /* 0x0000000b1d397c36 */ /* 0x000fe40008000000 */
[----:B------:R-:W-:Y:S01]  /*b67d0*/  IMAD.X R66, RZ, RZ, R66, P6 ;  /* 0x000000ffff427224 */ /* 0x000fe200030e0642 */
[----:B------:R-:W-:Y:S01]  /*b67e0*/  IADD3 R47, P6, PT, R64, R30, RZ ;  /* 0x0000001e402f7210 */ /* 0x000fe20007fde0ff */
[----:B------:R-:W-:Y:S01]  /*b67f0*/  IMAD.MOV.U32 R51, RZ, RZ, RZ ;  /* 0x000000ffff337224 */ /* 0x000fe200078e00ff */
[----:B------:R-:W-:Y:S01]  /*b6800*/  ISETP.GE.U32.AND.EX P1, PT, R57, R48, PT, P1 ;  /* 0x000000303900720c */ /* 0x000fe20003f26110 */
[----:B------:R-:W-:Y:S01]  /*b6810*/  IMAD.MOV.U32 R38, RZ, RZ, RZ ;  /* 0x000000ffff267224 */ /* 0x000fe200078e00ff */
[----:B------:R-:W-:Y:S01]  /*b6820*/  ISETP.GE.U32.AND.EX P3, PT, R44, R45, PT, P3 ;  /* 0x0000002d2c00720c */ /* 0x000fe20003f66130 */
[----:B------:R-:W-:Y:S01]  /*b6830*/  IMAD.MOV.U32 R39, RZ, RZ, R46 ;  /* 0x000000ffff277224 */ /* 0x000fe200078e002e */
[----:B------:R-:W-:Y:S01]  /*b6840*/  SEL R15, RZ, 0x1, P1 ;  /* 0x00000001ff0f7807 */ /* 0x000fe20000800000 */
[----:B------:R-:W-:Y:S01]  /*b6850*/  VIADD R52, R55, UR7 ;  /* 0x0000000737347c36 */ /* 0x000fe20008000000 */
[----:B------:R-:W-:Y:S01]  /*b6860*/  SEL R42, RZ, 0x1, P3 ;  /* 0x00000001ff2a7807 */ /* 0x000fe20001800000 */
[----:B------:R-:W-:-:S03]  /*b6870*/  IMAD.WIDE.U32 R16, R17, R7, R50 ;  /* 0x0000000711107225 */ /* 0x000fc600078e0032 */
[----:B------:R-:W-:Y:S01]  /*b6880*/  ISETP.GE.U32.AND.EX P4, PT, R52, R53, PT, P4 ;  /* 0x000000353400720c */ /* 0x000fe20003f86140 */
[----:B------:R-:W-:Y:S01]  /*b6890*/  IMAD.X R55, R69, 0x1, R66, P6 ;  /* 0x0000000145377824 */ /* 0x000fe200030e0642 */
[----:B------:R-:W-:Y:S01]  /*b68a0*/  IADD3 R50, P6, PT, R19, R47, RZ ;  /* 0x0000002f13327210 */ /* 0x000fe20007fde0ff */
[----:B------:R-:W-:Y:S02]  /*b68b0*/  IMAD.X R25, RZ, RZ, R31, P5 ;  /* 0x000000ffff197224 */ /* 0x000fe400028e061f */
[----:B------:R-:W-:-:S04]  /*b68c0*/  IMAD.WIDE.U32 R38, R32, R12, R38 ;  /* 0x0000000c20267225 */ /* 0x000fc800078e0026 */
[----:B------:R-:W-:Y:S01]  /*b68d0*/  IMAD.X R60, R25, 0x1, R55, P6 ;  /* 0x00000001193c7824 */ /* 0x000fe200030e0637 */
[----:B------:R-:W-:Y:S01]  /*b68e0*/  IADD3 R56, P1, P6, R15, R16, RZ ;  /* 0x000000100f387210 */ /* 0x000fe20007e3e0ff */
[----:B------:R-:W-:Y:S01]  /*b68f0*/  VIADD R37, R39, UR5 ;  /* 0x0000000527257c36 */ /* 0x000fe20008000000 */
[----:B------:R-:W-:Y:S01]  /*b6900*/  ISETP.GE.U32.AND P5, PT, R38, RZ, PT ;  /* 0x000000ff2600720c */ /* 0x000fe20003fa6070 */
[----:B------:R-:W-:Y:S01]  /*b6910*/  VIADD R51, R17, UR10 ;  /* 0x0000000a11337c36 */ /* 0x000fe20008000000 */
[----:B------:R-:W-:Y:S01]  /*b6920*/  SEL R16, RZ, 0x1, P0 ;  /* 0x00000001ff107807 */ /* 0x000fe20000000000 */
[----:B------:R-:W-:Y:S01]  /*b6930*/  IMAD.MOV.U32 R30, RZ, RZ, RZ ;  /* 0x000000ffff1e7224 */ /* 0x000fe200078e00ff */
[----:B------:R-:W-:Y:S01]  /*b6940*/  ISETP.GE.U32.AND P0, PT, R50, R47, PT ;  /* 0x0000002f3200720c */ /* 0x000fe20003f06070 */
[----:B------:R-:W-:Y:S01]  /*b6950*/  IMAD.MOV.U32 R31, RZ, RZ, R54 ;  /* 0x000000ffff1f7224 */ /* 0x000fe200078e0036 */
[----:B------:R-:W-:Y:S01]  /*b6960*/  ISETP.GE.U32.AND.EX P5, PT, R37, R46, PT, P5 ;  /* 0x0000002e2500720c */ /* 0x000fe20003fa6150 */
[----:B------:R-:W-:Y:S01]  /*b6970*/  IMAD.MOV.U32 R45, RZ, RZ, RZ ;  /* 0x000000ffff2d7224 */ /* 0x000fe200078e00ff */
[----:B------:R-:W-:Y:S01]  /*b6980*/  IADD3.X R51, PT, PT, RZ, R51, R16, P1, P6 ;  /* 0x00000033ff337210 */ /* 0x000fe20000fec410 */
[----:B------:R-:W-:Y:S01]  /*b6990*/  IMAD.WIDE.U32 R30, R12, R34, R30 ;  /* 0x000000220c1e7225 */ /* 0x000fe200078e001e */
[----:B------:R-:W-:-:S02]  /*b69a0*/  ISETP.NE.U32.AND P1, PT, R19, RZ, PT ;  /* 0x000000ff1300720c */ /* 0x000fc40003f25070 */
[----:B------:R-:W-:Y:S01]  /*b69b0*/  ISETP.GE.U32.AND.EX P0, PT, R60, R55, PT, P0 ;  /* 0x000000373c00720c */ /* 0x000fe20003f06100 */
[----:B------:R-:W-:Y:S01]  /*b69c0*/  IMAD.WIDE.U32 R16, R33, R13, R44 ;  /* 0x0000000d21107225 */ /* 0x000fe200078e002c */
[----:B------:R-:W-:Y:S02]  /*b69d0*/  SEL R15, RZ, 0x1, P5 ;  /* 0x00000001ff0f7807 */ /* 0x000fe40002800000 */
[----:B------:R-:W-:Y:S01]  /*b69e0*/  ISETP.NE.AND.EX P0, PT, R25, RZ, !P0, P1 ;  /* 0x000000ff1900720c */ /* 0x000fe20004705310 */
[----:B------:R-:W-:Y:S01]  /*b69f0*/  VIADD R49, R31, UR7 ;  /* 0x000000071f317c36 */ /* 0x000fe20008000000 */
[----:B------:R-:W-:Y:S01]  /*b6a00*/  ISETP.GE.U32.AND P1, PT, R30, RZ, PT ;  /* 0x000000ff1e00720c */ /* 0x000fe20003f26070 */
[----:B------:R-:W-:Y:S01]  /*b6a10*/  IMAD.MOV.U32 R53, RZ, RZ, RZ ;  /* 0x000000ffff357224 */ /* 0x000fe200078e00ff */
[----:B------:R-:W-:Y:S01]  /*b6a20*/  IADD3 R40, P5, P6, R15, R16, RZ ;  /* 0x000000100f287210 */ /* 0x000fe20007ebe0ff */
[----:B------:R-:W-:Y:S01]  /*b6a30*/  VIADD R29, R17, UR4 ;  /* 0x00000004111d7c36 */ /* 0x000fe20008000000 */
[----:B------:R-:W-:Y:S01]  /*b6a40*/  ISETP.GE.U32.AND.EX P1, PT, R49, R54, PT, P1 ;  /* 0x000000363100720c */ /* 0x000fe20003f26110 */
[----:B------:R-:W-:Y:S01]  /*b6a50*/  IMAD.WIDE.U32 R16, R13, R35, R52 ;  /* 0x000000230d107225 */ /* 0x000fe200078e0034 */
[----:B------:R-:W-:-:S02]  /*b6a60*/  SEL R31, RZ, 0x1, !P0 ;  /* 0x00000001ff1f7807 */ /* 0x000fc40004000000 */
[----:B------:R-:W-:Y:S01]  /*b6a70*/  IADD3.X R29, PT, PT, RZ, R29, R42, P5, P6 ;  /* 0x0000001dff1d7210 */ /* 0x000fe20002fec42a */
[----:B------:R-:W-:Y:S01]  /*b6a80*/  VIADD R25, R17, UR6 ;  /* 0x0000000611197c36 */ /* 0x000fe20008000000 */
[----:B------:R-:W-:Y:S01]  /*b6a90*/  SEL R19, RZ, 0x1, P1 ;  /* 0x00000001ff137807 */ /* 0x000fe20000800000 */
[----:B------:R-:W-:Y:S01]  /*b6aa0*/  IMAD.WIDE.U32 R44, R35, R9, RZ ;  /* 0x00000009232c7225 */ /* 0x000fe200078e00ff */
[----:B------:R-:W-:Y:S02]  /*b6ab0*/  IADD3 R17, P6, PT, R31, R50, RZ ;  /* 0x000000321f117210 */ /* 0x000fe40007fde0ff */
[----:B------:R-:W-:Y:S01]  /*b6ac0*/  IADD3 R15, P1, PT, R59, R38, RZ ;  /* 0x000000263b0f7210 */ /* 0x000fe20007f3e0ff */
[----:B------:R-:W-:Y:S01]  /*b6ad0*/  VIADD R45, R45, UR6 ;  /* 0x000000062d2d7c36 */ /* 0x000fe20008000000 */
[----:B------:R-:W-:Y:S01]  /*b6ae0*/  IADD3 R48, P3, P5, R19, R16, RZ ;  /* 0x0000001013307210 */ /* 0x000fe20007d7e0ff */
[----:B------:R-:W-:Y:S01]  /*b6af0*/  IMAD.X R31, RZ, RZ, R60, P6 ;  /* 0x000000ffff1f7224 */ /* 0x000fe200030e063c */
[----:B------:R-:W-:Y:S01]  /*b6b00*/  SEL R38, RZ, 0x1, P4 ;  /* 0x00000001ff267807 */ /* 0x000fe20002000000 */
[----:B------:R-:W-:Y:S01]  /*b6b10*/  IMAD.X R16, R37, 0x1, R62, P1 ;  /* 0x0000000125107824 */ /* 0x000fe200008e063e */
[----:B------:R-:W-:-:S02]  /*b6b20*/  ISETP.GT.U32.AND P4, PT, R50, R17, PT ;  /* 0x000000113200720c */ /* 0x000fc40003f84070 */
[----:B------:R-:W-:Y:S02]  /*b6b30*/  ISETP.GE.U32.AND P0, PT, R15, R59, PT ;  /* 0x0000003b0f00720c */ /* 0x000fe40003f06070 */
[----:B------:R-:W-:Y:S02]  /*b6b40*/  IADD3.X R25, PT, PT, RZ, R25, R38, P3, P5 ;  /* 0x00000019ff197210 */ /* 0x000fe40001fea426 */
[----:B------:R-:W-:Y:S02]  /*b6b50*/  ISETP.GE.U32.AND P3, PT, R47, R64, PT ;  /* 0x000000402f00720c */ /* 0x000fe40003f66070 */
[----:B------:R-:W-:Y:S02]  /*b6b60*/  ISETP.GT.U32.AND.EX P4, PT, R60, R31, PT, P4 ;  /* 0x0000001f3c00720c */ /* 0x000fe40003f84140 */
[----:B------:R-:W-:Y:S02]  /*b6b70*/  ISETP.GE.U32.AND.EX P1, PT, R16, R62, PT, P0 ;  /* 0x0000003e1000720c */ /* 0x000fe40003f26100 */
[----:B------:R-:W-:Y:S01]  /*b6b80*/  IADD3 R38, P5, PT, R17, R36, RZ ;  /* 0x0000002411267210 */ /* 0x000fe20007fbe0ff */
[----:B------:R-:W-:Y:S01]  /*b6b90*/  IMAD.WIDE.U32 R36, R5, R12, RZ ;  /* 0x0000000c05247225 */ /* 0x000fe200078e00ff */
[----:B------:R-:W-:-:S02]  /*b6ba0*/  ISETP.GE.U32.AND.EX P0, PT, R55, R66, PT, P3 ;  /* 0x000000423700720c */ /* 0x000fc40003f06130 */
[----:B------:R-:W-:Y:S01]  /*b6bb0*/  SEL R19, R50, R17, P4 ;  /* 0x0000001132137207 */ /* 0x000fe20002000000 */
[----:B------:R-:W-:Y:S01]  /*b6bc0*/  IMAD.X R42, R31, 0x1, R41, P5 ;  /* 0x000000011f2a7824 */ /* 0x000fe200028e0629 */
[----:B------:R-:W-:Y:S01]  /*b6bd0*/  SEL R17, RZ, 0x1, P1 ;  /* 0x00000001ff117807 */ /* 0x000fe20000800000 */
[----:B------:R-:W-:Y:S01]  /*b6be0*/  VIADD R37, R37, UR8 ;  /* 0x0000000825257c36 */ /* 0x000fe20008000000 */
[----:B------:R-:W-:Y:S02]  /*b6bf0*/  SEL R46, RZ, 0x1, P0 ;  /* 0x00000001ff2e7807 */ /* 0x000fe40000000000 */
[----:B------:R-:W-:Y:S01]  /*b6c00*/  IADD3 R17, P0, PT, R17, R40, RZ ;  /* 0x0000002811117210 */ /* 0x000fe20007f1e0ff */
[----:B------:R-:W-:Y:S01]  /*b6c10*/  IMAD.WIDE.U32 R40, R33, R9, RZ ;  /* 0x0000000921287225 */ /* 0x000fe200078e00ff */
[----:B------:R-:W-:Y:S02]  /*b6c20*/  SEL R31, R60, R31, P4 ;  /* 0x0000001f3c1f7207 */ /* 0x000fe40002000000 */
[-C--:B------:R-:W-:Y:S01]  /*b6c30*/  ISETP.GT.U32.AND P1, PT, R19, R38.reuse, PT ;  /* 0x000000261300720c */ /* 0x080fe20003f24070 */
[----:B------:R-:W-:Y:S01]  /*b6c40*/  IMAD.X R19, RZ, RZ, R29, P0 ;  /* 0x000000ffff137224 */ /* 0x000fe200000e061d */
[----:B------:R-:W-:Y:S01]  /*b6c50*/  IADD3 R50, P5, PT, R17, R38, RZ ;  /* 0x0000002611327210 */ /* 0x000fe20007fbe0ff */
[----:B------:R-:W-:Y:S01]  /*b6c60*/  VIADD R41, R41, UR4 ;  /* 0x0000000429297c36 */ /* 0x000fe20008000000 */
[----:B------:R-:W-:-:S02]  /*b6c70*/  ISETP.GT.U32.AND.EX P1, PT, R31, R42, PT, P1 ;  /* 0x0000002a1f00720c */ /* 0x000fc40003f24110 */
[----:B------:R-:W-:Y:S01]  /*b6c80*/  ISETP.GE.U32.AND P3, PT, R50, R38, PT ;  /* 0x000000263200720c */ /* 0x000fe20003f66070 */
[----:B------:R-:W-:Y:S01]  /*b6c90*/  IMAD.X R54, R19, 0x1, R42, P5 ;  /* 0x0000000113367824 */ /* 0x000fe200028e062a */
[----:B------:R-:W-:Y:S01]  /*b6ca0*/  SEL R29, RZ, 0x1, !P1 ;  /* 0x00000001ff1d7807 */ /* 0x000fe20004800000 */
[----:B------:R-:W-:Y:S01]  /*b6cb0*/  IMAD.WIDE.U32 R38, R4, R13, R36 ;  /* 0x0000000d04267225 */ /* 0x000fe200078e0024 */
[----:B------:R-:W-:Y:S02]  /*b6cc0*/  IADD3 R46, P4, PT, R46, R61, RZ ;  /* 0x0000003d2e2e7210 */ /* 0x000fe40007f9e0ff */
[----:B------:R-:W-:Y:S02]  /*b6cd0*/  ISETP.NE.U32.AND P0, PT, R17, RZ, PT ;  /* 0x000000ff1100720c */ /* 0x000fe40003f05070 */
[----:B------:R-:W-:Y:S01]  /*b6ce0*/  ISETP.GE.U32.AND.EX P3, PT, R54, R42, PT, P3 ;  /* 0x0000002a3600720c */ /* 0x000fe20003f66130 */
[----:B------:R-:W-:Y:S01]  /*b6cf0*/  IMAD.X R31, RZ, RZ, R63, P4 ;  /* 0x000000ffff1f7224 */ /* 0x000fe200020e063f */
[----:B------:R-:W-:-:S02]  /*b6d00*/  IADD3 R29, P5, PT, R29, R58, RZ ;  /* 0x0000003a1d1d7210 */ /* 0x000fc40007fbe0ff */
[----:B------:R-:W-:Y:S02]  /*b6d10*/  ISETP.NE.AND.EX P0, PT, R19, RZ, !P3, P0 ;  /* 0x000000ff1300720c */ /* 0x000fe40005f05300 */
[CC--:B------:R-:W-:Y:S01]  /*b6d20*/  IADD3 R58, P6, PT, R29.reuse, R46.reuse, RZ ;  /* 0x0000002e1d3a7210 */ /* 0x0c0fe20007fde0ff */
[----:B------:R-:W-:Y:S01]  /*b6d30*/  IMAD.X R19, RZ, RZ, R43, P5 ;  /* 0x000000ffff137224 */ /* 0x000fe200028e062b */
[----:B------:R-:W-:Y:S01]  /*b6d40*/  SEL R17, RZ, 0x1, !P0 ;  /* 0x00000001ff117807 */ /* 0x000fe20004000000 */
[----:B------:R-:W-:Y:S01]  /*b6d50*/  IMAD.WIDE.U32 R42, R32, R11, R40 ;  /* 0x0000000b202a7225 */ /* 0x000fe200078e0028 */
[----:B------:R-:W-:Y:S02]  /*b6d60*/  ISETP.GE.U32.AND P3, PT, R58, R46, PT ;  /* 0x0000002e3a00720c */ /* 0x000fe40003f66070 */
[----:B------:R-:W-:Y:S01]  /*b6d70*/  ISETP.NE.U32.AND P4, PT, R29, RZ, PT ;  /* 0x000000ff1d00720c */ /* 0x000fe20003f85070 */
[----:B------:R-:W-:Y:S01]  /*b6d80*/  IMAD.X R60, R19, 0x1, R31, P6 ;  /* 0x00000001133c7824 */ /* 0x000fe200030e061f */
[----:B------:R-:W-:Y:S01]  /*b6d90*/  IADD3 R17, P6, PT, R17, R50, RZ ;  /* 0x0000003211117210 */ /* 0x000fe20007fde0ff */
[----:B------:R-:W-:Y:S01]  /*b6da0*/  IMAD.WIDE.U32 R46, R11, R34, R44 ;  /* 0x000000220b2e7225 */ /* 0x000fe200078e002c */
[----:B------:R-:W-:-:S02]  /*b6db0*/  ISETP.GE.U32.AND P0, PT, R42, R40, PT ;  /* 0x000000282a00720c */ /* 0x000fc40003f06070 */
[----:B------:R-:W-:Y:S01]  /*b6dc0*/  ISETP.GE.U32.AND.EX P5, PT, R60, R31, PT, P3 ;  /* 0x0000001f3c00720c */ /* 0x000fe20003fa6130 */
[----:B------:R-:W-:Y:S01]  /*b6dd0*/  IMAD.MOV.U32 R31, RZ, RZ, R38 ;  /* 0x000000ffff1f7224 */ /* 0x000fe200078e0026 */
[----:B------:R-:W-:Y:S01]  /*b6de0*/  ISETP.GE.U32.AND P1, PT, R38, R36, PT ;  /* 0x000000242600720c */ /* 0x000fe20003f26070 */
[----:B------:R-:W-:Y:S01]  /*b6df0*/  VIADD R40, R43, UR5 ;  /* 0x000000052b287c36 */ /* 0x000fe20008000000 */
[----:B------:R-:W-:Y:S01]  /*b6e00*/  ISETP.NE.AND.EX P4, PT, R19, RZ, !P5, P4 ;  /* 0x000000ff1300720c */ /* 0x000fe20006f85340 */
[----:B------:R-:W-:Y:S01]  /*b6e10*/  IMAD.X R19, RZ, RZ, R54, P6 ;  /* 0x000000ffff137224 */ /* 0x000fe200030e0636 */
[----:B------:R-:W-:Y:S01]  /*b6e20*/  IADD3 R29, P5, PT, R17, R30, RZ ;  /* 0x0000001e111d7210 */ /* 0x000fe20007fbe0ff */
[----:B------:R-:W-:Y:S01]  /*b6e30*/  IMAD.MOV.U32 R30, RZ, RZ, RZ ;  /* 0x000000ffff1e7224 */ /* 0x000fe200078e00ff */
[----:B------:R-:W-:Y:S01]  /*b6e40*/  ISETP.GT.U32.AND P6, PT, R50, R17, PT ;  /* 0x000000113200720c */ /* 0x000fe20003fc4070 */
[----:B------:R-:W-:Y:S01]  /*b6e50*/  VIADD R36, R39, UR9 ;  /* 0x0000000927247c36 */ /* 0x000fe20008000000 */
[----:B------:R-:W-:Y:S01]  /*b6e60*/  ISETP.GE.U32.AND.EX P0, PT, R40, R41, PT, P0 ;  /* 0x000000292800720c */ /* 0x000fe20003f06100 */
[----:B------:R-:W-:Y:S01]  /*b6e70*/  IMAD.WIDE.U32 R30, R4, R12, R30 ;  /* 0x0000000c041e7225 */ /* 0x000fe200078e001e */
[----:B------:R-:W-:-:S02]  /*b6e80*/  ISETP.GT.U32.AND.EX P6, PT, R54, R19, PT, P6 ;  /* 0x000000133600720c */ /* 0x000fc40003fc4160 */
[----:B------:R-:W-:Y:S01]  /*b6e90*/  ISETP.GE.U32.AND.EX P1, PT, R36, R37, PT, P1 ;  /* 0x000000252400720c */ /* 0x000fe20003f26110 */
[----:B------:R-:W-:Y:S01]  /*b6ea0*/  IMAD.X R52, R19, 0x1, R49, P5 ;  /* 0x0000000113347824 */ /* 0x000fe200028e0631 */
[----:B------:R-:W-:Y:S01]  /*b6eb0*/  ISETP.GE.U32.AND P5, PT, R30, RZ, PT ;  /* 0x000000ff1e00720c */ /* 0x000fe20003fa6070 */
[----:B------:R-:W-:Y:S01]  /*b6ec0*/  VIADD R43, R31, UR9 ;  /* 0x000000091f2b7c36 */ /* 0x000fe20008000000 */
[----:B------:R-:W-:Y:S01]  /*b6ed0*/  SEL R17, R50, R17, P6 ;  /* 0x0000001132117207 */ /* 0x000fe20003000000 */
[----:B------:R-:W-:Y:S01]  /*b6ee0*/  IMAD.MOV.U32 R39, RZ, RZ, R42 ;  /* 0x000000ffff277224 */ /* 0x000fe200078e002a */
[----:B------:R-:W-:Y:S01]  /*b6ef0*/  SEL R19, R54, R19, P6 ;  /* 0x0000001336137207 */ /* 0x000fe20003000000 */
[----:B------:R-:W-:Y:S01]  /*b6f00*/  IMAD.MOV.U32 R37, RZ, RZ, RZ ;  /* 0x000000ffff257224 */ /* 0x000fe200078e00ff */
[----:B------:R-:W-:Y:S01]  /*b6f10*/  ISETP.GE.U32.AND.EX P5, PT, R43, R38, PT, P5 ;  /* 0x000000262b00720c */ /* 0x000fe20003fa6150 */
[----:B------:R-:W-:Y:S01]  /*b6f20*/  IMAD.MOV.U32 R38, RZ, RZ, RZ ;  /* 0x000000ffff267224 */ /* 0x000fe200078e00ff */
[----:B------:R-:W-:Y:S01]  /*b6f30*/  ISETP.GT.U32.AND P6, PT, R17, R29, PT ;  /* 0x0000001d1100720c */ /* 0x000fe20003fc4070 */
[----:B------:R-:W-:Y:S01]  /*b6f40*/  IMAD.MOV.U32 R41, RZ, RZ, RZ ;  /* 0x000000ffff297224 */ /* 0x000fe200078e00ff */
[----:B------:R-:W-:Y:S01]  /*b6f50*/  ISETP.GE.U32.AND P3, PT, R46, R44, PT ;  /* 0x0000002c2e00720c */ /* 0x000fe20003f66070 */
[----:B------:R-:W-:Y:S01]  /*b6f60*/  IMAD.WIDE.U32 R38, R32, R9, R38 ;  /* 0x0000000920267225 */ /* 0x000fe200078e0026 */
[----:B------:R-:W-:-:S02]  /*b6f70*/  SEL R44, RZ, 0x1, !P4 ;  /* 0x00000001ff2c7807 */ /* 0x000fc40006000000 */
[----:B------:R-:W-:Y:S01]  /*b6f80*/  ISETP.GT.U32.AND.EX P6, PT, R19, R52, PT, P6 ;  /* 0x000000341300720c */ /* 0x000fe20003fc4160 */
[----:B------:R-:W-:Y:S01]  /*b6f90*/  IMAD.WIDE.U32 R36, R5, R13, R36 ;  /* 0x0000000d05247225 */ /* 0x000fe200078e0024 */
[----:B------:R-:W-:Y:S02]  /*b6fa0*/  SEL R17, RZ, 0x1, P5 ;  /* 0x00000001ff117807 */ /* 0x000fe40002800000 */
[----:B------:R-:W-:Y:S01]  /*b6fb0*/  SEL R19, RZ, 0x1, !P6 ;  /* 0x00000001ff137807 */ /* 0x000fe20007000000 */
[----:B------:R-:W-:Y:S01]  /*b6fc0*/  IMAD.WIDE.U32 R32, R33, R11, R40 ;  /* 0x0000000b21207225 */ /* 0x000fe200078e0028 */
[----:B------:R-:W-:Y:S02]  /*b6fd0*/  IADD3 R41, P4, PT, R44, R58, RZ ;  /* 0x0000003a2c297210 */ /* 0x000fe40007f9e0ff */
[----:B------:R-:W-:Y:S01]  /*b6fe0*/  IADD3 R40, P5, P6, R17, R36, RZ ;  /* 0x0000002411287210 */ /* 0x000fe20007ebe0ff */
[----:B------:R-:W-:Y:S01]  /*b6ff0*/  VIADD R31, R37, UR8 ;  /* 0x00000008251f7c36 */ /* 0x000fe20008000000 */
[----:B------:R-:W-:Y:S01]  /*b7000*/  SEL R36, RZ, 0x1, P1 ;  /* 0x00000001ff247807 */ /* 0x000fe20000800000 */
[----:B------:R-:W-:Y:S01]  /*b7010*/  IMAD.X R49, RZ, RZ, R60, P4 ;  /* 0x000000ffff317224 */ /* 0x000fe200020e063c */
[----:B------:R-:W-:Y:S01]  /*b7020*/  IADD3 R37, P1, PT, R41, R28, RZ ;  /* 0x0000001c29257210 */ /* 0x000fe20007f3e0ff */
[----:B------:R-:W-:Y:S01]  /*b7030*/  VIADD R17, R39, UR5 ;  /* 0x0000000527117c36 */ /* 0x000fe20008000000 */
[----:B------:R-:W-:Y:S01]  /*b7040*/  IADD3 R19, P4, PT, R19, R48, RZ ;  /* 0x0000003013137210 */ /* 0x000fe20007f9e0ff */
[----:B------:R-:W-:Y:S01]  /*b7050*/  VIADD R44, R47, UR7 ;  /* 0x000000072f2c7c36 */ /* 0x000fe20008000000 */
[----:B------:R-:W-:Y:S01]  /*b7060*/  IADD3.X R31, PT, PT, RZ, R31, R36, P5, P6 ;  /* 0x0000001fff1f7210 */ /* 0x000fe20002fec424 */
[----:B------:R-:W-:Y:S01]  /*b7070*/  IMAD.X R54, R49, 0x1, R57, P1 ;  /* 0x0000000131367824 */ /* 0x000fe200008e0639 */
[----:B------:R-:W-:Y:S01]  /*b7080*/  IADD3 R50, P6, PT, R19, R37, RZ ;  /* 0x0000002513327210 */ /* 0x000fe20007fde0ff */
[----:B------:R-:W-:Y:S01]  /*b7090*/  IMAD.X R25, RZ, RZ, R25, P4 ;  /* 0x000000ffff197224 */ /* 0x000fe200020e0619 */
[----:B------:R-:W-:-:S02]  /*b70a0*/  IADD3 R48, P5, PT, R29, R38, RZ ;  /* 0x000000261d307210 */ /* 0x000fc40007fbe0ff */
[----:B------:R-:W-:Y:S01]  /*b70b0*/  ISETP.GE.U32.AND P4, PT, R38, RZ, PT ;  /* 0x000000ff2600720c */ /* 0x000fe20003f86070 */
[----:B------:R-:W-:Y:S01]  /*b70c0*/  IMAD.X R38, R25, 0x1, R54, P6 ;  /* 0x0000000119267824 */ /* 0x000fe200030e0636 */
[----:B------:R-:W-:Y:S01]  /*b70d0*/  ISETP.GE.U32.AND P6, PT, R50, R37, PT ;  /* 0x000000253200720c */ /* 0x000fe20003fc6070 */
[----:B------:R-:W-:Y:S01]  /*b70e0*/  IMAD.X R39, R17, 0x1, R52, P5 ;  /* 0x0000000111277824 */ /* 0x000fe200028e0634 */
[----:B------:R-:W-:Y:S01]  /*b70f0*/  ISETP.NE.U32.AND P5, PT, R19, RZ, PT ;  /* 0x000000ff1300720c */ /* 0x000fe20003fa5070 */
[----:B------:R-:W-:Y:S01]  /*b7100*/  VIADD R19, R33, UR4 ;  /* 0x0000000421137c36 */ /* 0x000fe20008000000 */
[----:B------:R-:W-:Y:S02]  /*b7110*/  ISETP.GE.U32.AND.EX P6, PT, R38, R54, PT, P6 ;  /* 0x000000362600720c */ /* 0x000fe40003fc6160 */
[----:B------:R-:W-:Y:S02]  /*b7120*/  ISETP.GE.U32.AND.EX P4, PT, R17, R42, PT, P4 ;  /* 0x0000002a1100720c */ /* 0x000fe40003f86140 */
[----:B------:R-:W-:-:S02]  /*b7130*/  ISETP.NE.AND.EX P5, PT, R25, RZ, !P6, P5 ;  /* 0x000000ff1900720c */ /* 0x000fc400077a5350 */
[----:B------:R-:W-:Y:S02]  /*b7140*/  ISETP.GE.U32.AND P1, PT, R48, R29, PT ;  /* 0x0000001d3000720c */ /* 0x000fe40003f26070 */
[----:B------:R-:W-:Y:S02]  /*b7150*/  ISETP.GT.U32.AND P6, PT, R58, R41, PT ;  /* 0x000000293a00720c */ /* 0x000fe40003fc4070 */
[----:B------:R-:W-:Y:S02]  /*b7160*/  SEL R17, RZ, 0x1, P4 ;  /* 0x00000001ff117807 */ /* 0x000fe40002000000 */
[----:B------:R-:W-:Y:S02]  /*b7170*/  SEL R25, RZ, 0x1, !P5 ;  /* 0x00000001ff197807 */ /* 0x000fe40006800000 */
[----:B------:R-:W-:Y:S02]  /*b7180*/  SEL R28, RZ, 0x1, P0 ;  /* 0x00000001ff1c7807 */ /* 0x000fe40000000000 */
[----:B------:R-:W-:-:S02]  /*b7190*/  ISETP.GE.U32.AND.EX P1, PT, R39, R52, PT, P1 ;  /* 0x000000342700720c */ /* 0x000fc40003f26110 */
[----:B------:R-:W-:Y:S02]  /*b71a0*/  ISETP.GT.U32.AND.EX P0, PT, R60, R49, PT, P6 ;  /* 0x000000313c00720c */ /* 0x000fe40003f04160 */
[----:B------:R-:W-:Y:S02]  /*b71b0*/  IADD3 R32, P4, P5, R17, R32, RZ ;  /* 0x0000002011207210 */ /* 0x000fe40007d9e0ff */
[----:B------:R-:W-:Y:S02]  /*b71c0*/  IADD3 R25, P6, PT, R25, R50, RZ ;  /* 0x0000003219197210 */ /* 0x000fe40007fde0ff */
[----:B------:R-:W-:Y:S02]  /*b71d0*/  SEL R17, RZ, 0x1, P1 ;  /* 0x00000001ff117807 */ /* 0x000fe40000800000 */
[----:B------:R-:W-:Y:S01]  /*b71e0*/  IADD3.X R19, PT, PT, RZ, R19, R28, P4, P5 ;  /* 0x00000013ff137210 */ /* 0x000fe200027ea41c */
[----:B------:R-:W-:Y:S01]  /*b71f0*/  IMAD.X R29, RZ, RZ, R38, P6 ;  /* 0x000000ffff1d7224 */ /* 0x000fe200030e0626 */
[----:B------:R-:W-:-:S02]  /*b7200*/  IADD3 R28, P5, PT, R25, R30, RZ ;  /* 0x0000001e191c7210 */ /* 0x000fc40007fbe0ff */
[----:B------:R-:W-:Y:S02]  /*b7210*/  ISETP.GT.U32.AND P1, PT, R50, R25, PT ;  /* 0x000000193200720c */ /* 0x000fe40003f24070 */
[----:B------:R-:W-:Y:S01]  /*b7220*/  IADD3 R17, P4, PT, R17, R32, RZ ;  /* 0x0000002011117210 */ /* 0x000fe20007f9e0ff */
[----:B------:R-:W-:Y:S01]  /*b7230*/  IMAD.X R36, R29, 0x1, R43, P5 ;  /* 0x000000011d247824 */ /* 0x000fe200028e062b */
[----:B------:R-:W-:Y:S02]  /*b7240*/  ISETP.GT.U32.AND.EX P6, PT, R38, R29, PT, P1 ;  /* 0x0000001d2600720c */ /* 0x000fe40003fc4110 */
[----:B------:R-:W-:Y:S02]  /*b7250*/  SEL R32, R58, R41, P0 ;  /* 0x000000293a207207 */ /* 0x000fe40000000000 */
[C---:B------:R-:W-:Y:S02]  /*b7260*/  ISETP.NE.U32.AND P1, PT, R17.reuse, RZ, PT ;  /* 0x000000ff1100720c */ /* 0x040fe40003f25070 */
[----:B------:R-:W-:Y:S01]  /*b7270*/  IADD3 R30, P5, PT, R17, R28, RZ ;  /* 0x0000001c111e7210 */ /* 0x000fe20007fbe0ff */
[----:B------:R-:W-:Y:S01]  /*b7280*/  IMAD.X R17, RZ, RZ, R19, P4 ;  /* 0x000000ffff117224 */ /* 0x000fe200020e0613 */
[----:B------:R-:W-:-:S02]  /*b7290*/  SEL R33, R60, R49, P0 ;  /* 0x000000313c217207 */ /* 0x000fc40000000000 */
[----:B------:R-:W-:Y:S02]  /*b72a0*/  SEL R25, R50, R25, P6 ;  /* 0x0000001932197207 */ /* 0x000fe40003000000 */
[----:B------:R-:W-:Y:S01]  /*b72b0*/  ISETP.GT.U32.AND P0, PT, R32, R37, PT ;  /* 0x000000252000720c */ /* 0x000fe20003f04070 */
[----:B------:R-:W-:Y:S01]  /*b72c0*/  IMAD.X R32, R17, 0x1, R36, P5 ;  /* 0x0000000111207824 */ /* 0x000fe200028e0624 */
[----:B------:R-:W-:Y:S01]  /*b72d0*/  SEL R19, R38, R29, P6 ;  /* 0x0000001d26137207 */ /* 0x000fe20003000000 */
[----:B------:R-:W-:Y:S01]  /*b72e0*/  IMAD.MOV.U32 R29, RZ, RZ, R46 ;  /* 0x000000ffff1d7224 */ /* 0x000fe200078e002e */
[-C--:B------:R-:W-:Y:S02]  /*b72f0*/  ISETP.GE.U32.AND P6, PT, R30, R28.reuse, PT ;  /* 0x0000001c1e00720c */ /* 0x080fe40003fc6070 */
        /* <DEDUP_REMOVED lines=9> */
[----:B------:R-:W-:Y:S02]  /*b7390*/  ISETP.GE.U32.AND P1, PT, R28, RZ, PT ;  /* 0x000000ff1c00720c */ /* 0x000fe40003f26070 */
[----:B------:R-:W-:-:S02]  /*b73a0*/  SEL R19, RZ, 0x1, !P4 ;  /* 0x00000001ff137807 */ /* 0x000fc40006000000 */
        /* <DEDUP_REMOVED lines=8> */
[----:B------:R-:W-:Y:S01]  /*b7430*/  ISETP.GE.U32.AND.EX P3, PT, R44, R45, PT, P3 ;  /* 0x0000002d2c00720c */ /* 0x000fe20003f66130 */
[----:B------:R-:W-:Y:S01]  /*b7440*/  IMAD.MOV.U32 R45, RZ, RZ, RZ ;  /* 0x000000ffff2d7224 */ /* 0x000fe200078e00ff */
[----:B------:R-:W-:Y:S01]  /*b7450*/  ISETP.GT.U32.AND P5, PT, R30, R17, PT ;  /* 0x000000111e00720c */ /* 0x000fe20003fa4070 */
[----:B------:R-:W-:Y:S01]  /*b7460*/  IMAD.X R19, RZ, RZ, R32, P1 ;  /* 0x000000ffff137224 */ /* 0x000fe200008e0620 */
[----:B------:R-:W-:Y:S01]  /*b7470*/  ISETP.NE.U32.AND P1, PT, R29, RZ, PT ;  /* 0x000000ff1d00720c */ /* 0x000fe20003f25070 */
[----:B------:R-:W-:Y:S01]  /*b7480*/  IMAD.X R50, R31, 0x1, R36, P4 ;  /* 0x000000011f327824 */ /* 0x000fe200020e0624 */
[----:B------:R-:W-:Y:S01]  /*b7490*/  ISETP.GE.U32.AND P4, PT, R46, R33, PT ;  /* 0x000000212e00720c */ /* 0x000fe20003f86070 */
[----:B------:R-:W-:Y:S01]  /*b74a0*/  IMAD.WIDE.U32 R34, R11, R35, R44 ;  /* 0x000000230b227225 */ /* 0x000fe200078e002c */
[----:B------:R-:W-:Y:S02]  /*b74b0*/  ISETP.GT.U32.AND.EX P5, PT, R32, R19, PT, P5 ;  /* 0x000000132000720c */ /* 0x000fe40003fa4150 */
[----:B------:R-:W-:Y:S01]  /*b74c0*/  IADD3 R45, P6, PT, R17, R28, RZ ;  /* 0x0000001c112d7210 */ /* 0x000fe20007fde0ff */
[----:B------:R-:W-:Y:S01]  /*b74d0*/  IMAD.WIDE.U32 R28, R7, R12, RZ ;  /* 0x0000000c071c7225 */ /* 0x000fe200078e00ff */
[----:B------:R-:W-:-:S02]  /*b74e0*/  ISETP.GE.U32.AND.EX P4, PT, R50, R36, PT, P4 ;  /* 0x000000243200720c */ /* 0x000fc40003f86140 */
[----:B------:R-:W-:Y:S01]  /*b74f0*/  SEL R17, R30, R17, P5 ;  /* 0x000000111e117207 */ /* 0x000fe20002800000 */
[----:B------:R-:W-:Y:S01]  /*b7500*/  VIADD R29, R29, UR10 ;  /* 0x0000000a1d1d7c36 */ /* 0x000fe20008000000 */
[----:B------:R-:W-:Y:S01]  /*b7510*/  ISETP.NE.AND.EX P1, PT, R31, RZ, !P4, P1 ;  /* 0x000000ff1f00720c */ /* 0x000fe20006725310 */
[----:B------:R-:W-:Y:S01]  /*b7520*/  IMAD.X R52, R19, 0x1, R25, P6 ;  /* 0x0000000113347824 */ /* 0x000fe200030e0619 */
[----:B------:R-:W-:Y:S01]  /*b7530*/  SEL R19, R32, R19, P5 ;  /* 0x0000001320137207 */ /* 0x000fe20002800000 */
[----:B------:R-:W-:Y:S01]  /*b7540*/  IMAD.WIDE.U32 R30, R13, R6, R28 ;  /* 0x000000060d1e7225 */ /* 0x000fe200078e001c */
[----:B------:R-:W-:Y:S02]  /*b7550*/  ISETP.GT.U32.AND P4, PT, R17, R45, PT ;  /* 0x0000002d1100720c */ /* 0x000fe40003f84070 */
[----:B------:R-:W-:Y:S01]  /*b7560*/  SEL R17, RZ, 0x1, P0 ;  /* 0x00000001ff117807 */ /* 0x000fe20000000000 */
[----:B------:R-:W-:Y:S01]  /*b7570*/  VIADD R25, R35, UR6 ;  /* 0x0000000623197c36 */ /* 0x000fe20008000000 */
[----:B------:R-:W-:Y:S01]  /*b7580*/  ISETP.GT.U32.AND.EX P0, PT, R19, R52, PT, P4 ;  /* 0x000000341300720c */ /* 0x000fe20003f04140 */
[----:B------:R-:W-:Y:S01]  /*b7590*/  IMAD.MOV.U32 R32, RZ, RZ, RZ ;  /* 0x000000ffff207224 */ /* 0x000fe200078e00ff */
[----:B------:R-:W-:Y:S01]  /*b75a0*/  IADD3 R34, P5, P6, R17, R34, RZ ;  /* 0x0000002211227210 */ /* 0x000fe20007ebe0ff */
[----:B------:R-:W-:Y:S01]  /*b75b0*/  IMAD.MOV.U32 R33, RZ, RZ, R30 ;  /* 0x000000ffff217224 */ /* 0x000fe200078e001e */
[----:B------:R-:W-:Y:S01]  /*b75c0*/  SEL R38, RZ, 0x1, P3 ;  /* 0x00000001ff267807 */ /* 0x000fe20001800000 */
[----:B------:R-:W-:Y:S01]  /*b75d0*/  IMAD.WIDE.U32 R36, R5, R9, RZ ;  /* 0x0000000905247225 */ /* 0x000fe200078e00ff */
[----:B------:R-:W-:-:S02]  /*b75e0*/  SEL R35, RZ, 0x1, !P1 ;  /* 0x00000001ff237807 */ /* 0x000fc40004800000 */
        /* <DEDUP_REMOVED lines=11> */
[C---:B------:R-:W-:Y:S01]  /*b76a0*/  IADD3 R38, P4, PT, R12.reuse, R41, RZ ;  /* 0x000000290c267210 */ /* 0x040fe20007f9e0ff */
[----:B------:R-:W-:Y:S01]  /*b76b0*/  IMAD.X R42, R43, 0x1, R44, P1 ;  /* 0x000000012b2a7824 */ /* 0x000fe200008e062c */
[----:B------:R-:W-:Y:S01]  /*b76c0*/  ISETP.NE.U32.AND P1, PT, R12, RZ, PT ;  /* 0x000000ff0c00720c */ /* 0x000fe20003f25070 */
[----:B------:R-:W-:Y:S01]  /*b76d0*/  IMAD.WIDE.U32 R34, R4, R11, R36 ;  /* 0x0000000b04227225 */ /* 0x000fe200078e0024 */
[----:B------:R-:W-:-:S02]  /*b76e0*/  ISETP.GE.U32.AND P5, PT, R38, R41, PT ;  /* 0x000000292600720c */ /* 0x000fc40003fa6070 */
[----:B------:R-:W-:Y:S01]  /*b76f0*/  ISETP.GT.U32.AND.EX P6, PT, R50, R43, PT, P6 ;  /* 0x0000002b3200720c */ /* 0x000fe20003fc4160 */
[----:B------:R-:W-:Y:S01]  /*b7700*/  IMAD.X R40, R17, 0x1, R42, P4 ;  /* 0x0000000111287824 */ /* 0x000fe200020e062a */
[----:B------:R-:W-:Y:S01]  /*b7710*/  ISETP.GE.U32.AND P4, PT, R32, RZ, PT ;  /* 0x000000ff2000720c */ /* 0x000fe20003f86070 */
[----:B------:R-:W-:Y:S01]  /*b7720*/  IMAD.MOV.U32 R32, RZ, RZ, RZ ;  /* 0x000000ffff207224 */ /* 0x000fe200078e00ff */
[----:B------:R-:W-:Y:S01]  /*b7730*/  ISETP.GE.U32.AND P0, PT, R34, R36, PT ;  /* 0x000000242200720c */ /* 0x000fe20003f06070 */
[----:B------:R-:W-:Y:S01]  /*b7740*/  IMAD.MOV.U32 R33, RZ, RZ, R34 ;  /* 0x000000ffff217224 */ /* 0x000fe200078e0022 */
[----:B------:R-:W-:Y:S01]  /*b7750*/  ISETP.GE.U32.AND.EX P5, PT, R40, R42, PT, P5 ;  /* 0x0000002a2800720c */ /* 0x000fe20003fa6150 */
[----:B------:R-:W-:Y:S01]  /*b7760*/  VIADD R36, R35, UR9 ;  /* 0x0000000923247c36 */ /* 0x000fe20008000000 */
[----:B------:R-:W-:Y:S01]  /*b7770*/  ISETP.GE.U32.AND P3, PT, R30, R28, PT ;  /* 0x0000001c1e00720c */ /* 0x000fe20003f66070 */
[----:B------:R-:W-:Y:S01]  /*b7780*/  IMAD.WIDE.U32 R32, R4, R9, R32 ;  /* 0x0000000904207225 */ /* 0x000fe200078e0020 */
[----:B------:R-:W-:-:S02]  /*b7790*/  ISETP.NE.AND.EX P1, PT, R17, RZ, !P5, P1 ;  /* 0x000000ff1100720c */ /* 0x000fc40006f25310 */
[----:B------:R-:W-:Y:S01]  /*b77a0*/  SEL R25, R46, R25, P6 ;  /* 0x000000192e197207 */ /* 0x000fe20003000000 */
[----:B------:R-:W-:Y:S01]  /*b77b0*/  VIADD R28, R31, UR11 ;  /* 0x0000000b1f1c7c36 */ /* 0x000fe20008000000 */
[----:B------:R-:W-:Y:S01]  /*b77c0*/  SEL R17, RZ, 0x1, !P1 ;  /* 0x00000001ff117807 */ /* 0x000fe20004800000 */
[----:B------:R-:W-:Y:S01]  /*b77d0*/  VIADD R12, R33, UR9 ;  /* 0x00000009210c7c36 */ /* 0x000fe20008000000 */
[----:B------:R-:W-:Y:S02]  /*b77e0*/  SEL R31, R50, R43, P6 ;  /* 0x0000002b321f7207 */ /* 0x000fe40003000000 */
[----:B------:R-:W-:Y:S02]  /*b77f0*/  IADD3 R17, P5, PT, R17, R38, RZ ;  /* 0x0000002611117210 */ /* 0x000fe40007fbe0ff */
[----:B------:R-:W-:Y:S02]  /*b7800*/  ISETP.GE.U32.AND P6, PT, R32, RZ, PT ;  /* 0x000000ff2000720c */ /* 0x000fe40003fc6070 */
[----:B------:R-:W-:Y:S01]  /*b7810*/  ISETP.GT.U32.AND P1, PT, R38, R17, PT ;  /* 0x000000112600720c */ /* 0x000fe20003f24070 */
[----:B------:R-:W-:Y:S01]  /*b7820*/  IMAD.X R19, RZ, RZ, R40, P5 ;  /* 0x000000ffff137224 */ /* 0x000fe200028e0628 */
[----:B------:R-:W-:-:S02]  /*b7830*/  IADD3 R33, P5, PT, R17, R32, RZ ;  /* 0x0000002011217210 */ /* 0x000fc40007fbe0ff */
[----:B------:R-:W-:Y:S01]  /*b7840*/  ISETP.GE.U32.AND.EX P0, PT, R36, R37, PT, P0 ;  /* 0x000000252400720c */ /* 0x000fe20003f06100 */
[----:B------:R-:W-:Y:S01]  /*b7850*/  IMAD.MOV.U32 R37, RZ, RZ, RZ ;  /* 0x000000ffff257224 */ /* 0x000fe200078e00ff */
[----:B------:R-:W-:Y:S01]  /*b7860*/  ISETP.GT.U32.AND.EX P1, PT, R40, R19, PT, P1 ;  /* 0x000000132800720c */ /* 0x000fe20003f24110 */
[----:B------:R-:W-:Y:S01]  /*b7870*/  IMAD.X R35, R19, 0x1, R12, P5 ;  /* 0x0000000113237824 */ /* 0x000fe200028e060c */
[----:B------:R-:W-:Y:S01]  /*b7880*/  ISETP.GE.U32.AND.EX P3, PT, R28, R29, PT, P3 ;  /* 0x0000001d1c00720c */ /* 0x000fe20003f66130 */
[----:B------:R-:W-:Y:S01]  /*b7890*/  IMAD.MOV.U32 R29, RZ, RZ, RZ ;  /* 0x000000ffff1d7224 */ /* 0x000fe200078e00ff */
[----:B------:R-:W-:Y:S01]  /*b78a0*/  ISETP.GE.U32.AND.EX P6, PT, R12, R34, PT, P6 ;  /* 0x000000220c00720c */ /* 0x000fe20003fc6160 */
[----:B------:R-:W-:Y:S01]  /*b78b0*/  IMAD.WIDE.U32 R36, R5, R11, R36 ;  /* 0x0000000b05247225 */ /* 0x000fe200078e0024 */
[----:B------:R-:W-:Y:S02]  /*b78c0*/  SEL R12, R38, R17, P1 ;  /* 0x00000011260c7207 */ /* 0x000fe40000800000 */
[----:B------:R-:W-:Y:S01]  /*b78d0*/  ISETP.GT.U32.AND P5, PT, R25, R41, PT ;  /* 0x000000291900720c */ /* 0x000fe20003fa4070 */
[----:B------:R-:W-:Y:S01]  /*b78e0*/  IMAD.WIDE.U32 R4, R13, R7, R28 ;  /* 0x000000070d047225 */ /* 0x000fe200078e001c */
        /* <DEDUP_REMOVED lines=10> */
[----:B------:R-:W-:Y:S02]  /*b7990*/  SEL R13, RZ, 0x1, !P5 ;  /* 0x00000001ff0d7807 */ /* 0x000fe40006800000 */
[----:B------:R-:W-:Y:S02]  /*b79a0*/  IADD3 R28, P3, P4, R17, R4, RZ ;  /* 0x00000004111c7210 */ /* 0x000fe40007c7e0ff */
[----:B------:R-:W-:Y:S02]  /*b79b0*/  IADD3 R37, P6, P5, R5, R36, RZ ;  /* 0x0000002405257210 */ /* 0x000fe40007dde0ff */
[----:B------:R-:W-:Y:S02]  /*b79c0*/  SEL R4, RZ, 0x1, !P1 ;  /* 0x00000001ff047807 */ /* 0x000fe40004800000 */
[----:B------:R-:W-:-:S02]  /*b79d0*/  SEL R5, RZ, 0x1, P0 ;  /* 0x00000001ff057807 */ /* 0x000fc40000000000 */
        /* <DEDUP_REMOVED lines=26> */
[----:B------:R-:W-:Y:S01]  /*b7b80*/  IMAD.MOV.U32 R5, RZ, RZ, RZ ;  /* 0x000000ffff057224 */ /* 0x000fe200078e00ff */
[----:B------:R-:W-:-:S02]  /*b7b90*/  IADD3 R37, P5, PT, R17, R28, RZ ;  /* 0x0000001c11257210 */ /* 0x000fc40007fbe0ff */
[----:B------:R-:W-:Y:S01]  /*b7ba0*/  ISETP.GE.U32.AND P3, PT, R28, RZ, PT ;  /* 0x000000ff1c00720c */ /* 0x000fe20003f66070 */
[----:B------:R-:W-:Y:S01]  /*b7bb0*/  VIADD R28, R29, UR11 ;  /* 0x0000000b1d1c7c36 */ /* 0x000fe20008000000 */
[----:B------:R-:W-:Y:S02]  /*b7bc0*/  SEL R6, R30, R17, P4 ;  /* 0x000000111e067207 */ /* 0x000fe40002000000 */
[----:B------:R-:W-:Y:S01]  /*b7bd0*/  SEL R13, R32, R19, P4 ;  /* 0x00000013200d7207 */ /* 0x000fe20002000000 */
[----:B------:R-:W-:Y:S01]  /*b7be0*/  IMAD.X R34, R19, 0x1, R28, P5 ;  /* 0x0000000113227824 */ /* 0x000fe200028e061c */
[----:B------:R-:W-:Y:S02]  /*b7bf0*/  IADD3 R25, P4, PT, R35, R18, RZ ;  /* 0x0000001223197210 */ /* 0x000fe40007f9e0ff */
[----:B------:R-:W-:Y:S01]  /*b7c00*/  ISETP.GT.U32.AND P0, PT, R6, R37, PT ;  /* 0x000000250600720c */ /* 0x000fe20003f04070 */
[----:B------:R-:W-:Y:S01]  /*b7c10*/  IMAD.WIDE.U32 R6, R11, R7, R4 ;  /* 0x000000070b067225 */ /* 0x000fe200078e0004 */
[----:B------:R-:W-:-:S02]  /*b7c20*/  ISETP.GE.U32.AND.EX P3, PT, R28, R12, PT, P3 ;  /* 0x0000000c1c00720c */ /* 0x000fc40003f66130 */
[----:B------:R-:W-:Y:S01]  /*b7c30*/  ISETP.GT.U32.AND.EX P0, PT, R13, R34, PT, P0 ;  /* 0x000000220d00720c */ /* 0x000fe20003f04100 */
[----:B------:R-:W-:Y:S01]  /*b7c40*/  IMAD.X R28, R45, 0x1, R8, P4 ;  /* 0x000000012d1c7824 */ /* 0x000fe200020e0608 */
[----:B------:R-:W-:Y:S01]  /*b7c50*/  IADD3 R5, P4, PT, R34, R10, RZ ;  /* 0x0000000a22057210 */ /* 0x000fe20007f9e0ff */
[----:B------:R-:W-:Y:S01]  /*b7c60*/  VIADD R8, R7, UR10 ;  /* 0x0000000a07087c36 */ /* 0x000fe20008000000 */
[----:B------:R-:W-:Y:S02]  /*b7c70*/  SEL R17, RZ, 0x1, P1 ;  /* 0x00000001ff117807 */ /* 0x000fe40000800000 */
[----:B------:R-:W-:Y:S01]  /*b7c80*/  ISETP.GE.U32.AND P1, PT, R25, R35, PT ;  /* 0x000000231900720c */ /* 0x000fe20003f26070 */
[----:B------:R-:W-:Y:S01]  /*b7c90*/  IMAD.X R7, R33, 0x1, R14, P4 ;  /* 0x0000000121077824 */ /* 0x000fe200020e060e */
[----:B------:R-:W-:Y:S02]  /*b7ca0*/  SEL R13, RZ, 0x1, P3 ;  /* 0x00000001ff0d7807 */ /* 0x000fe40001800000 */
[----:B------:R-:W-:-:S02]  /*b7cb0*/  ISETP.GE.U32.AND.EX P1, PT, R28, R45, PT, P1 ;  /* 0x0000002d1c00720c */ /* 0x000fc40003f26110 */
[----:B------:R-:W-:Y:S02]  /*b7cc0*/  IADD3 R13, P4, P5, R13, R6, RZ ;  /* 0x000000060d0d7210 */ /* 0x000fe40007d9e0ff */
        /* <DEDUP_REMOVED lines=17> */
[----:B------:R-:W-:Y:S01]  /*b7de0*/  SEL R7, RZ, 0x1, !P0 ;  /* 0x00000001ff077807 */ /* 0x000fe20004000000 */
[----:B------:R1:W-:Y:S03]  /*b7df0*/  STL.64 [R1+0x3f8], R10 ;  /* 0x0003f80a01007387 */ /* 0x0003e60000100a00 */
[----:B------:R-:W-:Y:S02]  /*b7e00*/  ISETP.GT.U32.AND.EX P0, PT, R16, R5, PT, P1 ;  /* 0x000000051000720c */ /* 0x000fe40003f04110 */
[----:B------:R-:W-:-:S02]  /*b7e10*/  IADD3 R32, P1, PT, R4, R7, RZ ;  /* 0x0000000704207210 */ /* 0x000fc40007f3e0ff */
        /* <DEDUP_REMOVED lines=32> */
.L_x_735:
[----:B------:R-:W-:Y:S05]  /*b8020*/  BSYNC.RELIABLE B11 ;  /* 0x00000000000b7941 */ /* 0x000fea0003800100 */
.L_x_734:
        /* <DEDUP_REMOVED lines=38> */
.L_x_736:
[----:B------:R-:W-:Y:S05]  /*b8290*/  BSYNC.RECONVERGENT B9 ;  /* 0x0000000000097941 */ /* 0x000fea0003800200 */
.L_x_733:
        /* <DEDUP_REMOVED lines=36> */
[----:B------:R-:W-:Y:S01]  /*b84e0*/  IMAD.X R9, R30, 0x1, R9, P4 ;  /* 0x000000011e097824 */ /* 0x000fe200020e0609 */
[----:B------:R-:W-:Y:S01]  /*b84f0*/  SEL R17, RZ, 0x1, P0 ;  /* 0x00000001ff117807 */ /* 0x000fe20000000000 */
[----:B------:R-:W-:Y:S01]  /*b8500*/  IMAD.WIDE.U32 R6, R34, 0x3d1, RZ ;  /* 0x000003d122067825 */ /* 0x000fe200078e00ff */
        /* <DEDUP_REMOVED lines=15> */
[----:B------:R-:W-:Y:S02]  /*b8600*/  ISETP.GE.U32.AND P1, PT, R12, RZ, PT ;  /* 0x000000ff0c00720c */ /* 0x000fe40003f26070 */
[----:B------:R-:W-:Y:S01]  /*b8610*/  ISETP.GT.U32.AND.EX P0, PT, R6, R25, PT, P0 ;  /* 0x000000190600720c */ /* 0x000fe20003f04100 */
[C---:B------:R-:W-:Y:S01]  /*b8620*/  IMAD.X R12, R31.reuse, 0x1, R13, P4 ;  /* 0x000000011f0c7824 */ /* 0x040fe200020e060d */
[----:B------:R-:W-:Y:S01]  /*b8630*/  ISETP.GT.U32.AND P3, PT, R32, R9, PT ;  /* 0x000000092000720c */ /* 0x000fe20003f64070 */
        /* <DEDUP_REMOVED lines=54> */
.L_x_739:
[----:B------:R-:W-:Y:S05]  /*b89a0*/  BSYNC.RELIABLE B11 ;  /* 0x00000000000b7941 */ /* 0x000fea0003800100 */
.L_x_738:
        /* <DEDUP_REMOVED lines=38> */
.L_x_740:
[----:B------:R-:W-:Y:S05]  /*b8c10*/  BSYNC.RECONVERGENT B9 ;  /* 0x0000000000097941 */ /* 0x000fea0003800200 */
.L_x_737:
        /* <DEDUP_REMOVED lines=41> */
.L_x_742:
[----:B------:R-:W-:Y:S05]  /*b8eb0*/  BSYNC.RELIABLE B9 ;  /* 0x0000000000097941 */ /* 0x000fea0003800100 */
.L_x_741:
        /* <DEDUP_REMOVED lines=40> */
[----:B-1----:R-:W-:Y:S02]  /*b9140*/  IMAD.MOV.U32 R4, RZ, RZ, R8 ;  /* 0x000000ffff047224 */ /* 0x002fe400078e0008 */
[----:B------:R-:W-:Y:S02]  /*b9150*/  IMAD.MOV.U32 R5, RZ, RZ, R9 ;  /* 0x000000ffff057224 */ /* 0x000fe400078e0009 */
[----:B------:R-:W-:Y:S02]  /*b9160*/  IMAD.MOV.U32 R6, RZ, RZ, R26 ;  /* 0x000000ffff067224 */ /* 0x000fe400078e001a */
[----:B------:R-:W-:-:S05]  /*b9170*/  IMAD.MOV.U32 R7, RZ, RZ, R27 ;  /* 0x000000ffff077224 */ /* 0x000fca00078e001b */
[----:B------:R2:W-:Y:S01]  /*b9180*/  STL.128 [R1+0x410], R4 ;  /* 0x0004100401007387 */ /* 0x0005e20000100c00 */
[----:B------:R-:W-:Y:S05]  /*b9190*/  BRA `(.L_x_645) ;  /* 0x0000000000287947 */ /* 0x000fea0003800000 */
.L_x_743:
        /* <DEDUP_REMOVED lines=10> */
.L_x_645:
[----:B------:R-:W-:Y:S05]  /*b9240*/  BSYNC.RECONVERGENT B8 ;  /* 0x0000000000087941 */ /* 0x000fea0003800200 */
.L_x_644:
[----:B------:R-:W3:Y:S01]  /*b9250*/  LDL R2, [R2] ;  /* 0x0000000002027983 */ /* 0x000ee20000100800 */
[----:B------:R-:W-:Y:S01]  /*b9260*/  BSSY.RECONVERGENT B11, `(.L_x_744) ;  /* 0x00000090000b7945 */ /* 0x000fe20003800200 */
[----:B---3--:R-:W-:-:S13]  /*b9270*/  ISETP.GE.AND P0, PT, R2, 0x1, PT ;  /* 0x000000010200780c */ /* 0x008fda0003f06270 */
[----:B------:R-:W-:Y:S05]  /*b9280*/  @!P0 BRA `(.L_x_745) ;  /* 0x0000000000188947 */ /* 0x000fea0003800000 */
[----:B-12---:R-:W-:Y:S01]  /*b9290*/  VIADD R6, R2, 0xffffffff ;  /* 0xffffffff02067836 */ /* 0x006fe20000000000 */
[----:B------:R-:W-:Y:S01]  /*b92a0*/  MOV R4, 0xb92f0 ;  /* 0x000b92f000047802 */ /* 0x000fe20000000f00 */
[--C-:B------:R-:W-:Y:S02]  /*b92b0*/  IMAD.MOV.U32 R20, RZ, RZ, R21.reuse ;  /* 0x000000ffff147224 */ /* 0x100fe400078e0015 */
[----:B------:R-:W-:Y:S02]  /*b92c0*/  IMAD.MOV.U32 R5, RZ, RZ, R21 ;  /* 0x000000ffff057224 */ /* 0x000fe400078e0015 */
[----:B------:R-:W-:-:S07]  /*b92d0*/  IMAD R6, R6, 0x60, R65 ;  /* 0x0000006006067824 */ /* 0x000fce00078e0241 */
[----:B0-----:R-:W-:Y:S05]  /*b92e0*/  CALL.REL.NOINC `($_Z18ecdsa_verify_batchPKhS0_S0_Pii$_Z9point_addP7ECPointPKS_S2_) ;  /* 0x000000c800047944 */ /* 0x001fea0003c00000 */
.L_x_745:
[----:B------:R-:W-:Y:S05]  /*b92f0*/  BSYNC.RECONVERGENT B11 ;  /* 0x00000000000b7941 */ /* 0x000fea0003800200 */
.L_x_744:
[----:B------:R-:W-:Y:S05]  /*b9300*/  @P2 BRA `(.L_x_746) ;  /* 0xfffffe7c00542947 */ /* 0x000fea000383ffff */
.L_x_528:
[----:B------:R-:W-:Y:S05]  /*b9310*/  BSYNC.RECONVERGENT B7 ;  /* 0x0000000000077941 */ /* 0x000fea0003800200 */
.L_x_527:
[----:B------:R-:W-:Y:S01]  /*b9320*/  BSSY.RECONVERGENT B7, `(.L_x_747) ;  /* 0x0000006000077945 */ /* 0x000fe20003800200 */
[----:B-12---:R-:W-:Y:S01]  /*b9330*/  IMAD.MOV.U32 R6, RZ, RZ, R21 ;  /* 0x000000ffff067224 */ /* 0x006fe200078e0015 */
[----:B------:R-:W-:Y:S01]  /*b9340*/  MOV R4, 0xb9380 ;  /* 0x000b938000047802 */ /* 0x000fe20000000f00 */
[----:B------:R-:W-:Y:S02]  /*b9350*/  VIADD R5, R65, 0x360 ;  /* 0x0000036041057836 */ /* 0x000fe40000000000 */
[----:B------:R-:W-:-:S07]  /*b9360*/  IMAD.MOV.U32 R20, RZ, RZ, R65 ;  /* 0x000000ffff147224 */ /* 0x000fce00078e0041 */
[----:B0-----:R-:W-:Y:S05]  /*b9370*/  CALL.REL.NOINC `($_Z18ecdsa_verify_batchPKhS0_S0_Pii$_Z9point_addP7ECPointPKS_S2_) ;  /* 0x000000c400e07944 */ /* 0x001fea0003c00000 */
[----:B------:R-:W-:Y:S05]  /*b9380*/  BSYNC.RECONVERGENT B7 ;  /* 0x0000000000077941 */ /* 0x000fea0003800200 */
.L_x_747:
[----:B------:R-:W2:Y:S04]  /*b9390*/  LDL.128 R28, [R1+0x40] ;  /* 0x00004000011c7983 */ /* 0x000ea80000100c00 */
[----:B------:R-:W2:Y:S01]  /*b93a0*/  LDL.128 R20, [R1+0x50] ;  /* 0x0000500001147983 */ /* 0x000ea20000100c00 */
[----:B------:R-:W-:Y:S01]  /*b93b0*/  BSSY.RECONVERGENT B8, `(.L_x_748) ;  /* 0x0000bed000087945 */ /* 0x000fe20003800200 */
[----:B------:R-:W-:Y:S02]  /*b93c0*/  IMAD.MOV.U32 R9, RZ, RZ, RZ ;  /* 0x000000ffff097224 */ /* 0x000fe400078e00ff */
[----:B------:R-:W-:Y:S02]  /*b93d0*/  IMAD.MOV.U32 R7, RZ, RZ, RZ ;  /* 0x000000ffff077224 */ /* 0x000fe400078e00ff */
[----:B------:R-:W-:-:S02]  /*b93e0*/  IMAD.MOV.U32 R5, RZ, RZ, RZ ;  /* 0x000000ffff057224 */ /* 0x000fc400078e00ff */
[----:B------:R-:W-:Y:S02]  /*b93f0*/  IMAD.MOV.U32 R12, RZ, RZ, RZ ;  /* 0x000000ffff0c7224 */ /* 0x000fe400078e00ff */
[----:B------:R-:W-:Y:S01]  /*b9400*/  IMAD.MOV.U32 R16, RZ, RZ, RZ ;  /* 0x000000ffff107224 */ /* 0x000fe200078e00ff */
[----:B--2---:R-:W-:Y:S02]  /*b9410*/  LOP3.LUT R3, R20, R30, R28, 0xfe, !PT ;  /* 0x0000001e14037212 */ /* 0x004fe400078efe1c */
[----:B------:R-:W-:Y:S02]  /*b9420*/  LOP3.LUT R0, R21, R31, R29, 0xfe, !PT ;  /* 0x0000001f15007212 */ /* 0x000fe400078efe1d */
[----:B------:R-:W-:Y:S02]  /*b9430*/  LOP3.LUT P0, RZ, R3, R22, RZ, 0xfc, !PT ;  /* 0x0000001603ff7212 */ /* 0x000fe4000780fcff */
[----:B------:R-:W-:Y:S02]  /*b9440*/  CS2R R2, SRZ ;  /* 0x0000000000027805 */ /* 0x000fe4000001ff00 */
[----:B------:R-:W-:Y:S01]  /*b9450*/  LOP3.LUT P0, RZ, R0, R23, RZ, 0xfc, P0 ;  /* 0x0000001700ff7212 */ /* 0x000fe2000000fcff */
[----:B------:R-:W-:-:S12]  /*b9460*/  IMAD.MOV.U32 R0, RZ, RZ, RZ ;  /* 0x000000ffff007224 */ /* 0x000fd800078e00ff */
[----:B------:R-:W-:Y:S05]  /*b9470*/  @!P0 BRA `(.L_x_749) ;  /* 0x000000bc00808947 */ /* 0x000fea0003800000 */
[----:B------:R-:W-:Y:S02]  /*b9480*/  IMAD.MOV.U32 R12, RZ, RZ, -0x3d3 ;  /* 0xfffffc2dff0c7424 */ /* 0x000fe400078e00ff */
[----:B------:R-:W-:Y:S02]  /*b9490*/  IMAD.MOV.U32 R13, RZ, RZ, -0x2 ;  /* 0xfffffffeff0d7424 */ /* 0x000fe400078e00ff */
[----:B------:R-:W-:Y:S02]  /*b94a0*/  IMAD.MOV.U32 R14, RZ, RZ, -0x1 ;  /* 0xffffffffff0e7424 */ /* 0x000fe400078e00ff */
[----:B------:R-:W-:Y:S02]  /*b94b0*/  IMAD.MOV.U32 R15, RZ, RZ, -0x1 ;  /* 0xffffffffff0f7424 */ /* 0x000fe400078e00ff */
[----:B------:R-:W-:Y:S02]  /*b94c0*/  IMAD.MOV.U32 R16, RZ, RZ, -0x1 ;  /* 0xffffffffff107424 */ /* 0x000fe400078e00ff */
[----:B------:R-:W-:Y:S01]  /*b94d0*/  IMAD.MOV.U32 R17, RZ, RZ, -0x1 ;  /* 0xffffffffff117424 */ /* 0x000fe200078e00ff */
[----:B------:R0:W-:Y:S01]  /*b94e0*/  STL.128 [R1+0x420], R12 ;  /* 0x0004200c01007387 */ /* 0x0001e20000100c00 */
[----:B------:R-:W-:-:S02]  /*b94f0*/  IMAD.MOV.U32 R18, RZ, RZ, -0x3 ;  /* 0xfffffffdff127424 */ /* 0x000fc400078e00ff */
[----:B------:R-:W-:Y:S02]  /*b9500*/  IMAD.MOV.U32 R19, RZ, RZ, -0x1 ;  /* 0xffffffffff137424 */ /* 0x000fe400078e00ff */
[----:B------:R-:W-:Y:S02]  /*b9510*/  IMAD.MOV.U32 R0, RZ, RZ, R28 ;  /* 0x000000ffff007224 */ /* 0x000fe400078e001c */
[----:B------:R-:W-:Y:S01]  /*b9520*/  IMAD.MOV.U32 R2, RZ, RZ, R29 ;  /* 0x000000ffff027224 */ /* 0x000fe200078e001d */
[----:B------:R1:W-:Y:S01]  /*b9530*/  STL.128 [R1+0x430], R16 ;  /* 0x0004301001007387 */ /* 0x0003e20000100c00 */
[----:B------:R-:W-:Y:S02]  /*b9540*/  IMAD.MOV.U32 R5, RZ, RZ, R30 ;  /* 0x000000ffff057224 */ /* 0x000fe400078e001e */
[----:B------:R-:W-:Y:S02]  /*b9550*/  IMAD.MOV.U32 R4, RZ, RZ, R31 ;  /* 0x000000ffff047224 */ /* 0x000fe400078e001f */
[----:B------:R-:W-:-:S02]  /*b9560*/  IMAD.MOV.U32 R7, RZ, RZ, R20 ;  /* 0x000000ffff077224 */ /* 0x000fc400078e0014 */
[----:B------:R-:W-:Y:S01]  /*b9570*/  IMAD.MOV.U32 R6, RZ, RZ, R21 ;  /* 0x000000ffff067224 */ /* 0x000fe200078e0015 */
[----:B0-----:R-:W-:Y:S01]  /*b9580*/  CS2R R14, SRZ ;  /* 0x00000000000e7805 */ /* 0x001fe2000001ff00 */
[----:B------:R-:W-:Y:S02]  /*b9590*/  IMAD.MOV.U32 R9, RZ, RZ, R22 ;  /* 0x000000ffff097224 */ /* 0x000fe400078e0016 */
[----:B------:R-:W-:Y:S02]  /*b95a0*/  IMAD.MOV.U32 R8, RZ, RZ, R23 ;  /* 0x000000ffff087224 */ /* 0x000fe400078e0017 */
[----:B------:R-:W-:Y:S02]  /*b95b0*/  IMAD.MOV.U32 R10, RZ, RZ, 0x1 ;  /* 0x00000001ff0a7424 */ /* 0x000fe400078e00ff */
[----:B------:R-:W-:Y:S01]  /*b95c0*/  IMAD.MOV.U32 R11, RZ, RZ, RZ ;  /* 0x000000ffff0b7224 */ /* 0x000fe200078e00ff */
[----:B-1----:R-:W-:Y:S01]  /*b95d0*/  CS2R R18, SRZ ;  /* 0x0000000000127805 */ /* 0x002fe2000001ff00 */
[----:B------:R-:W-:-:S02]  /*b95e0*/  IMAD.MOV.U32 R3, RZ, RZ, RZ ;  /* 0x000000ffff037224 */ /* 0x000fc400078e00ff */
[----:B------:R-:W-:Y:S02]  /*b95f0*/  IMAD.MOV.U32 R16, RZ, RZ, 0xff ;  /* 0x000000ffff107424 */ /* 0x000fe400078e00ff */
[----:B------:R-:W-:Y:S02]  /*b9600*/  IMAD.MOV.U32 R25, RZ, RZ, -0x100 ;  /* 0xffffff00ff197424 */ /* 0x000fe400078e00ff */
[----:B------:R-:W-:-:S07]  /*b9610*/  IMAD.MOV.U32 R17, RZ, RZ, RZ ;  /* 0x000000ffff117224 */ /* 0x000fce00078e00ff */
.L_x_766:
        /* <DEDUP_REMOVED lines=34> */
[----:B------:R-:W-:Y:S01]  /*b9840*/  IMAD.WIDE.U32 R28, R11, R5, R30 ;  /* 0x000000050b1c7225 */ /* 0x000fe200078e001e */
[----:B------:R-:W-:-:S03]  /*b9850*/  ISETP.GE.U32.AND P0, PT, R12, RZ, PT ;  /* 0x000000ff0c00720c */ /* 0x000fc60003f06070 */
[----:B------:R-:W-:Y:S01]  /*b9860*/  VIADD R13, R13, UR5 ;  /* 0x000000050d0d7c36 */ /* 0x000fe20008000000 */
[----:B------:R-:W-:Y:S01]  /*b9870*/  ISETP.GE.U32.AND P4, PT, R28, R26, PT ;  /* 0x0000001a1c00720c */ /* 0x000fe20003f86070 */
[----:B------:R-:W-:Y:S02]  /*b9880*/  VIADD R26, R21, UR5 ;  /* 0x00000005151a7c36 */ /* 0x000fe40008000000 */
[----:B------:R-:W-:Y:S01]  /*b9890*/  IMAD.MOV.U32 R27, RZ, RZ, RZ ;  /* 0x000000ffff1b7224 */ /* 0x000fe200078e00ff */
[----:B------:R-:W-:Y:S01]  /*b98a0*/  ISETP.GE.U32.AND.EX P0, PT, R13, R20, PT, P0 ;  /* 0x000000140d00720c */ /* 0x000fe20003f06100 */
[----:B------:R-:W-:Y:S01]  /*b98b0*/  VIADD R30, R29, UR7 ;  /* 0x000000071d1e7c36 */ /* 0x000fe20008000000 */
[----:B------:R-:W-:Y:S01]  /*b98c0*/  ISETP.GE.U32.AND.EX P2, PT, R26, R23, PT, P2 ;  /* 0x000000171a00720c */ /* 0x000fe20003f46120 */
[----:B------:R-:W-:Y:S01]  /*b98d0*/  IMAD.WIDE.U32 R20, R11, R2, R26 ;  /* 0x000000020b147225 */ /* 0x000fe200078e001a */
[----:B------:R-:W-:Y:S02]  /*b98e0*/  SEL R27, RZ, 0x1, P0 ;  /* 0x00000001ff1b7807 */ /* 0x000fe40000000000 */
[----:B------:R-:W-:Y:S01]  /*b98f0*/  SEL R22, RZ, 0x1, P2 ;  /* 0x00000001ff167807 */ /* 0x000fe20001000000 */
[----:B------:R-:W-:Y:S01]  /*b9900*/  VIADD R51, R21, UR4 ;  /* 0x0000000415337c36 */ /* 0x000fe20008000000 */
[----:B------:R-:W-:Y:S01]  /*b9910*/  IADD3 R50, P6, P0, R27, R20, RZ ;  /* 0x000000141b327210 */ /* 0x000fe200078de0ff */
[----:B------:R-:W-:Y:S01]  /*b9920*/  IMAD.MOV.U32 R20, RZ, RZ, RZ ;  /* 0x000000ffff147224 */ /* 0x000fe200078e00ff */
[----:B------:R-:W-:Y:S01]  /*b9930*/  ISETP.GE.U32.AND.EX P4, PT, R30, R31, PT, P4 ;  /* 0x0000001f1e00720c */ /* 0x000fe20003f86140 */
[----:B------:R-:W-:Y:S01]  /*b9940*/  IMAD.MOV.U32 R21, RZ, RZ, R28 ;  /* 0x000000ffff157224 */ /* 0x000fe200078e001c */
[----:B------:R-:W-:Y:S01]  /*b9950*/  IADD3.X R51, PT, PT, RZ, R51, R22, P6, P0 ;  /* 0x00000033ff337210 */ /* 0x000fe200037e0416 */
[----:B------:R-:W-:-:S04]  /*b9960*/  IMAD.WIDE.U32 R32, R6, R10, RZ ;  /* 0x0000000a06207225 */ /* 0x000fc800078e00ff */
[----:B------:R-:W-:-:S04]  /*b9970*/  IMAD.WIDE.U32 R20, R10, R5, R20 ;  /* 0x000000050a147225 */ /* 0x000fc800078e0014 */
[----:B------:R-:W-:Y:S01]  /*b9980*/  VIADD R47, R21, UR7 ;  /* 0x00000007152f7c36 */ /* 0x000fe20008000000 */
[----:B------:R-:W-:Y:S01]  /*b9990*/  ISETP.GE.U32.AND P2, PT, R20, RZ, PT ;  /* 0x000000ff1400720c */ /* 0x000fe20003f46070 */
[----:B------:R-:W-:Y:S02]  /*b99a0*/  IMAD.MOV.U32 R31, RZ, RZ, RZ ;  /* 0x000000ffff1f7224 */ /* 0x000fe400078e00ff */
[----:B------:R-:W-:Y:S01]  /*b99b0*/  IMAD.WIDE.U32 R36, R2, R19, RZ ;  /* 0x0000001302247225 */ /* 0x000fe200078e00ff */
[----:B------:R-:W-:-:S03]  /*b99c0*/  ISETP.GE.U32.AND.EX P2, PT, R47, R28, PT, P2 ;  /* 0x0000001c2f00720c */ /* 0x000fc60003f46120 */
[----:B------:R-:W-:Y:S01]  /*b99d0*/  VIADD R33, R33, UR8 ;  /* 0x0000000821217c36 */ /* 0x000fe20008000000 */
[----:B------:R-:W-:Y:S01]  /*b99e0*/  SEL R21, RZ, 0x1, P2 ;  /* 0x00000001ff157807 */ /* 0x000fe20001000000 */
[----:B------:R-:W-:-:S04]  /*b99f0*/  IMAD.WIDE.U32 R26, R8, R10, RZ ;  /* 0x0000000a081a7225 */ /* 0x000fc800078e00ff */
[----:B------:R-:W-:-:S04]  /*b9a00*/  IMAD.WIDE.U32 R22, R11, R4, R30 ;  /* 0x000000040b167225 */ /* 0x000fc800078e001e */
[----:B------:R-:W-:Y:S02]  /*b9a10*/  VIADD R41, R37, UR4 ;  /* 0x0000000425297c36 */ /* 0x000fe40008000000 */
[----:B------:R-:W-:-:S04]  /*b9a20*/  IMAD.WIDE.U32 R34, R11, R7, R32 ;  /* 0x000000070b227225 */ /* 0x000fc800078e0020 */
[----:B------:R-:W-:Y:S01]  /*b9a30*/  IMAD.MOV.U32 R40, RZ, RZ, R36 ;  /* 0x000000ffff287224 */ /* 0x000fe200078e0024 */
[----:B------:R-:W-:Y:S01]  /*b9a40*/  ISETP.GE.U32.AND P3, PT, R34, R32, PT ;  /* 0x000000202200720c */ /* 0x000fe20003f66070 */
[----:B------:R-:W-:Y:S01]  /*b9a50*/  VIADD R37, R27, UR10 ;  /* 0x0000000a1b257c36 */ /* 0x000fe20008000000 */
[----:B------:R-:W-:Y:S01]  /*b9a60*/  SEL R27, RZ, 0x1, P4 ;  /* 0x00000001ff1b7807 */ /* 0x000fe20002000000 */
[----:B------:R-:W-:Y:S01]  /*b9a70*/  VIADD R62, R23, UR6 ;  /* 0x00000006173e7c36 */ /* 0x000fe20008000000 */
[----:B------:R-:W-:Y:S01]  /*b9a80*/  IADD3 R46, P4, P6, R21, R22, RZ ;  /* 0x00000016152e7210 */ /* 0x000fe20007e9e0ff */
[----:B------:R-:W-:-:S03]  /*b9a90*/  IMAD.WIDE.U32 R38, R18, R0, R40 ;  /* 0x0000000012267225 */ /* 0x000fc600078e0028 */
[----:B------:R-:W-:Y:S01]  /*b9aa0*/  IADD3.X R62, PT, PT, RZ, R62, R27, P4, P6 ;  /* 0x0000003eff3e7210 */ /* 0x000fe200027ec41b */
[----:B------:R-:W-:Y:S01]  /*b9ab0*/  IMAD.MOV.U32 R22, RZ, RZ, RZ ;  /* 0x000000ffff167224 */ /* 0x000fe200078e00ff */
[----:B------:R-:W-:Y:S01]  /*b9ac0*/  ISETP.GE.U32.AND P1, PT, R38, R36, PT ;  /* 0x000000242600720c */ /* 0x000fe20003f26070 */
[----:B------:R-:W-:Y:S02]  /*b9ad0*/  IMAD.MOV.U32 R23, RZ, RZ, R34 ;  /* 0x000000ffff177224 */ /* 0x000fe400078e0022 */
[----:B------:R-:W-:Y:S02]  /*b9ae0*/  IMAD.MOV.U32 R36, RZ, RZ, R26 ;  /* 0x000000ffff247224 */ /* 0x000fe400078e001a */
[----:B------:R-:W-:-:S04]  /*b9af0*/  IMAD.WIDE.U32 R22, R10, R7, R22 ;  /* 0x000000070a167225 */ /* 0x000fc800078e0016 */
        /* <DEDUP_REMOVED lines=8> */
[----:B------:R-:W-:Y:S01]  /*b9b80*/  IMAD.WIDE.U32 R30, R19, R0, R30 ;  /* 0x00000000131e7225 */ /* 0x000fe200078e001e */
[----:B------:R-:W-:Y:S02]  /*b9b90*/  ISETP.GE.U32.AND P2, PT, R28, R26, PT ;  /* 0x0000001a1c00720c */ /* 0x000fe40003f46070 */
[----:B------:R-:W-:Y:S01]  /*b9ba0*/  SEL R21, RZ, 0x1, P4 ;  /* 0x00000001ff157807 */ /* 0x000fe20002000000 */
[----:B------:R-:W-:Y:S01]  /*b9bb0*/  VIADD R40, R39, UR5 ;  /* 0x0000000527287c36 */ /* 0x000fe20008000000 */
[----:B------:R-:W-:Y:S01]  /*b9bc0*/  ISETP.GE.U32.AND P6, PT, R30, RZ, PT ;  /* 0x000000ff1e00720c */ /* 0x000fe20003fc6070 */
[----:B------:R-:W-:Y:S02]  /*b9bd0*/  IMAD.MOV.U32 R33, RZ, RZ, RZ ;  /* 0x000000ffff217224 */ /* 0x000fe400078e00ff */
[----:B------:R-:W-:Y:S01]  /*b9be0*/  IMAD.WIDE.U32 R42, R4, R19, RZ ;  /* 0x00000013042a7225 */ /* 0x000fe200078e00ff */
[----:B------:R-:W-:-:S03]  /*b9bf0*/  ISETP.GE.U32.AND.EX P1, PT, R40, R41, PT, P1 ;  /* 0x000000292800720c */ /* 0x000fc60003f26110 */
[----:B------:R-:W-:Y:S01]  /*b9c00*/  VIADD R23, R31, UR5 ;  /* 0x000000051f177c36 */ /* 0x000fe20008000000 */
[----:B------:R-:W-:Y:S01]  /*b9c10*/  SEL R31, RZ, 0x1, P3 ;  /* 0x00000001ff1f7807 */ /* 0x000fe20001800000 */
[----:B------:R-:W-:-:S03]  /*b9c20*/  IMAD.WIDE.U32 R26, R11, R6, R32 ;  /* 0x000000060b1a7225 */ /* 0x000fc600078e0020 */
[----:B------:R-:W-:Y:S01]  /*b9c30*/  ISETP.GE.U32.AND.EX P4, PT, R23, R38, PT, P6 ;  /* 0x000000261700720c */ /* 0x000fe20003f86160 */
[----:B------:R-:W-:Y:S01]  /*b9c40*/  VIADD R43, R43, UR6 ;  /* 0x000000062b2b7c36 */ /* 0x000fe20008000000 */
[----:B------:R-:W-:Y:S01]  /*b9c50*/  IADD3 R58, P3, P6, R21, R26, RZ ;  /* 0x0000001a153a7210 */ /* 0x000fe20007e7e0ff */
[----:B------:R-:W-:Y:S01]  /*b9c60*/  IMAD.MOV.U32 R41, RZ, RZ, RZ ;  /* 0x000000ffff297224 */ /* 0x000fe200078e00ff */
[----:B------:R-:W-:Y:S01]  /*b9c70*/  SEL R21, RZ, 0x1, P4 ;  /* 0x00000001ff157807 */ /* 0x000fe20002000000 */
[----:B------:R-:W-:-:S04]  /*b9c80*/  IMAD.WIDE.U32 R34, R6, R19, RZ ;  /* 0x0000001306227225 */ /* 0x000fc800078e00ff */
[----:B------:R-:W-:Y:S02]  /*b9c90*/  VIADD R60, R27, UR8 ;  /* 0x000000081b3c7c36 */ /* 0x000fe40008000000 */
[----:B------:R-:W-:-:S03]  /*b9ca0*/  IMAD.WIDE.U32 R44, R18, R5, R42 ;  /* 0x00000005122c7225 */ /* 0x000fc600078e002a */
[----:B------:R-:W-:Y:S01]  /*b9cb0*/  IADD3.X R60, PT, PT, RZ, R60, R31, P3, P6 ;  /* 0x0000003cff3c7210 */ /* 0x000fe20001fec41f */
[----:B------:R-:W-:Y:S01]  /*b9cc0*/  IMAD.WIDE.U32 R26, R18, R2, R40 ;  /* 0x00000002121a7225 */ /* 0x000fe200078e0028 */
[----:B------:R-:W-:-:S03]  /*b9cd0*/  ISETP.GE.U32.AND P0, PT, R44, R42, PT ;  /* 0x0000002a2c00720c */ /* 0x000fc60003f06070 */
[----:B------:R-:W-:Y:S01]  /*b9ce0*/  VIADD R35, R35, UR8 ;  /* 0x0000000823237c36 */ /* 0x000fe20008000000 */
[----:B------:R-:W-:Y:S01]  /*b9cf0*/  IADD3 R36, P4, P6, R21, R26, RZ ;  /* 0x0000001a15247210 */ /* 0x000fe20007e9e0ff */
[----:B------:R-:W-:Y:S01]  /*b9d00*/  IMAD.MOV.U32 R32, RZ, RZ, RZ ;  /* 0x000000ffff207224 */ /* 0x000fe200078e00ff */
[----:B------:R-:W-:Y:S01]  /*b9d10*/  SEL R21, RZ, 0x1, P1 ;  /* 0x00000001ff157807 */ /* 0x000fe20000800000 */
[----:B------:R-:W-:Y:S01]  /*b9d20*/  IMAD.MOV.U32 R33, RZ, RZ, R44 ;  /* 0x000000ffff217224 */ /* 0x000fe200078e002c */
[----:B------:R-:W-:Y:S01]  /*b9d30*/  IADD3 R41, P1, PT, R50, R20, RZ ;  /* 0x0000001432297210 */ /* 0x000fe20007f3e0ff */
[----:B------:R-:W-:-:S04]  /*b9d40*/  IMAD.WIDE.U32 R38, R18, R7, R34 ;  /* 0x0000000712267225 */ /* 0x000fc800078e0022 */
[----:B------:R-:W-:Y:S01]  /*b9d50*/  VIADD R48, R27, UR4 ;  /* 0x000000041b307c36 */ /* 0x000fe20008000000 */
[----:B------:R-:W-:Y:S01]  /*b9d60*/  ISETP.GE.U32.AND P3, PT, R38, R34, PT ;  /* 0x000000222600720c */ /* 0x000fe20003f66070 */
[----:B------:R-:W-:-:S03]  /*b9d70*/  IMAD.WIDE.U32 R32, R19, R5, R32 ;  /* 0x0000000513207225 */ /* 0x000fc600078e0020 */
[----:B------:R-:W-:Y:S01]  /*b9d80*/  IADD3.X R48, PT, PT, RZ, R48, R21, P4, P6 ;  /* 0x00000030ff307210 */ /* 0x000fe200027ec415 */
[----:B------:R-:W-:Y:S01]  /*b9d90*/  VIADD R42, R45, UR7 ;  /* 0x000000072d2a7c36 */ /* 0x000fe20008000000 */
[----:B------:R-:W-:Y:S01]  /*b9da0*/  ISETP.GE.U32.AND P4, PT, R32, RZ, PT ;  /* 0x000000ff2000720c */ /* 0x000fe20003f86070 */
[----:B------:R-:W-:Y:S01]  /*b9db0*/  VIADD R53, R33, UR7 ;  /* 0x0000000721357c36 */ /* 0x000fe20008000000 */
[----:B------:R-:W-:Y:S01]  /*b9dc0*/  ISETP.GE.U32.AND P6, PT, R41, R50, PT ;  /* 0x000000322900720c */ /* 0x000fe20003fc6070 */
        /* <DEDUP_REMOVED lines=16> */
[----:B------:R-:W-:Y:S01]  /*b9ed0*/  IMAD.WIDE.U32 R26, R2, R17, RZ ;  /* 0x00000011021a7225 */ /* 0x000fe200078e00ff */
[----:B------:R-:W-:Y:S02]  /*b9ee0*/  SEL R34, RZ, 0x1, P0 ;  /* 0x00000001ff227807 */ /* 0x000fe40000000000 */
[----:B------:R-:W-:Y:S01]  /*b9ef0*/  IADD3 R61, P0, PT, R61, R46, RZ ;  /* 0x0000002e3d3d7210 */ /* 0x000fe20007f1e0ff */
[----:B------:R-:W-:Y:S01]  /*b9f00*/  VIADD R47, R27, UR4 ;  /* 0x000000041b2f7c36 */ /* 0x000fe20008000000 */
[----:B------:R-:W-:Y:S01]  /*b9f10*/  SEL R23, RZ, 0x1, P1 ;  /* 0x00000001ff177807 */ /* 0x000fe20000800000 */
[----:B------:R-:W-:Y:S01]  /*b9f20*/  IMAD.MOV.U32 R46, RZ, RZ, R26 ;  /* 0x000000ffff2e7224 */ /* 0x000fe200078e001a */
[----:B------:R-:W-:Y:S01]  /*b9f30*/  IADD3.X R33, PT, PT, RZ, R33, R34, P4, P6 ;  /* 0x00000021ff217210 */ /* 0x000fe200027ec422 */
[----:B------:R-:W-:Y:S01]  /*b9f40*/  IMAD.X R62, RZ, RZ, R62, P0 ;  /* 0x000000ffff3e7224 */ /* 0x000fe200000e063e */
[----:B------:R-:W-:Y:S01]  /*b9f50*/  IADD3 R59, P4, PT, R61, R22, RZ ;  /* 0x000000163d3b7210 */ /* 0x000fe20007f9e0ff */
[----:B------:R-:W-:Y:S01]  /*b9f60*/  IMAD.WIDE.U32 R44, R15, R0, R46 ;  /* 0x000000000f2c7225 */ /* 0x000fe200078e002e */
[----:B------:R-:W-:-:S03]  /*b9f70*/  IADD3 R22, P6, PT, R23, R36, RZ ;  /* 0x0000002417167210 */ /* 0x000fc60007fde0ff */
[----:B------:R-:W-:Y:S01]  /*b9f80*/  IMAD.X R56, R49, 0x1, R62, P4 ;  /* 0x0000000131387824 */ /* 0x000fe200020e063e */
[----:B------:R-:W-:Y:S01]  /*b9f90*/  ISETP.GE.U32.AND P0, PT, R44, R26, PT ;  /* 0x0000001a2c00720c */ /* 0x000fe20003f06070 */
[----:B------:R-:W-:Y:S01]  /*b9fa0*/  IMAD.X R23, RZ, RZ, R48, P6 ;  /* 0x000000ffff177224 */ /* 0x000fe200030e0630 */
[CC--:B------:R-:W-:Y:S01]  /*b9fb0*/  IADD3 R46, P6, PT, R22.reuse, R59.reuse, RZ ;  /* 0x0000003b162e7210 */ /* 0x0c0fe20007fde0ff */
[----:B------:R-:W-:Y:S01]  /*b9fc0*/  VIADD R36, R29, UR11 ;  /* 0x0000000b1d247c36 */ /* 0x000fe20008000000 */
[----:B------:R-:W-:Y:S01]  /*b9fd0*/  ISETP.NE.U32.AND P4, PT, R22, RZ, PT ;  /* 0x000000ff1600720c */ /* 0x000fe20003f85070 */
[----:B------:R-:W-:Y:S02]  /*b9fe0*/  IMAD.MOV.U32 R26, RZ, RZ, RZ ;  /* 0x000000ffff1a7224 */ /* 0x000fe400078e00ff */
[----:B------:R-:W-:Y:S01]  /*b9ff0*/  IMAD.X R29, R23, 0x1, R56, P6 ;  /* 0x00000001171d7824 */ /* 0x000fe200030e0638 */
[----:B------:R-:W-:Y:S01]  /*ba000*/  ISETP.GE.U32.AND P6, PT, R46, R59, PT ;  /* 0x0000003b2e00720c */ /* 0x000fe20003fc6070 */
[----:B------:R-:W-:Y:S01]  /*ba010*/  IMAD.MOV.U32 R27, RZ, RZ, R28 ;  /* 0x000000ffff1b7224 */ /* 0x000fe200078e001c */
[----:B------:R-:W-:Y:S01]  /*ba020*/  ISETP.GE.U32.AND.EX P2, PT, R36, R37, PT, P2 ;  /* 0x000000252400720c */ /* 0x000fe20003f46120 */
[----:B------:R-:W-:Y:S01]  /*ba030*/  IMAD.WIDE.U32 R40, R18, R9, R30 ;  /* 0x0000000912287225 */ /* 0x000fe200078e001e */
[----:B------:R-:W-:-:S03]  /*ba040*/  ISETP.GE.U32.AND.EX P6, PT, R29, R56, PT, P6 ;  /* 0x000000381d00720c */ /* 0x000fc60003fc6160 */
[----:B------:R-:W-:Y:S01]  /*ba050*/  IMAD.WIDE.U32 R26, R10, R9, R26 ;  /* 0x000000090a1a7225 */ /* 0x000fe200078e001a */
[----:B------:R-:W-:Y:S02]  /*ba060*/  ISETP.GE.U32.AND P1, PT, R40, R30, PT ;  /* 0x0000001e2800720c */ /* 0x000fe40003f26070 */
[----:B------:R-:W-:Y:S01]  /*ba070*/  ISETP.NE.AND.EX P4, PT, R23, RZ, !P6, P4 ;  /* 0x000000ff1700720c */ /* 0x000fe20007785340 */
[----:B------:R-:W-:Y:S01]  /*ba080*/  VIADD R42, R41, UR11 ;  /* 0x0000000b292a7c36 */ /* 0x000fe20008000000 */
[----:B------:R-:W-:Y:S01]  /*ba090*/  ISETP.GE.U32.AND P6, PT, R26, RZ, PT ;  /* 0x000000ff1a00720c */ /* 0x000fe20003fc6070 */
[----:B------:R-:W-:Y:S01]  /*ba0a0*/  VIADD R57, R27, UR11 ;  /* 0x0000000b1b397c36 */ /* 0x000fe20008000000 */
[----:B------:R-:W-:Y:S01]  /*ba0b0*/  SEL R27, RZ, 0x1, !P4 ;  /* 0x00000001ff1b7807 */ /* 0x000fe20006000000 */
[----:B------:R-:W-:Y:S01]  /*ba0c0*/  IMAD.MOV.U32 R30, RZ, RZ, RZ ;  /* 0x000000ffff1e7224 */ /* 0x000fe200078e00ff */
[----:B------:R-:W-:Y:S01]  /*ba0d0*/  ISETP.GE.U32.AND.EX P1, PT, R42, R31, PT, P1 ;  /* 0x0000001f2a00720c */ /* 0x000fe20003f26110 */
[----:B------:R-:W-:Y:S01]  /*ba0e0*/  IMAD.MOV.U32 R31, RZ, RZ, R38 ;  /* 0x000000ffff1f7224 */ /* 0x000fe200078e0026 */
[----:B------:R-:W-:Y:S01]  /*ba0f0*/  ISETP.GE.U32.AND.EX P6, PT, R57, R28, PT, P6 ;  /* 0x0000001c3900720c */ /* 0x000fe20003fc6160 */
[----:B------:R-:W-:Y:S01]  /*ba100*/  IMAD.MOV.U32 R37, RZ, RZ, RZ ;  /* 0x000000ffff257224 */ /* 0x000fe200078e00ff */
[----:B------:R-:W-:Y:S01]  /*ba110*/  SEL R28, RZ, 0x1, P2 ;  /* 0x00000001ff1c7807 */ /* 0x000fe20001000000 */
[----:B------:R-:W-:-:S02]  /*ba120*/  IMAD.MOV.U32 R22, RZ, RZ, RZ ;  /* 0x000000ffff167224 */ /* 0x000fc400078e00ff */
[----:B------:R-:W-:Y:S02]  /*ba130*/  IMAD.MOV.U32 R23, RZ, RZ, R40 ;  /* 0x000000ffff177224 */ /* 0x000fe400078e0028 */
[----:B------:R-:W-:-:S04]  /*ba140*/  IMAD.WIDE.U32 R30, R19, R7, R30 ;  /* 0x00000007131e7225 */ /* 0x000fc800078e001e */
[----:B------:R-:W-:Y:S01]  /*ba150*/  IMAD.WIDE.U32 R10, R11, R8, R36 ;  /* 0x000000080b0a7225 */ /* 0x000fe200078e0024 */
[----:B------:R-:W-:-:S03]  /*ba160*/  ISETP.GE.U32.AND P2, PT, R30, RZ, PT ;  /* 0x000000ff1e00720c */ /* 0x000fc60003f46070 */
[----:B------:R-:W-:Y:S01]  /*ba170*/  IMAD.WIDE.U32 R22, R19, R9, R22 ;  /* 0x0000000913167225 */ /* 0x000fe200078e0016 */
[----:B------:R-:W-:-:S03]  /*ba180*/  SEL R19, RZ, 0x1, P6 ;  /* 0x00000001ff137807 */ /* 0x000fc60003000000 */
[----:B------:R-:W-:Y:S01]  /*ba190*/  VIADD R34, R39, UR9 ;  /* 0x0000000927227c36 */ /* 0x000fe20008000000 */
[----:B------:R-:W-:Y:S01]  /*ba1a0*/  IADD3 R54, P4, P6, R19, R10, RZ ;  /* 0x0000000a13367210 */ /* 0x000fe20007e9e0ff */
[----:B------:R-:W-:Y:S02]  /*ba1b0*/  VIADD R41, R31, UR9 ;  /* 0x000000091f297c36 */ /* 0x000fe40008000000 */
[----:B------:R-:W-:Y:S01]  /*ba1c0*/  VIADD R55, R11, UR10 ;  /* 0x0000000a0b377c36 */ /* 0x000fe20008000000 */
[----:B------:R-:W-:Y:S01]  /*ba1d0*/  ISETP.GE.U32.AND.EX P3, PT, R34, R35, PT, P3 ;  /* 0x000000232200720c */ /* 0x000fe20003f66130 */
[----:B------:R-:W-:Y:S01]  /*ba1e0*/  IMAD.MOV.U32 R35, RZ, RZ, RZ ;  /* 0x000000ffff237224 */ /* 0x000fe200078e00ff */
[----:B------:R-:W-:Y:S01]  /*ba1f0*/  ISETP.GE.U32.AND.EX P2, PT, R41, R38, PT, P2 ;  /* 0x000000262900720c */ /* 0x000fe20003f46120 */
[----:B------:R-:W-:Y:S01]  /*ba200*/  VIADD R49, R23, UR11 ;  /* 0x0000000b17317c36 */ /* 0x000fe20008000000 */
[----:B------:R-:W-:Y:S01]  /*ba210*/  IADD3.X R55, PT, PT, RZ, R55, R28, P4, P6 ;  /* 0x00000037ff377210 */ /* 0x000fe200027ec41c */
[----:B------:R-:W-:Y:S01]  /*ba220*/  IMAD.WIDE.U32 R10, R18, R6, R34 ;  /* 0x00000006120a7225 */ /* 0x000fe200078e0022 */
[----:B------:R-:W-:-:S02]  /*ba230*/  IADD3 R27, P4, PT, R27, R46, RZ ;  /* 0x0000002e1b1b7210 */ /* 0x000fc40007f9e0ff */
[----:B------:R-:W-:Y:S01]  /*ba240*/  SEL R51, RZ, 0x1, P2 ;  /* 0x00000001ff337807 */ /* 0x000fe20001000000 */
[----:B------:R-:W-:Y:S01]  /*ba250*/  VIADD R50, R11, UR8 ;  /* 0x000000080b327c36 */ /* 0x000fe20008000000 */
[----:B------:R-:W-:Y:S01]  /*ba260*/  SEL R11, RZ, 0x1, P3 ;  /* 0x00000001ff0b7807 */ /* 0x000fe20001800000 */
[----:B------:R-:W-:Y:S01]  /*ba270*/  IMAD.X R28, RZ, RZ, R29, P4 ;  /* 0x000000ffff1c7224 */ /* 0x000fe200020e061d */
[----:B------:R-:W-:Y:S01]  /*ba280*/  ISETP.GT.U32.AND P4, PT, R46, R27, PT ;  /* 0x0000001b2e00720c */ /* 0x000fe20003f84070 */
[----:B------:R-:W-:Y:S01]  /*ba290*/  IMAD.WIDE.U32 R18, R18, R8, R42 ;  /* 0x0000000812127225 */ /* 0x000fe200078e002a */
[----:B------:R-:W-:Y:S02]  /*ba2a0*/  IADD3 R51, P2, P6, R51, R10, RZ ;  /* 0x0000000a33337210 */ /* 0x000fe40007e5e0ff */
[----:B------:R-:W-:Y:S01]  /*ba2b0*/  ISETP.GE.U32.AND P3, PT, R22, RZ, PT ;  /* 0x000000ff1600720c */ /* 0x000fe20003f66070 */
[----:B------:R-:W-:Y:S01]  /*ba2c0*/  VIADD R48, R19, UR10 ;  /* 0x0000000a13307c36 */ /* 0x000fe20008000000 */
[----:B------:R-:W-:-:S02]  /*ba2d0*/  ISETP.GT.U32.AND.EX P4, PT, R29, R28, PT, P4 ;  /* 0x0000001c1d00720c */ /* 0x000fc40003f84140 */
[----:B------:R-:W-:Y:S01]  /*ba2e0*/  IADD3.X R50, PT, PT, RZ, R50, R11, P2, P6 ;  /* 0x00000032ff327210 */ /* 0x000fe200017ec40b */
[----:B------:R-:W-:Y:S01]  /*ba2f0*/  IMAD.WIDE.U32 R10, R4, R17, RZ ;  /* 0x00000011040a7225 */ /* 0x000fe200078e00ff */
[----:B------:R-:W-:Y:S02]  /*ba300*/  IADD3 R39, P6, PT, R27, R32, RZ ;  /* 0x000000201b277210 */ /* 0x000fe40007fde0ff */
[----:B------:R-:W-:Y:S01]  /*ba310*/  ISETP.GE.U32.AND P2, PT, R59, R61, PT ;  /* 0x0000003d3b00720c */ /* 0x000fe20003f46070 */
[----:B------:R-:W-:Y:S01]  /*ba320*/  VIADD R37, R11, UR6 ;  /* 0x000000060b257c36 */ /* 0x000fe20008000000 */
[----:B------:R-:W-:Y:S01]  /*ba330*/  ISETP.GE.U32.AND.EX P3, PT, R49, R40, PT, P3 ;  /* 0x000000283100720c */ /* 0x000fe20003f66130 */
[----:B------:R-:W-:Y:S01]  /*ba340*/  IMAD.X R38, R28, 0x1, R53, P6 ;  /* 0x000000011c267824 */ /* 0x000fe200030e0635 */
[----:B------:R-:W-:Y:S01]  /*ba350*/  SEL R27, R46, R27, P4 ;  /* 0x0000001b2e1b7207 */ /* 0x000fe20002000000 */
[----:B------:R-:W-:Y:S01]  /*ba360*/  IMAD.MOV.U32 R36, RZ, RZ, R10 ;  /* 0x000000ffff247224 */ /* 0x000fe200078e000a */
[----:B------:R-:W-:Y:S01]  /*ba370*/  ISETP.GE.U32.AND.EX P2, PT, R56, R62, PT, P2 ;  /* 0x0000003e3800720c */ /* 0x000fe20003f46120 */
[----:B------:R-:W-:Y:S01]  /*ba380*/  VIADD R32, R45, UR5 ;  /* 0x000000052d207c36 */ /* 0x000fe20008000000 */
[----:B------:R-:W-:Y:S01]  /*ba390*/  SEL R23, RZ, 0x1, P3 ;  /* 0x00000001ff177807 */ /* 0x000fe20001800000 */
[----:B------:R-:W-:Y:S01]  /*ba3a0*/  IMAD.WIDE.U32 R34, R15, R5, R36 ;  /* 0x000000050f227225 */ /* 0x000fe200078e0024 */
[----:B------:R-:W-:-:S02]  /*ba3b0*/  SEL R28, R29, R28, P4 ;  /* 0x0000001c1d1c7207 */ /* 0x000fc40002000000 */
[----:B------:R-:W-:Y:S02]  /*ba3c0*/  ISETP.GT.U32.AND P3, PT, R27, R39, PT ;  /* 0x000000271b00720c */ /* 0x000fe40003f64070 */
[----:B------:R-:W-:Y:S02]  /*ba3d0*/  SEL R53, RZ, 0x1, P2 ;  /* 0x00000001ff357807 */ /* 0x000fe40001000000 */
[----:B------:R-:W-:Y:S01]  /*ba3e0*/  ISETP.GT.U32.AND.EX P3, PT, R28, R38, PT, P3 ;  /* 0x000000261c00720c */ /* 0x000fe20003f64130 */
[----:B------:R-:W-:Y:S01]  /*ba3f0*/  IMAD.WIDE.U32 R28, R6, R17, RZ ;  /* 0x00000011061c7225 */ /* 0x000fe200078e00ff */
[----:B------:R-:W-:Y:S02]  /*ba400*/  IADD3 R46, P6, P4, R23, R18, RZ ;  /* 0x00000012172e7210 */ /* 0x000fe40007cde0ff */
[----:B------:R-:W-:Y:S01]  /*ba410*/  IADD3 R53, P2, PT, R53, R58, RZ ;  /* 0x0000003a35357210 */ /* 0x000fe20007f5e0ff */
[----:B------:R-:W-:Y:S01]  /*ba420*/  VIADD R27, R29, UR8 ;  /* 0x000000081d1b7c36 */ /* 0x000fe20008000000 */
[----:B------:R-:W-:-:S02]  /*ba430*/  SEL R11, RZ, 0x1, P1 ;  /* 0x00000001ff0b7807 */ /* 0x000fc40000800000 */
[----:B------:R-:W-:Y:S02]  /*ba440*/  SEL R23, RZ, 0x1, !P3 ;  /* 0x00000001ff177807 */ /* 0x000fe40005800000 */
[----:B------:R-:W-:Y:S01]  /*ba450*/  IADD3.X R48, PT, PT, RZ, R48, R11, P6, P4 ;  /* 0x00000030ff307210 */ /* 0x000fe200037e840b */
[----:B------:R-:W-:Y:S01]  /*ba460*/  IMAD.MOV.U32 R11, RZ, RZ, R44 ;  /* 0x000000ffff0b7224 */ /* 0x000fe200078e002c */
[----:B------:R-:W-:Y:S01]  /*ba470*/  IADD3 R36, P3, PT, R53, R26, RZ ;  /* 0x0000001a35247210 */ /* 0x000fe20007f7e0ff */
[----:B------:R-:W-:Y:S01]  /*ba480*/  IMAD.MOV.U32 R26, RZ, RZ, R28 ;  /* 0x000000ffff1a7224 */ /* 0x000fe200078e001c */
[----:B------:R-:W-:Y:S01]  /*ba490*/  IADD3 R23, P4, PT, R23, R52, RZ ;  /* 0x0000003417177210 */ /* 0x000fe20007f9e0ff */
[----:B------:R-:W-:Y:S01]  /*ba4a0*/  IMAD.X R52, RZ, RZ, R60, P2 ;  /* 0x000000ffff347224 */ /* 0x000fe200010e063c */
[----:B------:R-:W-:Y:S01]  /*ba4b0*/  ISETP.GE.U32.AND P1, PT, R34, R10, PT ;  /* 0x0000000a2200720c */ /* 0x000fe20003f26070 */
[----:B------:R-:W-:Y:S01]  /*ba4c0*/  IMAD.MOV.U32 R10, RZ, RZ, RZ ;  /* 0x000000ffff0a7224 */ /* 0x000fe200078e00ff */
[----:B------:R-:W-:Y:S01]  /*ba4d0*/  IADD3 R40, P2, PT, R23, R36, RZ ;  /* 0x0000002417287210 */ /* 0x000fe20007f5e0ff */
[----:B------:R-:W-:Y:S01]  /*ba4e0*/  IMAD.WIDE.U32 R18, R15, R7, R26 ;  /* 0x000000070f127225 */ /* 0x000fe200078e001a */
[----:B------:R-:W-:-:S02]  /*ba4f0*/  ISETP.NE.U32.AND P6, PT, R23, RZ, PT ;  /* 0x000000ff1700720c */ /* 0x000fc40003fc5070 */
[----:B------:R-:W-:Y:S01]  /*ba500*/  ISETP.GE.U32.AND.EX P0, PT, R32, R47, PT, P0 ;  /* 0x0000002f2000720c */ /* 0x000fe20003f06100 */
[----:B------:R-:W-:Y:S02]  /*ba510*/  IMAD.X R42, R57, 0x1, R52, P3 ;  /* 0x00000001392a7824 */ /* 0x000fe400018e0634 */
[----:B------:R-:W-:Y:S01]  /*ba520*/  IMAD.X R26, RZ, RZ, R33, P4 ;  /* 0x000000ffff1a7224 */ /* 0x000fe200020e0621 */
[----:B------:R-:W-:Y:S01]  /*ba530*/  ISETP.GE.U32.AND P4, PT, R40, R36, PT ;  /* 0x000000242800720c */ /* 0x000fe20003f86070 */
[----:B------:R-:W-:-:S04]  /*ba540*/  IMAD.WIDE.U32 R10, R17, R0, R10 ;  /* 0x00000000110a7225 */ /* 0x000fc800078e000a */
[----:B------:R-:W-:Y:S01]  /*ba550*/  IMAD.X R43, R26, 0x1, R42, P2 ;  /* 0x000000011a2b7824 */ /* 0x000fe200010e062a */
[----:B------:R-:W-:Y:S01]  /*ba560*/  ISETP.GE.U32.AND P3, PT, R10, RZ, PT ;  /* 0x000000ff0a00720c */ /* 0x000fe20003f66070 */
[----:B------:R-:W-:Y:S01]  /*ba570*/  VIADD R31, R11, UR5 ;  /* 0x000000050b1f7c36 */ /* 0x000fe20008000000 */
[----:B------:R-:W-:Y:S01]  /*ba580*/  ISETP.GE.U32.AND P2, PT, R18, R28, PT ;  /* 0x0000001c1200720c */ /* 0x000fe20003f46070 */
[----:B------:R-:W-:Y:S01]  /*ba590*/  IMAD.MOV.U32 R33, RZ, RZ, RZ ;  /* 0x000000ffff217224 */ /* 0x000fe200078e00ff */
[----:B------:R-:W-:Y:S02]  /*ba5a0*/  ISETP.GE.U32.AND.EX P4, PT, R43, R42, PT, P4 ;  /* 0x0000002a2b00720c */ /* 0x000fe40003f86140 */
[----:B------:R-:W-:Y:S01]  /*ba5b0*/  ISETP.GE.U32.AND.EX P3, PT, R31, R44, PT, P3 ;  /* 0x0000002c1f00720c */ /* 0x000fe20003f66130 */
[----:B------:R-:W-:Y:S01]  /*ba5c0*/  IMAD.WIDE.U32 R28, R15, R2, R32 ;  /* 0x000000020f1c7225 */ /* 0x000fe200078e0020 */
[----:B------:R-:W-:Y:S02]  /*ba5d0*/  ISETP.NE.AND.EX P4, PT, R26, RZ, !P4, P6 ;  /* 0x000000ff1a00720c */ /* 0x000fe40006785360 */
[----:B------:R-:W-:Y:S01]  /*ba5e0*/  SEL R11, RZ, 0x1, P3 ;  /* 0x00000001ff0b7807 */ /* 0x000fe20001800000 */
[----:B------:R-:W-:Y:S01]  /*ba5f0*/  VIADD R23, R29, UR4 ;  /* 0x000000041d177c36 */ /* 0x000fe20008000000 */
[----:B------:R-:W-:Y:S01]  /*ba600*/  IADD3 R10, P6, PT, R39, R10, RZ ;  /* 0x0000000a270a7210 */ /* 0x000fe20007fde0ff */
[----:B------:R-:W-:Y:S01]  /*ba610*/  VIADD R32, R35, UR7 ;  /* 0x0000000723207c36 */ /* 0x000fe20008000000 */
[----:B------:R-:W-:-:S02]  /*ba620*/  SEL R33, RZ, 0x1, !P4 ;  /* 0x00000001ff217807 */ /* 0x000fc40006000000 */
[----:B------:R-:W-:Y:S01]  /*ba630*/  IADD3 R29, P4, P3, R11, R28, RZ ;  /* 0x0000001c0b1d7210 */ /* 0x000fe20007b9e0ff */
[----:B------:R-:W-:Y:S01]  /*ba640*/  IMAD.X R11, R31, 0x1, R38, P6 ;  /* 0x000000011f0b7824 */ /* 0x000fe200030e0626 */
[----:B------:R-:W-:Y:S01]  /*ba650*/  SEL R26, RZ, 0x1, P0 ;  /* 0x00000001ff1a7807 */ /* 0x000fe20000000000 */
[----:B------:R-:W-:Y:S01]  /*ba660*/  IMAD.MOV.U32 R28, RZ, RZ, RZ ;  /* 0x000000ffff1c7224 */ /* 0x000fe200078e00ff */
[----:B------:R-:W-:Y:S02]  /*ba670*/  ISETP.GE.U32.AND P0, PT, R10, R39, PT ;  /* 0x000000270a00720c */ /* 0x000fe40003f06070 */
[----:B------:R-:W-:Y:S02]  /*ba680*/  IADD3 R33, P6, PT, R33, R40, RZ ;  /* 0x0000002821217210 */ /* 0x000fe40007fde0ff */
[----:B------:R-:W-:Y:S02]  /*ba690*/  IADD3.X R23, PT, PT, RZ, R23, R26, P4, P3 ;  /* 0x00000017ff177210 */ /* 0x000fe400027e641a */
[----:B------:R-:W-:Y:S01]  /*ba6a0*/  ISETP.GE.U32.AND.EX P4, PT, R11, R38, PT, P0 ;  /* 0x000000260b00720c */ /* 0x000fe20003f86100 */
[----:B------:R-:W-:Y:S01]  /*ba6b0*/  IMAD.WIDE.U32 R38, R2, R3, RZ ;  /* 0x0000000302267225 */ /* 0x000fe200078e00ff */
[----:B------:R-:W-:-:S02]  /*ba6c0*/  ISETP.GE.U32.AND P3, PT, R36, R53, PT ;  /* 0x000000352400720c */ /* 0x000fc40003f66070 */
[----:B------:R-:W-:Y:S01]  /*ba6d0*/  ISETP.GT.U32.AND P0, PT, R40, R33, PT ;  /* 0x000000212800720c */ /* 0x000fe20003f04070 */
[----:B------:R-:W-:Y:S01]  /*ba6e0*/  IMAD.X R36, RZ, RZ, R43, P6 ;  /* 0x000000ffff247224 */ /* 0x000fe200030e062b */
[----:B------:R-:W-:Y:S01]  /*ba6f0*/  SEL R44, RZ, 0x1, P4 ;  /* 0x00000001ff2c7807 */ /* 0x000fe20002000000 */
[----:B------:R-:W-:Y:S01]  /*ba700*/  VIADD R39, R39, UR4 ;  /* 0x0000000427277c36 */ /* 0x000fe20008000000 */
[----:B------:R-:W-:Y:S02]  /*ba710*/  IADD3 R31, P4, PT, R33, R30, RZ ;  /* 0x0000001e211f7210 */ /* 0x000fe40007f9e0ff */
[C---:B------:R-:W-:Y:S02]  /*ba720*/  ISETP.GT.U32.AND.EX P0, PT, R43.reuse, R36, PT, P0 ;  /* 0x000000242b00720c */ /* 0x040fe40003f04100 */
[----:B------:R-:W-:Y:S01]  /*ba730*/  IADD3 R44, P6, PT, R44, R29, RZ ;  /* 0x0000001d2c2c7210 */ /* 0x000fe20007fde0ff */
[----:B------:R-:W-:Y:S01]  /*ba740*/  IMAD.MOV.U32 R29, RZ, RZ, R34 ;  /* 0x000000ffff1d7224 */ /* 0x000fe200078e0022 */
[----:B------:R-:W-:Y:S01]  /*ba750*/  ISETP.GE.U32.AND.EX P3, PT, R42, R52, PT, P3 ;  /* 0x000000342a00720c */ /* 0x000fe20003f66130 */
[----:B------:R-:W-:Y:S01]  /*ba760*/  IMAD.X R42, R36, 0x1, R41, P4 ;  /* 0x00000001242a7824 */ /* 0x000fe200020e0629 */
[----:B------:R-:W-:Y:S01]  /*ba770*/  SEL R26, R40, R33, P0 ;  /* 0x00000021281a7207 */ /* 0x000fe20000000000 */
[----:B------:R-:W-:Y:S01]  /*ba780*/  IMAD.X R23, RZ, RZ, R23, P6 ;  /* 0x000000ffff177224 */ /* 0x000fe200030e0617 */
[----:B------:R-:W-:Y:S01]  /*ba790*/  SEL R36, R43, R36, P0 ;  /* 0x000000242b247207 */ /* 0x000fe20000000000 */
[----:B------:R-:W-:Y:S01]  /*ba7a0*/  IMAD.WIDE.U32 R28, R17, R5, R28 ;  /* 0x00000005111c7225 */ /* 0x000fe200078e001c */
[----:B------:R-:W-:-:S02]  /*ba7b0*/  ISETP.NE.U32.AND P4, PT, R44, RZ, PT ;  /* 0x000000ff2c00720c */ /* 0x000fc40003f85070 */
[----:B------:R-:W-:Y:S01]  /*ba7c0*/  IADD3 R44, P0, PT, R44, R31, RZ ;  /* 0x0000001f2c2c7210 */ /* 0x000fe20007f1e0ff */
[----:B------:R-:W-:Y:S01]  /*ba7d0*/  VIADD R43, R29, UR7 ;  /* 0x000000071d2b7c36 */ /* 0x000fe20008000000 */
[----:B------:R-:W-:Y:S01]  /*ba7e0*/  ISETP.GE.U32.AND.EX P1, PT, R32, R37, PT, P1 ;  /* 0x000000252000720c */ /* 0x000fe20003f26110 */
[----:B------:R-:W-:Y:S01]  /*ba7f0*/  IMAD.MOV.U32 R33, RZ, RZ, RZ ;  /* 0x000000ffff217224 */ /* 0x000fe200078e00ff */
[----:B------:R-:W-:Y:S01]  /*ba800*/  ISETP.GE.U32.AND P6, PT, R44, R31, PT ;  /* 0x0000001f2c00720c */ /* 0x000fe20003fc6070 */
[----:B------:R-:W-:Y:S01]  /*ba810*/  IMAD.X R45, R23, 0x1, R42, P0 ;  /* 0x00000001172d7824 */ /* 0x000fe200000e062a */
[----:B------:R-:W-:Y:S01]  /*ba820*/  ISETP.GE.U32.AND P0, PT, R28, RZ, PT ;  /* 0x000000ff1c00720c */ /* 0x000fe20003f06070 */
[----:B------:R-:W-:Y:S01]  /*ba830*/  IMAD.WIDE.U32 R40, R14, R0, R38 ;  /* 0x000000000e287225 */ /* 0x000fe200078e0026 */
[----:B------:R-:W-:Y:S02]  /*ba840*/  SEL R47, RZ, 0x1, P3 ;  /* 0x00000001ff2f7807 */ /* 0x000fe40001800000 */
[----:B------:R-:W-:-:S02]  /*ba850*/  ISETP.GE.U32.AND.EX P6, PT, R45, R42, PT, P6 ;  /* 0x0000002a2d00720c */ /* 0x000fc40003fc6160 */
[----:B------:R-:W-:Y:S02]  /*ba860*/  ISETP.GE.U32.AND.EX P0, PT, R43, R34, PT, P0 ;  /* 0x000000222b00720c */ /* 0x000fe40003f06100 */
[----:B------:R-:W-:Y:S02]  /*ba870*/  ISETP.NE.AND.EX P4, PT, R23, RZ, !P6, P4 ;  /* 0x000000ff1700720c */ /* 0x000fe40007785340 */
[----:B------:R-:W-:Y:S01]  /*ba880*/  ISETP.GT.U32.AND P6, PT, R26, R31, PT ;  /* 0x0000001f1a00720c */ /* 0x000fe20003fc4070 */
[----:B------:R-:W-:Y:S01]  /*ba890*/  IMAD.WIDE.U32 R30, R15, R4, R32 ;  /* 0x000000040f1e7225 */ /* 0x000fe200078e0020 */
[----:B------:R-:W-:Y:S02]  /*ba8a0*/  SEL R23, RZ, 0x1, P0 ;  /* 0x00000001ff177807 */ /* 0x000fe40000000000 */
[----:B------:R-:W-:Y:S01]  /*ba8b0*/  ISETP.GT.U32.AND.EX P6, PT, R36, R42, PT, P6 ;  /* 0x0000002a2400720c */ /* 0x000fe20003fc4160 */
[----:B------:R-:W-:Y:S01]  /*ba8c0*/  VIADD R37, R31, UR6 ;  /* 0x000000061f257c36 */ /* 0x000fe20008000000 */
[----:B------:R-:W-:-:S02]  /*ba8d0*/  SEL R29, RZ, 0x1, !P4 ;  /* 0x00000001ff1d7807 */ /* 0x000fc40006000000 */
[----:B------:R-:W-:Y:S02]  /*ba8e0*/  IADD3 R36, P4, P0, R23, R30, RZ ;  /* 0x0000001e17247210 */ /* 0x000fe4000789e0ff */
[----:B------:R-:W-:Y:S02]  /*ba8f0*/  SEL R30, RZ, 0x1, !P6 ;  /* 0x00000001ff1e7807 */ /* 0x000fe40007000000 */
[----:B------:R-:W-:Y:S02]  /*ba900*/  SEL R26, RZ, 0x1, P1 ;  /* 0x00000001ff1a7807 */ /* 0x000fe40000800000 */
        /* <DEDUP_REMOVED lines=8> */
[----:B------:R-:W-:Y:S01]  /*ba990*/  ISETP.GE.U32.AND P3, PT, R40, R38, PT ;  /* 0x000000262800720c */ /* 0x000fe20003f66070 */
[----:B------:R-:W-:Y:S01]  /*ba9a0*/  VIADD R38, R41, UR5 ;  /* 0x0000000529267c36 */ /* 0x000fe20008000000 */
[----:B------:R-:W-:Y:S01]  /*ba9b0*/  IADD3 R41, P4, PT, R23, R28, RZ ;  /* 0x0000001c17297210 */ /* 0x000fe20007f9e0ff */
[----:B------:R-:W-:Y:S01]  /*ba9c0*/  IMAD.X R26, RZ, RZ, R45, P1 ;  /* 0x000000ffff1a7224 */ /* 0x000fe200008e062d */
[----:B------:R-:W-:Y:S01]  /*ba9d0*/  ISETP.GT.U32.AND P0, PT, R44, R23, PT ;  /* 0x000000172c00720c */ /* 0x000fe20003f04070 */
[----:B------:R-:W-:Y:S01]  /*ba9e0*/  IMAD.X R52, R31, 0x1, R32, P6 ;  /* 0x000000011f347824 */ /* 0x000fe200030e0620 */
[----:B------:R-:W-:Y:S01]  /*ba9f0*/  ISETP.GE.U32.AND P6, PT, R50, R33, PT ;  /* 0x000000213200720c */ /* 0x000fe20003fc6070 */
[----:B------:R-:W-:Y:S01]  /*baa00*/  IMAD.X R42, R26, 0x1, R43, P4 ;  /* 0x000000011a2a7824 */ /* 0x000fe200020e062b */
[----:B------:R-:W-:Y:S01]  /*baa10*/  ISETP.GT.U32.AND.EX P0, PT, R45, R26, PT, P0 ;  /* 0x0000001a2d00720c */ /* 0x000fe20003f04100 */
[----:B------:R-:W-:Y:S01]  /*baa20*/  IMAD.MOV.U32 R28, RZ, RZ, RZ ;  /* 0x000000ffff1c7224 */ /* 0x000fe200078e00ff */
[----:B------:R-:W-:-:S02]  /*baa30*/  ISETP.NE.U32.AND P4, PT, R30, RZ, PT ;  /* 0x000000ff1e00720c */ /* 0x000fc40003f85070 */
[----:B------:R-:W-:Y:S01]  /*baa40*/  ISETP.GE.U32.AND.EX P6, PT, R52, R32, PT, P6 ;  /* 0x000000203400720c */ /* 0x000fe20003fc6160 */
[----:B------:R-:W-:Y:S01]  /*baa50*/  IMAD.WIDE.U32 R28, R3, R0, R28 ;  /* 0x00000000031c7225 */ /* 0x000fe200078e001c */
[----:B------:R-:W-:Y:S02]  /*baa60*/  ISETP.GE.U32.AND.EX P3, PT, R38, R39, PT, P3 ;  /* 0x000000272600720c */ /* 0x000fe40003f66130 */
[----:B------:R-:W-:Y:S01]  /*baa70*/  SEL R23, R44, R23, P0 ;  /* 0x000000172c177207 */ /* 0x000fe20000000000 */
[----:B------:R-:W-:Y:S01]  /*baa80*/  IMAD.MOV.U32 R39, RZ, RZ, RZ ;  /* 0x000000ffff277224 */ /* 0x000fe200078e00ff */
[----:B------:R-:W-:Y:S01]  /*baa90*/  ISETP.NE.AND.EX P4, PT, R31, RZ, !P6, P4 ;  /* 0x000000ff1f00720c */ /* 0x000fe20007785340 */
[----:B------:R-:W-:Y:S01]  /*baaa0*/  VIADD R35, R29, UR5 ;  /* 0x000000051d237c36 */ /* 0x000fe20008000000 */
[----:B------:R-:W-:Y:S01]  /*baab0*/  SEL R26, R45, R26, P0 ;  /* 0x0000001a2d1a7207 */ /* 0x000fe20000000000 */
[----:B------:R-:W-:Y:S01]  /*baac0*/  IMAD.WIDE.U32 R30, R14, R2, R38 ;  /* 0x000000020e1e7225 */ /* 0x000fe200078e0026 */
[----:B------:R-:W-:-:S02]  /*baad0*/  ISETP.GT.U32.AND P0, PT, R23, R41, PT ;  /* 0x000000291700720c */ /* 0x000fc40003f04070 */
[----:B------:R-:W-:Y:S01]  /*baae0*/  SEL R39, RZ, 0x1, !P4 ;  /* 0x00000001ff277807 */ /* 0x000fe20006000000 */
[----:B------:R-:W-:Y:S01]  /*baaf0*/  VIADD R34, R31, UR4 ;  /* 0x000000041f227c36 */ /* 0x000fe20008000000 */
[----:B------:R-:W-:Y:S01]  /*bab00*/  ISETP.GT.U32.AND.EX P0, PT, R26, R42, PT, P0 ;  /* 0x0000002a1a00720c */ /* 0x000fe20003f04100 */
[----:B------:R-:W-:Y:S01]  /*bab10*/  IMAD.WIDE.U32 R32, R4, R3, RZ ;  /* 0x0000000304207225 */ /* 0x000fe200078e00ff */
[----:B------:R-:W-:Y:S02]  /*bab20*/  ISETP.GE.U32.AND P1, PT, R28, RZ, PT ;  /* 0x000000ff1c00720c */ /* 0x000fe40003f26070 */
[----:B------:R-:W-:Y:S01]  /*bab30*/  IADD3 R39, P6, PT, R39, R50, RZ ;  /* 0x0000003227277210 */ /* 0x000fe20007fde0ff */
[----:B------:R-:W-:Y:S01]  /*bab40*/  VIADD R26, R19, UR9 ;  /* 0x00000009131a7c36 */ /* 0x000fe20008000000 */
[----:B------:R-:W-:Y:S01]  /*bab50*/  SEL R23, RZ, 0x1, !P0 ;  /* 0x00000001ff177807 */ /* 0x000fe20004000000 */
[----:B------:R-:W-:Y:S01]  /*bab60*/  VIADD R33, R33, UR6 ;  /* 0x0000000621217c36 */ /* 0x000fe20008000000 */
[----:B------:R-:W-:Y:S01]  /*bab70*/  ISETP.GE.U32.AND.EX P1, PT, R35, R40, PT, P1 ;  /* 0x000000282300720c */ /* 0x000fe20003f26110 */
[----:B------:R-:W-:Y:S01]  /*bab80*/  IMAD.X R45, RZ, RZ, R52, P6 ;  /* 0x000000ffff2d7224 */ /* 0x000fe200030e0634 */
[----:B------:R-:W-:-:S02]  /*bab90*/  IADD3 R43, P0, PT, R39, R22, RZ ;  /* 0x00000016272b7210 */ /* 0x000fc40007f1e0ff */
[----:B------:R-:W-:Y:S02]  /*baba0*/  IADD3 R22, P6, PT, R23, R36, RZ ;  /* 0x0000002417167210 */ /* 0x000fe40007fde0ff */
[----:B------:R-:W-:Y:S01]  /*babb0*/  SEL R29, RZ, 0x1, P1 ;  /* 0x00000001ff1d7807 */ /* 0x000fe20000800000 */
[----:B------:R-:W-:Y:S01]  /*babc0*/  IMAD.X R44, R45, 0x1, R49, P0 ;  /* 0x000000012d2c7824 */ /* 0x000fe200000e0631 */
[----:B------:R-:W-:Y:S01]  /*babd0*/  SEL R23, RZ, 0x1, P3 ;  /* 0x00000001ff177807 */ /* 0x000fe20001800000 */
[----:B------:R-:W-:Y:S01]  /*babe0*/  IMAD.X R37, RZ, RZ, R37, P6 ;  /* 0x000000ffff257224 */ /* 0x000fe200030e0625 */
[----:B------:R-:W-:Y:S02]  /*babf0*/  IADD3 R38, P3, PT, R22, R43, RZ ;  /* 0x0000002b16267210 */ /* 0x000fe40007f7e0ff */
[----:B------:R-:W-:Y:S01]  /*bac00*/  IADD3 R29, P1, P4, R29, R30, RZ ;  /* 0x0000001e1d1d7210 */ /* 0x000fe20007c3e0ff */
[----:B------:R-:W-:Y:S01]  /*bac10*/  IMAD.WIDE.U32 R30, R14, R5, R32 ;  /* 0x000000050e1e7225 */ /* 0x000fe200078e0020 */
[----:B------:R-:W-:-:S02]  /*bac20*/  IADD3 R36, P6, PT, R41, R28, RZ ;  /* 0x0000001c29247210 */ /* 0x000fc40007fde0ff */
[----:B------:R-:W-:Y:S01]  /*bac30*/  IADD3.X R34, PT, PT, RZ, R34, R23, P1, P4 ;  /* 0x00000022ff227210 */ /* 0x000fe20000fe8417 */
[----:B------:R-:W-:Y:S01]  /*bac40*/  IMAD.X R40, R37, 0x1, R44, P3 ;  /* 0x0000000125287824 */ /* 0x000fe200018e062c */
[----:B------:R-:W-:Y:S01]  /*bac50*/  ISETP.GE.U32.AND P1, PT, R38, R43, PT ;  /* 0x0000002b2600720c */ /* 0x000fe20003f26070 */
[----:B------:R-:W-:Y:S01]  /*bac60*/  IMAD.MOV.U32 R23, RZ, RZ, R18 ;  /* 0x000000ffff177224 */ /* 0x000fe200078e0012 */
[----:B------:R-:W-:Y:S01]  /*bac70*/  ISETP.NE.U32.AND P4, PT, R22, RZ, PT ;  /* 0x000000ff1600720c */ /* 0x000fe20003f85070 */
[----:B------:R-:W-:Y:S01]  /*bac80*/  IMAD.MOV.U32 R22, RZ, RZ, RZ ;  /* 0x000000ffff167224 */ /* 0x000fe200078e00ff */
[----:B------:R-:W-:Y:S01]  /*bac90*/  ISETP.GE.U32.AND.EX P1, PT, R40, R44, PT, P1 ;  /* 0x0000002c2800720c */ /* 0x000fe20003f26110 */
[----:B------:R-:W-:Y:S01]  /*baca0*/  IMAD.X R35, R35, 0x1, R42, P6 ;  /* 0x0000000123237824 */ /* 0x000fe200030e062a */
[----:B------:R-:W-:Y:S01]  /*bacb0*/  ISETP.GE.U32.AND.EX P3, PT, R26, R27, PT, P2 ;  /* 0x0000001b1a00720c */ /* 0x000fe20003f66120 */
[----:B------:R-:W-:Y:S01]  /*bacc0*/  IMAD.WIDE.U32 R22, R17, R7, R22 ;  /* 0x0000000711167225 */ /* 0x000fe200078e0016 */
[----:B------:R-:W-:-:S02]  /*bacd0*/  ISETP.NE.AND.EX P1, PT, R37, RZ, !P1, P4 ;  /* 0x000000ff2500720c */ /* 0x000fc40004f25340 */
[----:B------:R-:W-:Y:S01]  /*bace0*/  ISETP.GT.U32.AND P4, PT, R50, R39, PT ;  /* 0x000000273200720c */ /* 0x000fe20003f84070 */
[----:B------:R-:W-:Y:S01]  /*bacf0*/  VIADD R23, R23, UR9 ;  /* 0x0000000917177c36 */ /* 0x000fe20008000000 */
[----:B------:R-:W-:Y:S02]  /*bad00*/  SEL R19, RZ, 0x1, !P1 ;  /* 0x00000001ff137807 */ /* 0x000fe40004800000 */
[----:B------:R-:W-:Y:S02]  /*bad10*/  ISETP.GT.U32.AND.EX P1, PT, R52, R45, PT, P4 ;  /* 0x0000002d3400720c */ /* 0x000fe40003f24140 */
[----:B------:R-:W-:Y:S02]  /*bad20*/  ISETP.GE.U32.AND P2, PT, R36, R41, PT ;  /* 0x000000292400720c */ /* 0x000fe40003f46070 */
[----:B------:R-:W-:Y:S02]  /*bad30*/  IADD3 R19, P4, PT, R19, R38, RZ ;  /* 0x0000002613137210 */ /* 0x000fe40007f9e0ff */
[----:B------:R-:W-:Y:S01]  /*bad40*/  ISETP.GE.U32.AND P0, PT, R30, R32, PT ;  /* 0x000000201e00720c */ /* 0x000fe20003f06070 */
[----:B------:R-:W-:Y:S01]  /*bad50*/  VIADD R32, R31, UR7 ;  /* 0x000000071f207c36 */ /* 0x000fe20008000000 */
[----:B------:R-:W-:Y:S01]  /*bad60*/  ISETP.GE.U32.AND.EX P2, PT, R35, R42, PT, P2 ;  /* 0x0000002a2300720c */ /* 0x000fe20003f46120 */
[----:B------:R-:W-:Y:S01]  /*bad70*/  IMAD.X R27, RZ, RZ, R40, P4 ;  /* 0x000000ffff1b7224 */ /* 0x000fe200020e0628 */
[----:B------:R-:W-:-:S02]  /*bad80*/  IADD3 R31, P4, PT, R19, R22, RZ ;  /* 0x00000016131f7210 */ /* 0x000fc40007f9e0ff */
[----:B------:R-:W-:Y:S02]  /*bad90*/  ISETP.GT.U32.AND P6, PT, R38, R19, PT ;  /* 0x000000132600720c */ /* 0x000fe40003fc4070 */
[----:B------:R-:W-:Y:S02]  /*bada0*/  SEL R37, R50, R39, P1 ;  /* 0x0000002732257207 */ /* 0x000fe40000800000 */
[----:B------:R-:W-:Y:S02]  /*badb0*/  SEL R39, R52, R45, P1 ;  /* 0x0000002d34277207 */ /* 0x000fe40000800000 */
[----:B------:R-:W-:Y:S02]  /*badc0*/  SEL R28, RZ, 0x1, P2 ;  /* 0x00000001ff1c7807 */ /* 0x000fe40001000000 */
[----:B------:R-:W-:Y:S02]  /*badd0*/  ISETP.GE.U32.AND P1, PT, R22, RZ, PT ;  /* 0x000000ff1600720c */ /* 0x000fe40003f26070 */
[----:B------:R-:W-:Y:S01]  /*bade0*/  ISETP.GE.U32.AND.EX P0, PT, R32, R33, PT, P0 ;  /* 0x000000212000720c */ /* 0x000fe20003f06100 */
[----:B------:R-:W-:Y:S01]  /*badf0*/  IMAD.X R33, R27, 0x1, R23, P4 ;  /* 0x000000011b217824 */ /* 0x000fe200020e0617 */
[----:B------:R-:W-:-:S02]  /*bae00*/  ISETP.GT.U32.AND.EX P6, PT, R40, R27, PT, P6 ;  /* 0x0000001b2800720c */ /* 0x000fc40003fc4160 */
[----:B------:R-:W-:Y:S02]  /*bae10*/  IADD3 R28, P4, PT, R28, R29, RZ ;  /* 0x0000001d1c1c7210 */ /* 0x000fe40007f9e0ff */
[----:B------:R-:W-:Y:S02]  /*bae20*/  ISETP.GE.U32.AND.EX P1, PT, R23, R18, PT, P1 ;  /* 0x000000121700720c */ /* 0x000fe40003f26110 */
[----:B------:R-:W-:Y:S01]  /*bae30*/  SEL R23, R38, R19, P6 ;  /* 0x0000001326177207 */ /* 0x000fe20003000000 */
[----:B------:R-:W-:Y:S01]  /*bae40*/  IMAD.X R22, RZ, RZ, R34, P4 ;  /* 0x000000ffff167224 */ /* 0x000fe200020e0622 */
[----:B------:R-:W-:Y:S02]  /*bae50*/  SEL R38, RZ, 0x1, P3 ;  /* 0x00000001ff267807 */ /* 0x000fe40001800000 */
[----:B------:R-:W-:Y:S01]  /*bae60*/  SEL R29, R40, R27, P6 ;  /* 0x0000001b281d7207 */ /* 0x000fe20003000000 */
[----:B------:R-:W-:Y:S01]  /*bae70*/  IMAD.MOV.U32 R27, RZ, RZ, RZ ;  /* 0x000000ffff1b7224 */ /* 0x000fe200078e00ff */
[----:B------:R-:W-:-:S02]  /*bae80*/  ISETP.NE.U32.AND P3, PT, R28, RZ, PT ;  /* 0x000000ff1c00720c */ /* 0x000fc40003f65070 */
[----:B------:R-:W-:Y:S01]  /*bae90*/  IADD3 R28, P6, PT, R28, R31, RZ ;  /* 0x0000001f1c1c7210 */ /* 0x000fe20007fde0ff */
[----:B------:R-:W-:Y:S01]  /*baea0*/  IMAD.WIDE.U32 R18, R15, R6, R26 ;  /* 0x000000060f127225 */ /* 0x000fe200078e001a */
[----:B------:R-:W-:Y:S02]  /*baeb0*/  ISETP.GT.U32.AND P2, PT, R37, R43, PT ;  /* 0x0000002b2500720c */ /* 0x000fe40003f44070 */
[-C--:B------:R-:W-:Y:S01]  /*baec0*/  ISETP.GE.U32.AND P4, PT, R28, R31.reuse, PT ;  /* 0x0000001f1c00720c */ /* 0x080fe20003f86070 */
[----:B------:R-:W-:Y:S01]  /*baed0*/  IMAD.X R34, R22, 0x1, R33, P6 ;  /* 0x0000000116227824 */ /* 0x000fe200030e0621 */
[----:B------:R-:W-:Y:S02]  /*baee0*/  SEL R27, RZ, 0x1, P1 ;  /* 0x00000001ff1b7807 */ /* 0x000fe40000800000 */
[----:B------:R-:W-:Y:S02]  /*baef0*/  ISETP.GT.U32.AND.EX P2, PT, R39, R44, PT, P2 ;  /* 0x0000002c2700720c */ /* 0x000fe40003f44120 */
[----:B------:R-:W-:Y:S01]  /*baf00*/  ISETP.GT.U32.AND P1, PT, R23, R31, PT ;  /* 0x0000001f1700720c */ /* 0x000fe20003f24070 */
[----:B------:R-:W-:Y:S01]  /*baf10*/  VIADD R23, R19, UR8 ;  /* 0x0000000813177c36 */ /* 0x000fe20008000000 */
[----:B------:R-:W-:Y:S01]  /*baf20*/  ISETP.GE.U32.AND.EX P4, PT, R34, R33, PT, P4 ;  /* 0x000000212200720c */ /* 0x000fe20003f86140 */
[----:B------:R-:W-:Y:S01]  /*baf30*/  IMAD.MOV.U32 R19, RZ, RZ, R30 ;  /* 0x000000ffff137224 */ /* 0x000fe200078e001e */
[----:B------:R-:W-:-:S02]  /*baf40*/  SEL R31, RZ, 0x1, !P2 ;  /* 0x00000001ff1f7807 */ /* 0x000fc40005000000 */
[----:B------:R-:W-:Y:S01]  /*baf50*/  ISETP.GT.U32.AND.EX P1, PT, R29, R33, PT, P1 ;  /* 0x000000211d00720c */ /* 0x000fe20003f24110 */
[----:B------:R-:W-:Y:S01]  /*baf60*/  IMAD.MOV.U32 R33, RZ, RZ, RZ ;  /* 0x000000ffff217224 */ /* 0x000fe200078e00ff */
        /* <DEDUP_REMOVED lines=8> */
[----:B------:R-:W-:Y:S01]  /*baff0*/  VIADD R26, R19, UR7 ;  /* 0x00000007131a7c36 */ /* 0x000fe20008000000 */
        /* <DEDUP_REMOVED lines=9> */
[----:B------:R-:W-:-:S02]  /*bb090*/  ISETP.GE.U32.AND P1, PT, R18, RZ, PT ;  /* 0x000000ff1200720c */ /* 0x000fc40003f26070 */
[----:B------:R-:W-:Y:S02]  /*bb0a0*/  ISETP.GT.U32.AND.EX P4, PT, R34, R23, PT, P4 ;  /* 0x000000172200720c */ /* 0x000fe40003f84140 */
[----:B------:R-:W-:Y:S02]  /*bb0b0*/  ISETP.GE.U32.AND.EX P2, PT, R44, R22, PT, P2 ;  /* 0x000000162c00720c */ /* 0x000fe40003f46120 */
[----:B------:R-:W-:Y:S02]  /*bb0c0*/  IADD3 R41, P6, PT, R19, R18, RZ ;  /* 0x0000001213297210 */ /* 0x000fe40007fde0ff */
[----:B------:R-:W-:Y:S01]  /*bb0d0*/  SEL R22, R28, R19, P4 ;  /* 0x000000131c167207 */ /* 0x000fe20002000000 */
[----:B------:R-:W-:Y:S01]  /*bb0e0*/  IMAD.WIDE.U32 R18, R8, R17, RZ ;  /* 0x0000001108127225 */ /* 0x000fe200078e00ff */
[----:B------:R-:W-:Y:S02]  /*bb0f0*/  ISETP.NE.U32.AND P3, PT, R27, RZ, PT ;  /* 0x000000ff1b00720c */ /* 0x000fe40003f65070 */
[----:B------:R-:W-:Y:S01]  /*bb100*/  ISETP.GE.U32.AND.EX P1, PT, R26, R30, PT, P1 ;  /* 0x0000001e1a00720c */ /* 0x000fe20003f26110 */
[----:B------:R-:W-:Y:S01]  /*bb110*/  VIADD R19, R19, UR10 ;  /* 0x0000000a13137c36 */ /* 0x000fe20008000000 */
[----:B------:R-:W-:Y:S01]  /*bb120*/  ISETP.NE.AND.EX P3, PT, R29, RZ, !P2, P3 ;  /* 0x000000ff1d00720c */ /* 0x000fe20005765330 */
[----:B------:R-:W-:Y:S01]  /*bb130*/  IMAD.X R43, R23, 0x1, R26, P6 ;  /* 0x00000001172b7824 */ /* 0x000fe200030e061a */
[----:B------:R-:W-:Y:S01]  /*bb140*/  SEL R30, R34, R23, P4 ;  /* 0x00000017221e7207 */ /* 0x000fe20002000000 */
[----:B------:R-:W-:Y:S01]  /*bb150*/  IMAD.WIDE.U32 R26, R14, R4, R32 ;  /* 0x000000040e1a7225 */ /* 0x000fe200078e0020 */
[----:B------:R-:W-:-:S02]  /*bb160*/  ISETP.GT.U32.AND P2, PT, R22, R41, PT ;  /* 0x000000291600720c */ /* 0x000fc40003f44070 */
[----:B------:R-:W-:Y:S01]  /*bb170*/  SEL R31, RZ, 0x1, P1 ;  /* 0x00000001ff1f7807 */ /* 0x000fe20000800000 */
[----:B------:R-:W-:Y:S01]  /*bb180*/  IMAD.WIDE.U32 R22, R15, R9, R18 ;  /* 0x000000090f167225 */ /* 0x000fe200078e0012 */
[----:B------:R-:W-:Y:S02]  /*bb190*/  ISETP.GT.U32.AND.EX P1, PT, R30, R43, PT, P2 ;  /* 0x0000002b1e00720c */ /* 0x000fe40003f24120 */
[----:B------:R-:W-:Y:S01]  /*bb1a0*/  IADD3 R31, P4, P6, R31, R26, RZ ;  /* 0x0000001a1f1f7210 */ /* 0x000fe20007e9e0ff */
[----:B------:R-:W-:Y:S01]  /*bb1b0*/  VIADD R32, R27, UR6 ;  /* 0x000000061b207c36 */ /* 0x000fe20008000000 */
[----:B------:R-:W-:Y:S01]  /*bb1c0*/  SEL R33, RZ, 0x1, P0 ;  /* 0x00000001ff217807 */ /* 0x000fe20000000000 */
[----:B------:R-:W-:Y:S01]  /*bb1d0*/  IMAD.MOV.U32 R26, RZ, RZ, RZ ;  /* 0x000000ffff1a7224 */ /* 0x000fe200078e00ff */
[----:B------:R-:W-:Y:S01]  /*bb1e0*/  SEL R34, RZ, 0x1, !P3 ;  /* 0x00000001ff227807 */ /* 0x000fe20005800000 */
[----:B------:R-:W-:Y:S01]  /*bb1f0*/  IMAD.MOV.U32 R27, RZ, RZ, R22 ;  /* 0x000000ffff1b7224 */ /* 0x000fe200078e0016 */
[----:B------:R-:W-:Y:S01]  /*bb200*/  SEL R30, RZ, 0x1, !P1 ;  /* 0x00000001ff1e7807 */ /* 0x000fe20004800000 */
[----:B------:R-:W-:Y:S01]  /*bb210*/  IMAD.WIDE.U32 R28, R6, R3, RZ ;  /* 0x00000003061c7225 */ /* 0x000fe200078e00ff */
[----:B------:R-:W-:-:S02]  /*bb220*/  IADD3.X R32, PT, PT, RZ, R32, R33, P4, P6 ;  /* 0x00000020ff207210 */ /* 0x000fc400027ec421 */
        /* <DEDUP_REMOVED lines=16> */
[----:B------:R-:W-:Y:S01]  /*bb330*/  VIADD R29, R29, UR8 ;  /* 0x000000081d1d7c36 */ /* 0x000fe20008000000 */
[----:B------:R-:W-:Y:S01]  /*bb340*/  ISETP.GE.U32.AND.EX P3, PT, R18, R19, PT, P3 ;  /* 0x000000131200720c */ /* 0x000fe20003f66130 */
[----:B------:R-:W-:Y:S01]  /*bb350*/  IMAD.MOV.U32 R19, RZ, RZ, RZ ;  /* 0x000000ffff137224 */ /* 0x000fe200078e00ff */
[----:B------:R-:W-:Y:S01]  /*bb360*/  ISETP.GE.U32.AND.EX P1, PT, R34, R40, PT, P1 ;  /* 0x000000282200720c */ /* 0x000fe20003f26110 */
[----:B------:R-:W-:-:S03]  /*bb370*/  IMAD.WIDE.U32 R30, R14, R7, R28 ;  /* 0x000000070e1e7225 */ /* 0x000fc600078e001c */
[----:B------:R-:W-:Y:S01]  /*bb380*/  ISETP.NE.AND.EX P1, PT, R27, RZ, !P1, P2 ;  /* 0x000000ff1b00720c */ /* 0x000fe20004f25320 */
[----:B------:R-:W-:Y:S01]  /*bb390*/  IMAD.WIDE.U32 R18, R15, R8, R18 ;  /* 0x000000080f127225 */ /* 0x000fe200078e0012 */
[----:B------:R-:W-:Y:S02]  /*bb3a0*/  ISETP.GT.U32.AND P2, PT, R42, R33, PT ;  /* 0x000000212a00720c */ /* 0x000fe40003f44070 */
[----:B------:R-:W-:Y:S01]  /*bb3b0*/  SEL R17, RZ, 0x1, !P1 ;  /* 0x00000001ff117807 */ /* 0x000fe20004800000 */
[----:B------:R-:W-:Y:S01]  /*bb3c0*/  IMAD.MOV.U32 R26, RZ, RZ, RZ ;  /* 0x000000ffff1a7224 */ /* 0x000fe200078e00ff */
[----:B------:R-:W-:Y:S01]  /*bb3d0*/  ISETP.GT.U32.AND.EX P1, PT, R44, R37, PT, P2 ;  /* 0x000000252c00720c */ /* 0x000fe20003f24120 */
[----:B------:R-:W-:Y:S01]  /*bb3e0*/  IMAD.MOV.U32 R27, RZ, RZ, R30 ;  /* 0x000000ffff1b7224 */ /* 0x000fe200078e001e */
[----:B------:R-:W-:Y:S02]  /*bb3f0*/  IADD3 R15, P2, PT, R17, R32, RZ ;  /* 0x00000020110f7210 */ /* 0x000fe40007f5e0ff */
[----:B------:R-:W-:Y:S01]  /*bb400*/  ISETP.GE.U32.AND P0, PT, R30, R28, PT ;  /* 0x0000001c1e00720c */ /* 0x000fe20003f06070 */
[----:B------:R-:W-:Y:S01]  /*bb410*/  VIADD R28, R31, UR9 ;  /* 0x000000091f1c7c36 */ /* 0x000fe20008000000 */
[----:B------:R-:W-:Y:S01]  /*bb420*/  ISETP.GT.U32.AND P4, PT, R32, R15, PT ;  /* 0x0000000f2000720c */ /* 0x000fe20003f84070 */
[----:B------:R-:W-:Y:S01]  /*bb430*/  IMAD.WIDE.U32 R26, R3, R7, R26 ;  /* 0x00000007031a7225 */ /* 0x000fe200078e001a */
[----:B------:R-:W-:-:S02]  /*bb440*/  SEL R31, R44, R37, P1 ;  /* 0x000000252c1f7207 */ /* 0x000fc40000800000 */
[----:B------:R-:W-:Y:S01]  /*bb450*/  ISETP.GE.U32.AND.EX P0, PT, R28, R29, PT, P0 ;  /* 0x0000001d1c00720c */ /* 0x000fe20003f06100 */
[----:B------:R-:W-:Y:S01]  /*bb460*/  IMAD.X R17, RZ, RZ, R34, P2 ;  /* 0x000000ffff117224 */ /* 0x000fe200010e0622 */
[----:B------:R-:W-:Y:S01]  /*bb470*/  SEL R29, R42, R33, P1 ;  /* 0x000000212a1d7207 */ /* 0x000fe20000800000 */
[----:B------:R-:W-:Y:S01]  /*bb480*/  VIADD R23, R27, UR9 ;  /* 0x000000091b177c36 */ /* 0x000fe20008000000 */
[----:B------:R-:W-:Y:S02]  /*bb490*/  IADD3 R42, P2, PT, R15, R26, RZ ;  /* 0x0000001a0f2a7210 */ /* 0x000fe40007f5e0ff */
[----:B------:R-:W-:Y:S02]  /*bb4a0*/  ISETP.GT.U32.AND.EX P4, PT, R34, R17, PT, P4 ;  /* 0x000000112200720c */ /* 0x000fe40003f84140 */
[----:B------:R-:W-:Y:S01]  /*bb4b0*/  ISETP.GE.U32.AND P1, PT, R26, RZ, PT ;  /* 0x000000ff1a00720c */ /* 0x000fe20003f26070 */
[----:B------:R-:W-:Y:S01]  /*bb4c0*/  IMAD.X R39, R17, 0x1, R23, P2 ;  /* 0x0000000111277824 */ /* 0x000fe200010e0617 */
[----:B------:R-:W-:-:S02]  /*bb4d0*/  SEL R15, R32, R15, P4 ;  /* 0x0000000f200f7207 */ /* 0x000fc40002000000 */
[----:B------:R-:W-:Y:S01]  /*bb4e0*/  ISETP.GT.U32.AND P2, PT, R29, R38, PT ;  /* 0x000000261d00720c */ /* 0x000fe20003f44070 */
[----:B------:R-:W-:Y:S01]  /*bb4f0*/  IMAD.MOV.U32 R29, RZ, RZ, RZ ;  /* 0x000000ffff1d7224 */ /* 0x000fe200078e00ff */
[----:B------:R-:W-:Y:S02]  /*bb500*/  ISETP.GE.U32.AND.EX P1, PT, R23, R30, PT, P1 ;  /* 0x0000001e1700720c */ /* 0x000fe40003f26110 */
[----:B------:R-:W-:Y:S01]  /*bb510*/  SEL R17, R34, R17, P4 ;  /* 0x0000001122117207 */ /* 0x000fe20002000000 */
[----:B------:R-:W-:Y:S01]  /*bb520*/  IMAD.WIDE.U32 R22, R14, R6, R28 ;  /* 0x000000060e167225 */ /* 0x000fe200078e001c */
[----:B------:R-:W-:Y:S02]  /*bb530*/  ISETP.GT.U32.AND P4, PT, R15, R42, PT ;  /* 0x0000002a0f00720c */ /* 0x000fe40003f84070 */
[----:B------:R-:W-:Y:S01]  /*bb540*/  ISETP.GT.U32.AND.EX P2, PT, R31, R40, PT, P2 ;  /* 0x000000281f00720c */ /* 0x000fe20003f44120 */
[----:B------:R-:W-:Y:S01]  /*bb550*/  VIADD R28, R19, UR10 ;  /* 0x0000000a131c7c36 */ /* 0x000fe20008000000 */
[----:B------:R-:W-:-:S02]  /*bb560*/  SEL R27, RZ, 0x1, P6 ;  /* 0x00000001ff1b7807 */ /* 0x000fc40003000000 */
[----:B------:R-:W-:Y:S02]  /*bb570*/  SEL R15, RZ, 0x1, P1 ;  /* 0x00000001ff0f7807 */ /* 0x000fe40000800000 */
[----:B------:R-:W-:Y:S01]  /*bb580*/  ISETP.GT.U32.AND.EX P4, PT, R17, R39, PT, P4 ;  /* 0x000000271100720c */ /* 0x000fe20003f84140 */
[----:B------:R-:W-:Y:S01]  /*bb590*/  VIADD R17, R23, UR8 ;  /* 0x0000000817117c36 */ /* 0x000fe20008000000 */
[----:B------:R-:W-:Y:S02]  /*bb5a0*/  SEL R29, RZ, 0x1, P3 ;  /* 0x00000001ff1d7807 */ /* 0x000fe40001800000 */
[----:B------:R-:W-:Y:S02]  /*bb5b0*/  SEL R19, RZ, 0x1, !P2 ;  /* 0x00000001ff137807 */ /* 0x000fe40005000000 */
[----:B------:R-:W-:Y:S02]  /*bb5c0*/  IADD3 R26, P3, P6, R27, R18, RZ ;  /* 0x000000121b1a7210 */ /* 0x000fe40007e7e0ff */
[----:B------:R-:W-:-:S02]  /*bb5d0*/  IADD3 R22, P2, P1, R15, R22, RZ ;  /* 0x000000160f167210 */ /* 0x000fc4000795e0ff */
[----:B------:R-:W-:Y:S02]  /*bb5e0*/  SEL R15, RZ, 0x1, !P4 ;  /* 0x00000001ff0f7807 */ /* 0x000fe40006000000 */
        /* <DEDUP_REMOVED lines=29> */
[----:B------:R-:W-:Y:S01]  /*bb7c0*/  SEL R3, R28, R15, P3 ;  /* 0x0000000f1c037207 */ /* 0x000fe20001800000 */
[----:B------:R-:W-:Y:S01]  /*bb7d0*/  IMAD.WIDE.U32 R14, R14, R8, R18 ;  /* 0x000000080e0e7225 */ /* 0x000fe200078e0012 */
[----:B------:R-:W-:Y:S02]  /*bb7e0*/  ISETP.GE.U32.AND P2, PT, R26, RZ, PT ;  /* 0x000000ff1a00720c */ /* 0x000fe40003f46070 */
[----:B------:R-:W-:Y:S01]  /*bb7f0*/  ISETP.GT.U32.AND P0, PT, R3, R34, PT ;  /* 0x000000220300720c */ /* 0x000fe20003f04070 */
[----:B------:R-:W-:Y:S01]  /*bb800*/  VIADD R26, R27, UR11 ;  /* 0x0000000b1b1a7c36 */ /* 0x000fe20008000000 */
[----:B------:R-:W-:Y:S01]  /*bb810*/  SEL R3, R30, R17, P3 ;  /* 0x000000111e037207 */ /* 0x000fe20001800000 */
[----:B------:R-:W-:Y:S01]  /*bb820*/  VIADD R15, R15, UR10 ;  /* 0x0000000a0f0f7c36 */ /* 0x000fe20008000000 */
[----:B------:R-:W-:Y:S01]  /*bb830*/  IADD3 R29, P3, PT, R39, R12, RZ ;  /* 0x0000000c271d7210 */ /* 0x000fe20007f7e0ff */
[----:B------:R-:W-:Y:S01]  /*bb840*/  IMAD.X R38, R17, 0x1, R26, P4 ;  /* 0x0000000111267824 */ /* 0x000fe200020e061a */
[----:B------:R-:W-:-:S02]  /*bb850*/  ISETP.GE.U32.AND.EX P2, PT, R26, R22, PT, P2 ;  /* 0x000000161a00720c */ /* 0x000fc40003f46120 */
[----:B------:R-:W-:Y:S01]  /*bb860*/  SEL R22, RZ, 0x1, P1 ;  /* 0x00000001ff167807 */ /* 0x000fe20000800000 */
[----:B------:R-:W-:Y:S01]  /*bb870*/  IMAD.X R28, R41, 0x1, R13, P3 ;  /* 0x00000001291c7824 */ /* 0x000fe200018e060d */
[----:B------:R-:W-:Y:S02]  /*bb880*/  ISETP.GT.U32.AND.EX P0, PT, R3, R38, PT, P0 ;  /* 0x000000260300720c */ /* 0x000fe40003f04100 */
[----:B------:R-:W-:Y:S02]  /*bb890*/  IADD3 R3, P3, PT, R38, R20, RZ ;  /* 0x0000001426037210 */ /* 0x000fe40007f7e0ff */
[----:B------:R-:W-:Y:S02]  /*bb8a0*/  ISETP.GE.U32.AND P1, PT, R29, R39, PT ;  /* 0x000000271d00720c */ /* 0x000fe40003f26070 */
[----:B------:R-:W-:Y:S01]  /*bb8b0*/  SEL R13, RZ, 0x1, P2 ;  /* 0x00000001ff0d7807 */ /* 0x000fe20001000000 */
[----:B------:R-:W-:Y:S01]  /*bb8c0*/  IMAD.X R12, R42, 0x1, R21, P3 ;  /* 0x000000012a0c7824 */ /* 0x000fe200018e0615 */
        /* <DEDUP_REMOVED lines=14> */
[----:B------:R-:W0:Y:S01]  /*bb9b0*/  LDC.64 R12, c[0x3][0x18] ;  /* 0x00c00600ff0c7b82 */ /* 0x000e220000000a00 */
        /* <DEDUP_REMOVED lines=20> */
[----:B------:R-:W1:Y:S01]  /*bbb00*/  LDCU.64 UR6, c[0x3][0x8] ;  /* 0x00c00100ff0677ac */ /* 0x000e620008000a00 */
[----:B0-----:R-:W-:Y:S02]  /*bbb10*/  IMAD.U32 R36, RZ, RZ, UR4 ;  /* 0x00000004ff247e24 */ /* 0x001fe4000f8e00ff */
[----:B------:R-:W-:Y:S02]  /*bbb20*/  IMAD.U32 R44, RZ, RZ, UR5 ;  /* 0x00000005ff2c7e24 */ /* 0x000fe4000f8e00ff */
[----:B-1----:R-:W-:Y:S01]  /*bbb30*/  IMAD.U32 R47, RZ, RZ, UR6 ;  /* 0x00000006ff2f7e24 */ /* 0x002fe2000f8e00ff */
[CC--:B------:R-:W-:Y:S01]  /*bbb40*/  ISETP.NE.U32.AND P3, PT, R33.reuse, R36.reuse, PT ;  /* 0x000000242100720c */ /* 0x0c0fe20003f65070 */
[----:B------:R-:W-:Y:S01]  /*bbb50*/  IMAD.U32 R46, RZ, RZ, UR7 ;  /* 0x00000007ff2e7e24 */ /* 0x000fe2000f8e00ff */
[----:B------:R-:W-:-:S02]  /*bbb60*/  ISETP.GT.U32.AND P2, PT, R33, R36, PT ;  /* 0x000000242100720c */ /* 0x000fc40003f44070 */
[CC--:B------:R-:W-:Y:S02]  /*bbb70*/  ISETP.NE.AND.EX P3, PT, R19.reuse, R44.reuse, PT, P3 ;  /* 0x0000002c1300720c */ /* 0x0c0fe40003f65330 */
        /* <DEDUP_REMOVED lines=21> */
.L_x_754:
[----:B------:R-:W-:Y:S05]  /*bbcd0*/  BSYNC.RELIABLE B11 ;  /* 0x00000000000b7941 */ /* 0x000fea0003800100 */
.L_x_753:
        /* <DEDUP_REMOVED lines=46> */
.L_x_755:
[----:B------:R-:W-:Y:S05]  /*bbfc0*/  BSYNC.RECONVERGENT B9 ;  /* 0x0000000000097941 */ /* 0x000fea0003800200 */
.L_x_752:
        /* <DEDUP_REMOVED lines=17> */
[----:B------:R-:W-:Y:S02]  /*bc0e0*/  IMAD.MOV.U32 R22, RZ, RZ, RZ ;  /* 0x000000ffff167224 */ /* 0x000fe400078e00ff */
        /* <DEDUP_REMOVED lines=43> */
[----:B------:R-:W-:Y:S01]  /*bc3a0*/  ISETP.GT.U32.AND.EX P0, PT, R35, R18, PT, P2 ;  /* 0x000000122300720c */ /* 0x000fe20003f04120 */
[----:B------:R-:W-:Y:S01]  /*bc3b0*/  IMAD.WIDE.U32 R10, RZ, R45, R10 ;  /* 0x0000002dff0a7225 */ /* 0x000fe200078e000a */
[----:B------:R-:W-:Y:S02]  /*bc3c0*/  IADD3 R22, P4, PT, R14, R15, RZ ;  /* 0x0000000f0e167210 */ /* 0x000fe40007f9e0ff */
[----:B------:R-:W-:Y:S01]  /*bc3d0*/  SEL R14, R33, R14, P0 ;  /* 0x0000000e210e7207 */ /* 0x000fe20000000000 */
[----:B------:R-:W-:Y:S01]  /*bc3e0*/  IMAD R11, R45, 0x3d1, R11 ;  /* 0x000003d12d0b7824 */ /* 0x000fe200078e020b */
[----:B------:R-:W-:Y:S02]  /*bc3f0*/  ISETP.GE.U32.AND.EX P2, PT, R21, R23, PT, P1 ;  /* 0x000000171500720c */ /* 0x000fe40003f46110 */
        /* <DEDUP_REMOVED lines=44> */
.L_x_757:
[----:B------:R-:W-:Y:S05]  /*bc6c0*/  BSYNC.RELIABLE B9 ;  /* 0x0000000000097941 */ /* 0x000fea0003800100 */
.L_x_756:
        /* <DEDUP_REMOVED lines=38> */
.L_x_751:
[----:B------:R-:W-:Y:S05]  /*bc930*/  BSYNC.RECONVERGENT B7 ;  /* 0x0000000000077941 */ /* 0x000fea0003800200 */
.L_x_750:
        /* <DEDUP_REMOVED lines=28> */
[----:B------:R-:W-:-:S03]  /*bcb00*/  IMAD.WIDE.U32 R20, R2, R2, R20 ;  /* 0x0000000202147225 */ /* 0x000fc600078e0014 */
[----:B------:R-:W-:Y:S01]  /*bcb10*/  SHF.R.U64 R36, R30, 0x1f, R39 ;  /* 0x0000001f1e247819 */ /* 0x000fe20000001227 */
[----:B------:R-:W-:Y:S02]  /*bcb20*/  IMAD.MOV.U32 R28, RZ, RZ, RZ ;  /* 0x000000ffff1c7224 */ /* 0x000fe400078e00ff */
[----:B------:R-:W-:Y:S02]  /*bcb30*/  VIADD R27, R27, UR7 ;  /* 0x000000071b1b7c36 */ /* 0x000fe40008000000 */
[----:B------:R-:W-:Y:S01]  /*bcb40*/  IMAD.WIDE.U32 R22, R5, R0, R28 ;  /* 0x0000000005167225 */ /* 0x000fe200078e001c */
[----:B------:R-:W-:Y:S02]  /*bcb50*/  IADD3 R28, P6, P4, R31, R20, RZ ;  /* 0x000000141f1c7210 */ /* 0x000fe40007cde0ff */
[----:B------:R-:W-:Y:S01]  /*bcb60*/  SHF.R.U32.HI R20, RZ, 0x1f, R33 ;  /* 0x0000001fff147819 */ /* 0x000fe20000011621 */
[----:B------:R-:W-:Y:S01]  /*bcb70*/  VIADD R38, R21, UR4 ;  /* 0x0000000415267c36 */ /* 0x000fe20008000000 */
[----:B------:R-:W-:Y:S01]  /*bcb80*/  ISETP.GE.U32.AND P0, PT, R22, RZ, PT ;  /* 0x000000ff1600720c */ /* 0x000fe20003f06070 */
[----:B------:R-:W-:Y:S01]  /*bcb90*/  VIADD R33, R23, UR7 ;  /* 0x0000000717217c36 */ /* 0x000fe20008000000 */
[----:B------:R-:W-:Y:S01]  /*bcba0*/  LOP3.LUT R23, R20, 0x1, RZ, 0xc0, !PT ;  /* 0x0000000114177812 */ /* 0x000fe200078ec0ff */
[----:B------:R-:W-:Y:S01]  /*bcbb0*/  IMAD.X R26, R27, 0x1, R32, P3 ;  /* 0x000000011b1a7824 */ /* 0x000fe200018e0620 */
[----:B------:R-:W-:Y:S01]  /*bcbc0*/  IADD3 R21, P3, PT, R28, R22, RZ ;  /* 0x000000161c157210 */ /* 0x000fe20007f7e0ff */
[----:B------:R-:W-:Y:S01]  /*bcbd0*/  IMAD.SHL.U32 R35, R30, 0x2, RZ ;  /* 0x000000021e237824 */ /* 0x000fe200078e00ff */
[----:B------:R-:W-:-:S02]  /*bcbe0*/  IADD3.X R38, PT, PT, RZ, R38, R23, P6, P4 ;  /* 0x00000026ff267210 */ /* 0x000fc400037e8417 */
[----:B------:R-:W-:Y:S02]  /*bcbf0*/  ISETP.GE.U32.AND.EX P0, PT, R33, R29, PT, P0 ;  /* 0x0000001d2100720c */ /* 0x000fe40003f06100 */
[----:B------:R-:W-:Y:S01]  /*bcc00*/  ISETP.GE.U32.AND.EX P6, PT, R26, R27, PT, P2 ;  /* 0x0000001b1a00720c */ /* 0x000fe20003fc6120 */
[----:B------:R-:W-:Y:S01]  /*bcc10*/  IMAD.MOV.U32 R27, RZ, RZ, RZ ;  /* 0x000000ffff1b7224 */ /* 0x000fe200078e00ff */
[----:B------:R-:W-:Y:S01]  /*bcc20*/  IADD3 R20, P4, PT, R21, R22, RZ ;  /* 0x0000001615147210 */ /* 0x000fe20007f9e0ff */
[----:B------:R-:W-:Y:S01]  /*bcc30*/  IMAD.X R30, R33, 0x1, R38, P3 ;  /* 0x00000001211e7824 */ /* 0x000fe200018e0626 */
[----:B------:R-:W-:Y:S01]  /*bcc40*/  SEL R31, RZ, 0x1, P0 ;  /* 0x00000001ff1f7807 */ /* 0x000fe20000000000 */
[----:B------:R-:W-:Y:S01]  /*bcc50*/  IMAD.WIDE.U32 R22, R4, R2, R26 ;  /* 0x0000000204167225 */ /* 0x000fe200078e001a */
[----:B------:R-:W-:Y:S02]  /*bcc60*/  ISETP.GE.U32.AND.EX P1, PT, R26, R32, PT, P1 ;  /* 0x000000201a00720c */ /* 0x000fe40003f26110 */
[----:B------:R-:W-:Y:S01]  /*bcc70*/  ISETP.GE.U32.AND P2, PT, R21, R28, PT ;  /* 0x0000001c1500720c */ /* 0x000fe20003f46070 */
[----:B------:R-:W-:Y:S01]  /*bcc80*/  IMAD.WIDE.U32 R26, R6, R0, RZ ;  /* 0x00000000061a7225 */ /* 0x000fe200078e00ff */
[----:B------:R-:W-:-:S02]  /*bcc90*/  ISETP.GE.U32.AND P0, PT, R20, R21, PT ;  /* 0x000000151400720c */ /* 0x000fc40003f06070 */
[----:B------:R-:W-:Y:S01]  /*bcca0*/  SEL R37, RZ, 0x1, P1 ;  /* 0x00000001ff257807 */ /* 0x000fe20000800000 */
[C---:B------:R-:W-:Y:S01]  /*bccb0*/  IMAD.X R21, R30.reuse, 0x1, R33, P4 ;  /* 0x000000011e157824 */ /* 0x040fe200020e0621 */
[----:B------:R-:W-:Y:S01]  /*bccc0*/  IADD3 R34, P1, P3, R31, R22, RZ ;  /* 0x000000161f227210 */ /* 0x000fe20007b3e0ff */
[----:B------:R-:W-:Y:S01]  /*bccd0*/  IMAD.WIDE.U32 R28, R7, R2, RZ ;  /* 0x00000002071c7225 */ /* 0x000fe200078e00ff */
[----:B------:R-:W-:Y:S02]  /*bcce0*/  ISETP.GE.U32.AND.EX P2, PT, R30, R38, PT, P2 ;  /* 0x000000261e00720c */ /* 0x000fe40003f46120 */
[----:B------:R-:W-:Y:S01]  /*bccf0*/  SEL R33, RZ, 0x1, P6 ;  /* 0x00000001ff217807 */ /* 0x000fe20003000000 */
[----:B------:R-:W-:Y:S01]  /*bcd00*/  VIADD R32, R23, UR6 ;  /* 0x0000000617207c36 */ /* 0x000fe20008000000 */
[----:B------:R-:W-:Y:S01]  /*bcd10*/  ISETP.GE.U32.AND.EX P4, PT, R21, R30, PT, P0 ;  /* 0x0000001e1500720c */ /* 0x000fe20003f86100 */
[----:B------:R-:W-:Y:S01]  /*bcd20*/  IMAD.MOV.U32 R22, RZ, RZ, RZ ;  /* 0x000000ffff167224 */ /* 0x000fe200078e00ff */
[----:B------:R-:W-:Y:S01]  /*bcd30*/  IADD3 R23, P0, PT, R26, R28, RZ ;  /* 0x0000001c1a177210 */ /* 0x000fe20007f1e0ff */
[----:B------:R-:W-:Y:S01]  /*bcd40*/  VIADD R40, R27, UR4 ;  /* 0x000000041b287c36 */ /* 0x000fe20008000000 */
[-C--:B------:R-:W-:Y:S01]  /*bcd50*/  IADD3.X R46, PT, PT, RZ, R32.reuse, R37, P1, P3 ;  /* 0x00000020ff2e7210 */ /* 0x080fe20000fe6425 */
[----:B------:R-:W-:Y:S01]  /*bcd60*/  VIADD R47, R29, UR5 ;  /* 0x000000051d2f7c36 */ /* 0x000fe20008000000 */
[----:B------:R-:W-:Y:S01]  /*bcd70*/  IADD3.X R33, PT, PT, RZ, R32, R33, P1, P3 ;  /* 0x00000020ff217210 */ /* 0x000fe20000fe6421 */
[----:B------:R-:W-:Y:S01]  /*bcd80*/  IMAD.WIDE.U32 R30, R7, R0, R22 ;  /* 0x00000000071e7225 */ /* 0x000fe200078e0016 */
[----:B------:R-:W-:-:S02]  /*bcd90*/  SEL R45, RZ, 0x1, P2 ;  /* 0x00000001ff2d7807 */ /* 0x000fc40001000000 */
[----:B------:R-:W-:Y:S01]  /*bcda0*/  SEL R32, RZ, 0x1, P4 ;  /* 0x00000001ff207807 */ /* 0x000fe20002000000 */
[----:B------:R-:W-:Y:S01]  /*bcdb0*/  VIADD R55, R31, UR5 ;  /* 0x000000051f377c36 */ /* 0x000fe20008000000 */
[-C--:B------:R-:W-:Y:S01]  /*bcdc0*/  IADD3 R45, P1, PT, R45, R34.reuse, RZ ;  /* 0x000000222d2d7210 */ /* 0x080fe20007f3e0ff */
[----:B------:R-:W-:Y:S01]  /*bcdd0*/  IMAD.MOV.U32 R37, RZ, RZ, RZ ;  /* 0x000000ffff257224 */ /* 0x000fe200078e00ff */
[----:B------:R-:W-:Y:S01]  /*bcde0*/  IADD3 R22, P3, PT, R32, R34, RZ ;  /* 0x0000002220167210 */ /* 0x000fe20007f7e0ff */
[----:B------:R-:W-:Y:S01]  /*bcdf0*/  IMAD.MOV.U32 R34, RZ, RZ, RZ ;  /* 0x000000ffff227224 */ /* 0x000fe200078e00ff */
[----:B------:R-:W-:Y:S01]  /*bce00*/  IADD3 R43, P2, PT, R45, R30, RZ ;  /* 0x0000001e2d2b7210 */ /* 0x000fe20007f5e0ff */
[----:B------:R-:W-:Y:S02]  /*bce10*/  IMAD.X R46, RZ, RZ, R46, P1 ;  /* 0x000000ffff2e7224 */ /* 0x000fe400008e062e */
        /* <DEDUP_REMOVED lines=10> */
[----:B------:R-:W-:Y:S01]  /*bcec0*/  IMAD.X R34, R47, 0x1, R40, P0 ;  /* 0x000000012f227824 */ /* 0x000fe200000e0628 */
[----:B------:R-:W-:Y:S01]  /*bced0*/  ISETP.GE.U32.AND.EX P4, PT, R42, R44, PT, P4 ;  /* 0x0000002c2a00720c */ /* 0x000fe20003f86140 */
[----:B------:R-:W-:Y:S01]  /*bcee0*/  IMAD.WIDE.U32 R26, R4, R4, R36 ;  /* 0x00000004041a7225 */ /* 0x000fe200078e0024 */
[----:B------:R-:W-:Y:S02]  /*bcef0*/  ISETP.GE.U32.AND.EX P2, PT, R38, R35, PT, P2 ;  /* 0x000000232600720c */ /* 0x000fe40003f46120 */
[----:B------:R-:W-:Y:S01]  /*bcf00*/  ISETP.NE.AND.EX P3, PT, R31, RZ, !P4, P3 ;  /* 0x000000ff1f00720c */ /* 0x000fe20006765330 */
[----:B------:R-:W-:Y:S01]  /*bcf10*/  IMAD.WIDE.U32 R36, R8, R0, RZ ;  /* 0x0000000008247225 */ /* 0x000fe200078e00ff */
[----:B------:R-:W-:-:S02]  /*bcf20*/  SEL R41, RZ, 0x1, P2 ;  /* 0x00000001ff297807 */ /* 0x000fc40001000000 */
[----:B------:R-:W-:Y:S01]  /*bcf30*/  SEL R29, RZ, 0x1, !P3 ;  /* 0x00000001ff1d7807 */ /* 0x000fe20005800000 */
[----:B------:R-:W-:Y:S01]  /*bcf40*/  IMAD.MOV.U32 R35, RZ, RZ, RZ ;  /* 0x000000ffff237224 */ /* 0x000fe200078e00ff */
[----:B------:R-:W-:Y:S02]  /*bcf50*/  SHF.R.U32.HI R33, RZ, 0x1f, R39 ;  /* 0x0000001fff217819 */ /* 0x000fe40000011627 */
[----:B------:R-:W-:Y:S02]  /*bcf60*/  IADD3 R29, P3, PT, R29, R22, RZ ;  /* 0x000000161d1d7210 */ /* 0x000fe40007f7e0ff */
[----:B------:R-:W-:Y:S01]  /*bcf70*/  ISETP.GE.U32.AND.EX P1, PT, R34, R40, PT, P1 ;  /* 0x000000282200720c */ /* 0x000fe20003f26110 */
[----:B------:R-:W-:Y:S01]  /*bcf80*/  VIADD R40, R27, UR6 ;  /* 0x000000061b287c36 */ /* 0x000fe20008000000 */
[----:B------:R-:W-:Y:S01]  /*bcf90*/  IADD3 R41, P6, P4, R41, R26, RZ ;  /* 0x0000001a29297210 */ /* 0x000fe20007cde0ff */
[----:B------:R-:W-:Y:S01]  /*bcfa0*/  IMAD.X R31, RZ, RZ, R42, P3 ;  /* 0x000000ffff1f7224 */ /* 0x000fe200018e062a */
[----:B------:R-:W-:Y:S01]  /*bcfb0*/  ISETP.GT.U32.AND P2, PT, R22, R29, PT ;  /* 0x0000001d1600720c */ /* 0x000fe20003f44070 */
[----:B------:R-:W-:Y:S01]  /*bcfc0*/  IMAD.WIDE.U32 R26, R9, R2, RZ ;  /* 0x00000002091a7225 */ /* 0x000fe200078e00ff */
[----:B------:R-:W-:-:S02]  /*bcfd0*/  LOP3.LUT R33, R33, 0x1, RZ, 0xc0, !PT ;  /* 0x0000000121217812 */ /* 0x000fc400078ec0ff */
[----:B------:R-:W-:Y:S02]  /*bcfe0*/  ISETP.GT.U32.AND.EX P2, PT, R42, R31, PT, P2 ;  /* 0x0000001f2a00720c */ /* 0x000fe40003f44120 */
[----:B------:R-:W-:Y:S02]  /*bcff0*/  IADD3.X R40, PT, PT, RZ, R40, R33, P6, P4 ;  /* 0x00000028ff287210 */ /* 0x000fe400037e8421 */
[----:B------:R-:W-:Y:S01]  /*bd000*/  IADD3 R39, P4, PT, R29, R32, RZ ;  /* 0x000000201d277210 */ /* 0x000fe20007f9e0ff */
[----:B------:R-:W-:Y:S01]  /*bd010*/  IMAD.WIDE.U32 R32, R6, R2, R34 ;  /* 0x0000000206207225 */ /* 0x000fe200078e0022 */
[----:B------:R-:W-:Y:S02]  /*bd020*/  SEL R22, R22, R29, P2 ;  /* 0x0000001d16167207 */ /* 0x000fe40001000000 */
[----:B------:R-:W-:Y:S01]  /*bd030*/  ISETP.GE.U32.AND P3, PT, R30, RZ, PT ;  /* 0x000000ff1e00720c */ /* 0x000fe20003f66070 */
[----:B------:R-:W-:Y:S01]  /*bd040*/  IMAD.X R38, R31, 0x1, R38, P4 ;  /* 0x000000011f267824 */ /* 0x000fe200020e0626 */
[----:B------:R-:W-:Y:S01]  /*bd050*/  SEL R31, R42, R31, P2 ;  /* 0x0000001f2a1f7207 */ /* 0x000fe20001000000 */
[----:B------:R-:W-:Y:S01]  /*bd060*/  VIADD R51, R33, UR4 ;  /* 0x0000000421337c36 */ /* 0x000fe20008000000 */
[----:B------:R-:W-:Y:S01]  /*bd070*/  ISETP.GT.U32.AND P2, PT, R22, R39, PT ;  /* 0x000000271600720c */ /* 0x000fe20003f44070 */
[----:B------:R-:W-:Y:S01]  /*bd080*/  IMAD.MOV.U32 R22, RZ, RZ, RZ ;  /* 0x000000ffff167224 */ /* 0x000fe200078e00ff */
[----:B------:R-:W-:-:S02]  /*bd090*/  ISETP.GE.U32.AND P0, PT, R23, R28, PT ;  /* 0x0000001c1700720c */ /* 0x000fc40003f06070 */
[----:B------:R-:W-:Y:S02]  /*bd0a0*/  ISETP.GE.U32.AND.EX P3, PT, R55, R23, PT, P3 ;  /* 0x000000173700720c */ /* 0x000fe40003f66130 */
[----:B------:R-:W-:Y:S02]  /*bd0b0*/  IADD3 R23, P6, PT, R36, R26, RZ ;  /* 0x0000001a24177210 */ /* 0x000fe40007fde0ff */
[----:B------:R-:W-:Y:S02]  /*bd0c0*/  ISETP.GE.U32.AND P4, PT, R43, R45, PT ;  /* 0x0000002d2b00720c */ /* 0x000fe40003f86070 */
[----:B------:R-:W-:Y:S01]  /*bd0d0*/  ISETP.GT.U32.AND.EX P2, PT, R31, R38, PT, P2 ;  /* 0x000000261f00720c */ /* 0x000fe20003f44120 */
[----:B------:R-:W-:Y:S01]  /*bd0e0*/  IMAD.WIDE.U32 R28, R9, R0, R22 ;  /* 0x00000000091c7225 */ /* 0x000fe200078e0016 */
[----:B------:R-:W-:Y:S02]  /*bd0f0*/  ISETP.GE.U32.AND.EX P4, PT, R44, R46, PT, P4 ;  /* 0x0000002e2c00720c */ /* 0x000fe40003f86140 */
[----:B------:R-:W-:Y:S01]  /*bd100*/  SEL R31, RZ, 0x1, P3 ;  /* 0x00000001ff1f7807 */ /* 0x000fe20001800000 */
[----:B------:R-:W-:Y:S01]  /*bd110*/  VIADD R53, R29, UR7 ;  /* 0x000000071d357c36 */ /* 0x000fe20008000000 */
[----:B------:R-:W-:-:S02]  /*bd120*/  SEL R0, RZ, 0x1, !P2 ;  /* 0x00000001ff007807 */ /* 0x000fc40005000000 */
[----:B------:R-:W-:Y:S02]  /*bd130*/  SEL R49, RZ, 0x1, P4 ;  /* 0x00000001ff317807 */ /* 0x000fe40002000000 */
[----:B------:R-:W-:Y:S01]  /*bd140*/  IADD3 R42, P2, P3, R31, R32, RZ ;  /* 0x000000201f2a7210 */ /* 0x000fe20007b5e0ff */
[----:B------:R-:W-:Y:S01]  /*bd150*/  IMAD.WIDE.U32 R32, R7, R4, RZ ;  /* 0x0000000407207225 */ /* 0x000fe200078e00ff */
[----:B------:R-:W-:Y:S02]  /*bd160*/  SEL R54, RZ, 0x1, P1 ;  /* 0x00000001ff367807 */ /* 0x000fe40000800000 */
[----:B------:R-:W-:Y:S01]  /*bd170*/  IADD3 R0, P1, PT, R0, R41, RZ ;  /* 0x0000002900007210 */ /* 0x000fe20007f3e0ff */
[----:B------:R-:W-:Y:S01]  /*bd180*/  VIADD R33, R33, UR5 ;  /* 0x0000000521217c36 */ /* 0x000fe20008000000 */
        /* <DEDUP_REMOVED lines=17> */
[----:B------:R-:W-:Y:S01]  /*bd2a0*/  VIADD R44, R31, UR4 ;  /* 0x000000041f2c7c36 */ /* 0x000fe20008000000 */
[----:B------:R-:W-:Y:S01]  /*bd2b0*/  ISETP.NE.AND.EX P4, PT, R29, RZ, !P4, P0 ;  /* 0x000000ff1d00720c */ /* 0x000fe20006785300 */
[----:B------:R-:W-:Y:S01]  /*bd2c0*/  VIADD R55, R27, UR7 ;  /* 0x000000071b377c36 */ /* 0x000fe20008000000 */
[----:B------:R-:W-:Y:S02]  /*bd2d0*/  IADD3 R39, P0, PT, R30, R32, RZ ;  /* 0x000000201e277210 */ /* 0x000fe40007f1e0ff */
[----:B------:R-:W-:Y:S01]  /*bd2e0*/  ISETP.GE.U32.AND.EX P1, PT, R0, R38, PT, P1 ;  /* 0x000000260000720c */ /* 0x000fe20003f26110 */
[----:B------:R-:W-:Y:S01]  /*bd2f0*/  IMAD.MOV.U32 R38, RZ, RZ, RZ ;  /* 0x000000ffff267224 */ /* 0x000fe200078e00ff */
[----:B------:R-:W-:-:S02]  /*bd300*/  SEL R43, RZ, 0x1, !P4 ;  /* 0x00000001ff2b7807 */ /* 0x000fc40006000000 */
[----:B------:R-:W-:Y:S01]  /*bd310*/  SEL R29, RZ, 0x1, P1 ;  /* 0x00000001ff1d7807 */ /* 0x000fe20000800000 */
[----:B------:R-:W-:Y:S01]  /*bd320*/  IMAD.WIDE.U32 R34, R7, R5, R38 ;  /* 0x0000000507227225 */ /* 0x000fe200078e0026 */
[----:B------:R-:W-:Y:S02]  /*bd330*/  IADD3 R43, P1, PT, R43, R50, RZ ;  /* 0x000000322b2b7210 */ /* 0x000fe40007f3e0ff */
[----:B------:R-:W-:Y:S01]  /*bd340*/  IADD3.X R38, PT, PT, RZ, R51, R40, P2, P3 ;  /* 0x00000033ff267210 */ /* 0x000fe200017e6428 */
[----:B------:R-:W-:Y:S01]  /*bd350*/  VIADD R48, R35, UR5 ;  /* 0x0000000523307c36 */ /* 0x000fe20008000000 */
[----:B------:R-:W-:Y:S01]  /*bd360*/  IADD3 R29, P4, PT, R29, R42, RZ ;  /* 0x0000002a1d1d7210 */ /* 0x000fe20007f9e0ff */
[----:B------:R-:W-:Y:S01]  /*bd370*/  IMAD.X R31, RZ, RZ, R52, P1 ;  /* 0x000000ffff1f7224 */ /* 0x000fe200008e0634 */
[----:B------:R-:W-:Y:S02]  /*bd380*/  IADD3 R46, P2, PT, R43, R34, RZ ;  /* 0x000000222b2e7210 */ /* 0x000fe40007f5e0ff */
        /* <DEDUP_REMOVED lines=21> */
[----:B------:R-:W-:Y:S02]  /*bd4e0*/  ISETP.GE.U32.AND P4, PT, R34, RZ, PT ;  /* 0x000000ff2200720c */ /* 0x000fe40003f86070 */
[----:B------:R-:W-:Y:S01]  /*bd4f0*/  ISETP.GE.U32.AND.EX P2, PT, R38, R33, PT, P2 ;  /* 0x000000212600720c */ /* 0x000fe20003f46120 */
[----:B------:R-:W-:Y:S01]  /*bd500*/  IMAD.MOV.U32 R33, RZ, RZ, RZ ;  /* 0x000000ffff217224 */ /* 0x000fe200078e00ff */
[----:B------:R-:W-:-:S02]  /*bd510*/  ISETP.GE.U32.AND P6, PT, R45, R49, PT ;  /* 0x000000312d00720c */ /* 0x000fc40003fc6070 */
[----:B------:R-:W-:Y:S01]  /*bd520*/  ISETP.GE.U32.AND.EX P0, PT, R32, R29, PT, P0 ;  /* 0x0000001d2000720c */ /* 0x000fe20003f06100 */
[----:B------:R-:W-:Y:S01]  /*bd530*/  IMAD.X R29, RZ, RZ, R42, P1 ;  /* 0x000000ffff1d7224 */ /* 0x000fe200008e062a */
[----:B------:R-:W-:Y:S01]  /*bd540*/  SEL R50, RZ, 0x1, P3 ;  /* 0x00000001ff327807 */ /* 0x000fe20001800000 */
[----:B------:R-:W-:Y:S01]  /*bd550*/  IMAD.WIDE.U32 R30, R8, R2, R32 ;  /* 0x00000002081e7225 */ /* 0x000fe200078e0020 */
[----:B------:R-:W-:Y:S02]  /*bd560*/  ISETP.GE.U32.AND.EX P1, PT, R48, R39, PT, P4 ;  /* 0x000000273000720c */ /* 0x000fe40003f26140 */
[----:B------:R-:W-:Y:S01]  /*bd570*/  ISETP.GT.U32.AND P3, PT, R40, R27, PT ;  /* 0x0000001b2800720c */ /* 0x000fe20003f64070 */
[----:B------:R-:W-:Y:S01]  /*bd580*/  IMAD.MOV.U32 R39, RZ, RZ, RZ ;  /* 0x000000ffff277224 */ /* 0x000fe200078e00ff */
[----:B------:R-:W-:Y:S01]  /*bd590*/  ISETP.GE.U32.AND.EX P4, PT, R47, R54, PT, P6 ;  /* 0x000000362f00720c */ /* 0x000fe20003f86160 */
[----:B------:R-:W-:Y:S01]  /*bd5a0*/  VIADD R58, R31, UR6 ;  /* 0x000000061f3a7c36 */ /* 0x000fe20008000000 */
[----:B------:R-:W-:-:S02]  /*bd5b0*/  SEL R44, RZ, 0x1, P2 ;  /* 0x00000001ff2c7807 */ /* 0x000fc40001000000 */
[----:B------:R-:W-:Y:S02]  /*bd5c0*/  IADD3 R47, P2, PT, R27, R34, RZ ;  /* 0x000000221b2f7210 */ /* 0x000fe40007f5e0ff */
[----:B------:R-:W-:Y:S02]  /*bd5d0*/  ISETP.GT.U32.AND.EX P6, PT, R42, R29, PT, P3 ;  /* 0x0000001d2a00720c */ /* 0x000fe40003fc4130 */
[----:B------:R-:W-:Y:S01]  /*bd5e0*/  ISETP.GT.U32.AND P3, PT, R35, R46, PT ;  /* 0x0000002e2300720c */ /* 0x000fe20003f64070 */
[----:B------:R-:W-:Y:S01]  /*bd5f0*/  IMAD.X R46, R29, 0x1, R48, P2 ;  /* 0x000000011d2e7824 */ /* 0x000fe200010e0630 */
[----:B------:R-:W-:Y:S01]  /*bd600*/  ISETP.GE.U32.AND P2, PT, R28, RZ, PT ;  /* 0x000000ff1c00720c */ /* 0x000fe20003f46070 */
[----:B------:R-:W-:Y:S01]  /*bd610*/  IMAD.WIDE.U32 R34, R6, R4, R38 ;  /* 0x0000000406227225 */ /* 0x000fe200078e0026 */
[----:B------:R-:W-:Y:S02]  /*bd620*/  SEL R2, R40, R27, P6 ;  /* 0x0000001b28027207 */ /* 0x000fe40003000000 */
[----:B------:R-:W-:Y:S01]  /*bd630*/  ISETP.GE.U32.AND.EX P2, PT, R53, R23, PT, P2 ;  /* 0x000000173500720c */ /* 0x000fe20003f46120 */
[----:B------:R-:W-:Y:S01]  /*bd640*/  VIADD R49, R35, UR4 ;  /* 0x0000000423317c36 */ /* 0x000fe20008000000 */
[----:B------:R-:W-:Y:S01]  /*bd650*/  SEL R45, RZ, 0x1, P1 ;  /* 0x00000001ff2d7807 */ /* 0x000fe20000800000 */
[----:B------:R-:W-:Y:S01]  /*bd660*/  IMAD.MOV.U32 R38, RZ, RZ, RZ ;  /* 0x000000ffff267224 */ /* 0x000fe200078e00ff */
[----:B------:R-:W-:Y:S01]  /*bd670*/  ISETP.GT.U32.AND.EX P3, PT, R36, R41, PT, P3 ;  /* 0x000000292400720c */ /* 0x000fe20003f64130 */
[----:B------:R-:W-:Y:S01]  /*bd680*/  IMAD.WIDE.U32 R36, R6, R7, RZ ;  /* 0x0000000706247225 */ /* 0x000fe200078e00ff */
[----:B------:R-:W-:-:S02]  /*bd690*/  SEL R27, R42, R29, P6 ;  /* 0x0000001d2a1b7207 */ /* 0x000fc40003000000 */
[----:B------:R-:W-:Y:S01]  /*bd6a0*/  ISETP.GT.U32.AND P1, PT, R2, R47, PT ;  /* 0x0000002f0200720c */ /* 0x000fe20003f24070 */
[----:B------:R-:W-:Y:S01]  /*bd6b0*/  IMAD.SHL.U32 R43, R36, 0x2, RZ ;  /* 0x00000002242b7824 */ /* 0x000fe200078e00ff */
[----:B------:R-:W-:Y:S01]  /*bd6c0*/  SEL R51, RZ, 0x1, P2 ;  /* 0x00000001ff337807 */ /* 0x000fe20001000000 */
[----:B------:R-:W-:Y:S01]  /*bd6d0*/  IMAD.MOV.U32 R42, RZ, RZ, RZ ;  /* 0x000000ffff2a7224 */ /* 0x000fe200078e00ff */
[----:B------:R-:W-:Y:S02]  /*bd6e0*/  SEL R29, RZ, 0x1, P4 ;  /* 0x00000001ff1d7807 */ /* 0x000fe40002000000 */
[----:B------:R-:W-:Y:S01]  /*bd6f0*/  IADD3 R45, P4, P6, R45, R34, RZ ;  /* 0x000000222d2d7210 */ /* 0x000fe20007e9e0ff */
[----:B------:R-:W-:Y:S01]  /*bd700*/  IMAD.WIDE.U32 R34, R9, R4, RZ ;  /* 0x0000000409227225 */ /* 0x000fe200078e00ff */
[----:B------:R-:W-:Y:S02]  /*bd710*/  SEL R2, RZ, 0x1, !P3 ;  /* 0x00000001ff027807 */ /* 0x000fe40005800000 */
[----:B------:R-:W-:Y:S01]  /*bd720*/  ISETP.GT.U32.AND.EX P1, PT, R27, R46, PT, P1 ;  /* 0x0000002e1b00720c */ /* 0x000fe20003f24110 */
[----:B------:R-:W-:Y:S01]  /*bd730*/  IMAD.WIDE.U32 R40, R7, R7, R42 ;  /* 0x0000000707287225 */ /* 0x000fe200078e002a */
[----:B------:R-:W-:-:S02]  /*bd740*/  IADD3 R51, P3, P2, R51, R30, RZ ;  /* 0x0000001e33337210 */ /* 0x000fc40007a7e0ff */
[----:B------:R-:W-:Y:S01]  /*bd750*/  SEL R31, RZ, 0x1, P0 ;  /* 0x00000001ff1f7807 */ /* 0x000fe20000000000 */
[----:B------:R-:W-:Y:S01]  /*bd760*/  VIADD R35, R35, UR7 ;  /* 0x0000000723237c36 */ /* 0x000fe20008000000 */
[----:B------:R-:W-:Y:S02]  /*bd770*/  IADD3.X R27, PT, PT, RZ, R49, R50, P4, P6 ;  /* 0x00000031ff1b7210 */ /* 0x000fe400027ec432 */
[----:B------:R-:W-:Y:S02]  /*bd780*/  IADD3 R2, P0, PT, R2, R45, RZ ;  /* 0x0000002d02027210 */ /* 0x000fe40007f1e0ff */
[----:B------:R-:W-:Y:S02]  /*bd790*/  SEL R33, RZ, 0x1, !P1 ;  /* 0x00000001ff217807 */ /* 0x000fe40004800000 */
[----:B------:R-:W-:Y:S01]  /*bd7a0*/  IADD3 R29, P1, PT, R29, R51, RZ ;  /* 0x000000331d1d7210 */ /* 0x000fe20007f3e0ff */
[----:B------:R-:W-:Y:S01]  /*bd7b0*/  IMAD.X R27, RZ, RZ, R27, P0 ;  /* 0x000000ffff1b7224 */ /* 0x000fe200000e061b */
[----:B------:R-:W-:-:S02]  /*bd7c0*/  IADD3.X R30, PT, PT, RZ, R58, R31, P3, P2 ;  /* 0x0000003aff1e7210 */ /* 0x000fc40001fe441f */
[----:B------:R-:W-:-:S03]  /*bd7d0*/  IADD3 R54, P0, PT, R2, R29, RZ ;  /* 0x0000001d02367210 */ /* 0x000fc60007f1e0ff */
[----:B------:R-:W-:Y:S01]  /*bd7e0*/  IMAD.X R30, RZ, RZ, R30, P1 ;  /* 0x000000ffff1e7224 */ /* 0x000fe200008e061e */
[----:B------:R-:W-:Y:S01]  /*bd7f0*/  ISETP.GE.U32.AND P1, PT, R54, R29, PT ;  /* 0x0000001d3600720c */ /* 0x000fe20003f26070 */
[----:B------:R-:W-:Y:S02]  /*bd800*/  VIADD R29, R41, UR5 ;  /* 0x00000005291d7c36 */ /* 0x000fe40008000000 */
        /* <DEDUP_REMOVED lines=10> */
[----:B------:R-:W-:Y:S02]  /*bd8b0*/  IADD3.X R38, PT, PT, RZ, R49, R44, P4, P6 ;  /* 0x00000031ff267210 */ /* 0x000fe400027ec42c */
[----:B------:R-:W-:Y:S01]  /*bd8c0*/  IADD3 R41, P6, PT, R2, R54, RZ ;  /* 0x0000003602297210 */ /* 0x000fe20007fde0ff */
[----:B------:R-:W-:Y:S01]  /*bd8d0*/  VIADD R52, R37, UR7 ;  /* 0x0000000725347c36 */ /* 0x000fe20008000000 */
[----:B------:R-:W-:-:S02]  /*bd8e0*/  ISETP.GE.U32.AND P0, PT, R40, RZ, PT ;  /* 0x000000ff2800720c */ /* 0x000fc40003f06070 */
[----:B------:R-:W-:Y:S01]  /*bd8f0*/  IADD3 R33, P4, PT, R33, R45, RZ ;  /* 0x0000002d21217210 */ /* 0x000fe20007f9e0ff */
[----:B------:R-:W-:Y:S01]  /*bd900*/  IMAD.X R49, RZ, RZ, R56, P6 ;  /* 0x000000ffff317224 */ /* 0x000fe200030e0638 */
[----:B------:R-:W-:Y:S01]  /*bd910*/  ISETP.GE.U32.AND.EX P0, PT, R29, R43, PT, P0 ;  /* 0x0000002b1d00720c */ /* 0x000fe20003f06100 */
[----:B------:R-:W-:Y:S01]  /*bd920*/  IMAD.MOV.U32 R43, RZ, RZ, RZ ;  /* 0x000000ffff2b7224 */ /* 0x000fe200078e00ff */
[----:B------:R-:W-:Y:S02]  /*bd930*/  IADD3 R48, P6, PT, R41, R36, RZ ;  /* 0x0000002429307210 */ /* 0x000fe40007fde0ff */
[----:B------:R-:W-:Y:S01]  /*bd940*/  SEL R5, RZ, 0x1, P0 ;  /* 0x00000001ff057807 */ /* 0x000fe20000000000 */
[----:B------:R-:W-:Y:S01]  /*bd950*/  IMAD.WIDE.U32 R42, R6, R6, R42 ;  /* 0x00000006062a7225 */ /* 0x000fe200078e002a */
[----:B------:R-:W-:Y:S02]  /*bd960*/  SHF.R.U32.HI R2, RZ, 0x1f, R27 ;  /* 0x0000001fff027819 */ /* 0x000fe4000001161b */
[----:B------:R-:W-:Y:S01]  /*bd970*/  IADD3 R44, P0, PT, R33, R48, RZ ;  /* 0x00000030212c7210 */ /* 0x000fe20007f1e0ff */
[----:B------:R-:W-:Y:S01]  /*bd980*/  IMAD.X R27, RZ, RZ, R38, P4 ;  /* 0x000000ffff1b7224 */ /* 0x000fe200020e0626 */
[----:B------:R-:W-:Y:S01]  /*bd990*/  LOP3.LUT R2, R2, 0x1, RZ, 0xc0, !PT ;  /* 0x0000000102027812 */ /* 0x000fe200078ec0ff */
[----:B------:R-:W-:-:S02]  /*bd9a0*/  IMAD.X R50, R49, 0x1, R52, P6 ;  /* 0x0000000131327824 */ /* 0x000fc400030e0634 */
[----:B------:R-:W-:Y:S01]  /*bd9b0*/  VIADD R37, R43, UR4 ;  /* 0x000000042b257c36 */ /* 0x000fe20008000000 */
[----:B------:R-:W-:Y:S01]  /*bd9c0*/  IADD3 R43, P4, P6, R5, R42, RZ ;  /* 0x0000002a052b7210 */ /* 0x000fe20007e9e0ff */
[----:B------:R-:W-:Y:S01]  /*bd9d0*/  IMAD.X R45, R27, 0x1, R50, P0 ;  /* 0x000000011b2d7824 */ /* 0x000fe200000e0632 */
[----:B------:R-:W-:Y:S02]  /*bd9e0*/  ISETP.GE.U32.AND P0, PT, R44, R48, PT ;  /* 0x000000302c00720c */ /* 0x000fe40003f06070 */
[----:B------:R-:W-:Y:S01]  /*bd9f0*/  IADD3.X R37, PT, PT, RZ, R37, R2, P4, P6 ;  /* 0x00000025ff257210 */ /* 0x000fe200027ec402 */
[----:B------:R-:W-:Y:S01]  /*bda00*/  VIADD R2, R31, UR6 ;  /* 0x000000061f027c36 */ /* 0x000fe20008000000 */
[----:B------:R-:W-:Y:S02]  /*bda10*/  ISETP.NE.U32.AND P4, PT, R33, RZ, PT ;  /* 0x000000ff2100720c */ /* 0x000fe40003f85070 */
[----:B------:R-:W-:Y:S02]  /*bda20*/  ISETP.GE.U32.AND.EX P6, PT, R45, R50, PT, P0 ;  /* 0x000000322d00720c */ /* 0x000fe40003fc6100 */
[----:B------:R-:W-:-:S02]  /*bda30*/  IADD3 R38, P0, PT, R47, R28, RZ ;  /* 0x0000001c2f267210 */ /* 0x000fc40007f1e0ff */
[----:B------:R-:W-:Y:S01]  /*bda40*/  ISETP.NE.AND.EX P4, PT, R27, RZ, !P6, P4 ;  /* 0x000000ff1b00720c */ /* 0x000fe20007785340 */
[----:B------:R-:W-:Y:S01]  /*bda50*/  IMAD.MOV.U32 R27, RZ, RZ, RZ ;  /* 0x000000ffff1b7224 */ /* 0x000fe200078e00ff */
[----:B------:R-:W-:Y:S01]  /*bda60*/  ISETP.GE.U32.AND P6, PT, R23, R26, PT ;  /* 0x0000001a1700720c */ /* 0x000fe20003fc6070 */
[----:B------:R-:W-:Y:S01]  /*bda70*/  IMAD.X R33, R46, 0x1, R53, P0 ;  /* 0x000000012e217824 */ /* 0x000fe200000e0635 */
[----:B------:R-:W-:Y:S01]  /*bda80*/  ISETP.GE.U32.AND P0, PT, R39, R30, PT ;  /* 0x0000001e2700720c */ /* 0x000fe20003f06070 */
[----:B------:R-:W-:Y:S01]  /*bda90*/  IMAD.X R26, R35, 0x1, R2, P1 ;  /* 0x00000001231a7824 */ /* 0x000fe200008e0602 */
[----:B------:R-:W-:Y:S02]  /*bdaa0*/  ISETP.GE.U32.AND P1, PT, R38, R47, PT ;  /* 0x0000002f2600720c */ /* 0x000fe40003f26070 */
[----:B------:R-:W-:Y:S01]  /*bdab0*/  ISETP.GE.U32.AND.EX P6, PT, R32, R55, PT, P6 ;  /* 0x000000372000720c */ /* 0x000fe20003fc6160 */
[----:B------:R-:W-:Y:S01]  /*bdac0*/  IMAD.WIDE.U32 R4, R8, R4, R26 ;  /* 0x0000000408047225 */ /* 0x000fe200078e001a */
[----:B------:R-:W-:-:S02]  /*bdad0*/  ISETP.GE.U32.AND.EX P1, PT, R33, R46, PT, P1 ;  /* 0x0000002e2100720c */ /* 0x000fc40003f26110 */
[----:B------:R-:W-:Y:S02]  /*bdae0*/  SEL R28, RZ, 0x1, !P4 ;  /* 0x00000001ff1c7807 */ /* 0x000fe40006000000 */
[----:B------:R-:W-:Y:S02]  /*bdaf0*/  ISETP.GE.U32.AND.EX P0, PT, R26, R2, PT, P0 ;  /* 0x000000021a00720c */ /* 0x000fe40003f06100 */
[----:B------:R-:W-:Y:S02]  /*bdb00*/  ISETP.GT.U32.AND P4, PT, R54, R41, PT ;  /* 0x000000293600720c */ /* 0x000fe40003f84070 */
[----:B------:R-:W-:Y:S02]  /*bdb10*/  SEL R23, RZ, 0x1, P6 ;  /* 0x00000001ff177807 */ /* 0x000fe40003000000 */
[----:B------:R-:W-:Y:S02]  /*bdb20*/  SEL R2, RZ, 0x1, P1 ;  /* 0x00000001ff027807 */ /* 0x000fe40000800000 */
[----:B------:R-:W-:-:S02]  /*bdb30*/  ISETP.GT.U32.AND.EX P1, PT, R56, R49, PT, P4 ;  /* 0x000000313800720c */ /* 0x000fc40003f24140 */
[----:B------:R-:W-:Y:S02]  /*bdb40*/  IADD3.X R23, PT, PT, RZ, R58, R23, P3, P2 ;  /* 0x0000003aff177210 */ /* 0x000fe40001fe4417 */
        /* <DEDUP_REMOVED lines=14> */
[----:B------:R-:W-:Y:S01]  /*bdc30*/  SEL R27, R44, R27, P4 ;  /* 0x0000001b2c1b7207 */ /* 0x000fe20002000000 */
[----:B------:R-:W-:Y:S01]  /*bdc40*/  VIADD R44, R5, UR6 ;  /* 0x00000006052c7c36 */ /* 0x000fe20008000000 */
        /* <DEDUP_REMOVED lines=9> */
[----:B------:R-:W-:Y:S02]  /*bdce0*/  IADD3 R42, P2, P3, R31, R4, RZ ;  /* 0x000000041f2a7210 */ /* 0x000fe40007b5e0ff */
[----:B------:R-:W-:Y:S02]  /*bdcf0*/  ISETP.GT.U32.AND.EX P1, PT, R32, R50, PT, P1 ;  /* 0x000000322000720c */ /* 0x000fe40003f24110 */
[----:B------:R-:W-:Y:S02]  /*bdd00*/  SEL R5, RZ, 0x1, P0 ;  /* 0x00000001ff057807 */ /* 0x000fe40000000000 */
[----:B------:R-:W-:-:S02]  /*bdd10*/  SEL R4, RZ, 0x1, !P4 ;  /* 0x00000001ff047807 */ /* 0x000fc40006000000 */
[----:B------:R-:W-:Y:S02]  /*bdd20*/  SEL R29, RZ, 0x1, !P1 ;  /* 0x00000001ff1d7807 */ /* 0x000fe40004800000 */
        /* <DEDUP_REMOVED lines=23> */
[----:B------:R-:W-:Y:S01]  /*bdea0*/  IMAD.MOV.U32 R30, RZ, RZ, RZ ;  /* 0x000000ffff1e7224 */ /* 0x000fe200078e00ff */
[----:B------:R-:W-:Y:S01]  /*bdeb0*/  ISETP.GT.U32.AND P4, PT, R2, R43, PT ;  /* 0x0000002b0200720c */ /* 0x000fe20003f84070 */
[----:B------:R-:W-:Y:S01]  /*bdec0*/  VIADD R5, R5, UR6 ;  /* 0x0000000605057c36 */ /* 0x000fe20008000000 */
[----:B------:R-:W-:Y:S01]  /*bded0*/  IADD3 R31, P6, PT, R4, R28, RZ ;  /* 0x0000001c041f7210 */ /* 0x000fe20007fde0ff */
[----:B------:R-:W-:Y:S01]  /*bdee0*/  VIADD R29, R29, UR7 ;  /* 0x000000071d1d7c36 */ /* 0x000fe20008000000 */
        /* <DEDUP_REMOVED lines=31> */
[----:B------:R-:W-:Y:S01]  /*be0e0*/  ISETP.GT.U32.AND P3, PT, R2, R23, PT ;  /* 0x000000170200720c */ /* 0x000fe20003f64070 */
[----:B------:R-:W-:Y:S01]  /*be0f0*/  IMAD.X R27, RZ, RZ, R30, P6 ;  /* 0x000000ffff1b7224 */ /* 0x000fe200030e061e */
[----:B------:R-:W-:Y:S01]  /*be100*/  IADD3 R45, P6, PT, R23, R26, RZ ;  /* 0x0000001a172d7210 */ /* 0x000fe20007fde0ff */
[----:B------:R-:W-:Y:S01]  /*be110*/  IMAD.WIDE.U32 R6, R8, R6, R4 ;  /* 0x0000000608067225 */ /* 0x000fe200078e0004 */
[----:B------:R-:W-:Y:S02]  /*be120*/  SEL R5, R40, R37, P4 ;  /* 0x0000002528057207 */ /* 0x000fe40002000000 */
        /* <DEDUP_REMOVED lines=9> */
[----:B------:R-:W-:Y:S02]  /*be1c0*/  ISETP.GT.U32.AND.EX P4, PT, R26, R35, PT, P4 ;  /* 0x000000231a00720c */ /* 0x000fe40003f84140 */
[----:B------:R-:W-:Y:S01]  /*be1d0*/  ISETP.GT.U32.AND.EX P3, PT, R5, R34, PT, P3 ;  /* 0x000000220500720c */ /* 0x000fe20003f64130 */
[----:B------:R-:W-:Y:S01]  /*be1e0*/  VIADD R5, R7, UR6 ;  /* 0x0000000607057c36 */ /* 0x000fe20008000000 */
        /* <DEDUP_REMOVED lines=18> */
[----:B------:R-:W-:Y:S02]  /*be310*/  VIADD R29, R5, UR6 ;  /* 0x00000006051d7c36 */ /* 0x000fe40008000000 */
[----:B------:R-:W-:Y:S01]  /*be320*/  IMAD.MOV.U32 R5, RZ, RZ, RZ ;  /* 0x000000ffff057224 */ /* 0x000fe200078e00ff */
[----:B------:R-:W-:-:S02]  /*be330*/  ISETP.GE.U32.AND.EX P0, PT, R32, R23, PT, P0 ;  /* 0x000000172000720c */ /* 0x000fc40003f06100 */
[----:B------:R-:W-:Y:S02]  /*be340*/  SHF.R.U64 R4, R4, 0x1f, R29 ;  /* 0x0000001f04047819 */ /* 0x000fe4000000121d */
        /* <DEDUP_REMOVED lines=11> */
[----:B------:R-:W-:-:S02]  /*be400*/  SEL R5, RZ, 0x1, P0 ;  /* 0x00000001ff057807 */ /* 0x000fc40000000000 */
[----:B------:R-:W-:Y:S02]  /*be410*/  IADD3 R27, P4, PT, R34, R12, RZ ;  /* 0x0000000c221b7210 */ /* 0x000fe40007f9e0ff */
[----:B------:R-:W-:Y:S02]  /*be420*/  ISETP.GT.U32.AND.EX P0, PT, R32, R23, PT, P1 ;  /* 0x000000172000720c */ /* 0x000fe40003f04110 */
[----:B------:R-:W-:Y:S02]  /*be430*/  IADD3 R41, P1, PT, R7, R6, RZ ;  /* 0x0000000607297210 */ /* 0x000fe40007f3e0ff */
[----:B------:R-:W-:Y:S02]  /*be440*/  SEL R2, R30, R7, P0 ;  /* 0x000000071e027207 */ /* 0x000fe40000000000 */
[----:B------:R-:W-:Y:S01]  /*be450*/  SEL R4, R32, R23, P0 ;  /* 0x0000001720047207 */ /* 0x000fe20000000000 */
[----:B------:R-:W-:Y:S01]  /*be460*/  IMAD.X R47, R23, 0x1, R28, P1 ;  /* 0x00000001172f7824 */ /* 0x000fe200008e061c */
[----:B------:R-:W-:Y:S01]  /*be470*/  IADD3 R9, P3, P2, R5, R8, RZ ;  /* 0x0000000805097210 */ /* 0x000fe20007a7e0ff */
[----:B------:R-:W-:Y:S01]  /*be480*/  IMAD.X R8, R43, 0x1, R13, P4 ;  /* 0x000000012b087824 */ /* 0x000fe200020e060d */
[----:B------:R-:W-:Y:S01]  /*be490*/  ISETP.GT.U32.AND P0, PT, R2, R41, PT ;  /* 0x000000290200720c */ /* 0x000fe20003f04070 */
[----:B------:R-:W0:Y:S01]  /*be4a0*/  LDC.64 R12, c[0x3][0x18] ;  /* 0x00c00600ff0c7b82 */ /* 0x000e220000000a00 */
[----:B------:R-:W-:-:S02]  /*be4b0*/  IADD3 R5, P4, PT, R47, R20, RZ ;  /* 0x000000142f057210 */ /* 0x000fc40007f9e0ff */
[----:B------:R-:W-:Y:S02]  /*be4c0*/  ISETP.GE.U32.AND P1, PT, R27, R34, PT ;  /* 0x000000221b00720c */ /* 0x000fe40003f26070 */
[----:B------:R-:W-:Y:S01]  /*be4d0*/  ISETP.GT.U32.AND.EX P0, PT, R4, R47, PT, P0 ;  /* 0x0000002f0400720c */ /* 0x000fe20003f04100 */
[----:B------:R-:W-:Y:S01]  /*be4e0*/  IMAD.X R2, R45, 0x1, R21, P4 ;  /* 0x000000012d027824 */ /* 0x000fe200020e0615 */
[----:B------:R-:W-:Y:S02]  /*be4f0*/  SHF.R.U32.HI R7, RZ, 0x1f, R29 ;  /* 0x0000001fff077819 */ /* 0x000fe4000001161d */
[----:B------:R-:W-:Y:S02]  /*be500*/  ISETP.GE.U32.AND.EX P1, PT, R8, R43, PT, P1 ;  /* 0x0000002b0800720c */ /* 0x000fe40003f26110 */
[----:B------:R-:W-:Y:S02]  /*be510*/  ISETP.GT.U32.AND P6, PT, R20, R5, PT ;  /* 0x000000051400720c */ /* 0x000fe40003fc4070 */
[----:B------:R-:W-:-:S02]  /*be520*/  LOP3.LUT R7, R7, 0x1, RZ, 0xc0, !PT ;  /* 0x0000000107077812 */ /* 0x000fc400078ec0ff */
        /* <DEDUP_REMOVED lines=38> */
[----:B------:R-:W-:Y:S02]  /*be790*/  ISETP.NE.AND.EX P3, PT, R37, R36, PT, P3 ;  /* 0x000000242500720c */ /* 0x000fe40003f65330 */
        /* <DEDUP_REMOVED lines=23> */
.L_x_761:
[----:B------:R-:W-:Y:S05]  /*be910*/  BSYNC.RELIABLE B9 ;  /* 0x0000000000097941 */ /* 0x000fea0003800100 */
.L_x_760:
        /* <DEDUP_REMOVED lines=46> */
.L_x_762:
[----:B------:R-:W-:Y:S05]  /*bec00*/  BSYNC.RECONVERGENT B7 ;  /* 0x0000000000077941 */ /* 0x000fea0003800200 */
.L_x_759:
        /* <DEDUP_REMOVED lines=40> */
[----:B------:R-:W-:Y:S01]  /*bee90*/  VIADD R26, R21, UR4 ;  /* 0x00000004151a7c36 */ /* 0x000fe20008000000 */
[----:B------:R-:W-:Y:S01]  /*beea0*/  ISETP.GT.U32.AND.EX P1, PT, R33, R6, PT, P1 ;  /* 0x000000062100720c */ /* 0x000fe20003f24110 */
[----:B------:R-:W-:Y:S01]  /*beeb0*/  IMAD.WIDE.U32 R4, R47, 0x3d1, RZ ;  /* 0x000003d12f047825 */ /* 0x000fe200078e00ff */
[----:B------:R-:W-:Y:S02]  /*beec0*/  IADD3 R22, P3, P4, R22, R2, R9 ;  /* 0x0000000216167210 */ /* 0x000fe40007c7e009 */
[----:B------:R-:W-:Y:S01]  /*beed0*/  IADD3 R41, P6, PT, R0, R7, RZ ;  /* 0x0000000700297210 */ /* 0x000fe20007fde0ff */
[----:B------:R-:W-:Y:S01]  /*beee0*/  VIADD R7, R5, UR4 ;  /* 0x0000000405077c36 */ /* 0x000fe20008000000 */
[----:B------:R-:W-:Y:S01]  /*beef0*/  SEL R0, R31, R0, P1 ;  /* 0x000000001f007207 */ /* 0x000fe20000800000 */
[----:B------:R-:W-:Y:S01]  /*bef00*/  IMAD.WIDE.U32 R4, R30, 0x3d1, RZ ;  /* 0x000003d11e047825 */ /* 0x000fe200078e00ff */
[----:B------:R-:W-:-:S02]  /*bef10*/  IADD3 R21, P2, PT, R22, R20, RZ ;  /* 0x0000001416157210 */ /* 0x000fc40007f5e0ff */
[----:B------:R-:W-:Y:S01]  /*bef20*/  IADD3.X R27, PT, PT, RZ, RZ, RZ, P3, P4 ;  /* 0x000000ffff1b7210 */ /* 0x000fe20001fe84ff */
[----:B------:R-:W-:Y:S01]  /*bef30*/  IMAD.X R31, RZ, RZ, R6, P6 ;  /* 0x000000ffff1f7224 */ /* 0x000fe200030e0606 */
[----:B------:R-:W-:Y:S01]  /*bef40*/  ISETP.GT.U32.AND P0, PT, R0, R41, PT ;  /* 0x000000290000720c */ /* 0x000fe20003f04070 */
[----:B------:R-:W-:Y:S01]  /*bef50*/  VIADD R5, R5, UR4 ;  /* 0x0000000405057c36 */ /* 0x000fe20008000000 */
[----:B------:R-:W-:Y:S01]  /*bef60*/  SEL R2, R33, R6, P1 ;  /* 0x0000000621027207 */ /* 0x000fe20000800000 */
[----:B------:R-:W-:Y:S01]  /*bef70*/  IMAD.X R6, R27, 0x1, R26, P2 ;  /* 0x000000011b067824 */ /* 0x000fe200010e061a */
[C---:B------:R-:W-:Y:S01]  /*bef80*/  IADD3 R0, P3, PT, R35.reuse, R21, RZ ;  /* 0x0000001523007210 */ /* 0x040fe20007f7e0ff */
[----:B------:R-:W-:Y:S01]  /*bef90*/  IMAD.WIDE.U32 R4, RZ, R49, R4 ;  /* 0x00000031ff047225 */ /* 0x000fe200078e0004 */
[----:B------:R-:W-:Y:S02]  /*befa0*/  ISETP.GT.U32.AND.EX P0, PT, R2, R31, PT, P0 ;  /* 0x0000001f0200720c */ /* 0x000fe40003f04100 */
[----:B------:R-:W-:Y:S01]  /*befb0*/  ISETP.GT.U32.AND P2, PT, R35, R0, PT ;  /* 0x000000002300720c */ /* 0x000fe20003f44070 */
[----:B------:R-:W-:Y:S01]  /*befc0*/  IMAD.X R8, R37, 0x1, R6, P3 ;  /* 0x0000000125087824 */ /* 0x000fe200018e0606 */
[----:B------:R-:W-:Y:S01]  /*befd0*/  SEL R9, RZ, 0x1, !P0 ;  /* 0x00000001ff097807 */ /* 0x000fe20004000000 */
[----:B------:R-:W-:Y:S01]  /*befe0*/  IMAD R5, R49, 0x3d1, R5 ;  /* 0x000003d131057824 */ /* 0x000fe200078e0205 */
[----:B------:R-:W-:-:S02]  /*beff0*/  ISETP.GE.U32.AND P1, PT, R20, RZ, PT ;  /* 0x000000ff1400720c */ /* 0x000fc40003f26070 */
[----:B------:R-:W-:Y:S02]  /*bf000*/  ISETP.GT.U32.AND.EX P0, PT, R37, R8, PT, P2 ;  /* 0x000000082500720c */ /* 0x000fe40003f04120 */
[----:B------:R-:W-:Y:S02]  /*bf010*/  ISETP.GE.U32.AND P3, PT, R21, R22, PT ;  /* 0x000000161500720c */ /* 0x000fe40003f66070 */
[----:B------:R-:W-:Y:S02]  /*bf020*/  IADD3 R22, P4, PT, R0, R9, RZ ;  /* 0x0000000900167210 */ /* 0x000fe40007f9e0ff */
[----:B------:R-:W-:Y:S02]  /*bf030*/  SEL R0, R35, R0, P0 ;  /* 0x0000000023007207 */ /* 0x000fe40000000000 */
        /* <DEDUP_REMOVED lines=45> */
.L_x_764:
[----:B------:R-:W-:Y:S05]  /*bf310*/  BSYNC.RELIABLE B9 ;  /* 0x0000000000097941 */ /* 0x000fea0003800100 */
.L_x_763:
        /* <DEDUP_REMOVED lines=38> */
.L_x_765:
[----:B------:R-:W-:Y:S05]  /*bf580*/  BSYNC.RECONVERGENT B7 ;  /* 0x0000000000077941 */ /* 0x000fea0003800200 */
.L_x_758:
[----:B------:R-:W-:Y:S05]  /*bf590*/  @P5 BRA `(.L_x_766) ;  /* 0xffffffa000205947 */ /* 0x000fea000383ffff */
        /* <DEDUP_REMOVED lines=25> */
[----:B------:R-:W-:-:S04]  /*bf730*/  IMAD.WIDE.U32 R22, R15, R10, RZ ;  /* 0x0000000a0f167225 */ /* 0x000fc800078e00ff */
[----:B------:R-:W-:Y:S02]  /*bf740*/  IMAD.MOV.U32 R9, RZ, RZ, RZ ;  /* 0x000000ffff097224 */ /* 0x000fe400078e00ff */
[----:B------:R-:W-:Y:S01]  /*bf750*/  IMAD.X R20, R29, 0x1, R2, P4 ;  /* 0x000000011d147824 */ /* 0x000fe200020e0602 */
[----:B------:R-:W-:Y:S01]  /*bf760*/  ISETP.GE.U32.AND P4, PT, R12, RZ, PT ;  /* 0x000000ff0c00720c */ /* 0x000fe20003f86070 */
[----:B------:R-:W-:Y:S02]  /*bf770*/  VIADD R13, R13, UR7 ;  /* 0x000000070d0d7c36 */ /* 0x000fe40008000000 */
[----:B------:R-:W-:Y:S01]  /*bf780*/  VIADD R28, R23, UR8 ;  /* 0x00000008171c7c36 */ /* 0x000fe20008000000 */
[----:B------:R-:W-:Y:S01]  /*bf790*/  SEL R23, RZ, 0x1, P3 ;  /* 0x00000001ff177807 */ /* 0x000fe20001800000 */
[----:B------:R-:W-:Y:S01]  /*bf7a0*/  IMAD.WIDE.U32 R6, R11, R11, R8 ;  /* 0x0000000b0b067225 */ /* 0x000fe200078e0008 */
[----:B------:R-:W-:Y:S02]  /*bf7b0*/  SHF.R.U32.HI R9, RZ, 0x1f, R31 ;  /* 0x0000001fff097819 */ /* 0x000fe4000001161f */
[----:B------:R-:W-:Y:S01]  /*bf7c0*/  ISETP.GE.U32.AND.EX P3, PT, R13, R21, PT, P4 ;  /* 0x000000150d00720c */ /* 0x000fe20003f66140 */
[----:B------:R-:W-:Y:S01]  /*bf7d0*/  IMAD.MOV.U32 R21, RZ, RZ, RZ ;  /* 0x000000ffff157224 */ /* 0x000fe200078e00ff */
[----:B------:R-:W-:Y:S01]  /*bf7e0*/  IADD3 R23, P4, P5, R23, R6, RZ ;  /* 0x0000000617177210 */ /* 0x000fe20007d9e0ff */
[----:B------:R-:W-:Y:S01]  /*bf7f0*/  VIADD R16, R7, UR4 ;  /* 0x0000000407107c36 */ /* 0x000fe20008000000 */
[----:B------:R-:W-:Y:S01]  /*bf800*/  LOP3.LUT R9, R9, 0x1, RZ, 0xc0, !PT ;  /* 0x0000000109097812 */ /* 0x000fe200078ec0ff */
[----:B------:R-:W-:Y:S01]  /*bf810*/  IMAD.WIDE.U32 R6, R18, R11, R20 ;  /* 0x0000000b12067225 */ /* 0x000fe200078e0014 */
[----:B------:R-:W-:-:S02]  /*bf820*/  ISETP.GE.U32.AND.EX P6, PT, R20, R2, PT, P6 ;  /* 0x000000021400720c */ /* 0x000fc40003fc6160 */
[----:B------:R-:W-:Y:S01]  /*bf830*/  SEL R5, RZ, 0x1, P3 ;  /* 0x00000001ff057807 */ /* 0x000fe20001800000 */
[----:B------:R-:W-:Y:S01]  /*bf840*/  IMAD.WIDE.U32 R24, R17, R11, RZ ;  /* 0x0000000b11187225 */ /* 0x000fe200078e00ff */
[----:B------:R-:W-:Y:S02]  /*bf850*/  IADD3.X R16, PT, PT, RZ, R16, R9, P4, P5 ;  /* 0x00000010ff107210 */ /* 0x000fe400027ea409 */
[----:B------:R-:W-:Y:S01]  /*bf860*/  IADD3 R2, P3, PT, R23, R12, RZ ;  /* 0x0000000c17027210 */ /* 0x000fe20007f7e0ff */
[----:B------:R-:W-:Y:S01]  /*bf870*/  VIADD R9, R7, UR6 ;  /* 0x0000000607097c36 */ /* 0x000fe20008000000 */
[----:B------:R-:W-:Y:S01]  /*bf880*/  ISETP.GE.U32.AND.EX P2, PT, R20, R29, PT, P2 ;  /* 0x0000001d1400720c */ /* 0x000fe20003f46120 */
[----:B------:R-:W-:Y:S01]  /*bf890*/  IMAD.MOV.U32 R26, RZ, RZ, RZ ;  /* 0x000000ffff1a7224 */ /* 0x000fe200078e00ff */
[----:B------:R-:W-:Y:S01]  /*bf8a0*/  IADD3 R8, P4, P5, R5, R6, RZ ;  /* 0x0000000605087210 */ /* 0x000fe20007d9e0ff */
[----:B------:R-:W-:Y:S01]  /*bf8b0*/  IMAD.X R7, R13, 0x1, R16, P3 ;  /* 0x000000010d077824 */ /* 0x000fe200018e0610 */
[----:B------:R-:W-:Y:S01]  /*bf8c0*/  SEL R40, RZ, 0x1, P6 ;  /* 0x00000001ff287807 */ /* 0x000fe20003000000 */
[----:B------:R-:W-:Y:S01]  /*bf8d0*/  VIADD R37, R25, UR4 ;  /* 0x0000000419257c36 */ /* 0x000fe20008000000 */
[----:B------:R-:W-:-:S02]  /*bf8e0*/  IADD3 R5, P6, PT, R2, R12, RZ ;  /* 0x0000000c02057210 */ /* 0x000fc40007fde0ff */
[----:B------:R-:W-:Y:S02]  /*bf8f0*/  SEL R12, RZ, 0x1, P2 ;  /* 0x00000001ff0c7807 */ /* 0x000fe40001000000 */
[----:B------:R-:W-:Y:S02]  /*bf900*/  ISETP.GE.U32.AND P2, PT, R2, R23, PT ;  /* 0x000000170200720c */ /* 0x000fe40003f46070 */
[----:B------:R-:W-:Y:S01]  /*bf910*/  ISETP.GE.U32.AND P3, PT, R5, R2, PT ;  /* 0x000000020500720c */ /* 0x000fe20003f66070 */
[C---:B------:R-:W-:Y:S01]  /*bf920*/  IMAD.X R2, R7.reuse, 0x1, R13, P6 ;  /* 0x0000000107027824 */ /* 0x040fe200030e060d */
[----:B------:R-:W-:Y:S02]  /*bf930*/  ISETP.GE.U32.AND.EX P2, PT, R7, R16, PT, P2 ;  /* 0x000000100700720c */ /* 0x000fe40003f46120 */
[----:B------:R-:W-:Y:S02]  /*bf940*/  IADD3 R27, P1, PT, R22, R24, RZ ;  /* 0x00000018161b7210 */ /* 0x000fe40007f3e0ff */
[----:B------:R-:W-:-:S02]  /*bf950*/  ISETP.GE.U32.AND.EX P3, PT, R2, R7, PT, P3 ;  /* 0x000000070200720c */ /* 0x000fc40003f66130 */
[----:B------:R-:W-:Y:S01]  /*bf960*/  SEL R39, RZ, 0x1, P2 ;  /* 0x00000001ff277807 */ /* 0x000fe20001000000 */
[----:B------:R-:W-:Y:S01]  /*bf970*/  IMAD.WIDE.U32 R6, R17, R10, R26 ;  /* 0x0000000a11067225 */ /* 0x000fe200078e001a */
[----:B------:R-:W-:Y:S02]  /*bf980*/  SEL R16, RZ, 0x1, P3 ;  /* 0x00000001ff107807 */ /* 0x000fe40001800000 */
[-C--:B------:R-:W-:Y:S01]  /*bf990*/  IADD3.X R40, PT, PT, RZ, R9.reuse, R40, P4, P5 ;  /* 0x00000009ff287210 */ /* 0x080fe200027ea428 */
[----:B------:R-:W-:Y:S01]  /*bf9a0*/  VIADD R36, R7, UR4 ;  /* 0x0000000407247c36 */ /* 0x000fe20008000000 */
[----:B------:R-:W-:Y:S02]  /*bf9b0*/  IADD3.X R12, PT, PT, RZ, R9, R12, P4, P5 ;  /* 0x00000009ff0c7210 */ /* 0x000fe400027ea40c */
[-C--:B------:R-:W-:Y:S02]  /*bf9c0*/  IADD3 R39, P2, PT, R39, R8.reuse, RZ ;  /* 0x0000000827277210 */ /* 0x080fe40007f5e0ff */
[----:B------:R-:W-:Y:S01]  /*bf9d0*/  IADD3 R16, P4, PT, R16, R8, RZ ;  /* 0x0000000810107210 */ /* 0x000fe20007f9e0ff */
[----:B------:R-:W-:Y:S01]  /*bf9e0*/  IMAD.WIDE.U32 R8, R18, R19, RZ ;  /* 0x0000001312087225 */ /* 0x000fe200078e00ff */
[----:B------:R-:W-:-:S02]  /*bf9f0*/  IADD3 R33, P3, PT, R39, R6, RZ ;  /* 0x0000000627217210 */ /* 0x000fc40007f7e0ff */
[C---:B------:R-:W-:Y:S01]  /*bfa00*/  ISETP.GE.U32.AND P0, PT, R27.reuse, R22, PT ;  /* 0x000000161b00720c */ /* 0x040fe20003f06070 */
[----:B------:R-:W-:Y:S01]  /*bfa10*/  IMAD.X R40, RZ, RZ, R40, P2 ;  /* 0x000000ffff287224 */ /* 0x000fe200010e0628 */
[CC--:B------:R-:W-:Y:S01]  /*bfa20*/  IADD3 R32, P2, PT, R16.reuse, R33.reuse, RZ ;  /* 0x0000002110207210 */ /* 0x0c0fe20007f5e0ff */
[----:B------:R-:W-:Y:S01]  /*bfa30*/  IMAD.X R26, RZ, RZ, R12, P4 ;  /* 0x000000ffff1a7224 */ /* 0x000fe200020e060c */
[----:B------:R-:W-:Y:S01]  /*bfa40*/  ISETP.NE.U32.AND P4, PT, R16, RZ, PT ;  /* 0x000000ff1000720c */ /* 0x000fe20003f85070 */
[----:B------:R-:W-:Y:S01]  /*bfa50*/  IMAD.SHL.U32 R13, R8, 0x2, RZ ;  /* 0x00000002080d7824 */ /* 0x000fe200078e00ff */
[----:B------:R-:W-:Y:S01]  /*bfa60*/  ISETP.GE.U32.AND P6, PT, R27, R24, PT ;  /* 0x000000181b00720c */ /* 0x000fe20003fc6070 */
[----:B------:R-:W-:Y:S02]  /*bfa70*/  IMAD.MOV.U32 R12, RZ, RZ, RZ ;  /* 0x000000ffff0c7224 */ /* 0x000fe400078e00ff */
[----:B------:R-:W-:Y:S01]  /*bfa80*/  IMAD.X R35, R36, 0x1, R40, P3 ;  /* 0x0000000124237824 */ /* 0x000fe200018e0628 */
[----:B------:R-:W-:Y:S01]  /*bfa90*/  ISETP.GE.U32.AND P3, PT, R32, R33, PT ;  /* 0x000000212000720c */ /* 0x000fe20003f66070 */
[----:B------:R-:W-:-:S04]  /*bfaa0*/  IMAD.WIDE.U32 R20, R19, R19, R12 ;  /* 0x0000001313147225 */ /* 0x000fc800078e000c */
[----:B------:R-:W-:Y:S02]  /*bfab0*/  VIADD R7, R9, UR6 ;  /* 0x0000000609077c36 */ /* 0x000fe40008000000 */
[----:B------:R-:W-:Y:S01]  /*bfac0*/  IMAD.X R34, R26, 0x1, R35, P2 ;  /* 0x000000011a227824 */ /* 0x000fe200010e0623 */
[----:B------:R-:W-:Y:S01]  /*bfad0*/  ISETP.GE.U32.AND P2, PT, R20, RZ, PT ;  /* 0x000000ff1400720c */ /* 0x000fe20003f46070 */
        /* <DEDUP_REMOVED lines=8> */
[----:B------:R-:W-:Y:S01]  /*bfb60*/  ISETP.GE.U32.AND P1, PT, R6, RZ, PT ;  /* 0x000000ff0600720c */ /* 0x000fe20003f26070 */
[----:B------:R-:W-:Y:S01]  /*bfb70*/  IMAD.MOV.U32 R13, RZ, RZ, RZ ;  /* 0x000000ffff0d7224 */ /* 0x000fe200078e00ff */
[----:B------:R-:W-:Y:S01]  /*bfb80*/  SEL R31, RZ, 0x1, P2 ;  /* 0x00000001ff1f7807 */ /* 0x000fe20001000000 */
[----:B------:R-:W-:Y:S01]  /*bfb90*/  IMAD.WIDE.U32 R22, R15, R19, RZ ;  /* 0x000000130f167225 */ /* 0x000fe200078e00ff */
[----:B------:R-:W-:Y:S02]  /*bfba0*/  SHF.R.U32.HI R7, RZ, 0x1f, R7 ;  /* 0x0000001fff077819 */ /* 0x000fe40000011607 */
[----:B------:R-:W-:Y:S01]  /*bfbb0*/  ISETP.GE.U32.AND.EX P0, PT, R12, R28, PT, P0 ;  /* 0x0000001c0c00720c */ /* 0x000fe20003f06100 */
[----:B------:R-:W-:Y:S01]  /*bfbc0*/  VIADD R28, R9, UR6 ;  /* 0x00000006091c7c36 */ /* 0x000fe20008000000 */
[----:B------:R-:W-:Y:S01]  /*bfbd0*/  SEL R16, RZ, 0x1, !P4 ;  /* 0x00000001ff107807 */ /* 0x000fe20006000000 */
[----:B------:R-:W-:Y:S01]  /*bfbe0*/  IMAD.WIDE.U32 R24, R17, R18, RZ ;  /* 0x0000001211187225 */ /* 0x000fe200078e00ff */
[----:B------:R-:W-:-:S02]  /*bfbf0*/  ISETP.GE.U32.AND.EX P1, PT, R36, R27, PT, P1 ;  /* 0x0000001b2400720c */ /* 0x000fc40003f26110 */
[----:B------:R-:W-:Y:S01]  /*bfc00*/  IADD3 R31, P2, P4, R31, R8, RZ ;  /* 0x000000081f1f7210 */ /* 0x000fe20007c5e0ff */
[----:B------:R-:W-:Y:S01]  /*bfc10*/  IMAD.WIDE.U32 R8, R15, R11, R12 ;  /* 0x0000000b0f087225 */ /* 0x000fe200078e000c */
[----:B------:R-:W-:Y:S02]  /*bfc20*/  LOP3.LUT R7, R7, 0x1, RZ, 0xc0, !PT ;  /* 0x0000000107077812 */ /* 0x000fe400078ec0ff */
[----:B------:R-:W-:Y:S01]  /*bfc30*/  SEL R13, RZ, 0x1, P1 ;  /* 0x00000001ff0d7807 */ /* 0x000fe20000800000 */
[----:B------:R-:W-:Y:S01]  /*bfc40*/  VIADD R9, R9, UR8 ;  /* 0x0000000809097c36 */ /* 0x000fe20008000000 */
[----:B------:R-:W-:Y:S01]  /*bfc50*/  IADD3.X R28, PT, PT, RZ, R28, R7, P2, P4 ;  /* 0x0000001cff1c7210 */ /* 0x000fe200017e8407 */
[----:B------:R-:W-:Y:S01]  /*bfc60*/  VIADD R26, R23, UR8 ;  /* 0x00000008171a7c36 */ /* 0x000fe20008000000 */
[----:B------:R-:W-:Y:S01]  /*bfc70*/  IADD3 R7, P1, PT, R16, R32, RZ ;  /* 0x0000002010077210 */ /* 0x000fe20007f3e0ff */
[----:B------:R-:W-:Y:S01]  /*bfc80*/  VIADD R23, R25, UR4 ;  /* 0x0000000419177c36 */ /* 0x000fe20008000000 */
[----:B------:R-:W-:-:S02]  /*bfc90*/  ISETP.GE.U32.AND.EX P6, PT, R12, R37, PT, P6 ;  /* 0x000000250c00720c */ /* 0x000fc40003fc6160 */
[----:B------:R-:W-:Y:S01]  /*bfca0*/  IADD3 R38, P2, P4, R13, R8, RZ ;  /* 0x000000080d267210 */ /* 0x000fe20007c5e0ff */
[----:B------:R-:W-:Y:S01]  /*bfcb0*/  IMAD.X R21, RZ, RZ, R34, P1 ;  /* 0x000000ffff157224 */ /* 0x000fe200008e0622 */
[----:B------:R-:W-:Y:S01]  /*bfcc0*/  ISETP.GT.U32.AND P1, PT, R32, R7, PT ;  /* 0x000000072000720c */ /* 0x000fe20003f24070 */
[----:B------:R-:W-:Y:S01]  /*bfcd0*/  IMAD.WIDE.U32 R12, R3, R11, RZ ;  /* 0x0000000b030c7225 */ /* 0x000fe200078e00ff */
[----:B------:R-:W-:Y:S02]  /*bfce0*/  SEL R42, RZ, 0x1, P0 ;  /* 0x00000001ff2a7807 */ /* 0x000fe40000000000 */
[----:B------:R-:W-:Y:S01]  /*bfcf0*/  SEL R16, RZ, 0x1, P6 ;  /* 0x00000001ff107807 */ /* 0x000fe20003000000 */
[----:B------:R-:W-:Y:S01]  /*bfd00*/  VIADD R45, R13, UR6 ;  /* 0x000000060d2d7c36 */ /* 0x000fe20008000000 */
[----:B------:R-:W-:Y:S02]  /*bfd10*/  ISETP.GT.U32.AND.EX P1, PT, R34, R21, PT, P1 ;  /* 0x000000152200720c */ /* 0x000fe40003f24110 */
[----:B------:R-:W-:-:S02]  /*bfd20*/  IADD3.X R42, PT, PT, RZ, R9, R42, P2, P4 ;  /* 0x00000009ff2a7210 */ /* 0x000fc400017e842a */
[----:B------:R-:W-:Y:S01]  /*bfd30*/  IADD3.X R16, PT, PT, RZ, R9, R16, P2, P4 ;  /* 0x00000009ff107210 */ /* 0x000fe200017e8410 */
[----:B------:R-:W-:Y:S01]  /*bfd40*/  IMAD.WIDE.U32 R8, R14, R10, RZ ;  /* 0x0000000a0e087225 */ /* 0x000fe200078e00ff */
[----:B------:R-:W-:Y:S02]  /*bfd50*/  IADD3 R25, P2, PT, R7, R20, RZ ;  /* 0x0000001407197210 */ /* 0x000fe40007f5e0ff */
[----:B------:R-:W-:Y:S01]  /*bfd60*/  ISETP.GE.U32.AND P6, PT, R33, R39, PT ;  /* 0x000000272100720c */ /* 0x000fe20003fc6070 */
[----:B------:R-:W-:Y:S01]  /*bfd70*/  VIADD R33, R9, UR5 ;  /* 0x0000000509217c36 */ /* 0x000fe20008000000 */
[----:B------:R-:W-:Y:S01]  /*bfd80*/  SEL R7, R32, R7, P1 ;  /* 0x0000000720077207 */ /* 0x000fe20000800000 */
[----:B------:R-:W-:Y:S01]  /*bfd90*/  IMAD.X R27, R21, 0x1, R30, P2 ;  /* 0x00000001151b7824 */ /* 0x000fe200010e061e */
[----:B------:R-:W-:Y:S02]  /*bfda0*/  SEL R20, R34, R21, P1 ;  /* 0x0000001522147207 */ /* 0x000fe40000800000 */
[----:B------:R-:W-:-:S02]  /*bfdb0*/  ISETP.GE.U32.AND.EX P6, PT, R35, R40, PT, P6 ;  /* 0x000000282300720c */ /* 0x000fc40003fc6160 */
[----:B------:R-:W-:Y:S02]  /*bfdc0*/  ISETP.GT.U32.AND P1, PT, R7, R25, PT ;  /* 0x000000190700720c */ /* 0x000fe40003f24070 */
[----:B------:R-:W-:Y:S02]  /*bfdd0*/  SEL R40, RZ, 0x1, P6 ;  /* 0x00000001ff287807 */ /* 0x000fe40003000000 */
[----:B------:R-:W-:Y:S02]  /*bfde0*/  IADD3 R21, P4, PT, R8, R12, RZ ;  /* 0x0000000c08157210 */ /* 0x000fe40007f9e0ff */
[----:B------:R-:W-:Y:S01]  /*bfdf0*/  ISETP.GT.U32.AND.EX P1, PT, R20, R27, PT, P1 ;  /* 0x0000001b1400720c */ /* 0x000fe20003f24110 */
[----:B------:R-:W-:Y:S01]  /*bfe00*/  IMAD.MOV.U32 R20, RZ, RZ, RZ ;  /* 0x000000ffff147224 */ /* 0x000fe200078e00ff */
[----:B------:R-:W-:Y:S02]  /*bfe10*/  IADD3 R6, P6, PT, R25, R6, RZ ;  /* 0x0000000619067210 */ /* 0x000fe40007fde0ff */
[----:B------:R-:W-:-:S02]  /*bfe20*/  IADD3 R29, P5, PT, R22, R24, RZ ;  /* 0x00000018161d7210 */ /* 0x000fc40007fbe0ff */
[----:B------:R-:W-:Y:S01]  /*bfe30*/  ISETP.GE.U32.AND P2, PT, R21, R8, PT ;  /* 0x000000081500720c */ /* 0x000fe20003f46070 */
[----:B------:R-:W-:Y:S01]  /*bfe40*/  IMAD.X R7, R27, 0x1, R36, P6 ;  /* 0x000000011b077824 */ /* 0x000fe200030e0624 */
[----:B------:R-:W-:Y:S01]  /*bfe50*/  IADD3 R40, P6, PT, R40, R38, RZ ;  /* 0x0000002628287210 */ /* 0x000fe20007fde0ff */
[----:B------:R-:W-:Y:S01]  /*bfe60*/  IMAD.WIDE.U32 R8, R3, R10, R20 ;  /* 0x0000000a03087225 */ /* 0x000fe200078e0014 */
[C---:B------:R-:W-:Y:S02]  /*bfe70*/  ISETP.GE.U32.AND P3, PT, R29.reuse, R22, PT ;  /* 0x000000161d00720c */ /* 0x040fe40003f66070 */
[----:B------:R-:W-:Y:S01]  /*bfe80*/  ISETP.GE.U32.AND P0, PT, R29, R24, PT ;  /* 0x000000181d00720c */ /* 0x000fe20003f06070 */
[----:B------:R-:W-:Y:S01]  /*bfe90*/  IMAD.X R24, R23, 0x1, R26, P5 ;  /* 0x0000000117187824 */ /* 0x000fe200028e061a */
[----:B------:R-:W-:Y:S01]  /*bfea0*/  SEL R22, RZ, 0x1, !P1 ;  /* 0x00000001ff167807 */ /* 0x000fe20004800000 */
[----:B------:R-:W-:Y:S01]  /*bfeb0*/  IMAD.X R42, RZ, RZ, R42, P6 ;  /* 0x000000ffff2a7224 */ /* 0x000fe200030e062a */
[----:B------:R-:W-:Y:S01]  /*bfec0*/  ISETP.GE.U32.AND P1, PT, R21, R12, PT ;  /* 0x0000000c1500720c */ /* 0x000fe20003f26070 */
[----:B------:R-:W-:Y:S01]  /*bfed0*/  IMAD.WIDE.U32 R12, R15, R17, RZ ;  /* 0x000000110f0c7225 */ /* 0x000fe200078e00ff */
[----:B------:R-:W-:-:S02]  /*bfee0*/  IADD3 R37, P5, PT, R40, R8, RZ ;  /* 0x0000000828257210 */ /* 0x000fc40007fbe0ff */
[----:B------:R-:W-:Y:S01]  /*bfef0*/  IADD3 R10, P6, PT, R22, R31, RZ ;  /* 0x0000001f160a7210 */ /* 0x000fe20007fde0ff */
[----:B------:R-:W-:Y:S01]  /*bff00*/  VIADD R43, R9, UR6 ;  /* 0x00000006092b7c36 */ /* 0x000fe20008000000 */
[C---:B------:R-:W-:Y:S01]  /*bff10*/  ISETP.GE.U32.AND.EX P0, PT, R24.reuse, R23, PT, P0 ;  /* 0x000000171800720c */ /* 0x040fe20003f06100 */
[----:B------:R-:W-:Y:S01]  /*bff20*/  VIADD R35, R13, UR8 ;  /* 0x000000080d237c36 */ /* 0x000fe20008000000 */
[----:B------:R-:W-:Y:S01]  /*bff30*/  ISETP.GE.U32.AND.EX P3, PT, R24, R26, PT, P3 ;  /* 0x0000001a1800720c */ /* 0x000fe20003f66130 */
[----:B------:R-:W-:Y:S01]  /*bff40*/  IMAD.X R39, R43, 0x1, R42, P5 ;  /* 0x000000012b277824 */ /* 0x000fe200028e062a */
[----:B------:R-:W-:Y:S01]  /*bff50*/  IADD3 R30, P5, PT, R10, R37, RZ ;  /* 0x000000250a1e7210 */ /* 0x000fe20007fbe0ff */
[----:B------:R-:W-:Y:S01]  /*bff60*/  IMAD.X R13, RZ, RZ, R28, P6 ;  /* 0x000000ffff0d7224 */ /* 0x000fe200030e061c */
[C---:B------:R-:W-:Y:S01]  /*bff70*/  SHF.R.U64 R32, R12.reuse, 0x1f, R35 ;  /* 0x0000001f0c207819 */ /* 0x040fe20000001223 */
[----:B------:R-:W-:Y:S01]  /*bff80*/  IMAD.SHL.U32 R31, R12, 0x2, RZ ;  /* 0x000000020c1f7824 */ /* 0x000fe200078e00ff */
[----:B------:R-:W-:Y:S01]  /*bff90*/  ISETP.GE.U32.AND P6, PT, R6, R25, PT ;  /* 0x000000190600720c */ /* 0x000fe20003fc6070 */
[----:B------:R-:W-:Y:S01]  /*bffa0*/  IMAD.X R12, R45, 0x1, R33, P4 ;  /* 0x000000012d0c7824 */ /* 0x000fe200020e0621 */
[----:B------:R-:W-:Y:S01]  /*bffb0*/  ISETP.GE.U32.AND P4, PT, R30, R37, PT ;  /* 0x000000251e00720c */ /* 0x000fe20003f86070 */
[----:B------:R-:W-:Y:S01]  /*bffc0*/  IMAD.X R36, R13, 0x1, R39, P5 ;  /* 0x000000010d247824 */ /* 0x000fe200028e0627 */
[----:B------:R-:W-:Y:S01]  /*bffd0*/  ISETP.GE.U32.AND.EX P6, PT, R7, R27, PT, P6 ;  /* 0x0000001b0700720c */ /* 0x000fe20003fc6160 */
[----:B------:R-:W-:Y:S01]  /*bffe0*/  IMAD.MOV.U32 R28, RZ, RZ, RZ ;  /* 0x000000ffff1c7224 */ /* 0x000fe200078e00ff */
[----:B------:R-:W-:Y:S01]  /*bfff0*/  ISETP.GE.U32.AND.EX P5, PT, R12, R33, PT, P2 ;  /* 0x000000210c00720c */ /* 0x000fe20003fa6120 */
[----:B------:R-:W-:Y:S01]  /*c0000*/  IMAD.MOV.U32 R25, RZ, RZ, RZ ;  /* 0x000000ffff197224 */ /* 0x000fe200078e00ff */
[----:B------:R-:W-:Y:S01]  /*c0010*/  ISETP.NE.U32.AND P2, PT, R10, RZ, PT ;  /* 0x000000ff0a00720c */ /* 0x000fe20003f45070 */
[----:B------:R-:W-:Y:S01]  /*c0020*/  IMAD.WIDE.U32 R22, R19, R17, R28 ;  /* 0x0000001113167225 */ /* 0x000fe200078e001c */
[----:B------:R-:W-:-:S02]  /*c0030*/  ISETP.GE.U32.AND.EX P4, PT, R36, R39, PT, P4 ;  /* 0x000000272400720c */ /* 0x000fc40003f86140 */
[----:B------:R-:W-:Y:S01]  /*c0040*/  SEL R9, RZ, 0x1, P6 ;  /* 0x00000001ff097807 */ /* 0x000fe20003000000 */
[----:B------:R-:W-:Y:S01]  /*c0050*/  VIADD R28, R23, UR4 ;  /* 0x00000004171c7c36 */ /* 0x000fe20008000000 */
[----:B------:R-:W-:Y:S01]  /*c0060*/  ISETP.NE.AND.EX P2, PT, R13, RZ, !P4, P2 ;  /* 0x000000ff0d00720c */ /* 0x000fe20006745320 */
[----:B------:R-:W-:Y:S01]  /*c0070*/  IMAD.MOV.U32 R13, RZ, RZ, RZ ;  /* 0x000000ffff0d7224 */ /* 0x000fe200078e00ff */
[----:B------:R-:W-:Y:S01]  /*c0080*/  ISETP.GE.U32.AND P6, PT, R22, RZ, PT ;  /* 0x000000ff1600720c */ /* 0x000fe20003fc6070 */
[----:B------:R-:W-:Y:S01]  /*c0090*/  IMAD.WIDE.U32 R24, R18, R15, R24 ;  /* 0x0000000f12187225 */ /* 0x000fe200078e0018 */
[----:B------:R-:W-:Y:S02]  /*c00a0*/  SEL R23, RZ, 0x1, !P2 ;  /* 0x00000001ff177807 */ /* 0x000fe40005000000 */
[----:B------:R-:W-:Y:S01]  /*c00b0*/  ISETP.GE.U32.AND.EX P6, PT, R28, R29, PT, P6 ;  /* 0x0000001d1c00720c */ /* 0x000fe20003fc6160 */
[----:B------:R-:W-:Y:S01]  /*c00c0*/  IMAD.WIDE.U32 R10, R14, R11, R12 ;  /* 0x0000000b0e0a7225 */ /* 0x000fe200078e000c */
[----:B------:R-:W-:-:S02]  /*c00d0*/  SEL R20, RZ, 0x1, P3 ;  /* 0x00000001ff147807 */ /* 0x000fc40001800000 */
        /* <DEDUP_REMOVED lines=8> */
[----:B------:R-:W-:Y:S02]  /*c0160*/  SEL R34, RZ, 0x1, P0 ;  /* 0x00000001ff227807 */ /* 0x000fe40000000000 */
[----:B------:R-:W-:Y:S01]  /*c0170*/  IADD3 R38, P3, P0, R29, R24, RZ ;  /* 0x000000181d267210 */ /* 0x000fe2000787e0ff */
[----:B------:R-:W-:Y:S01]  /*c0180*/  IMAD.X R24, R27, 0x1, R28, P6 ;  /* 0x000000011b187824 */ /* 0x000fe200030e061c */
[----:B------:R-:W-:-:S02]  /*c0190*/  IADD3 R16, P4, PT, R9, R26, RZ ;  /* 0x0000001a09107210 */ /* 0x000fc40007f9e0ff */
[----:B------:R-:W-:Y:S02]  /*c01a0*/  IADD3.X R25, PT, PT, RZ, R33, R20, P3, P0 ;  /* 0x00000021ff197210 */ /* 0x000fe40001fe0414 */
[----:B------:R-:W-:Y:S01]  /*c01b0*/  ISETP.GT.U32.AND P6, PT, R30, R23, PT ;  /* 0x000000171e00720c */ /* 0x000fe20003fc4070 */
[----:B------:R-:W-:Y:S01]  /*c01c0*/  IMAD.X R20, R13, 0x1, R24, P4 ;  /* 0x000000010d147824 */ /* 0x000fe200020e0618 */
[----:B------:R-:W-:Y:S02]  /*c01d0*/  ISETP.GE.U32.AND P4, PT, R16, R26, PT ;  /* 0x0000001a1000720c */ /* 0x000fe40003f86070 */
[----:B------:R-:W-:Y:S02]  /*c01e0*/  ISETP.GT.U32.AND.EX P6, PT, R36, R27, PT, P6 ;  /* 0x0000001b2400720c */ /* 0x000fe40003fc4160 */
[----:B------:R-:W-:Y:S01]  /*c01f0*/  IADD3.X R34, PT, PT, RZ, R33, R34, P3, P0 ;  /* 0x00000021ff227210 */ /* 0x000fe20001fe0422 */
[----:B------:R-:W-:Y:S01]  /*c0200*/  IMAD.MOV.U32 R33, RZ, RZ, RZ ;  /* 0x000000ffff217224 */ /* 0x000fe200078e00ff */
[----:B------:R-:W-:-:S02]  /*c0210*/  ISETP.NE.U32.AND P0, PT, R9, RZ, PT ;  /* 0x000000ff0900720c */ /* 0x000fc40003f05070 */
[----:B------:R-:W-:Y:S02]  /*c0220*/  ISETP.GE.U32.AND.EX P3, PT, R20, R24, PT, P4 ;  /* 0x000000181400720c */ /* 0x000fe40003f66140 */
[----:B------:R-:W-:Y:S02]  /*c0230*/  ISETP.GE.U32.AND P2, PT, R8, RZ, PT ;  /* 0x000000ff0800720c */ /* 0x000fe40003f46070 */
[----:B------:R-:W-:Y:S01]  /*c0240*/  SEL R9, R30, R23, P6 ;  /* 0x000000171e097207 */ /* 0x000fe20003000000 */
[----:B------:R-:W-:Y:S01]  /*c0250*/  IMAD.MOV.U32 R30, RZ, RZ, RZ ;  /* 0x000000ffff1e7224 */ /* 0x000fe200078e00ff */
[----:B------:R-:W-:Y:S02]  /*c0260*/  ISETP.NE.AND.EX P3, PT, R13, RZ, !P3, P0 ;  /* 0x000000ff0d00720c */ /* 0x000fe40005f65300 */
[----:B------:R-:W-:Y:S02]  /*c0270*/  ISETP.GE.U32.AND.EX P2, PT, R43, R21, PT, P2 ;  /* 0x000000152b00720c */ /* 0x000fe40003f46120 */
[----:B------:R-:W-:-:S02]  /*c0280*/  SEL R21, R36, R27, P6 ;  /* 0x0000001b24157207 */ /* 0x000fc40003000000 */
[----:B------:R-:W-:Y:S01]  /*c0290*/  ISETP.GT.U32.AND P0, PT, R9, R26, PT ;  /* 0x0000001a0900720c */ /* 0x000fe20003f04070 */
[----:B------:R-:W-:Y:S01]  /*c02a0*/  IMAD.WIDE.U32 R26, R17, R17, R30 ;  /* 0x00000011111a7225 */ /* 0x000fe200078e001e */
[----:B------:R-:W-:Y:S02]  /*c02b0*/  ISETP.GE.U32.AND P4, PT, R37, R40, PT ;  /* 0x000000282500720c */ /* 0x000fe40003f86070 */
[----:B------:R-:W-:Y:S01]  /*c02c0*/  SEL R9, RZ, 0x1, !P3 ;  /* 0x00000001ff097807 */ /* 0x000fe20005800000 */
[----:B------:R-:W-:Y:S01]  /*c02d0*/  VIADD R30, R27, UR4 ;  /* 0x000000041b1e7c36 */ /* 0x000fe20008000000 */
[----:B------:R-:W-:Y:S02]  /*c02e0*/  SEL R13, RZ, 0x1, P2 ;  /* 0x00000001ff0d7807 */ /* 0x000fe40001000000 */
[----:B------:R-:W-:Y:S01]  /*c02f0*/  ISETP.GT.U32.AND.EX P0, PT, R21, R24, PT, P0 ;  /* 0x000000181500720c */ /* 0x000fe20003f04100 */
[----:B------:R-:W-:Y:S01]  /*c0300*/  IMAD.MOV.U32 R24, RZ, RZ, RZ ;  /* 0x000000ffff187224 */ /* 0x000fe200078e00ff */
[----:B------:R-:W-:-:S02]  /*c0310*/  ISETP.GE.U32.AND.EX P4, PT, R39, R42, PT, P4 ;  /* 0x0000002a2700720c */ /* 0x000fc40003f86140 */
[----:B------:R-:W-:Y:S02]  /*c0320*/  IADD3 R9, P6, PT, R9, R16, RZ ;  /* 0x0000001009097210 */ /* 0x000fe40007fde0ff */
[----:B------:R-:W-:Y:S02]  /*c0330*/  IADD3 R44, P3, P2, R13, R10, RZ ;  /* 0x0000000a0d2c7210 */ /* 0x000fe40007a7e0ff */
[----:B------:R-:W-:Y:S01]  /*c0340*/  SEL R10, RZ, 0x1, !P0 ;  /* 0x00000001ff0a7807 */ /* 0x000fe20004000000 */
[----:B------:R-:W-:Y:S01]  /*c0350*/  IMAD.X R13, RZ, RZ, R20, P6 ;  /* 0x000000ffff0d7224 */ /* 0x000fe200030e0614 */
[----:B------:R-:W-:Y:S02]  /*c0360*/  SEL R11, RZ, 0x1, P4 ;  /* 0x00000001ff0b7807 */ /* 0x000fe40002000000 */
[----:B------:R-:W-:Y:S02]  /*c0370*/  SEL R21, RZ, 0x1, P5 ;  /* 0x00000001ff157807 */ /* 0x000fe40002800000 */
[----:B------:R-:W-:-:S02]  /*c0380*/  IADD3 R37, P4, PT, R9, R22, RZ ;  /* 0x0000001609257210 */ /* 0x000fc40007f9e0ff */
[----:B------:R-:W-:Y:S02]  /*c0390*/  IADD3 R10, P6, PT, R10, R38, RZ ;  /* 0x000000260a0a7210 */ /* 0x000fe40007fde0ff */
[----:B------:R-:W-:Y:S01]  /*c03a0*/  IADD3.X R21, PT, PT, RZ, R46, R21, P3, P2 ;  /* 0x0000002eff157210 */ /* 0x000fe20001fe4415 */
[----:B------:R-:W-:Y:S01]  /*c03b0*/  IMAD.X R36, R13, 0x1, R28, P4 ;  /* 0x000000010d247824 */ /* 0x000fe200020e061c */
        /* <DEDUP_REMOVED lines=8> */
[----:B------:R-:W-:Y:S02]  /*c0440*/  SEL R9, R16, R9, P4 ;  /* 0x0000000910097207 */ /* 0x000fe40002000000 */
[----:B------:R-:W-:Y:S02]  /*c0450*/  ISETP.GE.U32.AND P0, PT, R26, RZ, PT ;  /* 0x000000ff1a00720c */ /* 0x000fe40003f06070 */
[----:B------:R-:W-:Y:S02]  /*c0460*/  SEL R13, R20, R13, P4 ;  /* 0x0000000d140d7207 */ /* 0x000fe40002000000 */
[----:B------:R-:W-:Y:S01]  /*c0470*/  ISETP.NE.U32.AND P4, PT, R10, RZ, PT ;  /* 0x000000ff0a00720c */ /* 0x000fe20003f85070 */
[----:B------:R-:W-:Y:S01]  /*c0480*/  IMAD.WIDE.U32 R10, R14, R19, RZ ;  /* 0x000000130e0a7225 */ /* 0x000fe200078e00ff */
[----:B------:R-:W-:-:S02]  /*c0490*/  ISETP.GE.U32.AND.EX P6, PT, R42, R21, PT, P5 ;  /* 0x000000152a00720c */ /* 0x000fc40003fc6150 */
[----:B------:R-:W-:Y:S01]  /*c04a0*/  ISETP.GT.U32.AND P5, PT, R9, R37, PT ;  /* 0x000000250900720c */ /* 0x000fe20003fa4070 */
[----:B------:R-:W-:Y:S01]  /*c04b0*/  IMAD.WIDE.U32 R20, R3, R18, RZ ;  /* 0x0000001203147225 */ /* 0x000fe200078e00ff */
[----:B------:R-:W-:Y:S02]  /*c04c0*/  ISETP.GE.U32.AND.EX P0, PT, R30, R31, PT, P0 ;  /* 0x0000001f1e00720c */ /* 0x000fe40003f06100 */
[----:B------:R-:W-:Y:S01]  /*c04d0*/  ISETP.NE.AND.EX P4, PT, R22, RZ, !P6, P4 ;  /* 0x000000ff1600720c */ /* 0x000fe20007785340 */
[----:B------:R-:W-:Y:S01]  /*c04e0*/  IMAD.WIDE.U32 R22, R15, R15, R32 ;  /* 0x0000000f0f167225 */ /* 0x000fe200078e0020 */
[----:B------:R-:W-:Y:S02]  /*c04f0*/  ISETP.GT.U32.AND.EX P6, PT, R13, R36, PT, P5 ;  /* 0x000000240d00720c */ /* 0x000fe40003fc4150 */
[----:B------:R-:W-:Y:S01]  /*c0500*/  SEL R9, RZ, 0x1, P0 ;  /* 0x00000001ff097807 */ /* 0x000fe20000000000 */
[----:B------:R-:W-:Y:S01]  /*c0510*/  VIADD R29, R23, UR8 ;  /* 0x00000008171d7c36 */ /* 0x000fe20008000000 */
[----:B------:R-:W-:Y:S01]  /*c0520*/  SHF.R.U32.HI R16, RZ, 0x1f, R35 ;  /* 0x0000001fff107819 */ /* 0x000fe20000011623 */
[----:B------:R-:W-:Y:S01]  /*c0530*/  VIADD R11, R11, UR5 ;  /* 0x000000050b0b7c36 */ /* 0x000fe20008000000 */
[----:B------:R-:W-:Y:S01]  /*c0540*/  IADD3 R25, P5, PT, R10, R20, RZ ;  /* 0x000000140a197210 */ /* 0x000fe20007fbe0ff */
[----:B------:R-:W-:Y:S01]  /*c0550*/  VIADD R41, R21, UR6 ;  /* 0x0000000615297c36 */ /* 0x000fe20008000000 */
[----:B------:R-:W-:-:S02]  /*c0560*/  SEL R13, RZ, 0x1, !P6 ;  /* 0x00000001ff0d7807 */ /* 0x000fc40007000000 */
[----:B------:R-:W-:Y:S01]  /*c0570*/  IADD3 R28, P0, P6, R9, R22, RZ ;  /* 0x00000016091c7210 */ /* 0x000fe20007e1e0ff */
[----:B------:R-:W-:Y:S01]  /*c0580*/  IMAD.WIDE.U32 R22, R19, R3, R24 ;  /* 0x0000000313167225 */ /* 0x000fe200078e0018 */
[----:B------:R-:W-:Y:S02]  /*c0590*/  LOP3.LUT R16, R16, 0x1, RZ, 0xc0, !PT ;  /* 0x0000000110107812 */ /* 0x000fe400078ec0ff */
[----:B------:R-:W-:Y:S01]  /*c05a0*/  SEL R27, RZ, 0x1, !P4 ;  /* 0x00000001ff1b7807 */ /* 0x000fe20006000000 */
[----:B------:R-:W-:Y:S01]  /*c05b0*/  VIADD R39, R23, UR6 ;  /* 0x0000000617277c36 */ /* 0x000fe20008000000 */
[----:B------:R-:W-:Y:S02]  /*c05c0*/  IADD3.X R29, PT, PT, RZ, R29, R16, P0, P6 ;  /* 0x0000001dff1d7210 */ /* 0x000fe400007ec410 */
[----:B------:R-:W-:Y:S02]  /*c05d0*/  IADD3 R9, P4, PT, R13, R38, RZ ;  /* 0x000000260d097210 */ /* 0x000fe40007f9e0ff */
        /* <DEDUP_REMOVED lines=13> */
[----:B------:R-:W-:Y:S02]  /*c06b0*/  ISETP.GE.U32.AND.EX P0, PT, R8, R11, PT, P0 ;  /* 0x0000000b0800720c */ /* 0x000fe40003f06100 */
        /* <DEDUP_REMOVED lines=8> */
[----:B------:R-:W-:Y:S01]  /*c0740*/  IADD3.X R11, PT, PT, RZ, R46, R11, P3, P2 ;  /* 0x0000002eff0b7210 */ /* 0x000fe20001fe440b */
[----:B------:R-:W-:Y:S01]  /*c0750*/  VIADD R36, R19, UR5 ;  /* 0x0000000513247c36 */ /* 0x000fe20008000000 */
[----:B------:R-:W-:Y:S02]  /*c0760*/  SEL R9, RZ, 0x1, P1 ;  /* 0x00000001ff097807 */ /* 0x000fe40000800000 */
[----:B------:R-:W-:Y:S02]  /*c0770*/  SEL R13, RZ, 0x1, !P6 ;  /* 0x00000001ff0d7807 */ /* 0x000fe40007000000 */
[----:B------:R-:W-:Y:S02]  /*c0780*/  ISETP.GT.U32.AND P3, PT, R40, R27, PT ;  /* 0x0000001b2800720c */ /* 0x000fe40003f64070 */
[----:B------:R-:W-:Y:S02]  /*c0790*/  ISETP.GE.U32.AND P1, PT, R22, RZ, PT ;  /* 0x000000ff1600720c */ /* 0x000fe40003f26070 */
[----:B------:R-:W-:-:S02]  /*c07a0*/  IADD3 R13, P5, PT, R13, R32, RZ ;  /* 0x000000200d0d7210 */ /* 0x000fc40007fbe0ff */
[----:B------:R-:W-:Y:S02]  /*c07b0*/  ISETP.GT.U32.AND.EX P3, PT, R42, R31, PT, P3 ;  /* 0x0000001f2a00720c */ /* 0x000fe40003f64130 */
[----:B------:R-:W-:Y:S01]  /*c07c0*/  ISETP.GE.U32.AND.EX P1, PT, R39, R25, PT, P1 ;  /* 0x000000192700720c */ /* 0x000fe20003f26110 */
[----:B------:R-:W-:Y:S01]  /*c07d0*/  IMAD.X R21, RZ, RZ, R34, P5 ;  /* 0x000000ffff157224 */ /* 0x000fe200028e0622 */
[----:B------:R-:W-:Y:S02]  /*c07e0*/  IADD3 R9, P2, PT, R9, R44, RZ ;  /* 0x0000002c09097210 */ /* 0x000fe40007f5e0ff */
[----:B------:R-:W-:Y:S02]  /*c07f0*/  SEL R12, R40, R27, P3 ;  /* 0x0000001b280c7207 */ /* 0x000fe40001800000 */
[----:B------:R-:W-:Y:S01]  /*c0800*/  SEL R35, RZ, 0x1, P1 ;  /* 0x00000001ff237807 */ /* 0x000fe20000800000 */
[----:B------:R-:W-:Y:S01]  /*c0810*/  IMAD.X R11, RZ, RZ, R11, P2 ;  /* 0x000000ffff0b7224 */ /* 0x000fe200010e060b */
[----:B------:R-:W-:-:S02]  /*c0820*/  IADD3 R27, P4, PT, R13, R26, RZ ;  /* 0x0000001a0d1b7210 */ /* 0x000fc40007f9e0ff */
[----:B------:R-:W-:Y:S02]  /*c0830*/  ISETP.GT.U32.AND P1, PT, R32, R13, PT ;  /* 0x0000000d2000720c */ /* 0x000fe40003f24070 */
[----:B------:R-:W-:Y:S01]  /*c0840*/  SEL R31, R42, R31, P3 ;  /* 0x0000001f2a1f7207 */ /* 0x000fe20001800000 */
[----:B------:R-:W-:Y:S01]  /*c0850*/  IMAD.X R16, R21, 0x1, R30, P4 ;  /* 0x0000000115107824 */ /* 0x000fe200020e061e */
[----:B------:R-:W-:Y:S02]  /*c0860*/  ISETP.GT.U32.AND.EX P2, PT, R34, R21, PT, P1 ;  /* 0x000000152200720c */ /* 0x000fe40003f44110 */
[----:B------:R-:W-:Y:S02]  /*c0870*/  IADD3 R10, P3, PT, R9, R27, RZ ;  /* 0x0000001b090a7210 */ /* 0x000fe40007f7e0ff */
[----:B------:R-:W-:Y:S02]  /*c0880*/  ISETP.GT.U32.AND P4, PT, R12, R33, PT ;  /* 0x000000210c00720c */ /* 0x000fe40003f84070 */
[----:B------:R-:W-:Y:S01]  /*c0890*/  SEL R12, R32, R13, P2 ;  /* 0x0000000d200c7207 */ /* 0x000fe20001000000 */
[----:B------:R-:W-:Y:S01]  /*c08a0*/  IMAD.X R19, R11, 0x1, R16, P3 ;  /* 0x000000010b137824 */ /* 0x000fe200018e0610 */
[----:B------:R-:W-:-:S02]  /*c08b0*/  ISETP.GE.U32.AND P1, PT, R10, R27, PT ;  /* 0x0000001b0a00720c */ /* 0x000fc40003f26070 */
[----:B------:R-:W-:Y:S02]  /*c08c0*/  SEL R13, R34, R21, P2 ;  /* 0x00000015220d7207 */ /* 0x000fe40001000000 */
[----:B------:R-:W-:Y:S02]  /*c08d0*/  ISETP.GT.U32.AND P3, PT, R12, R27, PT ;  /* 0x0000001b0c00720c */ /* 0x000fe40003f64070 */
[----:B------:R-:W-:Y:S02]  /*c08e0*/  ISETP.NE.U32.AND P2, PT, R9, RZ, PT ;  /* 0x000000ff0900720c */ /* 0x000fe40003f45070 */
[-C--:B------:R-:W-:Y:S02]  /*c08f0*/  ISETP.GE.U32.AND.EX P1, PT, R19, R16.reuse, PT, P1 ;  /* 0x000000101300720c */ /* 0x080fe40003f26110 */
[----:B------:R-:W-:Y:S02]  /*c0900*/  ISETP.GT.U32.AND.EX P3, PT, R13, R16, PT, P3 ;  /* 0x000000100d00720c */ /* 0x000fe40003f64130 */
[----:B------:R-:W-:-:S02]  /*c0910*/  ISETP.GT.U32.AND.EX P4, PT, R31, R38, PT, P4 ;  /* 0x000000261f00720c */ /* 0x000fc40003f84140 */
[----:B------:R-:W-:Y:S02]  /*c0920*/  ISETP.NE.AND.EX P1, PT, R11, RZ, !P1, P2 ;  /* 0x000000ff0b00720c */ /* 0x000fe40004f25320 */
        /* <DEDUP_REMOVED lines=26> */
[----:B------:R-:W-:Y:S01]  /*c0ad0*/  ISETP.GT.U32.AND P4, PT, R9, R37, PT ;  /* 0x000000250900720c */ /* 0x000fe20003f84070 */
[----:B------:R-:W-:Y:S01]  /*c0ae0*/  VIADD R11, R11, UR5 ;  /* 0x000000050b0b7c36 */ /* 0x000fe20008000000 */
[----:B------:R-:W-:Y:S01]  /*c0af0*/  ISETP.NE.AND.EX P1, PT, R18, RZ, !P3, P1 ;  /* 0x000000ff1200720c */ /* 0x000fe20005f25310 */
[----:B------:R-:W-:Y:S01]  /*c0b00*/  IMAD.MOV.U32 R18, RZ, RZ, RZ ;  /* 0x000000ffff127224 */ /* 0x000fe200078e00ff */
        /* <DEDUP_REMOVED lines=23> */
[----:B------:R-:W-:Y:S01]  /*c0c80*/  IMAD.MOV.U32 R17, RZ, RZ, RZ ;  /* 0x000000ffff117224 */ /* 0x000fe200078e00ff */
[----:B------:R-:W-:-:S02]  /*c0c90*/  ISETP.GT.U32.AND.EX P4, PT, R33, R22, PT, P4 ;  /* 0x000000162100720c */ /* 0x000fc40003f84140 */
[----:B------:R-:W-:Y:S02]  /*c0ca0*/  ISETP.GE.U32.AND.EX P0, PT, R21, R20, PT, P0 ;  /* 0x000000141500720c */ /* 0x000fe40003f06100 */
[----:B------:R-:W-:Y:S02]  /*c0cb0*/  ISETP.GE.U32.AND P2, PT, R8, RZ, PT ;  /* 0x000000ff0800720c */ /* 0x000fe40003f46070 */
[----:B------:R-:W-:Y:S02]  /*c0cc0*/  ISETP.NE.AND.EX P0, PT, R9, RZ, !P0, P1 ;  /* 0x000000ff0900720c */ /* 0x000fe40004705310 */
[----:B------:R-:W-:Y:S02]  /*c0cd0*/  ISETP.GE.U32.AND P1, PT, R19, R12, PT ;  /* 0x0000000c1300720c */ /* 0x000fe40003f26070 */
[----:B------:R-:W-:Y:S02]  /*c0ce0*/  SEL R9, RZ, 0x1, !P0 ;  /* 0x00000001ff097807 */ /* 0x000fe40004000000 */
[----:B------:R-:W-:Y:S01]  /*c0cf0*/  ISETP.GE.U32.AND.EX P0, PT, R16, R11, PT, P3 ;  /* 0x0000000b1000720c */ /* 0x000fe20003f06130 */
[----:B------:R-:W-:Y:S01]  /*c0d00*/  IMAD.WIDE.U32 R10, R15, R14, R16 ;  /* 0x0000000e0f0a7225 */ /* 0x000fe200078e0010 */
[----:B------:R-:W-:-:S02]  /*c0d10*/  IADD3 R9, P5, PT, R9, R18, RZ ;  /* 0x0000001209097210 */ /* 0x000fc40007fbe0ff */
[----:B------:R-:W-:Y:S02]  /*c0d20*/  SEL R13, R26, R27, P4 ;  /* 0x0000001b1a0d7207 */ /* 0x000fe40002000000 */
[----:B------:R-:W-:Y:S01]  /*c0d30*/  ISETP.GT.U32.AND P3, PT, R18, R9, PT ;  /* 0x000000091200720c */ /* 0x000fe20003f64070 */
[----:B------:R-:W-:Y:S01]  /*c0d40*/  IMAD.X R12, RZ, RZ, R21, P5 ;  /* 0x000000ffff0c7224 */ /* 0x000fe200028e0615 */
[----:B------:R-:W-:Y:S02]  /*c0d50*/  IADD3 R35, P6, PT, R9, R8, RZ ;  /* 0x0000000809237210 */ /* 0x000fe40007fde0ff */
        /* <DEDUP_REMOVED lines=9> */
[----:B------:R-:W-:Y:S01]  /*c0df0*/  ISETP.GE.U32.AND.EX P1, PT, R16, R31, PT, P1 ;  /* 0x0000001f1000720c */ /* 0x000fe20003f26110 */
[----:B------:R-:W-:Y:S01]  /*c0e00*/  VIADD R16, R11, UR5 ;  /* 0x000000050b107c36 */ /* 0x000fe20008000000 */
[----:B------:R-:W-:-:S02]  /*c0e10*/  ISETP.GT.U32.AND.EX P3, PT, R15, R20, PT, P3 ;  /* 0x000000140f00720c */ /* 0x000fc40003f64130 */
[----:B------:R-:W-:Y:S02]  /*c0e20*/  ISETP.GT.U32.AND.EX P2, PT, R9, R26, PT, P4 ;  /* 0x0000001a0900720c */ /* 0x000fe40003f44140 */
[----:B------:R-:W-:Y:S02]  /*c0e30*/  IADD3 R8, P4, P5, R13, R10, RZ ;  /* 0x0000000a0d087210 */ /* 0x000fe40007d9e0ff */
[----:B------:R-:W-:Y:S02]  /*c0e40*/  SEL R9, RZ, 0x1, P0 ;  /* 0x00000001ff097807 */ /* 0x000fe40000000000 */
[----:B------:R-:W-:Y:S02]  /*c0e50*/  SEL R13, RZ, 0x1, !P3 ;  /* 0x00000001ff0d7807 */ /* 0x000fe40005800000 */
[----:B------:R-:W-:Y:S02]  /*c0e60*/  SEL R10, RZ, 0x1, !P2 ;  /* 0x00000001ff0a7807 */ /* 0x000fe40005000000 */
[----:B------:R-:W-:-:S02]  /*c0e70*/  SEL R11, RZ, 0x1, P1 ;  /* 0x00000001ff0b7807 */ /* 0x000fc40000800000 */
        /* <DEDUP_REMOVED lines=14> */
[----:B------:R-:W-:Y:S01]  /*c0f60*/  IMAD.MOV.U32 R9, RZ, RZ, RZ ;  /* 0x000000ffff097224 */ /* 0x000fe200078e00ff */
[----:B------:R-:W-:Y:S01]  /*c0f70*/  ISETP.GE.U32.AND.EX P0, PT, R18, R12, PT, P0 ;  /* 0x0000000c1200720c */ /* 0x000fe20003f06100 */
[----:B------:R-:W-:Y:S01]  /*c0f80*/  IMAD.MOV.U32 R12, RZ, RZ, RZ ;  /* 0x000000ffff0c7224 */ /* 0x000fe200078e00ff */
        /* <DEDUP_REMOVED lines=16> */
[----:B------:R-:W-:Y:S01]  /*c1090*/  SEL R4, R18, R11, P0 ;  /* 0x0000000b12047207 */ /* 0x000fe20000000000 */
[----:B------:R-:W-:Y:S01]  /*c10a0*/  IMAD.X R30, R11, 0x1, R12, P1 ;  /* 0x000000010b1e7824 */ /* 0x000fe200008e060c */
        /* <DEDUP_REMOVED lines=11> */
[C---:B------:R-:W-:Y:S02]  /*c1160*/  ISETP.GT.U32.AND P5, PT, R5.reuse, R0, PT ;  /* 0x000000000500720c */ /* 0x040fe40003fa4070 */
[----:B------:R-:W-:Y:S02]  /*c1170*/  SEL R9, RZ, 0x1, P1 ;  /* 0x00000001ff097807 */ /* 0x000fe40000800000 */
[----:B------:R-:W-:Y:S02]  /*c1180*/  IADD3.X R8, PT, PT, RZ, R8, R11, P2, P3 ;  /* 0x00000008ff087210 */ /* 0x000fe400017e640b */
[----:B------:R-:W-:Y:S02]  /*c1190*/  IADD3 R32, P1, PT, R4, R15, RZ ;  /* 0x0000000f04207210 */ /* 0x000fe40007f3e0ff */
[----:B------:R-:W-:Y:S01]  /*c11a0*/  ISETP.GT.U32.AND.EX P0, PT, R2, R3, PT, P5 ;  /* 0x000000030200720c */ /* 0x000fe20003f04150 */
[----:B------:R-:W0:Y:S01]  /*c11b0*/  LDC.64 R14, c[0x3][0x18] ;  /* 0x00c00600ff0e7b82 */ /* 0x000e220000000a00 */
        /* <DEDUP_REMOVED lines=42> */
[----:B------:R-:W-:Y:S02]  /*c1460*/  ISETP.NE.U32.AND P0, PT, R31, R20, PT ;  /* 0x000000141f00720c */ /* 0x000fe40003f05070 */
        /* <DEDUP_REMOVED lines=11> */
.L_x_769:
[----:B------:R-:W-:Y:S05]  /*c1520*/  BSYNC.RELIABLE B9 ;  /* 0x0000000000097941 */ /* 0x000fea0003800100 */
.L_x_768:
        /* <DEDUP_REMOVED lines=10> */
[-C--:B------:R-:W-:Y:S01]  /*c15d0*/  ISETP.GE.U32.AND P2, PT, R27, R5.reuse, PT ;  /* 0x000000051b00720c */ /* 0x080fe20003f46070 */
        /* <DEDUP_REMOVED lines=35> */
.L_x_770:
[----:B------:R-:W-:Y:S05]  /*c1810*/  BSYNC.RECONVERGENT B7 ;  /* 0x0000000000077941 */ /* 0x000fea0003800200 */
.L_x_767:
        /* <DEDUP_REMOVED lines=65> */
[----:B------:R-:W-:Y:S02]  /*c1c30*/  SEL R0, R31, R0, P2 ;  /* 0x000000001f007207 */ /* 0x000fe40001000000 */
[----:B------:R-:W-:Y:S01]  /*c1c40*/  ISETP.GE.U32.AND.EX P0, PT, R10, R11, PT, P0 ;  /* 0x0000000b0a00720c */ /* 0x000fe20003f06100 */
[----:B------:R-:W-:Y:S01]  /*c1c50*/  IMAD.X R8, RZ, RZ, R7, P4 ;  /* 0x000000ffff087224 */ /* 0x000fe200020e0607 */
[----:B------:R-:W-:Y:S02]  /*c1c60*/  ISETP.GE.U32.AND.EX P1, PT, R4, R17, PT, P1 ;  /* 0x000000110400720c */ /* 0x000fe40003f26110 */
[----:B------:R-:W-:Y:S02]  /*c1c70*/  ISETP.GT.U32.AND P3, PT, R0, R9, PT ;  /* 0x000000090000720c */ /* 0x000fe40003f64070 */
[----:B------:R-:W-:Y:S02]  /*c1c80*/  SEL R0, RZ, 0x1, P0 ;  /* 0x00000001ff007807 */ /* 0x000fe40000000000 */
[----:B------:R-:W-:-:S02]  /*c1c90*/  SEL R4, RZ, 0x1, P1 ;  /* 0x00000001ff047807 */ /* 0x000fc40000800000 */
[----:B------:R-:W-:Y:S02]  /*c1ca0*/  SEL R6, R16, R7, P2 ;  /* 0x0000000710067207 */ /* 0x000fe40001000000 */
[----:B------:R-:W-:Y:S01]  /*c1cb0*/  IADD3 R5, P1, P2, R4, R5, R0 ;  /* 0x0000000504057210 */ /* 0x000fe20007a3e000 */
[----:B------:R-:W-:Y:S01]  /*c1cc0*/  IMAD R0, R41, 0x3d1, R3 ;  /* 0x000003d129007824 */ /* 0x000fe200078e0203 */
        /* <DEDUP_REMOVED lines=36> */
.L_x_773:
[----:B------:R-:W-:Y:S05]  /*c1f10*/  BSYNC.RELIABLE B9 ;  /* 0x0000000000097941 */ /* 0x000fea0003800100 */
.L_x_772:
        /* <DEDUP_REMOVED lines=38> */
.L_x_774:
[----:B------:R-:W-:Y:S05]  /*c2180*/  BSYNC.RECONVERGENT B7 ;  /* 0x0000000000077941 */ /* 0x000fea0003800200 */
.L_x_771:
[----:B------:R-:W2:Y:S04]  /*c2190*/  LDL.128 R16, [R1] ;  /* 0x0000000001107983 */ /* 0x000ea80000100c00 */
[----:B------:R-:W3:Y:S01]  /*c21a0*/  LDL.128 R4, [R1+0x10] ;  /* 0x0000100001047983 */ /* 0x000ee20000100c00 */
[----:B------:R-:W-:Y:S01]  /*c21b0*/  UMOV UR4, URZ ;  /* 0x000000ff00047c82 */ /* 0x000fe20008000000 */
[----:B------:R-:W-:Y:S01]  /*c21c0*/  UMOV UR6, URZ ;  /* 0x000000ff00067c82 */ /* 0x000fe20008000000 */
[----:B------:R-:W-:Y:S01]  /*c21d0*/  UMOV UR5, URZ ;  /* 0x000000ff00057c82 */ /* 0x000fe20008000000 */
[----:B------:R-:W-:Y:S01]  /*c21e0*/  UMOV UR8, URZ ;  /* 0x000000ff00087c82 */ /* 0x000fe20008000000 */
[----:B------:R-:W-:Y:S01]  /*c21f0*/  UMOV UR7, URZ ;  /* 0x000000ff00077c82 */ /* 0x000fe20008000000 */
[----:B------:R-:W-:Y:S01]  /*c2200*/  IMAD.MOV.U32 R46, RZ, RZ, RZ ;  /* 0x000000ffff2e7224 */ /* 0x000fe200078e00ff */
[----:B------:R-:W-:Y:S01]  /*c2210*/  UMOV UR9, URZ ;  /* 0x000000ff00097c82 */ /* 0x000fe20008000000 */
[----:B------:R-:W-:Y:S01]  /*c2220*/  IMAD.MOV.U32 R55, RZ, RZ, RZ ;  /* 0x000000ffff377224 */ /* 0x000fe200078e00ff */
[----:B------:R-:W-:Y:S01]  /*c2230*/  UMOV UR10, URZ ;  /* 0x000000ff000a7c82 */ /* 0x000fe20008000000 */
[----:B------:R-:W-:Y:S01]  /*c2240*/  UMOV UR11, URZ ;  /* 0x000000ff000b7c82 */ /* 0x000fe20008000000 */
[----:B------:R-:W-:Y:S04]  /*c2250*/  BSSY.RECONVERGENT B7, `(.L_x_775) ;  /* 0x000026c000077945 */ /* 0x000fe80003800200 */
[----:B------:R-:W-:Y:S01]  /*c2260*/  BSSY.RELIABLE B9, `(.L_x_776) ;  /* 0x0000244000097945 */ /* 0x000fe20003800100 */
[----:B--2---:R-:W-:-:S04]  /*c2270*/  IMAD.WIDE.U32 R12, R39, R18, RZ ;  /* 0x00000012270c7225 */ /* 0x004fc800078e00ff */
[----:B------:R-:W-:-:S04]  /*c2280*/  IMAD.WIDE.U32 R2, R39, R16, RZ ;  /* 0x0000001027027225 */ /* 0x000fc800078e00ff */
[----:B------:R-:W-:Y:S02]  /*c2290*/  VIADD R53, R13, UR4 ;  /* 0x000000040d357c36 */ /* 0x000fe40008000000 */
[----:B------:R-:W-:Y:S02]  /*c22a0*/  IMAD.MOV.U32 R52, RZ, RZ, R12 ;  /* 0x000000ffff347224 */ /* 0x000fe400078e000c */
[----:B------:R-:W-:Y:S02]  /*c22b0*/  VIADD R3, R3, UR4 ;  /* 0x0000000403037c36 */ /* 0x000fe40008000000 */
[----:B------:R-:W-:-:S04]  /*c22c0*/  IMAD.WIDE.U32 R50, R19, R41, R52 ;  /* 0x0000002913327225 */ /* 0x000fc800078e0034 */
[----:B------:R-:W-:Y:S01]  /*c22d0*/  IMAD.WIDE.U32 R42, R17, R41, R2 ;  /* 0x00000029112a7225 */ /* 0x000fe200078e0002 */
[----:B------:R-:W-:-:S03]  /*c22e0*/  ISETP.GE.U32.AND P1, PT, R50, R12, PT ;  /* 0x0000000c3200720c */ /* 0x000fc60003f26070 */
[----:B------:R-:W-:Y:S01]  /*c22f0*/  IMAD.WIDE.U32 R8, R35, R16, RZ ;  /* 0x0000001023087225 */ /* 0x000fe200078e00ff */
[----:B------:R-:W-:-:S03]  /*c2300*/  ISETP.GE.U32.AND P5, PT, R42, R2, PT ;  /* 0x000000022a00720c */ /* 0x000fc60003fa6070 */
[----:B------:R-:W-:Y:S02]  /*c2310*/  IMAD.MOV.U32 R12, RZ, RZ, RZ ;  /* 0x000000ffff0c7224 */ /* 0x000fe400078e00ff */
[----:B------:R-:W-:Y:S02]  /*c2320*/  IMAD.MOV.U32 R13, RZ, RZ, R42 ;  /* 0x000000ffff0d7224 */ /* 0x000fe400078e002a */
[----:B------:R-:W-:Y:S02]  /*c2330*/  VIADD R9, R9, UR6 ;  /* 0x0000000609097c36 */ /* 0x000fe40008000000 */
[----:B------:R-:W-:-:S04]  /*c2340*/  IMAD.WIDE.U32 R12, R16, R41, R12 ;  /* 0x00000029100c7225 */ /* 0x000fc800078e000c */
[----:B------:R-:W-:Y:S01]  /*c2350*/  IMAD.WIDE.U32 R44, R17, R37, R8 ;  /* 0x00000025112c7225 */ /* 0x000fe200078e0008 */
[----:B------:R-:W-:-:S03]  /*c2360*/  ISETP.GE.U32.AND P6, PT, R12, RZ, PT ;  /* 0x000000ff0c00720c */ /* 0x000fc60003fc6070 */
[----:B------:R-:W-:Y:S01]  /*c2370*/  VIADD R2, R43, UR5 ;  /* 0x000000052b027c36 */ /* 0x000fe20008000000 */
[----:B------:R-:W-:Y:S01]  /*c2380*/  ISETP.GE.U32.AND P3, PT, R44, R8, PT ;  /* 0x000000082c00720c */ /* 0x000fe20003f66070 */
[----:B------:R-:W-:-:S03]  /*c2390*/  IMAD.WIDE.U32 R10, R31, R16, RZ ;  /* 0x000000101f0a7225 */ /* 0x000fc600078e00ff */
[----:B------:R-:W-:Y:S01]  /*c23a0*/  ISETP.GE.U32.AND.EX P5, PT, R2, R3, PT, P5 ;  /* 0x000000030200720c */ /* 0x000fe20003fa6150 */
[----:B------:R-:W-:Y:S02]  /*c23b0*/  VIADD R0, R13, UR5 ;  /* 0x000000050d007c36 */ /* 0x000fe40008000000 */
[----:B------:R-:W-:Y:S02]  /*c23c0*/  IMAD.MOV.U32 R47, RZ, RZ, R44 ;  /* 0x000000ffff2f7224 */ /* 0x000fe400078e002c */
[----:B------:R-:W-:Y:S01]  /*c23d0*/  VIADD R11, R11, UR8 ;  /* 0x000000080b0b7c36 */ /* 0x000fe20008000000 */
[----:B------:R-:W-:Y:S01]  /*c23e0*/  ISETP.GE.U32.AND.EX P6, PT, R0, R42, PT, P6 ;  /* 0x0000002a0000720c */ /* 0x000fe20003fc6160 */
[----:B------:R-:W-:Y:S01]  /*c23f0*/  VIADD R8, R45, UR7 ;  /* 0x000000072d087c36 */ /* 0x000fe20008000000 */
[----:B------:R-:W-:Y:S01]  /*c2400*/  SEL R45, RZ, 0x1, P5 ;  /* 0x00000001ff2d7807 */ /* 0x000fe20002800000 */
[----:B------:R-:W-:Y:S02]  /*c2410*/  IMAD.MOV.U32 R3, RZ, RZ, RZ ;  /* 0x000000ffff037224 */ /* 0x000fe400078e00ff */
[----:B------:R-:W-:Y:S01]  /*c2420*/  IMAD.WIDE.U32 R46, R16, R37, R46 ;  /* 0x00000025102e7225 */ /* 0x000fe200078e002e */
[----:B------:R-:W-:-:S02]  /*c2430*/  ISETP.GE.U32.AND.EX P3, PT, R8, R9, PT, P3 ;  /* 0x000000090800720c */ /* 0x000fc40003f66130 */
[----:B------:R-:W-:Y:S01]  /*c2440*/  SEL R9, RZ, 0x1, P6 ;  /* 0x00000001ff097807 */ /* 0x000fe20003000000 */
[----:B------:R-:W-:Y:S01]  /*c2450*/  IMAD.WIDE.U32 R48, R17, R33, R10 ;  /* 0x0000002111307225 */ /* 0x000fe200078e000a */
[----:B------:R-:W-:-:S03]  /*c2460*/  ISETP.GE.U32.AND P4, PT, R46, RZ, PT ;  /* 0x000000ff2e00720c */ /* 0x000fc60003f86070 */
[----:B------:R-:W-:Y:S01]  /*c2470*/  IMAD.WIDE.U32 R2, R17, R39, R2 ;  /* 0x0000002711027225 */ /* 0x000fe200078e0002 */
[----:B------:R-:W-:-:S03]  /*c2480*/  ISETP.GE.U32.AND P0, PT, R48, R10, PT ;  /* 0x0000000a3000720c */ /* 0x000fc60003f06070 */
[----:B------:R-:W-:Y:S01]  /*c2490*/  VIADD R54, R51, UR5 ;  /* 0x0000000533367c36 */ /* 0x000fe20008000000 */
[----:B------:R-:W-:Y:S01]  /*c24a0*/  IADD3 R10, P5, P6, R9, R2, RZ ;  /* 0x00000002090a7210 */ /* 0x000fe20007ebe0ff */
[----:B------:R-:W-:Y:S01]  /*c24b0*/  VIADD R13, R47, UR7 ;  /* 0x000000072f0d7c36 */ /* 0x000fe20008000000 */
[----:B------:R-:W-:Y:S01]  /*c24c0*/  SEL R51, RZ, 0x1, P3 ;  /* 0x00000001ff337807 */ /* 0x000fe20001800000 */
[----:B------:R-:W-:Y:S01]  /*c24d0*/  VIADD R30, R3, UR4 ;  /* 0x00000004031e7c36 */ /* 0x000fe20008000000 */
[----:B------:R-:W-:Y:S01]  /*c24e0*/  ISETP.GE.U32.AND.EX P1, PT, R54, R53, PT, P1 ;  /* 0x000000353600720c */ /* 0x000fe20003f26110 */
[----:B------:R-:W-:Y:S01]  /*c24f0*/  IMAD.MOV.U32 R9, RZ, RZ, RZ ;  /* 0x000000ffff097224 */ /* 0x000fe200078e00ff */
[----:B------:R-:W-:Y:S01]  /*c2500*/  ISETP.GE.U32.AND.EX P4, PT, R13, R44, PT, P4 ;  /* 0x0000002c0d00720c */ /* 0x000fe20003f86140 */
[----:B------:R-:W-:Y:S01]  /*c2510*/  IMAD.MOV.U32 R52, RZ, RZ, RZ ;  /* 0x000000ffff347224 */ /* 0x000fe200078e00ff */
[----:B------:R-:W-:Y:S01]  /*c2520*/  IADD3.X R30, PT, PT, RZ, R30, R45, P5, P6 ;  /* 0x0000001eff1e7210 */ /* 0x000fe20002fec42d */
[----:B------:R-:W-:Y:S01]  /*c2530*/  IMAD.MOV.U32 R53, RZ, RZ, R50 ;  /* 0x000000ffff357224 */ /* 0x000fe200078e0032 */
[----:B------:R-:W-:Y:S01]  /*c2540*/  IADD3 R47, P6, PT, R10, R46, RZ ;  /* 0x0000002e0a2f7210 */ /* 0x000fe20007fde0ff */
[----:B------:R-:W-:Y:S01]  /*c2550*/  IMAD.WIDE.U32 R2, R17, R35, R8 ;  /* 0x0000002311027225 */ /* 0x000fe200078e0008 */
[----:B------:R-:W-:-:S02]  /*c2560*/  SEL R9, RZ, 0x1, P4 ;  /* 0x00000001ff097807 */ /* 0x000fc40002000000 */
[----:B------:R-:W-:Y:S01]  /*c2570*/  SEL R45, RZ, 0x1, P1 ;  /* 0x00000001ff2d7807 */ /* 0x000fe20000800000 */
[----:B------:R-:W-:Y:S01]  /*c2580*/  IMAD.WIDE.U32 R52, R18, R41, R52 ;  /* 0x0000002912347225 */ /* 0x000fe200078e0034 */
[----:B------:R-:W-:Y:S02]  /*c2590*/  IADD3 R28, P5, P4, R9, R2, RZ ;  /* 0x00000002091c7210 */ /* 0x000fe40007cbe0ff */
[----:B------:R-:W-:Y:S01]  /*c25a0*/  ISETP.GE.U32.AND P3, PT, R47, R10, PT ;  /* 0x0000000a2f00720c */ /* 0x000fe20003f66070 */
[----:B------:R-:W-:Y:S01]  /*c25b0*/  IMAD.X R26, R13, 0x1, R30, P6 ;  /* 0x000000010d1a7824 */ /* 0x000fe200030e061e */
[----:B------:R-:W-:Y:S01]  /*c25c0*/  IADD3 R2, P6, PT, R47, R52, RZ ;  /* 0x000000342f027210 */ /* 0x000fe20007fde0ff */
[----:B------:R-:W-:Y:S01]  /*c25d0*/  VIADD R43, R53, UR5 ;  /* 0x00000005352b7c36 */ /* 0x000fe20008000000 */
[----:B------:R-:W-:Y:S01]  /*c25e0*/  ISETP.GE.U32.AND P2, PT, R52, RZ, PT ;  /* 0x000000ff3400720c */ /* 0x000fe20003f46070 */
[----:B------:R-:W-:Y:S01]  /*c25f0*/  VIADD R40, R3, UR6 ;  /* 0x0000000603287c36 */ /* 0x000fe20008000000 */
[----:B------:R-:W-:Y:S01]  /*c2600*/  ISETP.GE.U32.AND P1, PT, R2, R47, PT ;  /* 0x0000002f0200720c */ /* 0x000fe20003f26070 */
[C---:B------:R-:W-:Y:S01]  /*c2610*/  IMAD.X R3, R43.reuse, 0x1, R26, P6 ;  /* 0x000000012b037824 */ /* 0x040fe200030e061a */
[----:B------:R-:W-:Y:S01]  /*c2620*/  ISETP.GE.U32.AND.EX P2, PT, R43, R50, PT, P2 ;  /* 0x000000322b00720c */ /* 0x000fe20003f46120 */
[----:B------:R-:W-:Y:S01]  /*c2630*/  IMAD.WIDE.U32 R8, R19, R39, R54 ;  /* 0x0000002713087225 */ /* 0x000fe200078e0036 */
[----:B------:R-:W-:-:S02]  /*c2640*/  ISETP.GE.U32.AND.EX P3, PT, R26, R30, PT, P3 ;  /* 0x0000001e1a00720c */ /* 0x000fc40003f66130 */
[----:B------:R-:W-:Y:S01]  /*c2650*/  SEL R13, RZ, 0x1, P2 ;  /* 0x00000001ff0d7807 */ /* 0x000fe20001000000 */
[----:B------:R-:W-:Y:S01]  /*c2660*/  VIADD R10, R9, UR4 ;  /* 0x00000004090a7c36 */ /* 0x000fe20008000000 */
[----:B------:R-:W-:Y:S01]  /*c2670*/  ISETP.GE.U32.AND.EX P1, PT, R3, R26, PT, P1 ;  /* 0x0000001a0300720c */ /* 0x000fe20003f26110 */
[----:B------:R-:W-:Y:S01]  /*c2680*/  IMAD.MOV.U32 R9, RZ, RZ, R48 ;  /* 0x000000ffff097224 */ /* 0x000fe200078e0030 */
[----:B------:R-:W-:Y:S01]  /*c2690*/  IADD3 R8, P2, P6, R13, R8, RZ ;  /* 0x000000080d087210 */ /* 0x000fe20007e5e0ff */
[----:B------:R-:W-:Y:S01]  /*c26a0*/  IMAD.WIDE.U32 R46, R35, R18, RZ ;  /* 0x00000012232e7225 */ /* 0x000fe200078e00ff */
[----:B------:R-:W-:Y:S02]  /*c26b0*/  SEL R13, RZ, 0x1, P1 ;  /* 0x00000001ff0d7807 */ /* 0x000fe40000800000 */
[----:B------:R-:W-:Y:S01]  /*c26c0*/  SEL R55, RZ, 0x1, P3 ;  /* 0x00000001ff377807 */ /* 0x000fe20001800000 */
[----:B------:R-:W-:Y:S01]  /*c26d0*/  VIADD R47, R47, UR6 ;  /* 0x000000062f2f7c36 */ /* 0x000fe20008000000 */
[----:B------:R-:W-:Y:S01]  /*c26e0*/  IADD3 R13, P3, PT, R13, R8, RZ ;  /* 0x000000080d0d7210 */ /* 0x000fe20007f7e0ff */
[----:B------:R-:W-:Y:S01]  /*c26f0*/  IMAD.MOV.U32 R8, RZ, RZ, RZ ;  /* 0x000000ffff087224 */ /* 0x000fe200078e00ff */
[----:B------:R-:W-:Y:S01]  /*c2700*/  IADD3.X R40, PT, PT, RZ, R40, R51, P5, P4 ;  /* 0x00000028ff287210 */ /* 0x000fe20002fe8433 */
[----:B------:R-:W-:Y:S01]  /*c2710*/  IMAD.WIDE.U32 R50, R19, R37, R46 ;  /* 0x0000002513327225 */ /* 0x000fe200078e002e */
[----:B------:R-:W-:-:S02]  /*c2720*/  IADD3 R55, P1, PT, R55, R28, RZ ;  /* 0x0000001c37377210 */ /* 0x000fc40007f3e0ff */
[----:B------:R-:W-:Y:S01]  /*c2730*/  IADD3.X R10, PT, PT, RZ, R10, R45, P2, P6 ;  /* 0x0000000aff0a7210 */ /* 0x000fe200017ec42d */
[----:B------:R-:W-:Y:S01]  /*c2740*/  IMAD.WIDE.U32 R8, R16, R33, R8 ;  /* 0x0000002110087225 */ /* 0x000fe200078e0008 */
[----:B------:R-:W-:-:S03]  /*c2750*/  ISETP.GE.U32.AND P5, PT, R50, R46, PT ;  /* 0x0000002e3200720c */ /* 0x000fc60003fa6070 */
[----:B------:R-:W-:Y:S01]  /*c2760*/  VIADD R53, R9, UR9 ;  /* 0x0000000909357c36 */ /* 0x000fe20008000000 */
[----:B------:R-:W-:Y:S01]  /*c2770*/  IADD3 R32, P2, PT, R55, R8, RZ ;  /* 0x0000000837207210 */ /* 0x000fe20007f5e0ff */
[----:B------:R-:W-:Y:S02]  /*c2780*/  IMAD.X R40, RZ, RZ, R40, P1 ;  /* 0x000000ffff287224 */ /* 0x000fe400008e0628 */
[----:B------:R-:W-:Y:S01]  /*c2790*/  IMAD.X R9, RZ, RZ, R10, P3 ;  /* 0x000000ffff097224 */ /* 0x000fe200018e060a */
[-C--:B------:R-:W-:Y:S01]  /*c27a0*/  IADD3 R26, P4, PT, R13, R32.reuse, RZ ;  /* 0x000000200d1a7210 */ /* 0x080fe20007f9e0ff */
[----:B------:R-:W-:Y:S02]  /*c27b0*/  IMAD.X R34, R53, 0x1, R40, P2 ;  /* 0x0000000135227824 */ /* 0x000fe400010e0628 */
[----:B------:R-:W-:Y:S01]  /*c27c0*/  VIADD R10, R49, UR9 ;  /* 0x00000009310a7c36 */ /* 0x000fe20008000000 */
[----:B------:R-:W-:Y:S01]  /*c27d0*/  ISETP.GE.U32.AND P3, PT, R26, R32, PT ;  /* 0x000000201a00720c */ /* 0x000fe20003f66070 */
        /* <DEDUP_REMOVED lines=10> */
[----:B------:R-:W-:Y:S01]  /*c2880*/  IMAD.WIDE.U32 R42, R27, R16, RZ ;  /* 0x000000101b2a7225 */ /* 0x000fe200078e00ff */
[----:B------:R-:W-:-:S02]  /*c2890*/  ISETP.GE.U32.AND P5, PT, R8, RZ, PT ;  /* 0x000000ff0800720c */ /* 0x000fc40003fa6070 */
[----:B------:R-:W-:Y:S01]  /*c28a0*/  SEL R13, RZ, 0x1, !P3 ;  /* 0x00000001ff0d7807 */ /* 0x000fe20005800000 */
[----:B------:R-:W-:Y:S01]  /*c28b0*/  IMAD.WIDE.U32 R46, R18, R37, R46 ;  /* 0x00000025122e7225 */ /* 0x000fe200078e002e */
[----:B------:R-:W-:Y:S02]  /*c28c0*/  ISETP.GE.U32.AND.EX P5, PT, R53, R48, PT, P5 ;  /* 0x000000303500720c */ /* 0x000fe40003fa6150 */
[----:B------:R-:W-:Y:S01]  /*c28d0*/  SEL R49, RZ, 0x1, P2 ;  /* 0x00000001ff317807 */ /* 0x000fe20001000000 */
[----:B------:R-:W-:Y:S01]  /*c28e0*/  IMAD.WIDE.U32 R8, R17, R31, R10 ;  /* 0x0000001f11087225 */ /* 0x000fe200078e000a */
[----:B------:R-:W-:Y:S02]  /*c28f0*/  IADD3 R11, P3, PT, R13, R26, RZ ;  /* 0x0000001a0d0b7210 */ /* 0x000fe40007f7e0ff */
[----:B------:R-:W-:Y:S01]  /*c2900*/  ISETP.GE.U32.AND P4, PT, R46, RZ, PT ;  /* 0x000000ff2e00720c */ /* 0x000fe20003f86070 */
[----:B------:R-:W-:Y:S01]  /*c2910*/  VIADD R30, R47, UR7 ;  /* 0x000000072f1e7c36 */ /* 0x000fe20008000000 */
[----:B------:R-:W-:Y:S01]  /*c2920*/  SEL R47, RZ, 0x1, P5 ;  /* 0x00000001ff2f7807 */ /* 0x000fe20002800000 */
[----:B------:R-:W-:Y:S01]  /*c2930*/  VIADD R38, R9, UR8 ;  /* 0x0000000809267c36 */ /* 0x000fe20008000000 */
[----:B------:R-:W-:Y:S01]  /*c2940*/  ISETP.GT.U32.AND P2, PT, R26, R11, PT ;  /* 0x0000000b1a00720c */ /* 0x000fe20003f44070 */
[----:B------:R-:W-:Y:S01]  /*c2950*/  IMAD.X R13, RZ, RZ, R28, P3 ;  /* 0x000000ffff0d7224 */ /* 0x000fe200018e061c */
[----:B------:R-:W-:Y:S01]  /*c2960*/  IADD3 R36, P5, P6, R47, R8, RZ ;  /* 0x000000082f247210 */ /* 0x000fe20007ebe0ff */
[----:B------:R-:W-:Y:S01]  /*c2970*/  IMAD.MOV.U32 R53, RZ, RZ, RZ ;  /* 0x000000ffff357224 */ /* 0x000fe200078e00ff */
[----:B------:R-:W-:Y:S01]  /*c2980*/  ISETP.GE.U32.AND.EX P4, PT, R30, R50, PT, P4 ;  /* 0x000000321e00720c */ /* 0x000fe20003f86140 */
[----:B------:R-:W-:Y:S01]  /*c2990*/  VIADD R43, R43, UR10 ;  /* 0x0000000a2b2b7c36 */ /* 0x000fe20008000000 */
[----:B------:R-:W-:Y:S01]  /*c29a0*/  ISETP.GE.U32.AND P3, PT, R32, R55, PT ;  /* 0x000000372000720c */ /* 0x000fe20003f66070 */
[----:B------:R-:W-:Y:S01]  /*c29b0*/  IMAD.WIDE.U32 R8, R19, R35, R52 ;  /* 0x0000002313087225 */ /* 0x000fe200078e0034 */
[----:B------:R-:W-:-:S02]  /*c29c0*/  ISETP.GT.U32.AND.EX P2, PT, R28, R13, PT, P2 ;  /* 0x0000000d1c00720c */ /* 0x000fc40003f44120 */
[----:B------:R-:W-:Y:S01]  /*c29d0*/  IADD3.X R38, PT, PT, RZ, R38, R49, P5, P6 ;  /* 0x00000026ff267210 */ /* 0x000fe20002fec431 */
[----:B------:R-:W-:Y:S01]  /*c29e0*/  IMAD.WIDE.U32 R44, R17, R29, R42 ;  /* 0x0000001d112c7225 */ /* 0x000fe200078e002a */
[----:B------:R-:W-:Y:S02]  /*c29f0*/  IADD3 R55, P5, PT, R11, R46, RZ ;  /* 0x0000002e0b377210 */ /* 0x000fe40007fbe0ff */
[----:B------:R-:W-:Y:S01]  /*c2a00*/  SEL R47, RZ, 0x1, P4 ;  /* 0x00000001ff2f7807 */ /* 0x000fe20002000000 */
[----:B------:R-:W-:Y:S01]  /*c2a10*/  IMAD.WIDE.U32 R48, R27, R18, RZ ;  /* 0x000000121b307225 */ /* 0x000fe200078e00ff */
[----:B------:R-:W-:Y:S02]  /*c2a20*/  SEL R10, R26, R11, P2 ;  /* 0x0000000b1a0a7207 */ /* 0x000fe40001000000 */
[----:B------:R-:W-:Y:S01]  /*c2a30*/  SEL R11, R28, R13, P2 ;  /* 0x0000000d1c0b7207 */ /* 0x000fe20001000000 */
[----:B------:R-:W-:Y:S01]  /*c2a40*/  IMAD.X R30, R13, 0x1, R30, P5 ;  /* 0x000000010d1e7824 */ /* 0x000fe200028e061e */
[----:B------:R-:W-:Y:S01]  /*c2a50*/  IADD3 R26, P4, P5, R47, R8, RZ ;  /* 0x000000082f1a7210 */ /* 0x000fe20007d9e0ff */
[----:B------:R-:W-:Y:S01]  /*c2a60*/  VIADD R28, R9, UR6 ;  /* 0x00000006091c7c36 */ /* 0x000fe20008000000 */
[----:B------:R-:W-:Y:S01]  /*c2a70*/  SEL R9, RZ, 0x1, P0 ;  /* 0x00000001ff097807 */ /* 0x000fe20000000000 */
[----:B------:R-:W-:Y:S01]  /*c2a80*/  IMAD.MOV.U32 R8, RZ, RZ, RZ ;  /* 0x000000ffff087224 */ /* 0x000fe200078e00ff */
[----:B------:R-:W-:Y:S01]  /*c2a90*/  ISETP.GE.U32.AND.EX P3, PT, R34, R40, PT, P3 ;  /* 0x000000282200720c */ /* 0x000fe20003f66130 */
[----:B------:R-:W-:Y:S01]  /*c2aa0*/  VIADD R49, R49, UR10 ;  /* 0x0000000a31317c36 */ /* 0x000fe20008000000 */
[----:B------:R-:W-:-:S02]  /*c2ab0*/  ISETP.GT.U32.AND P2, PT, R10, R55, PT ;  /* 0x000000370a00720c */ /* 0x000fc40003f44070 */
[----:B------:R-:W-:Y:S01]  /*c2ac0*/  IADD3.X R28, PT, PT, RZ, R28, R9, P4, P5 ;  /* 0x0000001cff1c7210 */ /* 0x000fe200027ea409 */
[----:B------:R-:W-:Y:S01]  /*c2ad0*/  IMAD.MOV.U32 R9, RZ, RZ, R44 ;  /* 0x000000ffff097224 */ /* 0x000fe200078e002c */
[----:B------:R-:W-:Y:S01]  /*c2ae0*/  SEL R57, RZ, 0x1, P3 ;  /* 0x00000001ff397807 */ /* 0x000fe20001800000 */
[-C--:B------:R-:W-:Y:S01]  /*c2af0*/  IMAD.WIDE.U32 R50, R19, R29.reuse, R48 ;  /* 0x0000001d13327225 */ /* 0x080fe200078e0030 */
[----:B------:R-:W-:Y:S02]  /*c2b00*/  ISETP.GT.U32.AND.EX P0, PT, R11, R30, PT, P2 ;  /* 0x0000001e0b00720c */ /* 0x000fe40003f04120 */
[----:B------:R-:W-:Y:S01]  /*c2b10*/  IADD3 R57, P2, PT, R57, R36, RZ ;  /* 0x0000002439397210 */ /* 0x000fe20007f5e0ff */
[----:B------:R-:W-:Y:S01]  /*c2b20*/  IMAD.WIDE.U32 R8, R16, R29, R8 ;  /* 0x0000001d10087225 */ /* 0x000fe200078e0008 */
[----:B------:R-:W-:Y:S02]  /*c2b30*/  SEL R13, RZ, 0x1, !P0 ;  /* 0x00000001ff0d7807 */ /* 0x000fe40004000000 */
[----:B------:R-:W-:Y:S01]  /*c2b40*/  ISETP.GE.U32.AND P1, PT, R44, R42, PT ;  /* 0x0000002a2c00720c */ /* 0x000fe20003f26070 */
[----:B------:R-:W-:Y:S01]  /*c2b50*/  VIADD R53, R9, UR11 ;  /* 0x0000000b09357c36 */ /* 0x000fe20008000000 */
[----:B------:R-:W-:Y:S01]  /*c2b60*/  IADD3 R13, P3, PT, R13, R26, RZ ;  /* 0x0000001a0d0d7210 */ /* 0x000fe20007f7e0ff */
[----:B------:R-:W-:Y:S01]  /*c2b70*/  IMAD.X R38, RZ, RZ, R38, P2 ;  /* 0x000000ffff267224 */ /* 0x000fe200010e0626 */
[----:B------:R-:W-:Y:S01]  /*c2b80*/  IADD3 R32, P0, PT, R57, R8, RZ ;  /* 0x0000000839207210 */ /* 0x000fe20007f1e0ff */
[----:B------:R-:W-:-:S03]  /*c2b90*/  IMAD.WIDE.U32 R10, R31, R18, RZ ;  /* 0x000000121f0a7225 */ /* 0x000fc600078e00ff */
[----:B------:R-:W-:Y:S01]  /*c2ba0*/  IADD3 R26, P2, PT, R13, R32, RZ ;  /* 0x000000200d1a7210 */ /* 0x000fe20007f5e0ff */
[----:B------:R-:W-:Y:S01]  /*c2bb0*/  IMAD.X R34, R53, 0x1, R38, P0 ;  /* 0x0000000135227824 */ /* 0x000fe200000e0626 */
[----:B------:R-:W-:Y:S01]  /*c2bc0*/  ISETP.GE.U32.AND P0, PT, R50, R48, PT ;  /* 0x000000303200720c */ /* 0x000fe20003f06070 */
[----:B------:R-:W-:Y:S01]  /*c2bd0*/  IMAD.X R9, RZ, RZ, R28, P3 ;  /* 0x000000ffff097224 */ /* 0x000fe200018e061c */
[----:B------:R-:W-:Y:S01]  /*c2be0*/  ISETP.GE.U32.AND P4, PT, R26, R32, PT ;  /* 0x000000201a00720c */ /* 0x000fe20003f86070 */
[----:B------:R-:W-:Y:S02]  /*c2bf0*/  VIADD R11, R11, UR8 ;  /* 0x000000080b0b7c36 */ /* 0x000fe40008000000 */
[----:B------:R-:W-:Y:S01]  /*c2c00*/  IMAD.X R28, R9, 0x1, R34, P2 ;  /* 0x00000001091c7824 */ /* 0x000fe200010e0622 */
[----:B------:R-:W-:Y:S01]  /*c2c10*/  ISETP.NE.U32.AND P2, PT, R13, RZ, PT ;  /* 0x000000ff0d00720c */ /* 0x000fe20003f45070 */
        /* <DEDUP_REMOVED lines=9> */
[----:B------:R-:W-:Y:S01]  /*c2cb0*/  ISETP.GE.U32.AND.EX P1, PT, R48, R11, PT, P3 ;  /* 0x0000000b3000720c */ /* 0x000fe20003f26130 */
[----:B------:R-:W-:Y:S01]  /*c2cc0*/  IMAD.MOV.U32 R11, RZ, RZ, R46 ;  /* 0x000000ffff0b7224 */ /* 0x000fe200078e002e */
[----:B------:R-:W-:Y:S01]  /*c2cd0*/  SEL R9, RZ, 0x1, !P2 ;  /* 0x00000001ff097807 */ /* 0x000fe20005000000 */
[----:B------:R-:W-:Y:S01]  /*c2ce0*/  IMAD.WIDE.U32 R16, R17, R27, R42 ;  /* 0x0000001b11107225 */ /* 0x000fe200078e002a */
[----:B------:R-:W-:-:S02]  /*c2cf0*/  ISETP.GE.U32.AND P3, PT, R8, RZ, PT ;  /* 0x000000ff0800720c */ /* 0x000fc40003f66070 */
[----:B------:R-:W-:Y:S01]  /*c2d00*/  IADD3 R9, P6, PT, R9, R26, RZ ;  /* 0x0000001a09097210 */ /* 0x000fe20007fde0ff */
[----:B------:R-:W-:Y:S01]  /*c2d10*/  IMAD.WIDE.U32 R10, R18, R33, R10 ;  /* 0x00000021120a7225 */ /* 0x000fe200078e000a */
[----:B------:R-:W-:Y:S02]  /*c2d20*/  ISETP.GE.U32.AND.EX P3, PT, R53, R44, PT, P3 ;  /* 0x0000002c3500720c */ /* 0x000fe40003f66130 */
[----:B------:R-:W-:Y:S01]  /*c2d30*/  ISETP.GT.U32.AND P4, PT, R26, R9, PT ;  /* 0x000000091a00720c */ /* 0x000fe20003f84070 */
[----:B------:R-:W-:Y:S01]  /*c2d40*/  VIADD R47, R11, UR9 ;  /* 0x000000090b2f7c36 */ /* 0x000fe20008000000 */
[----:B------:R-:W-:Y:S01]  /*c2d50*/  SEL R43, RZ, 0x1, P3 ;  /* 0x00000001ff2b7807 */ /* 0x000fe20001800000 */
[----:B------:R-:W-:Y:S01]  /*c2d60*/  IMAD.X R11, RZ, RZ, R28, P6 ;  /* 0x000000ffff0b7224 */ /* 0x000fe200030e061c */
[----:B------:R-:W-:Y:S01]  /*c2d70*/  ISETP.GE.U32.AND P2, PT, R10, RZ, PT ;  /* 0x000000ff0a00720c */ /* 0x000fe20003f46070 */
[----:B------:R-:W-:Y:S01]  /*c2d80*/  VIADD R52, R51, UR11 ;  /* 0x0000000b33347c36 */ /* 0x000fe20008000000 */
[----:B------:R-:W-:Y:S01]  /*c2d90*/  IADD3 R45, P3, PT, R9, R10, RZ ;  /* 0x0000000a092d7210 */ /* 0x000fe20007f7e0ff */
[----:B------:R-:W-:Y:S01]  /*c2da0*/  VIADD R36, R17, UR10 ;  /* 0x0000000a11247c36 */ /* 0x000fe20008000000 */
[----:B------:R-:W-:Y:S01]  /*c2db0*/  ISETP.GT.U32.AND.EX P4, PT, R28, R11, PT, P4 ;  /* 0x0000000b1c00720c */ /* 0x000fe20003f84140 */
[----:B------:R-:W-:Y:S01]  /*c2dc0*/  IMAD.MOV.U32 R53, RZ, RZ, RZ ;  /* 0x000000ffff357224 */ /* 0x000fe200078e00ff */
[----:B------:R-:W-:Y:S01]  /*c2dd0*/  ISETP.GE.U32.AND.EX P2, PT, R47, R46, PT, P2 ;  /* 0x0000002e2f00720c */ /* 0x000fe20003f46120 */
[----:B------:R-:W-:Y:S01]  /*c2de0*/  IMAD.X R47, R11, 0x1, R47, P3 ;  /* 0x000000010b2f7824 */ /* 0x000fe200018e062f */
[----:B------:R-:W-:-:S02]  /*c2df0*/  SEL R8, R26, R9, P4 ;  /* 0x000000091a087207 */ /* 0x000fc40002000000 */
[----:B------:R-:W-:Y:S01]  /*c2e00*/  ISETP.GE.U32.AND.EX P0, PT, R52, R49, PT, P0 ;  /* 0x000000313400720c */ /* 0x000fe20003f06100 */
[----:B------:R-:W-:Y:S01]  /*c2e10*/  IMAD.MOV.U32 R49, RZ, RZ, RZ ;  /* 0x000000ffff317224 */ /* 0x000fe200078e00ff */
[----:B------:R-:W-:Y:S02]  /*c2e20*/  ISETP.GE.U32.AND P3, PT, R32, R57, PT ;  /* 0x000000392000720c */ /* 0x000fe40003f66070 */
[----:B------:R-:W-:Y:S02]  /*c2e30*/  SEL R10, R28, R11, P4 ;  /* 0x0000000b1c0a7207 */ /* 0x000fe40002000000 */
[----:B------:R-:W-:Y:S01]  /*c2e40*/  ISETP.GT.U32.AND P4, PT, R8, R45, PT ;  /* 0x0000002d0800720c */ /* 0x000fe20003f84070 */
[----:B------:R-:W-:Y:S01]  /*c2e50*/  IMAD.WIDE.U32 R8, R19, R31, R48 ;  /* 0x0000001f13087225 */ /* 0x000fe200078e0030 */
[----:B------:R-:W-:Y:S02]  /*c2e60*/  ISETP.GE.U32.AND.EX P3, PT, R34, R38, PT, P3 ;  /* 0x000000262200720c */ /* 0x000fe40003f66130 */
[----:B------:R-:W-:Y:S01]  /*c2e70*/  SEL R11, RZ, 0x1, P2 ;  /* 0x00000001ff0b7807 */ /* 0x000fe20001000000 */
[----:B------:R-:W-:Y:S01]  /*c2e80*/  VIADD R26, R9, UR8 ;  /* 0x00000008091a7c36 */ /* 0x000fe20008000000 */
[----:B------:R-:W-:Y:S01]  /*c2e90*/  ISETP.GT.U32.AND.EX P4, PT, R10, R47, PT, P4 ;  /* 0x0000002f0a00720c */ /* 0x000fe20003f84140 */
[----:B------:R-:W-:Y:S01]  /*c2ea0*/  IMAD.MOV.U32 R38, RZ, RZ, RZ ;  /* 0x000000ffff267224 */ /* 0x000fe200078e00ff */
[----:B------:R-:W-:-:S02]  /*c2eb0*/  SEL R10, RZ, 0x1, P3 ;  /* 0x00000001ff0a7807 */ /* 0x000fc40001800000 */
[----:B------:R-:W-:Y:S02]  /*c2ec0*/  SEL R51, RZ, 0x1, P5 ;  /* 0x00000001ff337807 */ /* 0x000fe40002800000 */
[----:B------:R-:W-:Y:S01]  /*c2ed0*/  IADD3 R8, P2, P3, R11, R8, RZ ;  /* 0x000000080b087210 */ /* 0x000fe20007b5e0ff */
[----:B------:R-:W-:Y:S01]  /*c2ee0*/  IMAD.MOV.U32 R11, RZ, RZ, R50 ;  /* 0x000000ffff0b7224 */ /* 0x000fe200078e0032 */
[----:B------:R-:W-:Y:S02]  /*c2ef0*/  SEL R9, RZ, 0x1, P1 ;  /* 0x00000001ff097807 */ /* 0x000fe40000800000 */
[----:B------:R-:W-:Y:S01]  /*c2f00*/  IADD3 R43, P5, P6, R43, R16, RZ ;  /* 0x000000102b2b7210 */ /* 0x000fe20007ebe0ff */
[----:B---3--:R-:W-:Y:S01]  /*c2f10*/  IMAD.WIDE.U32 R16, R39, R4, RZ ;  /* 0x0000000427107225 */ /* 0x008fe200078e00ff */
[----:B------:R-:W-:Y:S02]  /*c2f20*/  SEL R13, RZ, 0x1, !P4 ;  /* 0x00000001ff0d7807 */ /* 0x000fe40006000000 */
[----:B------:R-:W-:Y:S01]  /*c2f30*/  IADD3.X R26, PT, PT, RZ, R26, R9, P2, P3 ;  /* 0x0000001aff1a7210 */ /* 0x000fe200017e6409 */
[----:B------:R-:W-:Y:S01]  /*c2f40*/  VIADD R17, R17, UR4 ;  /* 0x0000000411117c36 */ /* 0x000fe20008000000 */
[----:B------:R-:W-:Y:S01]  /*c2f50*/  IADD3 R9, P1, PT, R10, R43, RZ ;  /* 0x0000002b0a097210 */ /* 0x000fe20007f3e0ff */
[----:B------:R-:W-:Y:S01]  /*c2f60*/  IMAD.MOV.U32 R10, RZ, RZ, RZ ;  /* 0x000000ffff0a7224 */ /* 0x000fe200078e00ff */
[----:B------:R-:W-:Y:S01]  /*c2f70*/  IADD3 R13, P2, PT, R13, R8, RZ ;  /* 0x000000080d0d7210 */ /* 0x000fe20007f5e0ff */
[----:B------:R-:W-:Y:S01]  /*c2f80*/  IMAD.WIDE.U32 R42, R5, R41, R16 ;  /* 0x00000029052a7225 */ /* 0x000fe200078e0010 */
[----:B------:R-:W-:-:S02]  /*c2f90*/  IADD3.X R49, PT, PT, RZ, R36, R51, P5, P6 ;  /* 0x00000024ff317210 */ /* 0x000fc40002fec433 */
[CC--:B------:R-:W-:Y:S01]  /*c2fa0*/  IADD3 R28, P3, PT, R13.reuse, R9.reuse, RZ ;  /* 0x000000090d1c7210 */ /* 0x0c0fe20007f7e0ff */
[----:B------:R-:W-:Y:S01]  /*c2fb0*/  IMAD.X R26, RZ, RZ, R26, P2 ;  /* 0x000000ffff1a7224 */ /* 0x000fe200010e061a */
[----:B------:R-:W-:Y:S01]  /*c2fc0*/  ISETP.NE.U32.AND P2, PT, R13, RZ, PT ;  /* 0x000000ff0d00720c */ /* 0x000fe20003f45070 */
[----:B------:R-:W-:Y:S01]  /*c2fd0*/  IMAD.X R49, RZ, RZ, R49, P1 ;  /* 0x000000ffff317224 */ /* 0x000fe200008e0631 */
[----:B------:R-:W-:Y:S01]  /*c2fe0*/  ISETP.GE.U32.AND P1, PT, R28, R9, PT ;  /* 0x000000091c00720c */ /* 0x000fe20003f26070 */
[----:B------:R-:W-:Y:S01]  /*c2ff0*/  IMAD.MOV.U32 R8, RZ, RZ, RZ ;  /* 0x000000ffff087224 */ /* 0x000fe200078e00ff */
[----:B------:R-:W-:Y:S01]  /*c3000*/  ISETP.GE.U32.AND P4, PT, R42, R16, PT ;  /* 0x000000102a00720c */ /* 0x000fe20003f86070 */
[----:B------:R-:W-:Y:S02]  /*c3010*/  IMAD.MOV.U32 R9, RZ, RZ, R42 ;  /* 0x000000ffff097224 */ /* 0x000fe400078e002a */
[----:B------:R-:W-:Y:S02]  /*c3020*/  IMAD.X R32, R26, 0x1, R49, P3 ;  /* 0x000000011a207824 */ /* 0x000fe400018e0631 */
[----:B------:R-:W-:-:S03]  /*c3030*/  IMAD.WIDE.U32 R8, R4, R41, R8 ;  /* 0x0000002904087225 */ /* 0x000fc600078e0008 */
[----:B------:R-:W-:Y:S01]  /*c3040*/  ISETP.GE.U32.AND.EX P1, PT, R32, R49, PT, P1 ;  /* 0x000000312000720c */ /* 0x000fe20003f26110 */
[----:B------:R-:W-:Y:S01]  /*c3050*/  VIADD R16, R43, UR5 ;  /* 0x000000052b107c36 */ /* 0x000fe20008000000 */
[----:B------:R-:W-:Y:S01]  /*c3060*/  ISETP.GE.U32.AND P3, PT, R8, RZ, PT ;  /* 0x000000ff0800720c */ /* 0x000fe20003f66070 */
[----:B------:R-:W-:Y:S01]  /*c3070*/  VIADD R9, R9, UR5 ;  /* 0x0000000509097c36 */ /* 0x000fe20008000000 */
[----:B------:R-:W-:Y:S01]  /*c3080*/  ISETP.NE.AND.EX P1, PT, R26, RZ, !P1, P2 ;  /* 0x000000ff1a00720c */ /* 0x000fe20004f25320 */
[----:B------:R-:W-:Y:S01]  /*c3090*/  IMAD.WIDE.U32 R10, R18, R29, R10 ;  /* 0x0000001d120a7225 */ /* 0x000fe200078e000a */
[----:B------:R-:W-:Y:S02]  /*c30a0*/  IADD3 R8, P5, PT, R55, R8, RZ ;  /* 0x0000000837087210 */ /* 0x000fe40007fbe0ff */
[----:B------:R-:W-:Y:S01]  /*c30b0*/  ISETP.GE.U32.AND.EX P2, PT, R16, R17, PT, P4 ;  /* 0x000000111000720c */ /* 0x000fe20003f46140 */
[----:B------:R-:W-:Y:S01]  /*c30c0*/  IMAD.MOV.U32 R17, RZ, RZ, RZ ;  /* 0x000000ffff117224 */ /* 0x000fe200078e00ff */
[C---:B------:R-:W-:Y:S01]  /*c30d0*/  ISETP.GE.U32.AND.EX P4, PT, R9.reuse, R42, PT, P3 ;  /* 0x0000002a0900720c */ /* 0x040fe20003f86130 */
[----:B------:R-:W-:Y:S01]  /*c30e0*/  IMAD.X R9, R9, 0x1, R30, P5 ;  /* 0x0000000109097824 */ /* 0x000fe200028e061e */
[----:B------:R-:W-:Y:S01]  /*c30f0*/  SEL R43, RZ, 0x1, !P1 ;  /* 0x00000001ff2b7807 */ /* 0x000fe20004800000 */
[----:B------:R-:W-:Y:S01]  /*c3100*/  IMAD.WIDE.U32 R16, R5, R39, R16 ;  /* 0x0000002705107225 */ /* 0x000fe200078e0010 */
[----:B------:R-:W-:-:S02]  /*c3110*/  ISETP.GE.U32.AND P3, PT, R8, R55, PT ;  /* 0x000000370800720c */ /* 0x000fc40003f66070 */
[----:B------:R-:W-:Y:S01]  /*c3120*/  IADD3 R43, P1, PT, R43, R28, RZ ;  /* 0x0000001c2b2b7210 */ /* 0x000fe20007f3e0ff */
[----:B------:R-:W-:Y:S01]  /*c3130*/  VIADD R55, R11, UR11 ;  /* 0x0000000b0b377c36 */ /* 0x000fe20008000000 */
[----:B------:R-:W-:Y:S01]  /*c3140*/  SEL R13, RZ, 0x1, P4 ;  /* 0x00000001ff0d7807 */ /* 0x000fe20002000000 */
[----:B------:R-:W-:Y:S01]  /*c3150*/  VIADD R17, R17, UR4 ;  /* 0x0000000411117c36 */ /* 0x000fe20008000000 */
[----:B------:R-:W-:Y:S01]  /*c3160*/  ISETP.GE.U32.AND.EX P3, PT, R9, R30, PT, P3 ;  /* 0x0000001e0900720c */ /* 0x000fe20003f66130 */
[----:B------:R-:W-:Y:S01]  /*c3170*/  IMAD.X R11, RZ, RZ, R32, P1 ;  /* 0x000000ffff0b7224 */ /* 0x000fe200008e0620 */
[----:B------:R-:W-:Y:S01]  /*c3180*/  IADD3 R16, P6, P5, R13, R16, RZ ;  /* 0x000000100d107210 */ /* 0x000fe20007dde0ff */
[----:B------:R-:W-:Y:S01]  /*c3190*/  IMAD.WIDE.U32 R18, R19, R27, R52 ;  /* 0x0000001b13127225 */ /* 0x000fe200078e0034 */
[----:B------:R-:W-:Y:S02]  /*c31a0*/  ISETP.GT.U32.AND P1, PT, R28, R43, PT ;  /* 0x0000002b1c00720c */ /* 0x000fe40003f24070 */
[----:B------:R-:W-:Y:S01]  /*c31b0*/  SEL R13, RZ, 0x1, P3 ;  /* 0x00000001ff0d7807 */ /* 0x000fe20001800000 */
[----:B------:R-:W-:Y:S01]  /*c31c0*/  VIADD R52, R19, UR10 ;  /* 0x0000000a13347c36 */ /* 0x000fe20008000000 */
[----:B------:R-:W-:-:S02]  /*c31d0*/  SEL R26, RZ, 0x1, P2 ;  /* 0x00000001ff1a7807 */ /* 0x000fc40001000000 */
[----:B------:R-:W-:Y:S02]  /*c31e0*/  ISETP.GT.U32.AND.EX P1, PT, R32, R11, PT, P1 ;  /* 0x0000000b2000720c */ /* 0x000fe40003f24110 */
[----:B------:R-:W-:Y:S02]  /*c31f0*/  IADD3 R13, P2, PT, R13, R16, RZ ;  /* 0x000000100d0d7210 */ /* 0x000fe40007f5e0ff */
[----:B------:R-:W-:Y:S02]  /*c3200*/  IADD3.X R16, PT, PT, RZ, R17, R26, P6, P5 ;  /* 0x00000011ff107210 */ /* 0x000fe400037ea41a */
[----:B------:R-:W-:Y:S02]  /*c3210*/  SEL R17, R28, R43, P1 ;  /* 0x0000002b1c117207 */ /* 0x000fe40000800000 */
[----:B------:R-:W-:Y:S01]  /*c3220*/  IADD3 R28, P6, PT, R13, R45, RZ ;  /* 0x0000002d0d1c7210 */ /* 0x000fe20007fde0ff */
[----:B------:R-:W-:Y:S01]  /*c3230*/  IMAD.X R16, RZ, RZ, R16, P2 ;  /* 0x000000ffff107224 */ /* 0x000fe200010e0610 */
[----:B------:R-:W-:-:S02]  /*c3240*/  IADD3 R30, P3, PT, R43, R10, RZ ;  /* 0x0000000a2b1e7210 */ /* 0x000fc40007f7e0ff */
[----:B------:R-:W-:Y:S01]  /*c3250*/  ISETP.GE.U32.AND P4, PT, R10, RZ, PT ;  /* 0x000000ff0a00720c */ /* 0x000fe20003f86070 */
[----:B------:R-:W-:Y:S01]  /*c3260*/  IMAD.X R43, R16, 0x1, R47, P6 ;  /* 0x00000001102b7824 */ /* 0x000fe200030e062f */
[----:B------:R-:W-:Y:S01]  /*c3270*/  ISETP.GE.U32.AND P5, PT, R28, R45, PT ;  /* 0x0000002d1c00720c */ /* 0x000fe20003fa6070 */
[----:B------:R-:W-:Y:S01]  /*c3280*/  IMAD.WIDE.U32 R44, R35, R6, RZ ;  /* 0x00000006232c7225 */ /* 0x000fe200078e00ff */
[----:B------:R-:W-:Y:S02]  /*c3290*/  ISETP.GE.U32.AND.EX P4, PT, R55, R50, PT, P4 ;  /* 0x000000323700720c */ /* 0x000fe40003f86140 */
[----:B------:R-:W-:Y:S01]  /*c32a0*/  SEL R26, R32, R11, P1 ;  /* 0x0000000b201a7207 */ /* 0x000fe20000800000 */
[----:B------:R-:W-:Y:S01]  /*c32b0*/  IMAD.X R55, R11, 0x1, R55, P3 ;  /* 0x000000010b377824 */ /* 0x000fe200018e0637 */
[----:B------:R-:W-:Y:S01]  /*c32c0*/  ISETP.NE.U32.AND P1, PT, R13, RZ, PT ;  /* 0x000000ff0d00720c */ /* 0x000fe20003f25070 */
[----:B------:R-:W-:Y:S01]  /*c32d0*/  IMAD.WIDE.U32 R10, R35, R4, RZ ;  /* 0x00000004230a7225 */ /* 0x000fe200078e00ff */
[----:B------:R-:W-:-:S02]  /*c32e0*/  ISETP.GE.U32.AND.EX P5, PT, R43, R47, PT, P5 ;  /* 0x0000002f2b00720c */ /* 0x000fc40003fa6150 */
[----:B------:R-:W-:Y:S01]  /*c32f0*/  ISETP.GT.U32.AND P2, PT, R17, R30, PT ;  /* 0x0000001e1100720c */ /* 0x000fe20003f44070 */
[----:B------:R-:W-:Y:S01]  /*c3300*/  VIADD R11, R11, UR6 ;  /* 0x000000060b0b7c36 */ /* 0x000fe20008000000 */
[----:B------:R-:W-:Y:S01]  /*c3310*/  SEL R13, RZ, 0x1, P4 ;  /* 0x00000001ff0d7807 */ /* 0x000fe20002000000 */
[----:B------:R-:W-:Y:S01]  /*c3320*/  VIADD R49, R45, UR6 ;  /* 0x000000062d317c36 */ /* 0x000fe20008000000 */
[----:B------:R-:W-:Y:S01]  /*c3330*/  ISETP.NE.AND.EX P1, PT, R16, RZ, !P5, P1 ;  /* 0x000000ff1000720c */ /* 0x000fe20006f25310 */
[----:B------:R-:W-:Y:S01]  /*c3340*/  IMAD.WIDE.U32 R16, R5, R37, R10 ;  /* 0x0000002505107225 */ /* 0x000fe200078e000a */
[----:B------:R-:W-:Y:S02]  /*c3350*/  ISETP.GT.U32.AND.EX P2, PT, R26, R55, PT, P2 ;  /* 0x000000371a00720c */ /* 0x000fe40003f44120 */
[----:B------:R-:W-:Y:S01]  /*c3360*/  IADD3 R18, P3, P4, R13, R18, RZ ;  /* 0x000000120d127210 */ /* 0x000fe20007c7e0ff */
[----:B------:R-:W-:Y:S01]  /*c3370*/  IMAD.MOV.U32 R48, RZ, RZ, R44 ;  /* 0x000000ffff307224 */ /* 0x000fe200078e002c */
[----:B------:R-:W-:-:S02]  /*c3380*/  SEL R13, RZ, 0x1, !P1 ;  /* 0x00000001ff0d7807 */ /* 0x000fc40004800000 */
[----:B------:R-:W-:Y:S01]  /*c3390*/  SEL R19, RZ, 0x1, P0 ;  /* 0x00000001ff137807 */ /* 0x000fe20000000000 */
[----:B------:R-:W-:Y:S01]  /*c33a0*/  IMAD.WIDE.U32 R46, R7, R37, R48 ;  /* 0x00000025072e7225 */ /* 0x000fe200078e0030 */
[----:B------:R-:W-:Y:S02]  /*c33b0*/  SEL R53, RZ, 0x1, !P2 ;  /* 0x00000001ff357807 */ /* 0x000fe40005000000 */
[----:B------:R-:W-:Y:S01]  /*c33c0*/  IADD3 R13, P0, PT, R13, R28, RZ ;  /* 0x0000001c0d0d7210 */ /* 0x000fe20007f1e0ff */
[----:B------:R-:W-:Y:S01]  /*c33d0*/  VIADD R48, R47, UR7 ;  /* 0x000000072f307c36 */ /* 0x000fe20008000000 */
[----:B------:R-:W-:Y:S01]  /*c33e0*/  IADD3.X R52, PT, PT, RZ, R52, R19, P3, P4 ;  /* 0x00000034ff347210 */ /* 0x000fe20001fe8413 */
[----:B------:R-:W-:Y:S01]  /*c33f0*/  IMAD.MOV.U32 R19, RZ, RZ, R16 ;  /* 0x000000ffff137224 */ /* 0x000fe200078e0010 */
[----:B------:R-:W-:Y:S01]  /*c3400*/  IADD3 R53, P6, PT, R53, R18, RZ ;  /* 0x0000001235357210 */ /* 0x000fe20007fde0ff */
[----:B------:R-:W-:Y:S01]  /*c3410*/  IMAD.MOV.U32 R18, RZ, RZ, RZ ;  /* 0x000000ffff127224 */ /* 0x000fe200078e00ff */
[----:B------:R-:W-:Y:S01]  /*c3420*/  ISETP.GT.U32.AND P2, PT, R28, R13, PT ;  /* 0x0000000d1c00720c */ /* 0x000fe20003f44070 */
[----:B------:R-:W-:Y:S01]  /*c3430*/  IMAD.X R26, RZ, RZ, R43, P0 ;  /* 0x000000ffff1a7224 */ /* 0x000fe200000e062b */
[----:B------:R-:W-:Y:S01]  /*c3440*/  ISETP.GE.U32.AND P0, PT, R16, R10, PT ;  /* 0x0000000a1000720c */ /* 0x000fe20003f06070 */
[----:B------:R-:W-:-:S03]  /*c3450*/  IMAD.WIDE.U32 R18, R4, R37, R18 ;  /* 0x0000002504127225 */ /* 0x000fc600078e0012 */
[----:B------:R-:W-:Y:S01]  /*c3460*/  ISETP.GT.U32.AND.EX P2, PT, R43, R26, PT, P2 ;  /* 0x0000001a2b00720c */ /* 0x000fe20003f44120 */
[----:B------:R-:W-:Y:S01]  /*c3470*/  VIADD R10, R17, UR7 ;  /* 0x00000007110a7c36 */ /* 0x000fe20008000000 */
[----:B------:R-:W-:Y:S01]  /*c3480*/  IADD3 R51, P3, PT, R13, R18, RZ ;  /* 0x000000120d337210 */ /* 0x000fe20007f7e0ff */
[----:B------:R-:W-:Y:S01]  /*c3490*/  VIADD R17, R19, UR7 ;  /* 0x0000000713117c36 */ /* 0x000fe20008000000 */
[----:B------:R-:W-:Y:S01]  /*c34a0*/  ISETP.GE.U32.AND P1, PT, R18, RZ, PT ;  /* 0x000000ff1200720c */ /* 0x000fe20003f26070 */
[----:B------:R-:W-:Y:S01]  /*c34b0*/  IMAD.WIDE.U32 R18, R39, R6, RZ ;  /* 0x0000000627127225 */ /* 0x000fe200078e00ff */
[----:B------:R-:W-:Y:S02]  /*c34c0*/  ISETP.GE.U32.AND.EX P0, PT, R10, R11, PT, P0 ;  /* 0x0000000b0a00720c */ /* 0x000fe40003f06100 */
[----:B------:R-:W-:Y:S01]  /*c34d0*/  SEL R11, R28, R13, P2 ;  /* 0x0000000d1c0b7207 */ /* 0x000fe20001000000 */
[----:B------:R-:W-:Y:S01]  /*c34e0*/  IMAD.X R50, R26, 0x1, R17, P3 ;  /* 0x000000011a327824 */ /* 0x000fe200018e0611 */
[----:B------:R-:W-:Y:S01]  /*c34f0*/  ISETP.GE.U32.AND.EX P1, PT, R17, R16, PT, P1 ;  /* 0x000000101100720c */ /* 0x000fe20003f26110 */
[----:B------:R-:W-:Y:S01]  /*c3500*/  VIADD R19, R19, UR4 ;  /* 0x0000000413137c36 */ /* 0x000fe20008000000 */
[----:B------:R-:W-:Y:S01]  /*c3510*/  ISETP.GT.U32.AND P3, PT, R11, R51, PT ;  /* 0x000000330b00720c */ /* 0x000fe20003f64070 */
[----:B------:R-:W-:Y:S01]  /*c3520*/  IMAD.MOV.U32 R11, RZ, RZ, RZ ;  /* 0x000000ffff0b7224 */ /* 0x000fe200078e00ff */
[----:B------:R-:W-:Y:S01]  /*c3530*/  SEL R13, R43, R26, P2 ;  /* 0x0000001a2b0d7207 */ /* 0x000fe20001000000 */
[----:B------:R-:W-:Y:S01]  /*c3540*/  IMAD.WIDE.U32 R16, R31, R4, RZ ;  /* 0x000000041f107225 */ /* 0x000fe200078e00ff */
[----:B------:R-:W-:-:S02]  /*c3550*/  SEL R43, RZ, 0x1, P1 ;  /* 0x00000001ff2b7807 */ /* 0x000fc40000800000 */
[----:B------:R-:W-:Y:S01]  /*c3560*/  ISETP.GT.U32.AND.EX P1, PT, R13, R50, PT, P3 ;  /* 0x000000320d00720c */ /* 0x000fe20003f24130 */
[----:B------:R-:W-:Y:S01]  /*c3570*/  IMAD.WIDE.U32 R10, R5, R35, R10 ;  /* 0x00000023050a7225 */ /* 0x000fe200078e000a */
[----:B------:R-:W-:Y:S02]  /*c3580*/  SEL R45, RZ, 0x1, P0 ;  /* 0x00000001ff2d7807 */ /* 0x000fe40000000000 */
[----:B------:R-:W-:Y:S01]  /*c3590*/  SEL R13, RZ, 0x1, !P1 ;  /* 0x00000001ff0d7807 */ /* 0x000fe20004800000 */
[----:B------:R-:W-:Y:S01]  /*c35a0*/  VIADD R28, R11, UR6 ;  /* 0x000000060b1c7c36 */ /* 0x000fe20008000000 */
[----:B------:R-:W-:Y:S01]  /*c35b0*/  IADD3 R26, P2, P4, R43, R10, RZ ;  /* 0x0000000a2b1a7210 */ /* 0x000fe20007c5e0ff */
[-C--:B------:R-:W-:Y:S01]  /*c35c0*/  IMAD.WIDE.U32 R42, R7, R41.reuse, R18 ;  /* 0x00000029072a7225 */ /* 0x080fe200078e0012 */
[----:B------:R-:W-:Y:S02]  /*c35d0*/  ISETP.GE.U32.AND P0, PT, R46, R44, PT ;  /* 0x0000002c2e00720c */ /* 0x000fe40003f06070 */
[----:B------:R-:W-:Y:S01]  /*c35e0*/  IADD3 R13, P5, PT, R13, R26, RZ ;  /* 0x0000001a0d0d7210 */ /* 0x000fe20007fbe0ff */
[----:B------:R-:W-:Y:S01]  /*c35f0*/  IMAD.MOV.U32 R44, RZ, RZ, RZ ;  /* 0x000000ffff2c7224 */ /* 0x000fe200078e00ff */
[----:B------:R-:W-:Y:S01]  /*c3600*/  IADD3.X R26, PT, PT, RZ, R28, R45, P2, P4 ;  /* 0x0000001cff1a7210 */ /* 0x000fe200017e842d */
[----:B------:R-:W-:Y:S01]  /*c3610*/  IMAD.MOV.U32 R45, RZ, RZ, R42 ;  /* 0x000000ffff2d7224 */ /* 0x000fe200078e002a */
[-C--:B------:R-:W-:Y:S01]  /*c3620*/  IADD3 R32, P4, PT, R13, R30.reuse, RZ ;  /* 0x0000001e0d207210 */ /* 0x080fe20007f9e0ff */
[----:B------:R-:W-:Y:S01]  /*c3630*/  VIADD R17, R17, UR8 ;  /* 0x0000000811117c36 */ /* 0x000fe20008000000 */
[----:B------:R-:W-:Y:S01]  /*c3640*/  ISETP.NE.U32.AND P2, PT, R13, RZ, PT ;  /* 0x000000ff0d00720c */ /* 0x000fe20003f45070 */
[----:B------:R-:W-:Y:S01]  /*c3650*/  IMAD.X R26, RZ, RZ, R26, P5 ;  /* 0x000000ffff1a7224 */ /* 0x000fe200028e061a */
[----:B------:R-:W-:Y:S01]  /*c3660*/  ISETP.GE.U32.AND P5, PT, R32, R30, PT ;  /* 0x0000001e2000720c */ /* 0x000fe20003fa6070 */
[----:B------:R-:W-:Y:S01]  /*c3670*/  IMAD.WIDE.U32 R40, R6, R41, R44 ;  /* 0x0000002906287225 */ /* 0x000fe200078e002c */
[----:B------:R-:W-:-:S02]  /*c3680*/  ISETP.GE.U32.AND P3, PT, R42, R18, PT ;  /* 0x000000122a00720c */ /* 0x000fc40003f66070 */
[----:B------:R-:W-:Y:S01]  /*c3690*/  ISETP.GE.U32.AND.EX P0, PT, R48, R49, PT, P0 ;  /* 0x000000313000720c */ /* 0x000fe20003f06100 */
[----:B------:R-:W-:Y:S02]  /*c36a0*/  IMAD.X R45, R26, 0x1, R55, P4 ;  /* 0x000000011a2d7824 */ /* 0x000fe400020e0637 */
[----:B------:R-:W-:-:S03]  /*c36b0*/  IMAD.WIDE.U32 R10, R5, R33, R16 ;  /* 0x00000021050a7225 */ /* 0x000fc600078e0010 */
[----:B------:R-:W-:Y:S01]  /*c36c0*/  ISETP.GE.U32.AND.EX P4, PT, R45, R55, PT, P5 ;  /* 0x000000372d00720c */ /* 0x000fe20003f86150 */
[----:B------:R-:W-:Y:S01]  /*c36d0*/  VIADD R18, R11, UR9 ;  /* 0x000000090b127c36 */ /* 0x000fe20008000000 */
[----:B------:R-:W-:Y:S01]  /*c36e0*/  ISETP.GE.U32.AND P1, PT, R10, R16, PT ;  /* 0x000000100a00720c */ /* 0x000fe20003f26070 */
[----:B------:R-:W-:Y:S01]  /*c36f0*/  VIADD R16, R43, UR5 ;  /* 0x000000052b107c36 */ /* 0x000fe20008000000 */
[----:B------:R-:W-:Y:S01]  /*c3700*/  ISETP.NE.AND.EX P2, PT, R26, RZ, !P4, P2 ;  /* 0x000000ff1a00720c */ /* 0x000fe20006745320 */
[----:B------:R-:W-:Y:S01]  /*c3710*/  VIADD R41, R41, UR5 ;  /* 0x0000000529297c36 */ /* 0x000fe20008000000 */
[----:B------:R-:W-:Y:S01]  /*c3720*/  ISETP.GE.U32.AND P4, PT, R40, RZ, PT ;  /* 0x000000ff2800720c */ /* 0x000fe20003f86070 */
[----:B------:R-:W-:Y:S01]  /*c3730*/  IMAD.MOV.U32 R49, RZ, RZ, RZ ;  /* 0x000000ffff317224 */ /* 0x000fe200078e00ff */
[----:B------:R-:W-:Y:S02]  /*c3740*/  ISETP.GE.U32.AND.EX P3, PT, R16, R19, PT, P3 ;  /* 0x000000131000720c */ /* 0x000fe40003f66130 */
[----:B------:R-:W-:Y:S01]  /*c3750*/  ISETP.GE.U32.AND.EX P1, PT, R18, R17, PT, P1 ;  /* 0x000000111200720c */ /* 0x000fe20003f26110 */
[----:B------:R-:W-:Y:S01]  /*c3760*/  IMAD.MOV.U32 R17, RZ, RZ, RZ ;  /* 0x000000ffff117224 */ /* 0x000fe200078e00ff */
[----:B------:R-:W-:Y:S01]  /*c3770*/  SEL R19, RZ, 0x1, !P2 ;  /* 0x00000001ff137807 */ /* 0x000fe20005000000 */
[----:B------:R-:W-:Y:S01]  /*c3780*/  IMAD.WIDE.U32 R34, R7, R35, R48 ;  /* 0x0000002307227225 */ /* 0x000fe200078e0030 */
[----:B------:R-:W-:-:S02]  /*c3790*/  ISETP.GE.U32.AND.EX P2, PT, R41, R42, PT, P4 ;  /* 0x0000002a2900720c */ /* 0x000fc40003f46140 */
[----:B------:R-:W-:Y:S01]  /*c37a0*/  IADD3 R19, P5, PT, R19, R32, RZ ;  /* 0x0000002013137210 */ /* 0x000fe20007fbe0ff */
[----:B------:R-:W-:Y:S01]  /*c37b0*/  IMAD.WIDE.U32 R16, R7, R39, R16 ;  /* 0x0000002707107225 */ /* 0x000fe200078e0010 */
[----:B------:R-:W-:Y:S02]  /*c37c0*/  IADD3 R40, P4, PT, R51, R40, RZ ;  /* 0x0000002833287210 */ /* 0x000fe40007f9e0ff */
[----:B------:R-:W-:Y:S01]  /*c37d0*/  SEL R11, RZ, 0x1, P2 ;  /* 0x00000001ff0b7807 */ /* 0x000fe20001000000 */
[----:B------:R-:W-:Y:S01]  /*c37e0*/  IMAD.X R30, RZ, RZ, R45, P5 ;  /* 0x000000ffff1e7224 */ /* 0x000fe200028e062d */
[----:B------:R-:W-:Y:S01]  /*c37f0*/  SEL R28, RZ, 0x1, P3 ;  /* 0x00000001ff1c7807 */ /* 0x000fe20001800000 */
[----:B------:R-:W-:Y:S01]  /*c3800*/  IMAD.X R41, R41, 0x1, R50, P4 ;  /* 0x0000000129297824 */ /* 0x000fe200020e0632 */
[----:B------:R-:W-:Y:S01]  /*c3810*/  IADD3 R26, P2, P5, R11, R16, RZ ;  /* 0x000000100b1a7210 */ /* 0x000fe20007d5e0ff */
[----:B------:R-:W-:Y:S01]  /*c3820*/  VIADD R13, R17, UR4 ;  /* 0x00000004110d7c36 */ /* 0x000fe20008000000 */
[----:B------:R-:W-:Y:S01]  /*c3830*/  ISETP.GE.U32.AND P3, PT, R40, R51, PT ;  /* 0x000000332800720c */ /* 0x000fe20003f66070 */
[----:B------:R-:W-:Y:S01]  /*c3840*/  IMAD.MOV.U32 R16, RZ, RZ, RZ ;  /* 0x000000ffff107224 */ /* 0x000fe200078e00ff */
[----:B------:R-:W-:Y:S01]  /*c3850*/  ISETP.GT.U32.AND P4, PT, R32, R19, PT ;  /* 0x000000132000720c */ /* 0x000fe20003f84070 */
[----:B------:R-:W-:Y:S01]  /*c3860*/  IMAD.MOV.U32 R17, RZ, RZ, R10 ;  /* 0x000000ffff117224 */ /* 0x000fe200078e000a */
[----:B------:R-:W-:Y:S01]  /*c3870*/  ISETP.GE.U32.AND.EX P3, PT, R41, R50, PT, P3 ;  /* 0x000000322900720c */ /* 0x000fe20003f66130 */
[----:B------:R-:W-:Y:S01]  /*c3880*/  IMAD.MOV.U32 R39, RZ, RZ, R46 ;  /* 0x000000ffff277224 */ /* 0x000fe200078e002e */
[----:B------:R-:W-:Y:S01]  /*c3890*/  IADD3.X R13, PT, PT, RZ, R13, R28, P2, P5 ;  /* 0x0000000dff0d7210 */ /* 0x000fe200017ea41c */
[----:B------:R-:W-:Y:S01]  /*c38a0*/  IMAD.WIDE.U32 R16, R4, R33, R16 ;  /* 0x0000002104107225 */ /* 0x000fe200078e0010 */
[----:B------:R-:W-:-:S02]  /*c38b0*/  SEL R11, RZ, 0x1, P3 ;  /* 0x00000001ff0b7807 */ /* 0x000fc40001800000 */
[----:B------:R-:W-:Y:S01]  /*c38c0*/  ISETP.GT.U32.AND.EX P4, PT, R45, R30, PT, P4 ;  /* 0x0000001e2d00720c */ /* 0x000fe20003f84140 */
[----:B------:R-:W-:Y:S01]  /*c38d0*/  IMAD.WIDE.U32 R36, R6, R37, R38 ;  /* 0x0000002506247225 */ /* 0x000fe200078e0026 */
[----:B------:R-:W-:Y:S02]  /*c38e0*/  IADD3 R39, P5, PT, R19, R16, RZ ;  /* 0x0000001013277210 */ /* 0x000fe40007fbe0ff */
[----:B------:R-:W-:Y:S01]  /*c38f0*/  IADD3 R11, P3, PT, R11, R26, RZ ;  /* 0x0000001a0b0b7210 */ /* 0x000fe20007f7e0ff */
[----:B------:R-:W-:Y:S01]  /*c3900*/  VIADD R43, R17, UR9 ;  /* 0x00000009112b7c36 */ /* 0x000fe20008000000 */
[----:B------:R-:W-:Y:S01]  /*c3910*/  ISETP.GE.U32.AND P2, PT, R16, RZ, PT ;  /* 0x000000ff1000720c */ /* 0x000fe20003f46070 */
[----:B------:R-:W-:Y:S01]  /*c3920*/  VIADD R17, R37, UR7 ;  /* 0x0000000725117c36 */ /* 0x000fe20008000000 */
[----:B------:R-:W-:Y:S01]  /*c3930*/  SEL R16, R32, R19, P4 ;  /* 0x0000001320107207 */ /* 0x000fe20002000000 */
[----:B------:R-:W-:Y:S01]  /*c3940*/  IMAD.X R28, R30, 0x1, R43, P5 ;  /* 0x000000011e1c7824 */ /* 0x000fe200028e062b */
[----:B------:R-:W-:Y:S01]  /*c3950*/  SEL R26, R45, R30, P4 ;  /* 0x0000001e2d1a7207 */ /* 0x000fe20002000000 */
[----:B------:R-:W-:Y:S01]  /*c3960*/  IMAD.X R13, RZ, RZ, R13, P3 ;  /* 0x000000ffff0d7224 */ /* 0x000fe200018e060d */
[----:B------:R-:W-:Y:S01]  /*c3970*/  IADD3 R30, P4, PT, R11, R39, RZ ;  /* 0x000000270b1e7210 */ /* 0x000fe20007f9e0ff */
[----:B------:R-:W-:Y:S01]  /*c3980*/  IMAD.MOV.U32 R19, RZ, RZ, RZ ;  /* 0x000000ffff137224 */ /* 0x000fe200078e00ff */
[----:B------:R-:W-:-:S02]  /*c3990*/  ISETP.GE.U32.AND.EX P2, PT, R43, R10, PT, P2 ;  /* 0x0000000a2b00720c */ /* 0x000fc40003f46120 */
[----:B------:R-:W-:Y:S01]  /*c39a0*/  ISETP.GE.U32.AND P3, PT, R30, R39, PT ;  /* 0x000000271e00720c */ /* 0x000fe20003f66070 */
[----:B------:R-:W-:Y:S01]  /*c39b0*/  IMAD.X R37, R13, 0x1, R28, P4 ;  /* 0x000000010d257824 */ /* 0x000fe200020e061c */
[----:B------:R-:W-:Y:S01]  /*c39c0*/  ISETP.NE.U32.AND P4, PT, R11, RZ, PT ;  /* 0x000000ff0b00720c */ /* 0x000fe20003f85070 */
[----:B------:R-:W-:Y:S01]  /*c39d0*/  IMAD.WIDE.U32 R10, R5, R31, R18 ;  /* 0x0000001f050a7225 */ /* 0x000fe200078e0012 */
[----:B------:R-:W-:Y:S02]  /*c39e0*/  SEL R19, RZ, 0x1, P2 ;  /* 0x00000001ff137807 */ /* 0x000fe40001000000 */
[----:B------:R-:W-:Y:S01]  /*c39f0*/  ISETP.GE.U32.AND.EX P3, PT, R37, R28, PT, P3 ;  /* 0x0000001c2500720c */ /* 0x000fe20003f66130 */
[----:B------:R-:W-:Y:S01]  /*c3a00*/  VIADD R18, R11, UR8 ;  /* 0x000000080b127c36 */ /* 0x000fe20008000000 */
[----:B------:R-:W-:Y:S02]  /*c3a10*/  ISETP.GT.U32.AND P2, PT, R16, R39, PT ;  /* 0x000000271000720c */ /* 0x000fe40003f44070 */
[----:B------:R-:W-:-:S02]  /*c3a20*/  ISETP.GE.U32.AND P5, PT, R36, RZ, PT ;  /* 0x000000ff2400720c */ /* 0x000fc40003fa6070 */
[----:B------:R-:W-:Y:S02]  /*c3a30*/  ISETP.NE.AND.EX P3, PT, R13, RZ, !P3, P4 ;  /* 0x000000ff0d00720c */ /* 0x000fe40005f65340 */
[----:B------:R-:W-:Y:S01]  /*c3a40*/  ISETP.GT.U32.AND.EX P2, PT, R26, R28, PT, P2 ;  /* 0x0000001c1a00720c */ /* 0x000fe20003f44120 */
[----:B------:R-:W-:Y:S01]  /*c3a50*/  VIADD R28, R35, UR6 ;  /* 0x00000006231c7c36 */ /* 0x000fe20008000000 */
[----:B------:R-:W-:Y:S02]  /*c3a60*/  ISETP.GE.U32.AND.EX P5, PT, R17, R46, PT, P5 ;  /* 0x0000002e1100720c */ /* 0x000fe40003fa6150 */
[----:B------:R-:W-:Y:S02]  /*c3a70*/  SEL R39, RZ, 0x1, P1 ;  /* 0x00000001ff277807 */ /* 0x000fe40000800000 */
[----:B------:R-:W-:Y:S02]  /*c3a80*/  SEL R13, RZ, 0x1, !P3 ;  /* 0x00000001ff0d7807 */ /* 0x000fe40005800000 */
[----:B------:R-:W-:-:S02]  /*c3a90*/  IADD3 R19, P1, P4, R19, R10, RZ ;  /* 0x0000000a13137210 */ /* 0x000fc40007c3e0ff */
[----:B------:R-:W-:Y:S02]  /*c3aa0*/  SEL R10, RZ, 0x1, !P2 ;  /* 0x00000001ff0a7807 */ /* 0x000fe40005000000 */
[----:B------:R-:W-:Y:S02]  /*c3ab0*/  SEL R11, RZ, 0x1, P5 ;  /* 0x00000001ff0b7807 */ /* 0x000fe40002800000 */
[----:B------:R-:W-:Y:S02]  /*c3ac0*/  IADD3 R13, P5, PT, R13, R30, RZ ;  /* 0x0000001e0d0d7210 */ /* 0x000fe40007fbe0ff */
[----:B------:R-:W-:Y:S01]  /*c3ad0*/  IADD3.X R18, PT, PT, RZ, R18, R39, P1, P4 ;  /* 0x00000012ff127210 */ /* 0x000fe20000fe8427 */
[----:B------:R-:W-:Y:S01]  /*c3ae0*/  IMAD.MOV.U32 R39, RZ, RZ, RZ ;  /* 0x000000ffff277224 */ /* 0x000fe200078e00ff */
[----:B------:R-:W-:Y:S01]  /*c3af0*/  IADD3 R10, P4, PT, R10, R19, RZ ;  /* 0x000000130a0a7210 */ /* 0x000fe20007f9e0ff */
[----:B------:R-:W-:Y:S01]  /*c3b00*/  IMAD.X R16, RZ, RZ, R37, P5 ;  /* 0x000000ffff107224 */ /* 0x000fe200028e0625 */
[----:B------:R-:W-:Y:S01]  /*c3b10*/  ISETP.GT.U32.AND P1, PT, R30, R13, PT ;  /* 0x0000000d1e00720c */ /* 0x000fe20003f24070 */
[----:B------:R-:W-:Y:S01]  /*c3b20*/  IMAD.X R19, RZ, RZ, R52, P6 ;  /* 0x000000ffff137224 */ /* 0x000fe200030e0634 */
[----:B------:R-:W-:Y:S01]  /*c3b30*/  IADD3 R44, P5, PT, R10, R53, RZ ;  /* 0x000000350a2c7210 */ /* 0x000fe20007fbe0ff */
[----:B------:R-:W-:Y:S01]  /*c3b40*/  IMAD.X R18, RZ, RZ, R18, P4 ;  /* 0x000000ffff127224 */ /* 0x000fe200020e0612 */
[----:B------:R-:W-:-:S02]  /*c3b50*/  ISETP.GT.U32.AND.EX P1, PT, R37, R16, PT, P1 ;  /* 0x000000102500720c */ /* 0x000fc40003f24110 */
[----:B------:R-:W-:Y:S01]  /*c3b60*/  IADD3 R26, P3, P2, R11, R34, RZ ;  /* 0x000000220b1a7210 */ /* 0x000fe20007a7e0ff */
[----:B------:R-:W-:Y:S01]  /*c3b70*/  IMAD.X R46, R18, 0x1, R19, P5 ;  /* 0x00000001122e7824 */ /* 0x000fe200028e0613 */
[----:B------:R-:W-:Y:S01]  /*c3b80*/  IADD3 R47, P5, PT, R13, R36, RZ ;  /* 0x000000240d2f7210 */ /* 0x000fe20007fbe0ff */
[----:B------:R-:W-:Y:S01]  /*c3b90*/  IMAD.WIDE.U32 R34, R31, R6, RZ ;  /* 0x000000061f227225 */ /* 0x000fe200078e00ff */
[----:B------:R-:W-:Y:S02]  /*c3ba0*/  ISETP.NE.U32.AND P4, PT, R10, RZ, PT ;  /* 0x000000ff0a00720c */ /* 0x000fe40003f85070 */
[----:B------:R-:W-:Y:S01]  /*c3bb0*/  SEL R13, R30, R13, P1 ;  /* 0x0000000d1e0d7207 */ /* 0x000fe20000800000 */
[----:B------:R-:W-:Y:S01]  /*c3bc0*/  IMAD.WIDE.U32 R10, R27, R4, RZ ;  /* 0x000000041b0a7225 */ /* 0x000fe200078e00ff */
[----:B------:R-:W-:-:S03]  /*c3bd0*/  ISETP.GE.U32.AND P6, PT, R44, R53, PT ;  /* 0x000000352c00720c */ /* 0x000fc60003fc6070 */
[----:B------:R-:W-:Y:S01]  /*c3be0*/  IMAD.X R49, R16, 0x1, R17, P5 ;  /* 0x0000000110317824 */ /* 0x000fe200028e0611 */
[----:B------:R-:W-:Y:S01]  /*c3bf0*/  SEL R16, R37, R16, P1 ;  /* 0x0000001025107207 */ /* 0x000fe20000800000 */
[----:B------:R-:W-:Y:S01]  /*c3c00*/  VIADD R11, R11, UR10 ;  /* 0x0000000a0b0b7c36 */ /* 0x000fe20008000000 */
[----:B------:R-:W-:Y:S01]  /*c3c10*/  ISETP.GT.U32.AND P1, PT, R13, R47, PT ;  /* 0x0000002f0d00720c */ /* 0x000fe20003f24070 */
[----:B------:R-:W-:Y:S01]  /*c3c20*/  VIADD R35, R35, UR8 ;  /* 0x0000000823237c36 */ /* 0x000fe20008000000 */
[----:B------:R-:W-:Y:S02]  /*c3c30*/  ISETP.GE.U32.AND.EX P6, PT, R46, R19, PT, P6 ;  /* 0x000000132e00720c */ /* 0x000fe40003fc6160 */
[----:B------:R-:W-:Y:S01]  /*c3c40*/  SEL R13, RZ, 0x1, P0 ;  /* 0x00000001ff0d7807 */ /* 0x000fe20000000000 */
[----:B------:R-:W-:Y:S01]  /*c3c50*/  IMAD.WIDE.U32 R36, R7, R33, R34 ;  /* 0x0000002107247225 */ /* 0x000fe200078e0022 */
[----:B------:R-:W-:Y:S02]  /*c3c60*/  ISETP.GT.U32.AND.EX P0, PT, R16, R49, PT, P1 ;  /* 0x000000311000720c */ /* 0x000fe40003f04110 */
[----:B------:R-:W-:Y:S01]  /*c3c70*/  ISETP.NE.AND.EX P4, PT, R18, RZ, !P6, P4 ;  /* 0x000000ff1200720c */ /* 0x000fe20007785340 */
[----:B------:R-:W-:Y:S01]  /*c3c80*/  IMAD.WIDE.U32 R16, R5, R29, R10 ;  /* 0x0000001d05107225 */ /* 0x000fe200078e000a */
[----:B------:R-:W-:-:S02]  /*c3c90*/  IADD3.X R28, PT, PT, RZ, R28, R13, P3, P2 ;  /* 0x0000001cff1c7210 */ /* 0x000fc40001fe440d */
[----:B------:R-:W-:Y:S01]  /*c3ca0*/  SEL R45, RZ, 0x1, !P4 ;  /* 0x00000001ff2d7807 */ /* 0x000fe20006000000 */
[----:B------:R-:W-:Y:S01]  /*c3cb0*/  IMAD.MOV.U32 R18, RZ, RZ, RZ ;  /* 0x000000ffff127224 */ /* 0x000fe200078e00ff */
[----:B------:R-:W-:Y:S01]  /*c3cc0*/  SEL R13, RZ, 0x1, !P0 ;  /* 0x00000001ff0d7807 */ /* 0x000fe20004000000 */
[----:B------:R-:W-:Y:S01]  /*c3cd0*/  IMAD.MOV.U32 R19, RZ, RZ, R16 ;  /* 0x000000ffff137224 */ /* 0x000fe200078e0010 */
[----:B------:R-:W-:Y:S01]  /*c3ce0*/  IADD3 R45, P0, PT, R45, R44, RZ ;  /* 0x0000002c2d2d7210 */ /* 0x000fe20007f1e0ff */
[----:B------:R-:W-:Y:S02]  /*c3cf0*/  VIADD R38, R37, UR9 ;  /* 0x0000000925267c36 */ /* 0x000fe40008000000 */
[----:B------:R-:W-:Y:S01]  /*c3d00*/  IMAD.WIDE.U32 R18, R4, R29, R18 ;  /* 0x0000001d04127225 */ /* 0x000fe200078e0012 */
[----:B------:R-:W-:-:S03]  /*c3d10*/  IADD3 R4, P2, PT, R13, R26, RZ ;  /* 0x0000001a0d047210 */ /* 0x000fc60007f5e0ff */
[----:B------:R-:W-:Y:S01]  /*c3d20*/  VIADD R42, R19, UR11 ;  /* 0x0000000b132a7c36 */ /* 0x000fe20008000000 */
[----:B------:R-:W-:Y:S01]  /*c3d30*/  IADD3 R43, P1, PT, R45, R18, RZ ;  /* 0x000000122d2b7210 */ /* 0x000fe20007f3e0ff */
[----:B------:R-:W-:Y:S01]  /*c3d40*/  IMAD.X R19, RZ, RZ, R46, P0 ;  /* 0x000000ffff137224 */ /* 0x000fe200000e062e */
[----:B------:R-:W-:Y:S01]  /*c3d50*/  ISETP.GE.U32.AND P0, PT, R16, R10, PT ;  /* 0x0000000a1000720c */ /* 0x000fe20003f06070 */
        /* <DEDUP_REMOVED lines=9> */
[----:B------:R-:W-:Y:S01]  /*c3df0*/  ISETP.GE.U32.AND.EX P1, PT, R38, R35, PT, P1 ;  /* 0x000000232600720c */ /* 0x000fe20003f26110 */
[----:B------:R-:W-:Y:S01]  /*c3e00*/  IMAD.MOV.U32 R35, RZ, RZ, R36 ;  /* 0x000000ffff237224 */ /* 0x000fe200078e0024 */
[----:B------:R-:W-:-:S02]  /*c3e10*/  ISETP.GE.U32.AND.EX P2, PT, R28, R30, PT, P2 ;  /* 0x0000001e1c00720c */ /* 0x000fc40003f46120 */
[----:B------:R-:W-:Y:S01]  /*c3e20*/  ISETP.GE.U32.AND P5, PT, R18, RZ, PT ;  /* 0x000000ff1200720c */ /* 0x000fe20003fa6070 */
[----:B------:R-:W-:Y:S01]  /*c3e30*/  IMAD.WIDE.U32 R32, R6, R33, R34 ;  /* 0x0000002106207225 */ /* 0x000fe200078e0022 */
[----:B------:R-:W-:Y:S02]  /*c3e40*/  ISETP.NE.AND.EX P2, PT, R13, RZ, !P2, P3 ;  /* 0x000000ff0d00720c */ /* 0x000fe40005745330 */
[----:B------:R-:W-:Y:S01]  /*c3e50*/  ISETP.GT.U32.AND P3, PT, R44, R45, PT ;  /* 0x0000002d2c00720c */ /* 0x000fe20003f64070 */
[----:B------:R-:W-:Y:S01]  /*c3e60*/  VIADD R18, R33, UR9 ;  /* 0x0000000921127c36 */ /* 0x000fe20008000000 */
[----:B------:R-:W-:Y:S02]  /*c3e70*/  SEL R13, RZ, 0x1, !P2 ;  /* 0x00000001ff0d7807 */ /* 0x000fe40005000000 */
[----:B------:R-:W-:Y:S02]  /*c3e80*/  ISETP.GT.U32.AND.EX P3, PT, R46, R19, PT, P3 ;  /* 0x000000132e00720c */ /* 0x000fe40003f64130 */
[----:B------:R-:W-:-:S02]  /*c3e90*/  IADD3 R13, P6, PT, R13, R26, RZ ;  /* 0x0000001a0d0d7210 */ /* 0x000fc40007fde0ff */
[----:B------:R-:W-:Y:S01]  /*c3ea0*/  ISETP.GE.U32.AND.EX P0, PT, R10, R11, PT, P0 ;  /* 0x0000000b0a00720c */ /* 0x000fe20003f06100 */
[----:B------:R-:W-:Y:S01]  /*c3eb0*/  IMAD.MOV.U32 R11, RZ, RZ, RZ ;  /* 0x000000ffff0b7224 */ /* 0x000fe200078e00ff */
[----:B------:R-:W-:Y:S01]  /*c3ec0*/  ISETP.GT.U32.AND P4, PT, R26, R13, PT ;  /* 0x0000000d1a00720c */ /* 0x000fe20003f84070 */
[----:B------:R-:W-:Y:S01]  /*c3ed0*/  IMAD.X R17, RZ, RZ, R28, P6 ;  /* 0x000000ffff117224 */ /* 0x000fe200030e061c */
[----:B------:R-:W-:Y:S01]  /*c3ee0*/  ISETP.GE.U32.AND P2, PT, R32, RZ, PT ;  /* 0x000000ff2000720c */ /* 0x000fe20003f46070 */
[----:B------:R-:W-:Y:S01]  /*c3ef0*/  IMAD.WIDE.U32 R4, R5, R27, R10 ;  /* 0x0000001b05047225 */ /* 0x000fe200078e000a */
[----:B------:R-:W-:Y:S02]  /*c3f00*/  ISETP.GE.U32.AND.EX P5, PT, R42, R16, PT, P5 ;  /* 0x000000102a00720c */ /* 0x000fe40003fa6150 */
[----:B------:R-:W-:Y:S01]  /*c3f10*/  ISETP.GT.U32.AND.EX P4, PT, R28, R17, PT, P4 ;  /* 0x000000111c00720c */ /* 0x000fe20003f84140 */
[----:B------:R-:W-:Y:S01]  /*c3f20*/  IMAD.WIDE.U32 R10, R7, R31, R38 ;  /* 0x0000001f070a7225 */ /* 0x000fe200078e0026 */
[----:B------:R-:W-:-:S02]  /*c3f30*/  SEL R16, R44, R45, P3 ;  /* 0x0000002d2c107207 */ /* 0x000fc40001800000 */
[----:B------:R-:W-:Y:S02]  /*c3f40*/  IADD3 R32, P6, PT, R13, R32, RZ ;  /* 0x000000200d207210 */ /* 0x000fe40007fde0ff */
[----:B------:R-:W-:Y:S02]  /*c3f50*/  SEL R13, R26, R13, P4 ;  /* 0x0000000d1a0d7207 */ /* 0x000fe40002000000 */
[----:B------:R-:W-:Y:S01]  /*c3f60*/  SEL R19, R46, R19, P3 ;  /* 0x000000132e137207 */ /* 0x000fe20001800000 */
[----:B------:R-:W-:Y:S01]  /*c3f70*/  IMAD.X R35, R17, 0x1, R18, P6 ;  /* 0x0000000111237824 */ /* 0x000fe200030e0612 */
[----:B------:R-:W-:Y:S02]  /*c3f80*/  ISETP.GT.U32.AND P3, PT, R16, R43, PT ;  /* 0x0000002b1000720c */ /* 0x000fe40003f64070 */
[----:B------:R-:W-:Y:S02]  /*c3f90*/  ISETP.GE.U32.AND.EX P2, PT, R18, R36, PT, P2 ;  /* 0x000000241200720c */ /* 0x000fe40003f46120 */
[----:B------:R-:W-:Y:S01]  /*c3fa0*/  SEL R16, R28, R17, P4 ;  /* 0x000000111c107207 */ /* 0x000fe20002000000 */
[----:B------:R-:W-:Y:S01]  /*c3fb0*/  VIADD R17, R5, UR10 ;  /* 0x0000000a05117c36 */ /* 0x000fe20008000000 */
[----:B------:R-:W-:-:S02]  /*c3fc0*/  ISETP.GT.U32.AND P4, PT, R13, R32, PT ;  /* 0x000000200d00720c */ /* 0x000fc40003f84070 */
[----:B------:R-:W-:Y:S02]  /*c3fd0*/  SEL R31, RZ, 0x1, P5 ;  /* 0x00000001ff1f7807 */ /* 0x000fe40002800000 */
[----:B------:R-:W-:Y:S02]  /*c3fe0*/  ISETP.GT.U32.AND.EX P3, PT, R19, R30, PT, P3 ;  /* 0x0000001e1300720c */ /* 0x000fe40003f64130 */
[----:B------:R-:W-:Y:S02]  /*c3ff0*/  SEL R5, RZ, 0x1, P2 ;  /* 0x00000001ff057807 */ /* 0x000fe40001000000 */
[----:B------:R-:W-:Y:S02]  /*c4000*/  ISETP.GT.U32.AND.EX P4, PT, R16, R35, PT, P4 ;  /* 0x000000231000720c */ /* 0x000fe40003f84140 */
[----:B------:R-:W-:Y:S01]  /*c4010*/  IADD3 R18, P5, P6, R31, R4, RZ ;  /* 0x000000041f127210 */ /* 0x000fe20007ebe0ff */
[----:B------:R-:W-:Y:S01]  /*c4020*/  VIADD R4, R11, UR8 ;  /* 0x000000080b047c36 */ /* 0x000fe20008000000 */
        /* <DEDUP_REMOVED lines=15> */
[----:B------:R-:W-:-:S02]  /*c4120*/  VIADD R5, R5, UR10 ;  /* 0x0000000a05057c36 */ /* 0x000fc40008000000 */
        /* <DEDUP_REMOVED lines=17> */
[----:B------:R-:W-:Y:S01]  /*c4240*/  ISETP.GE.U32.AND P2, PT, R16, RZ, PT ;  /* 0x000000ff1000720c */ /* 0x000fe20003f46070 */
[----:B------:R-:W-:Y:S01]  /*c4250*/  VIADD R17, R17, UR11 ;  /* 0x0000000b11117c36 */ /* 0x000fe20008000000 */
[----:B------:R-:W-:Y:S01]  /*c4260*/  ISETP.GT.U32.AND.EX P1, PT, R26, R13, PT, P1 ;  /* 0x0000000d1a00720c */ /* 0x000fe20003f24110 */
[----:B------:R-:W-:Y:S01]  /*c4270*/  IMAD.WIDE.U32 R6, R7, R27, R4 ;  /* 0x0000001b07067225 */ /* 0x000fe200078e0004 */
[----:B------:R-:W-:Y:S02]  /*c4280*/  IADD3 R37, P3, PT, R11, R16, RZ ;  /* 0x000000100b257210 */ /* 0x000fe40007f7e0ff */
[----:B------:R-:W-:Y:S01]  /*c4290*/  SEL R4, R18, R11, P1 ;  /* 0x0000000b12047207 */ /* 0x000fe20000800000 */
[----:B------:R-:W-:Y:S01]  /*c42a0*/  VIADD R11, R7, UR10 ;  /* 0x0000000a070b7c36 */ /* 0x000fe20008000000 */
[----:B------:R-:W-:Y:S01]  /*c42b0*/  ISETP.GE.U32.AND.EX P2, PT, R17, R10, PT, P2 ;  /* 0x0000000a1100720c */ /* 0x000fe20003f46120 */
[----:B------:R-:W-:Y:S01]  /*c42c0*/  IMAD.X R39, R13, 0x1, R17, P3 ;  /* 0x000000010d277824 */ /* 0x000fe200018e0611 */
[----:B------:R-:W-:-:S02]  /*c42d0*/  SEL R10, R26, R13, P1 ;  /* 0x0000000d1a0a7207 */ /* 0x000fc40000800000 */
[----:B------:R-:W-:Y:S02]  /*c42e0*/  ISETP.GT.U32.AND P1, PT, R4, R37, PT ;  /* 0x000000250400720c */ /* 0x000fe40003f24070 */
        /* <DEDUP_REMOVED lines=59> */
.L_x_777:
[----:B------:R-:W-:Y:S05]  /*c46a0*/  BSYNC.RELIABLE B9 ;  /* 0x0000000000097941 */ /* 0x000fea0003800100 */
.L_x_776:
        /* <DEDUP_REMOVED lines=38> */
.L_x_778:
[----:B------:R-:W-:Y:S05]  /*c4910*/  BSYNC.RECONVERGENT B7 ;  /* 0x0000000000077941 */ /* 0x000fea0003800200 */
.L_x_775:
        /* <DEDUP_REMOVED lines=16> */
[----:B------:R-:W-:Y:S01]  /*c4a20*/  IMAD.WIDE.U32 R4, R32, 0x3d1, R6 ;  /* 0x000003d120047825 */ /* 0x000fe200078e0006 */
[----:B------:R-:W-:-:S02]  /*c4a30*/  IADD3 R3, P0, PT, R3, R0, RZ ;  /* 0x0000000003037210 */ /* 0x000fc40007f1e0ff */
[----:B------:R-:W-:Y:S01]  /*c4a40*/  ISETP.GE.U32.AND P3, PT, R35, R19, PT ;  /* 0x000000132300720c */ /* 0x000fe20003f66070 */
        /* <DEDUP_REMOVED lines=9> */
[----:B------:R-:W-:Y:S01]  /*c4ae0*/  ISETP.GE.U32.AND.EX P1, PT, R6, R7, PT, P1 ;  /* 0x000000070600720c */ /* 0x000fe20003f26110 */
[----:B------:R-:W-:Y:S01]  /*c4af0*/  VIADD R13, R9, UR4 ;  /* 0x00000004090d7c36 */ /* 0x000fe20008000000 */
[----:B------:R-:W-:Y:S01]  /*c4b00*/  ISETP.GE.U32.AND.EX P2, PT, R4, R5, PT, P0 ;  /* 0x000000050400720c */ /* 0x000fe20003f46100 */
[----:B------:R-:W-:Y:S01]  /*c4b10*/  IMAD.X R4, R29, 0x1, R4, P4 ;  /* 0x000000011d047824 */ /* 0x000fe200020e0604 */
[----:B------:R-:W-:Y:S01]  /*c4b20*/  ISETP.GE.U32.AND.EX P3, PT, R28, R12, PT, P3 ;  /* 0x0000000c1c00720c */ /* 0x000fe20003f66130 */
[----:B------:R-:W-:Y:S01]  /*c4b30*/  IMAD.MOV.U32 R10, RZ, RZ, RZ ;  /* 0x000000ffff0a7224 */ /* 0x000fe200078e00ff */
[----:B------:R-:W-:Y:S01]  /*c4b40*/  ISETP.GT.U32.AND P0, PT, R27, R0, PT ;  /* 0x000000001b00720c */ /* 0x000fe20003f04070 */
[----:B------:R-:W-:Y:S01]  /*c4b50*/  IMAD.WIDE.U32 R2, R39, 0x3d1, RZ ;  /* 0x000003d127027825 */ /* 0x000fe200078e00ff */
[----:B------:R-:W-:-:S02]  /*c4b60*/  SEL R2, RZ, 0x1, P1 ;  /* 0x00000001ff027807 */ /* 0x000fc40000800000 */
[----:B------:R-:W-:Y:S01]  /*c4b70*/  SEL R6, RZ, 0x1, P2 ;  /* 0x00000001ff067807 */ /* 0x000fe20001000000 */
[----:B------:R-:W-:Y:S01]  /*c4b80*/  IMAD.WIDE.U32 R8, R37, 0x3d1, R10 ;  /* 0x000003d125087825 */ /* 0x000fe200078e000a */
[----:B------:R-:W-:Y:S02]  /*c4b90*/  SEL R5, RZ, 0x1, P3 ;  /* 0x00000001ff057807 */ /* 0x000fe40001800000 */
[----:B------:R-:W-:Y:S01]  /*c4ba0*/  ISETP.GT.U32.AND.EX P0, PT, R29, R4, PT, P0 ;  /* 0x000000041d00720c */ /* 0x000fe20003f04100 */
[----:B------:R-:W-:Y:S01]  /*c4bb0*/  VIADD R10, R9, UR4 ;  /* 0x00000004090a7c36 */ /* 0x000fe20008000000 */
        /* <DEDUP_REMOVED lines=10> */
[C---:B------:R-:W-:Y:S02]  /*c4c60*/  IADD3 R0, P3, PT, R31.reuse, R6, RZ ;  /* 0x000000061f007210 */ /* 0x040fe40007f7e0ff */
        /* <DEDUP_REMOVED lines=58> */
.L_x_780:
[----:B------:R-:W-:Y:S05]  /*c5010*/  BSYNC.RELIABLE B7 ;  /* 0x0000000000077941 */ /* 0x000fea0003800100 */
.L_x_779:
        /* <DEDUP_REMOVED lines=28> */
[----:B------:R-:W-:Y:S02]  /*c51e0*/  IADD3 R3, P1, PT, -R22, R19, RZ ;  /* 0x0000001316037210 */ /* 0x000fe40007f3e1ff */
[----:B------:R-:W-:-:S03]  /*c51f0*/  LOP3.LUT R0, R0, 0x1, RZ, 0xc0, !PT ;  /* 0x0000000100007812 */ /* 0x000fc600078ec0ff */
[----:B------:R-:W-:Y:S01]  /*c5200*/  IMAD.X R5, R30, 0x1, ~R5, P1 ;  /* 0x000000011e057824 */ /* 0x000fe200008e0e05 */
[----:B------:R-:W-:Y:S01]  /*c5210*/  ISETP.NE.U32.AND P0, PT, R0, 0x1, PT ;  /* 0x000000010000780c */ /* 0x000fe20003f05070 */
[----:B------:R-:W-:-:S03]  /*c5220*/  IMAD.X R0, R8, 0x1, ~R21, P2 ;  /* 0x0000000108007824 */ /* 0x000fc600010e0e15 */
[----:B------:R-:W-:Y:S02]  /*c5230*/  SEL R4, RZ, 0xffffffff, P0 ;  /* 0xffffffffff047807 */ /* 0x000fe40000000000 */
[----:B------:R-:W-:Y:S02]  /*c5240*/  IADD3 R12, P0, PT, R35, -R24, RZ ;  /* 0x80000018230c7210 */ /* 0x000fe40007f1e0ff */
[----:B------:R-:W-:-:S03]  /*c5250*/  IADD3 R9, P3, P4, R4, -R14, R9 ;  /* 0x8000000e04097210 */ /* 0x000fc60007c7e009 */
[----:B------:R-:W-:Y:S01]  /*c5260*/  IMAD.X R16, R28, 0x1, ~R25, P0 ;  /* 0x000000011c107824 */ /* 0x000fe200000e0e19 */
[----:B------:R-:W-:-:S09]  /*c5270*/  IADD3.X R2, PT, PT, R4, ~R15, R2, P3, P4 ;  /* 0x8000000f04027210 */ /* 0x000fd20001fe8402 */
.L_x_749:
[----:B------:R-:W-:Y:S05]  /*c5280*/  BSYNC.RECONVERGENT B8 ;  /* 0x0000000000087941 */ /* 0x000fea0003800200 */
.L_x_748:
[----:B------:R-:W-:Y:S01]  /*c5290*/  BSSY.RECONVERGENT B7, `(.L_x_781) ;  /* 0x0000071000077945 */ /* 0x000fe20003800200 */
.L_x_787:
[----:B------:R-:W0:Y:S01]  /*c52a0*/  LDC.64 R14, c[0x3][0x38] ;  /* 0x00c00e00ff0e7b82 */ /* 0x000e220000000a00 */
[----:B------:R-:W-:Y:S01]  /*c52b0*/  BSSY.RELIABLE B8, `(.L_x_782) ;  /* 0x0000018000087945 */ /* 0x000fe20003800100 */
[----:B0-----:R-:W-:-:S04]  /*c52c0*/  ISETP.GT.U32.AND P0, PT, R9, R14, PT ;  /* 0x0000000e0900720c */ /* 0x001fc80003f04070 */
[----:B------:R-:W-:-:S13]  /*c52d0*/  ISETP.GT.U32.AND.EX P0, PT, R2, R15, PT, P0 ;  /* 0x0000000f0200720c */ /* 0x000fda0003f04100 */
[----:B------:R-:W-:Y:S05]  /*c52e0*/  @P0 BRA `(.L_x_783) ;  /* 0x0000000000500947 */ /* 0x000fea0003800000 */
[----:B------:R-:W-:-:S04]  /*c52f0*/  ISETP.GE.U32.AND P0, PT, R9, R14, PT ;  /* 0x0000000e0900720c */ /* 0x000fc80003f06070 */
[----:B------:R-:W-:-:S13]  /*c5300*/  ISETP.GE.U32.AND.EX P0, PT, R2, R15, PT, P0 ;  /* 0x0000000f0200720c */ /* 0x000fda0003f06100 */
[----:B------:R-:W-:Y:S05]  /*c5310*/  @!P0 BREAK.RELIABLE B8 ;  /* 0x0000000000088942 */ /* 0x000fea0003800100 */
[----:B------:R-:W-:Y:S05]  /*c5320*/  @!P0 BRA `(.L_x_784) ;  /* 0x00000004009c8947 */ /* 0x000fea0003800000 */
[----:B------:R-:W0:Y:S02]  /*c5330*/  LDC.64 R10, c[0x3][0x30] ;  /* 0x00c00c00ff0a7b82 */ /* 0x000e240000000a00 */
[----:B0-----:R-:W-:-:S04]  /*c5340*/  ISETP.GT.U32.AND P0, PT, R7, R10, PT ;  /* 0x0000000a0700720c */ /* 0x001fc80003f04070 */
[----:B------:R-:W-:-:S13]  /*c5350*/  ISETP.GT.U32.AND.EX P0, PT, R0, R11, PT, P0 ;  /* 0x0000000b0000720c */ /* 0x000fda0003f04100 */
[----:B------:R-:W-:Y:S05]  /*c5360*/  @P0 BRA `(.L_x_783) ;  /* 0x0000000000300947 */ /* 0x000fea0003800000 */
[----:B------:R-:W0:Y:S01]  /*c5370*/  LDCU.128 UR4, c[0x3][0x20] ;  /* 0x00c00400ff0477ac */ /* 0x000e220008000c00 */
[----:B------:R-:W-:-:S04]  /*c5380*/  ISETP.GE.U32.AND P1, PT, R7, R10, PT ;  /* 0x0000000a0700720c */ /* 0x000fc80003f26070 */
[----:B------:R-:W-:Y:S02]  /*c5390*/  ISETP.GE.U32.AND.EX P1, PT, R0, R11, PT, P1 ;  /* 0x0000000b0000720c */ /* 0x000fe40003f26110 */
[----:B0-----:R-:W-:Y:S02]  /*c53a0*/  ISETP.GE.U32.AND P0, PT, R12, UR4, PT ;  /* 0x000000040c007c0c */ /* 0x001fe4000bf06070 */
[C---:B------:R-:W-:Y:S02]  /*c53b0*/  ISETP.GT.U32.AND P2, PT, R3.reuse, UR6, PT ;  /* 0x0000000603007c0c */ /* 0x040fe4000bf44070 */
[----:B------:R-:W-:Y:S02]  /*c53c0*/  ISETP.LT.U32.AND P3, PT, R3, UR6, PT ;  /* 0x0000000603007c0c */ /* 0x000fe4000bf61070 */
[----:B------:R-:W-:Y:S02]  /*c53d0*/  ISETP.GE.U32.AND.EX P0, PT, R16, UR5, PT, P0 ;  /* 0x0000000510007c0c */ /* 0x000fe4000bf06100 */
[----:B------:R-:W-:-:S02]  /*c53e0*/  ISETP.GT.U32.AND.EX P2, PT, R5, UR7, PT, P2 ;  /* 0x0000000705007c0c */ /* 0x000fc4000bf44120 */
[----:B------:R-:W-:-:S04]  /*c53f0*/  ISETP.LT.U32.OR.EX P0, PT, R5, UR7, !P0, P3 ;  /* 0x0000000705007c0c */ /* 0x000fc8000c701530 */
[----:B------:R-:W-:-:S13]  /*c5400*/  PLOP3.LUT P0, PT, P1, P2, P0, 0x2f, 0x0 ;  /* 0x000000000000781c */ /* 0x000fda0000f04507 */
[----:B------:R-:W-:Y:S05]  /*c5410*/  @P0 BREAK.RELIABLE B8 ;  /* 0x0000000000080942 */ /* 0x000fea0003800100 */
[----:B------:R-:W-:Y:S05]  /*c5420*/  @P0 BRA `(.L_x_784) ;  /* 0x00000004005c0947 */ /* 0x000fea0003800000 */
.L_x_783:
[----:B------:R-:W-:Y:S05]  /*c5430*/  BSYNC.RELIABLE B8 ;  /* 0x0000000000087941 */ /* 0x000fea0003800100 */
.L_x_782:
[----:B------:R-:W0:Y:S01]  /*c5440*/  LDCU.128 UR4, c[0x3][0x20] ;  /* 0x00c00400ff0477ac */ /* 0x000e220008000c00 */
[----:B------:R-:W-:Y:S01]  /*c5450*/  BSSY.RECONVERGENT B8, `(.L_x_785) ;  /* 0x0000053000087945 */ /* 0x000fe20003800200 */
[----:B0-----:R-:W-:-:S04]  /*c5460*/  ISETP.GE.U32.AND P0, PT, R12, UR4, PT ;  /* 0x000000040c007c0c */ /* 0x001fc8000bf06070 */
[----:B------:R-:W-:-:S04]  /*c5470*/  ISETP.GE.U32.AND.EX P0, PT, R16, UR5, PT, P0 ;  /* 0x0000000510007c0c */ /* 0x000fc8000bf06100 */
[----:B------:R-:W-:-:S04]  /*c5480*/  SEL R8, RZ, 0x1, P0 ;  /* 0x00000001ff087807 */ /* 0x000fc80000000000 */
[----:B------:R-:W-:-:S04]  /*c5490*/  IADD3 R8, P1, PT, R8, UR6, RZ ;  /* 0x0000000608087c10 */ /* 0x000fc8000ff3e0ff */
[CC--:B------:R-:W-:Y:S01]  /*c54a0*/  ISETP.GE.U32.AND P2, PT, R3.reuse, R8.reuse, PT ;  /* 0x000000080300720c */ /* 0x0c0fe20003f46070 */
[----:B------:R-:W-:Y:S01]  /*c54b0*/  IMAD.X R10, RZ, RZ, UR7, P1 ;  /* 0x00000007ff0a7e24 */ /* 0x000fe200088e06ff */
[----:B------:R-:W-:Y:S01]  /*c54c0*/  ISETP.NE.U32.AND P3, PT, R8, RZ, PT ;  /* 0x000000ff0800720c */ /* 0x000fe20003f65070 */
[----:B------:R-:W0:Y:S01]  /*c54d0*/  LDCU.64 UR6, c[0x3][0x30] ;  /* 0x00c00600ff0677ac */ /* 0x000e220008000a00 */
        /* <DEDUP_REMOVED lines=8> */
[C---:B0-----:R-:W-:Y:S02]  /*c5560*/  IADD3 R6, P0, PT, R4.reuse, UR6, RZ ;  /* 0x0000000604067c10 */ /* 0x041fe4000ff1e0ff */
[----:B------:R-:W-:Y:S02]  /*c5570*/  ISETP.NE.U32.AND P3, PT, R4, 0x1, PT ;  /* 0x000000010400780c */ /* 0x000fe40003f65070 */
[CC--:B------:R-:W-:Y:S01]  /*c5580*/  ISETP.GE.U32.AND P1, PT, R7.reuse, R6.reuse, PT ;  /* 0x000000060700720c */ /* 0x0c0fe20003f26070 */
[----:B------:R-:W-:Y:S01]  /*c5590*/  IMAD.X R13, RZ, RZ, UR7, P0 ;  /* 0x00000007ff0d7e24 */ /* 0x000fe200080e06ff */
        /* <DEDUP_REMOVED lines=9> */
[----:B------:R-:W-:Y:S01]  /*c5630*/  IADD3 R12, P0, PT, R12, -UR4, RZ ;  /* 0x800000040c0c7c10 */ /* 0x000fe2000ff1e0ff */
[----:B------:R-:W-:Y:S01]  /*c5640*/  IMAD.X R5, R5, 0x1, ~R10, P1 ;  /* 0x0000000105057824 */ /* 0x000fe200008e0e0a */
[----:B------:R-:W-:-:S04]  /*c5650*/  LOP3.LUT R11, R4, 0x1, RZ, 0xc0, !PT ;  /* 0x00000001040b7812 */ /* 0x000fc800078ec0ff */
[----:B------:R-:W-:Y:S02]  /*c5660*/  IADD3 R4, P2, PT, R11, R14, RZ ;  /* 0x0000000e0b047210 */ /* 0x000fe40007f5e0ff */
[----:B------:R-:W-:Y:S02]  /*c5670*/  IADD3.X R14, PT, PT, R16, ~UR5, RZ, P0, !PT ;  /* 0x80000005100e7c10 */ /* 0x000fe400087fe4ff */
[----:B------:R-:W-:Y:S01]  /*c5680*/  ISETP.NE.U32.AND P0, PT, R4, RZ, PT ;  /* 0x000000ff0400720c */ /* 0x000fe20003f05070 */
[----:B------:R-:W-:Y:S01]  /*c5690*/  IMAD.X R3, RZ, RZ, R15, P2 ;  /* 0x000000ffff037224 */ /* 0x000fe200010e060f */
[CC--:B------:R-:W-:Y:S01]  /*c56a0*/  ISETP.GE.U32.AND P1, PT, R9.reuse, R4.reuse, PT ;  /* 0x000000040900720c */ /* 0x0c0fe20003f26070 */
[----:B------:R-:W-:Y:S01]  /*c56b0*/  IMAD.MOV.U32 R16, RZ, RZ, R14 ;  /* 0x000000ffff107224 */ /* 0x000fe200078e000e */
[----:B------:R-:W-:Y:S02]  /*c56c0*/  IADD3 R9, P3, PT, R9, -R4, RZ ;  /* 0x8000000409097210 */ /* 0x000fe40007f7e0ff */
[----:B------:R-:W-:-:S02]  /*c56d0*/  ISETP.NE.AND.EX P0, PT, R3, RZ, PT, P0 ;  /* 0x000000ff0300720c */ /* 0x000fc40003f05300 */
[C---:B------:R-:W-:Y:S01]  /*c56e0*/  ISETP.GE.U32.AND.EX P1, PT, R2.reuse, R3, PT, P1 ;  /* 0x000000030200720c */ /* 0x040fe20003f26110 */
[----:B------:R-:W-:Y:S01]  /*c56f0*/  IMAD.X R2, R2, 0x1, ~R3, P3 ;  /* 0x0000000102027824 */ /* 0x000fe200018e0e03 */
[----:B------:R-:W-:Y:S01]  /*c5700*/  ISETP.NE.U32.OR P0, PT, R11, 0x1, P0 ;  /* 0x000000010b00780c */ /* 0x000fe20000705470 */
[----:B------:R-:W-:Y:S01]  /*c5710*/  IMAD.MOV.U32 R3, RZ, RZ, R8 ;  /* 0x000000ffff037224 */ /* 0x000fe200078e0008 */
[----:B------:R-:W-:-:S05]  /*c5720*/  IADD3 R7, P2, PT, R7, -R6, RZ ;  /* 0x8000000607077210 */ /* 0x000fca0007f5e0ff */
[----:B------:R-:W-:-:S06]  /*c5730*/  IMAD.X R0, R0, 0x1, ~R13, P2 ;  /* 0x0000000100007824 */ /* 0x000fcc00010e0e0d */
[----:B------:R-:W-:Y:S05]  /*c5740*/  @P0 BRA P1, `(.L_x_786) ;  /* 0x00000000008c0947 */ /* 0x000fea0000800000 */
[----:B------:R-:W0:Y:S01]  /*c5750*/  LDCU.128 UR4, c[0x3][URZ] ;  /* 0x00c00000ff0477ac */ /* 0x000e220008000c00 */
[----:B------:R-:W1:Y:S01]  /*c5760*/  LDCU.128 UR8, c[0x3][0x10] ;  /* 0x00c00200ff0877ac */ /* 0x000e620008000c00 */
[----:B0-----:R-:W-:Y:S02]  /*c5770*/  IADD3 R12, P1, PT, R12, UR4, RZ ;  /* 0x000000040c0c7c10 */ /* 0x001fe4000ff3e0ff */
[----:B------:R-:W-:Y:S02]  /*c5780*/  IADD3 R6, P2, PT, R3, UR6, RZ ;  /* 0x0000000603067c10 */ /* 0x000fe4000ff5e0ff */
[----:B------:R-:W-:Y:S02]  /*c5790*/  ISETP.GE.U32.AND P0, PT, R12, UR4, PT ;  /* 0x000000040c007c0c */ /* 0x000fe4000bf06070 */
[----:B------:R-:W-:Y:S02]  /*c57a0*/  IADD3.X R16, PT, PT, R16, UR5, RZ, P1, !PT ;  /* 0x0000000510107c10 */ /* 0x000fe40008ffe4ff */
[----:B------:R-:W-:-:S02]  /*c57b0*/  IADD3.X R8, PT, PT, R5, UR7, RZ, P2, !PT ;  /* 0x0000000705087c10 */ /* 0x000fc400097fe4ff */
[----:B------:R-:W-:Y:S02]  /*c57c0*/  ISETP.GT.U32.AND P1, PT, R3, R6, PT ;  /* 0x000000060300720c */ /* 0x000fe40003f24070 */
[----:B------:R-:W-:Y:S02]  /*c57d0*/  ISETP.GE.U32.AND.EX P0, PT, R16, UR5, PT, P0 ;  /* 0x0000000510007c0c */ /* 0x000fe4000bf06100 */
[----:B------:R-:W-:Y:S02]  /*c57e0*/  ISETP.GT.U32.AND.EX P1, PT, R5, R8, PT, P1 ;  /* 0x000000080500720c */ /* 0x000fe40003f24110 */
[----:B------:R-:W-:Y:S02]  /*c57f0*/  SEL R11, RZ, 0x1, P0 ;  /* 0x00000001ff0b7807 */ /* 0x000fe40000000000 */
[----:B------:R-:W-:Y:S02]  /*c5800*/  SEL R3, R3, R6, P1 ;  /* 0x0000000603037207 */ /* 0x000fe40000800000 */
[----:B------:R-:W-:-:S02]  /*c5810*/  IADD3 R6, P2, PT, R6, R11, RZ ;  /* 0x0000000b06067210 */ /* 0x000fc40007f5e0ff */
[----:B------:R-:W-:Y:S02]  /*c5820*/  SEL R5, R5, R8, P1 ;  /* 0x0000000805057207 */ /* 0x000fe40000800000 */
[----:B-1----:R-:W-:Y:S01]  /*c5830*/  IADD3 R4, P3, PT, R7, UR8, RZ ;  /* 0x0000000807047c10 */ /* 0x002fe2000ff7e0ff */
[----:B------:R-:W-:Y:S01]  /*c5840*/  IMAD.X R8, RZ, RZ, R8, P2 ;  /* 0x000000ffff087224 */ /* 0x000fe200010e0608 */
[----:B------:R-:W-:Y:S02]  /*c5850*/  ISETP.GT.U32.AND P0, PT, R3, R6, PT ;  /* 0x000000060300720c */ /* 0x000fe40003f04070 */
[C---:B------:R-:W-:Y:S02]  /*c5860*/  IADD3.X R11, PT, PT, R0.reuse, UR9, RZ, P3, !PT ;  /* 0x00000009000b7c10 */ /* 0x040fe40009ffe4ff */
[----:B------:R-:W-:Y:S02]  /*c5870*/  ISETP.GT.U32.AND P1, PT, R7, R4, PT ;  /* 0x000000040700720c */ /* 0x000fe40003f24070 */
[----:B------:R-:W-:Y:S01]  /*c5880*/  ISETP.GT.U32.AND.EX P0, PT, R5, R8, PT, P0 ;  /* 0x000000080500720c */ /* 0x000fe20003f04100 */
[----:B------:R-:W-:Y:S01]  /*c5890*/  IMAD.MOV.U32 R5, RZ, RZ, R8 ;  /* 0x000000ffff057224 */ /* 0x000fe200078e0008 */
[----:B------:R-:W-:-:S02]  /*c58a0*/  ISETP.GT.U32.AND.EX P1, PT, R0, R11, PT, P1 ;  /* 0x0000000b0000720c */ /* 0x000fc40003f24110 */
[----:B------:R-:W-:Y:S02]  /*c58b0*/  SEL R3, RZ, 0x1, !P0 ;  /* 0x00000001ff037807 */ /* 0x000fe40004000000 */
[----:B------:R-:W-:Y:S02]  /*c58c0*/  SEL R7, R7, R4, P1 ;  /* 0x0000000407077207 */ /* 0x000fe40000800000 */
[----:B------:R-:W-:Y:S01]  /*c58d0*/  IADD3 R4, P2, PT, R4, R3, RZ ;  /* 0x0000000304047210 */ /* 0x000fe20007f5e0ff */
[----:B------:R-:W-:Y:S01]  /*c58e0*/  IMAD.MOV.U32 R3, RZ, RZ, R6 ;  /* 0x000000ffff037224 */ /* 0x000fe200078e0006 */
[----:B------:R-:W-:Y:S02]  /*c58f0*/  SEL R0, R0, R11, P1 ;  /* 0x0000000b00007207 */ /* 0x000fe40000800000 */
[----:B------:R-:W-:Y:S01]  /*c5900*/  ISETP.GT.U32.AND P0, PT, R7, R4, PT ;  /* 0x000000040700720c */ /* 0x000fe20003f04070 */
[----:B------:R-:W-:Y:S02]  /*c5910*/  IMAD.X R11, RZ, RZ, R11, P2 ;  /* 0x000000ffff0b7224 */ /* 0x000fe400010e060b */
[----:B------:R-:W-:-:S03]  /*c5920*/  IMAD.MOV.U32 R7, RZ, RZ, R4 ;  /* 0x000000ffff077224 */ /* 0x000fc600078e0004 */
[----:B------:R-:W-:-:S04]  /*c5930*/  ISETP.GT.U32.AND.EX P0, PT, R0, R11, PT, P0 ;  /* 0x0000000b0000720c */ /* 0x000fc80003f04100 */
[----:B------:R-:W-:-:S04]  /*c5940*/  SEL R0, RZ, 0x1, !P0 ;  /* 0x00000001ff007807 */ /* 0x000fc80004000000 */
[----:B------:R-:W-:Y:S01]  /*c5950*/  IADD3 R9, P0, P1, R0, UR10, R9 ;  /* 0x0000000a00097c10 */ /* 0x000fe2000f91e009 */
[----:B------:R-:W-:-:S03]  /*c5960*/  IMAD.MOV.U32 R0, RZ, RZ, R11 ;  /* 0x000000ffff007224 */ /* 0x000fc600078e000b */
[----:B------:R-:W-:-:S09]  /*c5970*/  IADD3.X R2, PT, PT, RZ, UR11, R2, P0, P1 ;  /* 0x0000000bff027c10 */ /* 0x000fd200087e2402 */
.L_x_786:
[----:B------:R-:W-:Y:S05]  /*c5980*/  BSYNC.RECONVERGENT B8 ;  /* 0x0000000000087941 */ /* 0x000fea0003800200 */
.L_x_785:
[----:B------:R-:W-:Y:S05]  /*c5990*/  BRA `(.L_x_787) ;  /* 0xfffffff800407947 */ /* 0x000fea000383ffff */
.L_x_784:
[----:B------:R-:W-:Y:S05]  /*c59a0*/  BSYNC.RECONVERGENT B7 ;  /* 0x0000000000077941 */ /* 0x000fea0003800200 */
.L_x_781:
[----:B------:R-:W-:Y:S01]  /*c59b0*/  ISETP.NE.U32.AND P0, PT, R3, R90, PT ;  /* 0x0000005a0300720c */ /* 0x000fe20003f05070 */
[----:B------:R-:W0:Y:S01]  /*c59c0*/  S2UR UR4, SR_CTAID.X ;  /* 0x00000000000479c3 */ /* 0x000e220000002500 */
[----:B------:R-:W-:Y:S02]  /*c59d0*/  ISETP.NE.U32.AND P1, PT, R12, R91, PT ;  /* 0x0000005b0c00720c */ /* 0x000fe40003f25070 */
[----:B------:R-:W-:Y:S02]  /*c59e0*/  ISETP.NE.AND.EX P0, PT, R5, R94, PT, P0 ;  /* 0x0000005e0500720c */ /* 0x000fe40003f05300 */
[----:B------:R-:W-:Y:S02]  /*c59f0*/  ISETP.NE.U32.AND P2, PT, R7, R87, PT ;  /* 0x000000570700720c */ /* 0x000fe40003f45070 */
[----:B------:R-:W-:Y:S01]  /*c5a00*/  ISETP.NE.OR.EX P0, PT, R16, R95, P0, P1 ;  /* 0x0000005f1000720c */ /* 0x000fe20000705710 */
[----:B------:R-:W0:Y:S01]  /*c5a10*/  LDC R5, c[0x0][0x360] ;  /* 0x0000d800ff057b82 */ /* 0x000e220000000800 */
[----:B------:R-:W-:-:S02]  /*c5a20*/  ISETP.NE.U32.AND P1, PT, R9, R86, PT ;  /* 0x000000560900720c */ /* 0x000fc40003f25070 */
[----:B------:R-:W-:Y:S02]  /*c5a30*/  ISETP.NE.OR.EX P0, PT, R0, R93, P0, P2 ;  /* 0x0000005d0000720c */ /* 0x000fe40000705720 */
[----:B------:R-:W0:Y:S02]  /*c5a40*/  S2R R0, SR_TID.X ;  /* 0x0000000000007919 */ /* 0x000e240000002100 */
[----:B------:R-:W-:-:S13]  /*c5a50*/  ISETP.NE.OR.EX P0, PT, R2, R92, P0, P1 ;  /* 0x0000005c0200720c */ /* 0x000fda0000705710 */
[----:B------:R-:W1:Y:S01]  /*c5a60*/  @!P0 LDC.64 R2, c[0x0][0x398] ;  /* 0x0000e600ff028b82 */ /* 0x000e620000000a00 */
[----:B------:R-:W-:Y:S02]  /*c5a70*/  @!P0 IMAD.MOV.U32 R7, RZ, RZ, 0x1 ;  /* 0x00000001ff078424 */ /* 0x000fe400078e00ff */
[----:B0-----:R-:W-:-:S04]  /*c5a80*/  IMAD R5, R5, UR4, R0 ;  /* 0x0000000405057c24 */ /* 0x001fc8000f8e0200 */
[----:B-1----:R-:W-:-:S05]  /*c5a90*/  @!P0 IMAD.WIDE R2, R5, 0x4, R2 ;  /* 0x0000000405028825 */ /* 0x002fca00078e0202 */
[----:B------:R0:W-:Y:S01]  /*c5aa0*/  @!P0 STG.E desc[UR12][R2.64], R7 ;  /* 0x0000000702008986 */ /* 0x0001e2000c10190c */
[----:B------:R-:W-:Y:S05]  /*c5ab0*/  @!P0 EXIT ;  /* 0x000000000000894d */ /* 0x000fea0003800000 */
[----:B0-----:R-:W0:Y:S02]  /*c5ac0*/  LDC.64 R2, c[0x0][0x398] ;  /* 0x0000e600ff027b82 */ /* 0x001e240000000a00 */
[----:B0-----:R-:W-:-:S05]  /*c5ad0*/  IMAD.WIDE R2, R5, 0x4, R2 ;  /* 0x0000000405027825 */ /* 0x001fca00078e0202 */
[----:B------:R-:W-:Y:S01]  /*c5ae0*/  STG.E desc[UR12][R2.64], RZ ;  /* 0x000000ff02007986 */ /* 0x000fe2000c10190c */
[----:B------:R-:W-:Y:S05]  /*c5af0*/  EXIT ;  /* 0x000000000000794d */ /* 0x000fea0003800000 */
        .type           $_Z18ecdsa_verify_batchPKhS0_S0_Pii$_Z9point_addP7ECPointPKS_S2_,@function
        .size           $_Z18ecdsa_verify_batchPKhS0_S0_Pii$_Z9point_addP7ECPointPKS_S2_,(.L_x_1051 - $_Z18ecdsa_verify_batchPKhS0_S0_Pii$_Z9point_addP7ECPointPKS_S2_)
$_Z18ecdsa_verify_batchPKhS0_S0_Pii$_Z9point_addP7ECPointPKS_S2_:
[----:B------:R-:W0:Y:S02]  /*c5b00*/  LDCU UR4, c[0x0][0x2f8] ;  /* 0x00005f00ff0477ac */ /* 0x000e240008000800 */
[----:B0-----:R-:W-:-:S05]  /*c5b10*/  VIADD R5, R5, -UR4 ;  /* 0x8000000405057c36 */ /* 0x001fca0008000000 */
[----:B------:R-:W2:Y:S04]  /*c5b20*/  LDL.64 R72, [R5+0x40] ;  /* 0x0000400005487983 */ /* 0x000ea80000100a00 */
[----:B------:R-:W2:Y:S04]  /*c5b30*/  LDL.64 R112, [R5+0x48] ;  /* 0x0000480005707983 */ /* 0x000ea80000100a00 */
[----:B------:R-:W2:Y:S04]  /*c5b40*/  LDL.64 R108, [R5+0x50] ;  /* 0x00005000056c7983 */ /* 0x000ea80000100a00 */
[----:B------:R-:W3:Y:S01]  /*c5b50*/  LDL.64 R106, [R5+0x58] ;  /* 0x00005800056a7983 */ /* 0x000ee20000100a00 */
[----:B------:R-:W-:-:S02]  /*c5b60*/  VIADD R20, R20, -UR4 ;  /* 0x8000000414147c36 */ /* 0x000fc40008000000 */
[----:B------:R-:W-:Y:S01]  /*c5b70*/  VIADD R23, R6, -UR4 ;  /* 0x8000000406177c36 */ /* 0x000fe20008000000 */
[----:B--2---:R-:W-:Y:S02]  /*c5b80*/  LOP3.LUT R7, R108, R112, R72, 0xfe, !PT ;  /* 0x000000706c077212 */ /* 0x004fe400078efe48 */
[----:B------:R-:W-:Y:S02]  /*c5b90*/  LOP3.LUT R9, R109, R113, R73, 0xfe, !PT ;  /* 0x000000716d097212 */ /* 0x000fe400078efe49 */
[----:B---3--:R-:W-:-:S04]  /*c5ba0*/  LOP3.LUT P0, RZ, R7, R106, RZ, 0xfc, !PT ;  /* 0x0000006a07ff7212 */ /* 0x008fc8000780fcff */
[----:B------:R-:W-:-:S13]  /*c5bb0*/  LOP3.LUT P0, RZ, R9, R107, RZ, 0xfc, P0 ;  /* 0x0000006b09ff7212 */ /* 0x000fda000000fcff */
[----:B------:R-:W-:Y:S05]  /*c5bc0*/  @P0 BRA `(.L_x_788) ;  /* 0x0000000000680947 */ /* 0x000fea0003800000 */
[----:B------:R-:W2:Y:S04]  /*c5bd0*/  LDL.64 R6, [R23] ;  /* 0x0000000017067983 */ /* 0x000ea80000100a00 */
[----:B------:R-:W3:Y:S04]  /*c5be0*/  LDL.64 R8, [R23+0x8] ;  /* 0x0000080017087983 */ /* 0x000ee80000100a00 */
[----:B------:R-:W4:Y:S04]  /*c5bf0*/  LDL.64 R10, [R23+0x10] ;  /* 0x00001000170a7983 */ /* 0x000f280000100a00 */
[----:B------:R-:W5:Y:S04]  /*c5c00*/  LDL.64 R12, [R23+0x18] ;  /* 0x00001800170c7983 */ /* 0x000f680000100a00 */
[----:B------:R-:W5:Y:S04]  /*c5c10*/  LDL.64 R14, [R23+0x20] ;  /* 0x00002000170e7983 */ /* 0x000f680000100a00 */
[----:B------:R-:W5:Y:S04]  /*c5c20*/  LDL.64 R16, [R23+0x28] ;  /* 0x0000280017107983 */ /* 0x000f680000100a00 */
[----:B------:R-:W5:Y:S04]  /*c5c30*/  LDL.64 R18, [R23+0x30] ;  /* 0x0000300017127983 */ /* 0x000f680000100a00 */
[----:B------:R-:W5:Y:S04]  /*c5c40*/  LDL.64 R38, [R23+0x38] ;  /* 0x0000380017267983 */ /* 0x000f680000100a00 */
[----:B------:R-:W5:Y:S04]  /*c5c50*/  LDL.64 R40, [R23+0x40] ;  /* 0x0000400017287983 */ /* 0x000f680000100a00 */
[----:B------:R-:W5:Y:S04]  /*c5c60*/  LDL.64 R72, [R23+0x48] ;  /* 0x0000480017487983 */ /* 0x000f680000100a00 */
[----:B------:R-:W5:Y:S04]  /*c5c70*/  LDL.64 R74, [R23+0x50] ;  /* 0x00005000174a7983 */ /* 0x000f680000100a00 */
[----:B------:R-:W5:Y:S01]  /*c5c80*/  LDL.64 R76, [R23+0x58] ;  /* 0x00005800174c7983 */ /* 0x000f620000100a00 */
[----:B------:R-:W-:-:S03]  /*c5c90*/  IMAD.MOV.U32 R5, RZ, RZ, 0x0 ;  /* 0x00000000ff057424 */ /* 0x000fc600078e00ff */
[----:B--2---:R-:W-:Y:S04]  /*c5ca0*/  STL.64 [R20], R6 ;  /* 0x0000000614007387 */ /* 0x004fe80000100a00 */
[----:B---3--:R-:W-:Y:S04]  /*c5cb0*/  STL.64 [R20+0x8], R8 ;  /* 0x0000080814007387 */ /* 0x008fe80000100a00 */
[----:B----4-:R-:W-:Y:S04]  /*c5cc0*/  STL.64 [R20+0x10], R10 ;  /* 0x0000100a14007387 */ /* 0x010fe80000100a00 */
[----:B-----5:R-:W-:Y:S04]  /*c5cd0*/  STL.64 [R20+0x18], R12 ;  /* 0x0000180c14007387 */ /* 0x020fe80000100a00 */
[----:B------:R-:W-:Y:S04]  /*c5ce0*/  STL.64 [R20+0x20], R14 ;  /* 0x0000200e14007387 */ /* 0x000fe80000100a00 */
[----:B------:R-:W-:Y:S04]  /*c5cf0*/  STL.64 [R20+0x28], R16 ;  /* 0x0000281014007387 */ /* 0x000fe80000100a00 */
[----:B------:R-:W-:Y:S04]  /*c5d00*/  STL.64 [R20+0x30], R18 ;  /* 0x0000301214007387 */ /* 0x000fe80000100a00 */
[----:B------:R-:W-:Y:S04]  /*c5d10*/  STL.64 [R20+0x38], R38 ;  /* 0x0000382614007387 */ /* 0x000fe80000100a00 */
[----:B------:R-:W-:Y:S04]  /*c5d20*/  STL.64 [R20+0x40], R40 ;  /* 0x0000402814007387 */ /* 0x000fe80000100a00 */
[----:B------:R-:W-:Y:S04]  /*c5d30*/  STL.64 [R20+0x48], R72 ;  /* 0x0000484814007387 */ /* 0x000fe80000100a00 */
[----:B------:R-:W-:Y:S04]  /*c5d40*/  STL.64 [R20+0x50], R74 ;  /* 0x0000504a14007387 */ /* 0x000fe80000100a00 */
[----:B------:R0:W-:Y:S02]  /*c5d50*/  STL.64 [R20+0x58], R76 ;  /* 0x0000584c14007387 */ /* 0x0001e40000100a00 */
[----:B0-----:R-:W-:Y:S05]  /*c5d60*/  RET.REL.NODEC R4 `(_Z18ecdsa_verify_batchPKhS0_S0_Pii) ;  /* 0xfffff3a004a47950 */ /* 0x001fea0003c3ffff */
.L_x_788:
[----:B------:R-:W2:Y:S04]  /*c5d70*/  LDL.64 R16, [R23+0x40] ;  /* 0x0000400017107983 */ /* 0x000ea80000100a00 */
[----:B------:R-:W2:Y:S04]  /*c5d80*/  LDL.64 R18, [R23+0x48] ;  /* 0x0000480017127983 */ /* 0x000ea80000100a00 */
[----:B------:R-:W2:Y:S04]  /*c5d90*/  LDL.64 R38, [R23+0x50] ;  /* 0x0000500017267983 */ /* 0x000ea80000100a00 */
[----:B------:R-:W3:Y:S01]  /*c5da0*/  LDL.64 R40, [R23+0x58] ;  /* 0x0000580017287983 */ /* 0x000ee20000100a00 */
[----:B--2---:R-:W-:-:S02]  /*c5db0*/  LOP3.LUT R7, R38, R18, R16, 0xfe, !PT ;  /* 0x0000001226077212 */ /* 0x004fc400078efe10 */
        /* <DEDUP_REMOVED lines=11> */
[----:B------:R0:W5:Y:S04]  /*c5e70*/  LDL.64 R38, [R5+0x38] ;  /* 0x0000380005267983 */ /* 0x0001680000100a00 */
[----:B------:R-:W-:Y:S01]  /*c5e80*/  STL.64 [R20+0x40], R72 ;  /* 0x0000404814007387 */ /* 0x000fe20000100a00 */
[----:B0-----:R-:W-:-:S03]  /*c5e90*/  IMAD.MOV.U32 R5, RZ, RZ, 0x0 ;  /* 0x00000000ff057424 */ /* 0x001fc600078e00ff */
[----:B------:R-:W-:Y:S04]  /*c5ea0*/  STL.64 [R20+0x48], R112 ;  /* 0x0000487014007387 */ /* 0x000fe80000100a00 */
[----:B------:R-:W-:Y:S04]  /*c5eb0*/  STL.64 [R20+0x50], R108 ;  /* 0x0000506c14007387 */ /* 0x000fe80000100a00 */
[----:B------:R-:W-:Y:S04]  /*c5ec0*/  STL.64 [R20+0x58], R106 ;  /* 0x0000586a14007387 */ /* 0x000fe80000100a00 */
[----:B--2---:R-:W-:Y:S04]  /*c5ed0*/  STL.64 [R20], R6 ;  /* 0x0000000614007387 */ /* 0x004fe80000100a00 */
[----:B---3--:R-:W-:Y:S04]  /*c5ee0*/  STL.64 [R20+0x8], R8 ;  /* 0x0000080814007387 */ /* 0x008fe80000100a00 */
[----:B----4-:R-:W-:Y:S04]  /*c5ef0*/  STL.64 [R20+0x10], R10 ;  /* 0x0000100a14007387 */ /* 0x010fe80000100a00 */
[----:B-----5:R-:W-:Y:S04]  /*c5f00*/  STL.64 [R20+0x18], R12 ;  /* 0x0000180c14007387 */ /* 0x020fe80000100a00 */
[----:B------:R-:W-:Y:S04]  /*c5f10*/  STL.64 [R20+0x20], R14 ;  /* 0x0000200e14007387 */ /* 0x000fe80000100a00 */
[----:B------:R-:W-:Y:S04]  /*c5f20*/  STL.64 [R20+0x28], R16 ;  /* 0x0000281014007387 */ /* 0x000fe80000100a00 */
[----:B------:R-:W-:Y:S04]  /*c5f30*/  STL.64 [R20+0x30], R18 ;  /* 0x0000301214007387 */ /* 0x000fe80000100a00 */
[----:B------:R0:W-:Y:S02]  /*c5f40*/  STL.64 [R20+0x38], R38 ;  /* 0x0000382614007387 */ /* 0x0001e40000100a00 */
[----:B0-----:R-:W-:Y:S05]  /*c5f50*/  RET.REL.NODEC R4 `(_Z18ecdsa_verify_batchPKhS0_S0_Pii) ;  /* 0xfffff3a004287950 */ /* 0x001fea0003c3ffff */
.L_x_789:
[----:B------:R-:W-:Y:S01]  /*c5f60*/  IMAD.WIDE.U32 R6, R113, R72, RZ ;  /* 0x0000004871067225 */ /* 0x000fe200078e00ff */
[----:B------:R-:W-:Y:S04]  /*c5f70*/  BSSY.RECONVERGENT B8, `(.L_x_790) ;  /* 0x000023a000087945 */ /* 0x000fe80003800200 */
[----:B------:R-:W-:Y:S01]  /*c5f80*/  BSSY.RELIABLE B9, `(.L_x_791) ;  /* 0x000020b000097945 */ /* 0x000fe20003800100 */
[----:B------:R-:W-:-:S04]  /*c5f90*/  IMAD.WIDE.U32 R12, R112, R73, RZ ;  /* 0x00000049700c7225 */ /* 0x000fc800078e00ff */
[----:B------:R-:W-:Y:S01]  /*c5fa0*/  IMAD.WIDE.U32 R8, R73, R72, RZ ;  /* 0x0000004849087225 */ /* 0x000fe200078e00ff */
[----:B------:R-:W-:-:S03]  /*c5fb0*/  IADD3 R15, P3, PT, R6, R12, RZ ;  /* 0x0000000c060f7210 */ /* 0x000fc60007f7e0ff */
[----:B------:R-:W-:Y:S01]  /*c5fc0*/  IMAD.MOV.U32 R159, RZ, RZ, RZ ;  /* 0x000000ffff9f7224 */ /* 0x000fe200078e00ff */
[C---:B------:R-:W-:Y:S01]  /*c5fd0*/  ISETP.GE.U32.AND P0, PT, R15.reuse, R6, PT ;  /* 0x000000060f00720c */ /* 0x040fe20003f06070 */
[----:B------:R-:W-:Y:S01]  /*c5fe0*/  IMAD.SHL.U32 R11, R8, 0x2, RZ ;  /* 0x00000002080b7824 */ /* 0x000fe200078e00ff */
[----:B------:R-:W-:Y:S01]  /*c5ff0*/  ISETP.GE.U32.AND P4, PT, R15, R12, PT ;  /* 0x0000000c0f00720c */ /* 0x000fe20003f86070 */
[----:B------:R-:W-:Y:S02]  /*c6000*/  IMAD.MOV.U32 R10, RZ, RZ, RZ ;  /* 0x000000ffff0a7224 */ /* 0x000fe400078e00ff */
[----:B------:R-:W-:Y:S02]  /*c6010*/  IMAD.MOV.U32 R177, RZ, RZ, RZ ;  /* 0x000000ffffb17224 */ /* 0x000fe400078e00ff */
[----:B------:R-:W-:Y:S02]  /*c6020*/  IMAD.IADD R74, R7, 0x1, R159 ;  /* 0x00000001074a7824 */ /* 0x000fe400078e029f */
[----:B------:R-:W-:-:S02]  /*c6030*/  IMAD.MOV.U32 R187, RZ, RZ, RZ ;  /* 0x000000ffffbb7224 */ /* 0x000fc400078e00ff */
[----:B------:R-:W-:-:S04]  /*c6040*/  IMAD.WIDE.U32 R6, R72, R72, R10 ;  /* 0x0000004848067225 */ /* 0x000fc800078e000a */
[----:B------:R-:W-:Y:S01]  /*c6050*/  IMAD.MOV.U32 R189, RZ, RZ, RZ ;  /* 0x000000ffffbd7224 */ /* 0x000fe200078e00ff */
[----:B------:R-:W-:Y:S01]  /*c6060*/  ISETP.GE.U32.AND P1, PT, R6, RZ, PT ;  /* 0x000000ff0600720c */ /* 0x000fe20003f26070 */
[----:B------:R-:W-:Y:S02]  /*c6070*/  IMAD.MOV.U32 R14, RZ, RZ, RZ ;  /* 0x000000ffff0e7224 */ /* 0x000fe400078e00ff */
[----:B------:R-:W-:Y:S02]  /*c6080*/  IMAD.IADD R81, R9, 0x1, R177 ;  /* 0x0000000109517824 */ /* 0x000fe400078e02b1 */
[----:B------:R-:W-:Y:S02]  /*c6090*/  IMAD.IADD R79, R13, 0x1, R187 ;  /* 0x000000010d4f7824 */ /* 0x000fe400078e02bb */
[----:B------:R-:W-:Y:S01]  /*c60a0*/  IMAD.IADD R7, R7, 0x1, R189 ;  /* 0x0000000107077824 */ /* 0x000fe200078e02bd */
[----:B------:R-:W-:Y:S01]  /*c60b0*/  SHF.R.U64 R8, R8, 0x1f, R81 ;  /* 0x0000001f08087819 */ /* 0x000fe20000001251 */
[----:B------:R-:W-:-:S03]  /*c60c0*/  IMAD.WIDE.U32 R12, R72, R112, R14 ;  /* 0x00000070480c7225 */ /* 0x000fc600078e000e */
[----:B------:R-:W-:Y:S01]  /*c60d0*/  ISETP.GE.U32.AND.EX P1, PT, R7, R11, PT, P1 ;  /* 0x0000000b0700720c */ /* 0x000fe20003f26110 */
[----:B------:R-:W-:Y:S01]  /*c60e0*/  IMAD.MOV.U32 R9, RZ, RZ, RZ ;  /* 0x000000ffff097224 */ /* 0x000fe200078e00ff */
[----:B------:R-:W-:Y:S01]  /*c60f0*/  ISETP.GE.U32.AND P5, PT, R12, RZ, PT ;  /* 0x000000ff0c00720c */ /* 0x000fe20003fa6070 */
[----:B------:R-:W-:Y:S01]  /*c6100*/  IMAD.IADD R14, R187, 0x1, R13 ;  /* 0x00000001bb0e7824 */ /* 0x000fe200078e020d */
[----:B------:R-:W-:Y:S01]  /*c6110*/  SHF.R.U32.HI R11, RZ, 0x1f, R81 ;  /* 0x0000001fff0b7819 */ /* 0x000fe20000011651 */
[----:B------:R-:W-:Y:S01]  /*c6120*/  IMAD.WIDE.U32 R8, R73, R73, R8 ;  /* 0x0000004949087225 */ /* 0x000fe200078e0008 */
[----:B------:R-:W-:Y:S02]  /*c6130*/  SEL R13, RZ, 0x1, P1 ;  /* 0x00000001ff0d7807 */ /* 0x000fe40000800000 */
[----:B------:R-:W-:Y:S01]  /*c6140*/  ISETP.GE.U32.AND.EX P5, PT, R14, R15, PT, P5 ;  /* 0x0000000f0e00720c */ /* 0x000fe20003fa6150 */
[----:B------:R-:W-:Y:S01]  /*c6150*/  IMAD.X R10, R79, 0x1, R74, P3 ;  /* 0x000000014f0a7824 */ /* 0x000fe200018e064a */
[----:B------:R-:W-:Y:S01]  /*c6160*/  LOP3.LUT R15, R11, 0x1, RZ, 0xc0, !PT ;  /* 0x000000010b0f7812 */ /* 0x000fe200078ec0ff */
[----:B------:R-:W-:Y:S01]  /*c6170*/  IMAD.IADD R82, R177, 0x1, R9 ;  /* 0x00000001b1527824 */ /* 0x000fe200078e0209 */
[----:B------:R-:W-:Y:S01]  /*c6180*/  IADD3 R13, P1, P3, R13, R8, RZ ;  /* 0x000000080d0d7210 */ /* 0x000fe20007b3e0ff */
[----:B------:R-:W-:Y:S01]  /*c6190*/  IMAD.MOV.U32 R11, RZ, RZ, RZ ;  /* 0x000000ffff0b7224 */ /* 0x000fe200078e00ff */
[C---:B------:R-:W-:Y:S01]  /*c61a0*/  ISETP.GE.U32.AND.EX P0, PT, R10.reuse, R74, PT, P0 ;  /* 0x0000004a0a00720c */ /* 0x040fe20003f06100 */
[----:B------:R-:W-:Y:S01]  /*c61b0*/  IMAD.WIDE.U32 R76, R113, R112, RZ ;  /* 0x00000070714c7225 */ /* 0x000fe200078e00ff */
[----:B------:R-:W-:-:S02]  /*c61c0*/  ISETP.GE.U32.AND.EX P4, PT, R10, R79, PT, P4 ;  /* 0x0000004f0a00720c */ /* 0x000fc40003f86140 */
[----:B------:R-:W-:Y:S01]  /*c61d0*/  IADD3.X R82, PT, PT, RZ, R82, R15, P1, P3 ;  /* 0x00000052ff527210 */ /* 0x000fe20000fe640f */
[----:B------:R-:W-:Y:S01]  /*c61e0*/  IMAD.WIDE.U32 R8, R73, R113, R10 ;  /* 0x0000007149087225 */ /* 0x000fe200078e000a */
[-C--:B------:R-:W-:Y:S02]  /*c61f0*/  IADD3 R10, P6, PT, R13, R12.reuse, RZ ;  /* 0x0000000c0d0a7210 */ /* 0x080fe40007fde0ff */
[----:B------:R-:W-:Y:S01]  /*c6200*/  SEL R97, RZ, 0x1, P0 ;  /* 0x00000001ff617807 */ /* 0x000fe20000000000 */
[C---:B------:R-:W-:Y:S01]  /*c6210*/  IMAD.IADD R83, R159.reuse, 0x1, R77 ;  /* 0x000000019f537824 */ /* 0x040fe200078e024d */
[----:B------:R-:W-:Y:S01]  /*c6220*/  SEL R77, RZ, 0x1, P5 ;  /* 0x00000001ff4d7807 */ /* 0x000fe20002800000 */
[----:B------:R-:W-:Y:S01]  /*c6230*/  IMAD.IADD R74, R159, 0x1, R9 ;  /* 0x000000019f4a7824 */ /* 0x000fe200078e0209 */
[----:B------:R-:W-:Y:S01]  /*c6240*/  IADD3 R15, P5, PT, R10, R12, RZ ;  /* 0x0000000c0a0f7210 */ /* 0x000fe20007fbe0ff */
[----:B------:R-:W-:Y:S01]  /*c6250*/  IMAD.X R9, R14, 0x1, R82, P6 ;  /* 0x000000010e097824 */ /* 0x000fe200030e0652 */
[----:B------:R-:W-:Y:S01]  /*c6260*/  ISETP.GE.U32.AND P0, PT, R10, R13, PT ;  /* 0x0000000d0a00720c */ /* 0x000fe20003f06070 */
[----:B------:R-:W-:Y:S01]  /*c6270*/  IMAD.WIDE.U32 R80, R109, R72, RZ ;  /* 0x000000486d507225 */ /* 0x000fe200078e00ff */
[----:B------:R-:W-:-:S02]  /*c6280*/  ISETP.GE.U32.AND P6, PT, R15, R10, PT ;  /* 0x0000000a0f00720c */ /* 0x000fc40003fc6070 */
[----:B------:R-:W-:Y:S01]  /*c6290*/  ISETP.GE.U32.AND.EX P0, PT, R9, R82, PT, P0 ;  /* 0x000000520900720c */ /* 0x000fe20003f06100 */
[----:B------:R-:W-:Y:S01]  /*c62a0*/  IMAD.WIDE.U32 R78, R108, R73, RZ ;  /* 0x000000496c4e7225 */ /* 0x000fe200078e00ff */
[----:B------:R-:W-:Y:S02]  /*c62b0*/  SEL R13, RZ, 0x1, P4 ;  /* 0x00000001ff0d7807 */ /* 0x000fe40002000000 */
[----:B------:R-:W-:Y:S01]  /*c62c0*/  IADD3 R77, P3, P1, R77, R8, RZ ;  /* 0x000000084d4d7210 */ /* 0x000fe2000797e0ff */
[----:B------:R-:W-:Y:S01]  /*c62d0*/  IMAD.X R14, R9, 0x1, R14, P5 ;  /* 0x00000001090e7824 */ /* 0x000fe200028e060e */
[----:B------:R-:W-:Y:S01]  /*c62e0*/  IADD3 R11, P4, PT, R80, R78, RZ ;  /* 0x0000004e500b7210 */ /* 0x000fe20007f9e0ff */
[----:B------:R-:W-:Y:S01]  /*c62f0*/  IMAD.MOV.U32 R10, RZ, RZ, RZ ;  /* 0x000000ffff0a7224 */ /* 0x000fe200078e00ff */
[----:B------:R-:W-:Y:S01]  /*c6300*/  SEL R100, RZ, 0x1, P0 ;  /* 0x00000001ff647807 */ /* 0x000fe20000000000 */
[----:B------:R-:W-:Y:S01]  /*c6310*/  IMAD.MOV.U32 R181, RZ, RZ, RZ ;  /* 0x000000ffffb57224 */ /* 0x000fe200078e00ff */
[----:B------:R-:W-:Y:S01]  /*c6320*/  ISETP.GE.U32.AND.EX P6, PT, R14, R9, PT, P6 ;  /* 0x000000090e00720c */ /* 0x000fe20003fc6160 */
[----:B------:R-:W-:Y:S01]  /*c6330*/  IMAD.WIDE.U32 R8, R72, R108, R10 ;  /* 0x0000006c48087225 */ /* 0x000fe200078e000a */
[----:B------:R-:W-:-:S02]  /*c6340*/  IADD3.X R104, PT, PT, RZ, R74, R97, P3, P1 ;  /* 0x0000004aff687210 */ /* 0x000fc40001fe2461 */
[----:B------:R-:W-:Y:S01]  /*c6350*/  SEL R12, RZ, 0x1, P6 ;  /* 0x00000001ff0c7807 */ /* 0x000fe20003000000 */
[----:B------:R-:W-:Y:S01]  /*c6360*/  IMAD.IADD R101, R181, 0x1, R9 ;  /* 0x00000001b5657824 */ /* 0x000fe200078e0209 */
[-C--:B------:R-:W-:Y:S01]  /*c6370*/  IADD3 R100, P0, PT, R100, R77.reuse, RZ ;  /* 0x0000004d64647210 */ /* 0x080fe20007f1e0ff */
[----:B------:R-:W-:Y:S01]  /*c6380*/  IMAD.SHL.U32 R75, R76, 0x2, RZ ;  /* 0x000000024c4b7824 */ /* 0x000fe200078e00ff */
[----:B------:R-:W-:Y:S01]  /*c6390*/  IADD3.X R13, PT, PT, RZ, R74, R13, P3, P1 ;  /* 0x0000004aff0d7210 */ /* 0x000fe20001fe240d */
[----:B------:R-:W-:Y:S01]  /*c63a0*/  IMAD.MOV.U32 R74, RZ, RZ, RZ ;  /* 0x000000ffff4a7224 */ /* 0x000fe200078e00ff */
[----:B------:R-:W-:Y:S01]  /*c63b0*/  IADD3 R10, P3, PT, R12, R77, RZ ;  /* 0x0000004d0c0a7210 */ /* 0x000fe20007f7e0ff */
[----:B------:R-:W-:Y:S01]  /*c63c0*/  IMAD.X R104, RZ, RZ, R104, P0 ;  /* 0x000000ffff687224 */ /* 0x000fe200000e0668 */
[----:B------:R-:W-:Y:S01]  /*c63d0*/  IADD3 R97, P1, PT, R100, R8, RZ ;  /* 0x0000000864617210 */ /* 0x000fe20007f3e0ff */
[----:B------:R-:W-:Y:S01]  /*c63e0*/  IMAD.MOV.U32 R165, RZ, RZ, RZ ;  /* 0x000000ffffa57224 */ /* 0x000fe200078e00ff */
[----:B------:R-:W-:Y:S01]  /*c63f0*/  SHF.R.U64 R76, R76, 0x1f, R83 ;  /* 0x0000001f4c4c7819 */ /* 0x000fe20000001253 */
[----:B------:R-:W-:Y:S01]  /*c6400*/  IMAD.X R9, RZ, RZ, R13, P3 ;  /* 0x000000ffff097224 */ /* 0x000fe200018e060d */
[CC--:B------:R-:W-:Y:S01]  /*c6410*/  IADD3 R82, P0, PT, R10.reuse, R97.reuse, RZ ;  /* 0x000000610a527210 */ /* 0x0c0fe20007f1e0ff */
        /* <DEDUP_REMOVED lines=10> */
[----:B------:R-:W-:Y:S01]  /*c64c0*/  IMAD.IADD R79, R79, 0x1, R181 ;  /* 0x000000014f4f7824 */ /* 0x000fe200078e02b5 */
[----:B------:R-:W-:Y:S01]  /*c64d0*/  ISETP.GE.U32.AND.EX P0, PT, R74, R75, PT, P0 ;  /* 0x0000004b4a00720c */ /* 0x000fe20003f06100 */
[----:B------:R-:W-:Y:S01]  /*c64e0*/  IMAD.MOV.U32 R77, RZ, RZ, RZ ;  /* 0x000000ffff4d7224 */ /* 0x000fe200078e00ff */
[----:B------:R-:W-:Y:S01]  /*c64f0*/  ISETP.NE.AND.EX P3, PT, R9, RZ, !P3, P1 ;  /* 0x000000ff0900720c */ /* 0x000fe20005f65310 */
[----:B------:R-:W-:Y:S01]  /*c6500*/  IMAD.X R10, R79, 0x1, R96, P4 ;  /* 0x000000014f0a7824 */ /* 0x000fe200020e0660 */
[----:B------:R-:W-:Y:S01]  /*c6510*/  SEL R81, RZ, 0x1, P0 ;  /* 0x00000001ff517807 */ /* 0x000fe20000000000 */
[----:B------:R-:W-:Y:S01]  /*c6520*/  IMAD.WIDE.U32 R76, R113, R113, R76 ;  /* 0x00000071714c7225 */ /* 0x000fe200078e004c */
[----:B------:R-:W-:-:S02]  /*c6530*/  SEL R9, RZ, 0x1, !P3 ;  /* 0x00000001ff097807 */ /* 0x000fc40005800000 */
[----:B------:R-:W-:Y:S01]  /*c6540*/  SHF.R.U32.HI R75, RZ, 0x1f, R83 ;  /* 0x0000001fff4b7819 */ /* 0x000fe20000011653 */
[----:B------:R-:W-:Y:S01]  /*c6550*/  IMAD.MOV.U32 R167, RZ, RZ, RZ ;  /* 0x000000ffffa77224 */ /* 0x000fe200078e00ff */
[----:B------:R-:W-:Y:S01]  /*c6560*/  IADD3 R9, P4, PT, R9, R82, RZ ;  /* 0x0000005209097210 */ /* 0x000fe20007f9e0ff */
[----:B------:R-:W-:Y:S01]  /*c6570*/  IMAD.MOV.U32 R169, RZ, RZ, RZ ;  /* 0x000000ffffa97224 */ /* 0x000fe200078e00ff */
[----:B------:R-:W-:Y:S01]  /*c6580*/  ISETP.GE.U32.AND.EX P6, PT, R10, R96, PT, P6 ;  /* 0x000000600a00720c */ /* 0x000fe20003fc6160 */
[----:B------:R-:W-:Y:S01]  /*c6590*/  IMAD.IADD R96, R159, 0x1, R77 ;  /* 0x000000019f607824 */ /* 0x000fe200078e024d */
[----:B------:R-:W-:Y:S01]  /*c65a0*/  ISETP.GE.U32.AND P3, PT, R8, RZ, PT ;  /* 0x000000ff0800720c */ /* 0x000fe20003f66070 */
[----:B------:R-:W-:Y:S01]  /*c65b0*/  IMAD.X R13, RZ, RZ, R98, P4 ;  /* 0x000000ffff0d7224 */ /* 0x000fe200020e0662 */
[----:B------:R-:W-:Y:S02]  /*c65c0*/  ISETP.GT.U32.AND P4, PT, R82, R9, PT ;  /* 0x000000095200720c */ /* 0x000fe40003f84070 */
[----:B------:R-:W-:-:S02]  /*c65d0*/  IADD3 R81, P5, P0, R81, R76, RZ ;  /* 0x0000004c51517210 */ /* 0x000fc400078be0ff */
[----:B------:R-:W-:Y:S02]  /*c65e0*/  LOP3.LUT R75, R75, 0x1, RZ, 0xc0, !PT ;  /* 0x000000014b4b7812 */ /* 0x000fe400078ec0ff */
[----:B------:R-:W-:Y:S02]  /*c65f0*/  ISETP.GE.U32.AND P1, PT, R11, R78, PT ;  /* 0x0000004e0b00720c */ /* 0x000fe40003f26070 */
[----:B------:R-:W-:Y:S01]  /*c6600*/  ISETP.GE.U32.AND.EX P3, PT, R101, R11, PT, P3 ;  /* 0x0000000b6500720c */ /* 0x000fe20003f66130 */
[----:B------:R-:W-:Y:S01]  /*c6610*/  IMAD.MOV.U32 R11, RZ, RZ, RZ ;  /* 0x000000ffff0b7224 */ /* 0x000fe200078e00ff */
[----:B------:R-:W-:Y:S02]  /*c6620*/  ISETP.GT.U32.AND.EX P4, PT, R98, R13, PT, P4 ;  /* 0x0000000d6200720c */ /* 0x000fe40003f84140 */
[----:B------:R-:W-:Y:S02]  /*c6630*/  IADD3.X R96, PT, PT, RZ, R96, R75, P5, P0 ;  /* 0x00000060ff607210 */ /* 0x000fe40002fe044b */
[----:B------:R-:W-:-:S02]  /*c6640*/  IADD3 R78, P5, PT, R9, R12, RZ ;  /* 0x0000000c094e7210 */ /* 0x000fc40007fbe0ff */
[----:B------:R-:W-:Y:S01]  /*c6650*/  ISETP.GE.U32.AND.EX P1, PT, R10, R79, PT, P1 ;  /* 0x0000004f0a00720c */ /* 0x000fe20003f26110 */
[----:B------:R-:W-:Y:S01]  /*c6660*/  IMAD.WIDE.U32 R10, R73, R109, R10 ;  /* 0x0000006d490a7225 */ /* 0x000fe200078e000a */
[----:B------:R-:W-:Y:S02]  /*c6670*/  SEL R9, R82, R9, P4 ;  /* 0x0000000952097207 */ /* 0x000fe40002000000 */
[----:B------:R-:W-:Y:S01]  /*c6680*/  ISETP.GE.U32.AND P0, PT, R97, R100, PT ;  /* 0x000000646100720c */ /* 0x000fe20003f06070 */
[----:B------:R-:W-:Y:S01]  /*c6690*/  IMAD.X R97, R13, 0x1, R74, P5 ;  /* 0x000000010d617824 */ /* 0x000fe200028e064a */
[----:B------:R-:W-:Y:S01]  /*c66a0*/  SEL R111, RZ, 0x1, P3 ;  /* 0x00000001ff6f7807 */ /* 0x000fe20001800000 */
[----:B------:R-:W-:Y:S01]  /*c66b0*/  IMAD.IADD R102, R165, 0x1, R11 ;  /* 0x00000001a5667824 */ /* 0x000fe200078e020b */
[----:B------:R-:W-:Y:S01]  /*c66c0*/  SEL R12, R98, R13, P4 ;  /* 0x0000000d620c7207 */ /* 0x000fe20002000000 */
[----:B------:R-:W-:Y:S01]  /*c66d0*/  IMAD.WIDE.U32 R74, R107, R72, RZ ;  /* 0x000000486b4a7225 */ /* 0x000fe200078e00ff */
[----:B------:R-:W-:-:S02]  /*c66e0*/  ISETP.GT.U32.AND P5, PT, R9, R78, PT ;  /* 0x0000004e0900720c */ /* 0x000fc40003fa4070 */
[----:B------:R-:W-:Y:S01]  /*c66f0*/  IADD3 R111, P4, P3, R111, R10, RZ ;  /* 0x0000000a6f6f7210 */ /* 0x000fe20007b9e0ff */
[----:B------:R-:W-:Y:S01]  /*c6700*/  IMAD.WIDE.U32 R10, R106, R73, RZ ;  /* 0x000000496a0a7225 */ /* 0x000fe200078e00ff */
[----:B------:R-:W-:Y:S02]  /*c6710*/  ISETP.GT.U32.AND.EX P5, PT, R12, R97, PT, P5 ;  /* 0x000000610c00720c */ /* 0x000fe40003fa4150 */
[----:B------:R-:W-:Y:S01]  /*c6720*/  ISETP.GE.U32.AND.EX P0, PT, R99, R104, PT, P0 ;  /* 0x000000686300720c */ /* 0x000fe20003f06100 */
[----:B------:R-:W-:Y:S01]  /*c6730*/  IMAD.MOV.U32 R12, RZ, RZ, RZ ;  /* 0x000000ffff0c7224 */ /* 0x000fe200078e00ff */
[----:B------:R-:W-:Y:S01]  /*c6740*/  SEL R9, RZ, 0x1, P6 ;  /* 0x00000001ff097807 */ /* 0x000fe20003000000 */
[----:B------:R-:W-:Y:S01]  /*c6750*/  IMAD.WIDE.U32 R82, R109, R112, RZ ;  /* 0x000000706d527225 */ /* 0x000fe200078e00ff */
[----:B------:R-:W-:Y:S02]  /*c6760*/  SEL R77, RZ, 0x1, P1 ;  /* 0x00000001ff4d7807 */ /* 0x000fe40000800000 */
[----:B------:R-:W-:Y:S01]  /*c6770*/  IADD3 R79, P6, PT, R78, R8, RZ ;  /* 0x000000084e4f7210 */ /* 0x000fe20007fde0ff */
[----:B------:R-:W-:Y:S01]  /*c6780*/  IMAD.IADD R75, R75, 0x1, R169 ;  /* 0x000000014b4b7824 */ /* 0x000fe200078e02a9 */
[----:B------:R-:W-:Y:S01]  /*c6790*/  SEL R76, RZ, 0x1, !P5 ;  /* 0x00000001ff4c7807 */ /* 0x000fe20006800000 */
[----:B------:R-:W-:Y:S01]  /*c67a0*/  IMAD.IADD R105, R11, 0x1, R167 ;  /* 0x000000010b697824 */ /* 0x000fe200078e02a7 */
[----:B------:R-:W-:-:S02]  /*c67b0*/  IADD3 R13, P1, PT, R74, R10, RZ ;  /* 0x0000000a4a0d7210 */ /* 0x000fc40007f3e0ff */
[----:B------:R-:W-:Y:S02]  /*c67c0*/  SEL R100, RZ, 0x1, P0 ;  /* 0x00000001ff647807 */ /* 0x000fe40000000000 */
[----:B------:R-:W-:Y:S01]  /*c67d0*/  ISETP.GE.U32.AND P0, PT, R79, R78, PT ;  /* 0x0000004e4f00720c */ /* 0x000fe20003f06070 */
[----:B------:R-:W-:Y:S01]  /*c67e0*/  IMAD.X R78, R97, 0x1, R101, P6 ;  /* 0x00000001614e7824 */ /* 0x000fe200030e0665 */
[----:B------:R-:W-:Y:S01]  /*c67f0*/  IADD3 R76, P5, PT, R76, R81, RZ ;  /* 0x000000514c4c7210 */ /* 0x000fe20007fbe0ff */
[----:B------:R-:W-:Y:S01]  /*c6800*/  IMAD.WIDE.U32 R80, R72, R106, R12 ;  /* 0x0000006a48507225 */ /* 0x000fe200078e000c */
[----:B------:R-:W-:Y:S02]  /*c6810*/  IADD3 R100, P6, PT, R100, R111, RZ ;  /* 0x0000006f64647210 */ /* 0x000fe40007fde0ff */
[----:B------:R-:W-:Y:S01]  /*c6820*/  IADD3.X R104, PT, PT, RZ, R102, R9, P4, P3 ;  /* 0x00000066ff687210 */ /* 0x000fe200027e6409 */
[----:B------:R-:W-:Y:S01]  /*c6830*/  IMAD.X R96, RZ, RZ, R96, P5 ;  /* 0x000000ffff607224 */ /* 0x000fe200028e0660 */
[----:B------:R-:W-:Y:S01]  /*c6840*/  IADD3 R101, P5, PT, R100, R80, RZ ;  /* 0x0000005064657210 */ /* 0x000fe20007fbe0ff */
[----:B------:R-:W-:Y:S01]  /*c6850*/  IMAD.IADD R117, R167, 0x1, R81 ;  /* 0x00000001a7757824 */ /* 0x000fe200078e0251 */
[----:B------:R-:W-:Y:S01]  /*c6860*/  ISETP.GE.U32.AND.EX P0, PT, R78, R97, PT, P0 ;  /* 0x000000614e00720c */ /* 0x000fe20003f06100 */
[----:B------:R-:W-:Y:S01]  /*c6870*/  IMAD.X R104, RZ, RZ, R104, P6 ;  /* 0x000000ffff687224 */ /* 0x000fe200030e0668 */
[----:B------:R-:W-:Y:S01]  /*c6880*/  IADD3 R98, P6, PT, R76, R101, RZ ;  /* 0x000000654c627210 */ /* 0x000fe20007fde0ff */
[----:B------:R-:W-:Y:S01]  /*c6890*/  IMAD.WIDE.U32 R8, R108, R113, RZ ;  /* 0x000000716c087225 */ /* 0x000fe200078e00ff */
[----:B------:R-:W-:-:S02]  /*c68a0*/  SEL R12, RZ, 0x1, P0 ;  /* 0x00000001ff0c7807 */ /* 0x000fc40000000000 */
[----:B------:R-:W-:Y:S01]  /*c68b0*/  ISETP.NE.U32.AND P0, PT, R76, RZ, PT ;  /* 0x000000ff4c00720c */ /* 0x000fe20003f05070 */
[----:B------:R-:W-:Y:S01]  /*c68c0*/  IMAD.X R103, R117, 0x1, R104, P5 ;  /* 0x0000000175677824 */ /* 0x000fe200028e0668 */
[----:B------:R-:W-:Y:S01]  /*c68d0*/  ISETP.GE.U32.AND P5, PT, R98, R101, PT ;  /* 0x000000656200720c */ /* 0x000fe20003fa6070 */
[----:B------:R-:W-:Y:S02]  /*c68e0*/  IMAD.IADD R81, R165, 0x1, R83 ;  /* 0x00000001a5517824 */ /* 0x000fe400078e0253 */
[----:B------:R-:W-:Y:S01]  /*c68f0*/  IMAD.X R99, R96, 0x1, R103, P6 ;  /* 0x0000000160637824 */ /* 0x000fe200030e0667 */
[----:B------:R-:W-:Y:S01]  /*c6900*/  IADD3 R83, P6, PT, R82, R8, RZ ;  /* 0x0000000852537210 */ /* 0x000fe20007fde0ff */
[----:B------:R-:W-:-:S03]  /*c6910*/  IMAD.IADD R9, R181, 0x1, R9 ;  /* 0x00000001b5097824 */ /* 0x000fc600078e0209 */
[----:B------:R-:W-:Y:S01]  /*c6920*/  ISETP.GE.U32.AND.EX P5, PT, R99, R103, PT, P5 ;  /* 0x000000676300720c */ /* 0x000fe20003fa6150 */
[----:B------:R-:W-:Y:S01]  /*c6930*/  IMAD.X R76, R9, 0x1, R81, P6 ;  /* 0x00000001094c7824 */ /* 0x000fe200030e0651 */
[C---:B------:R-:W-:Y:S01]  /*c6940*/  ISETP.GE.U32.AND P6, PT, R83.reuse, R82, PT ;  /* 0x000000525300720c */ /* 0x040fe20003fc6070 */
[----:B------:R-:W-:Y:S01]  /*c6950*/  IMAD.MOV.U32 R82, RZ, RZ, RZ ;  /* 0x000000ffff527224 */ /* 0x000fe200078e00ff */
[----:B------:R-:W-:Y:S02]  /*c6960*/  ISETP.NE.AND.EX P0, PT, R96, RZ, !P5, P0 ;  /* 0x000000ff6000720c */ /* 0x000fe40006f05300 */
[----:B------:R-:W-:Y:S02]  /*c6970*/  ISETP.GE.U32.AND P5, PT, R83, R8, PT ;  /* 0x000000085300720c */ /* 0x000fe40003fa6070 */
[----:B------:R-:W-:Y:S02]  /*c6980*/  SEL R8, RZ, 0x1, !P0 ;  /* 0x00000001ff087807 */ /* 0x000fe40004000000 */
[----:B------:R-:W-:Y:S01]  /*c6990*/  ISETP.GE.U32.AND P0, PT, R13, R74, PT ;  /* 0x0000004a0d00720c */ /* 0x000fe20003f06070 */
[----:B------:R-:W-:Y:S01]  /*c69a0*/  IMAD.X R74, R105, 0x1, R75, P1 ;  /* 0x00000001694a7824 */ /* 0x000fe200008e064b */
[----:B------:R-:W-:-:S02]  /*c69b0*/  ISETP.GE.U32.AND.EX P6, PT, R76, R81, PT, P6 ;  /* 0x000000514c00720c */ /* 0x000fc40003fc6160 */
[----:B------:R-:W-:Y:S02]  /*c69c0*/  ISETP.GE.U32.AND.EX P5, PT, R76, R9, PT, P5 ;  /* 0x000000094c00720c */ /* 0x000fe40003fa6150 */
[----:B------:R-:W-:Y:S01]  /*c69d0*/  IADD3 R81, P1, PT, R8, R98, RZ ;  /* 0x0000006208517210 */ /* 0x000fe20007f3e0ff */
[----:B------:R-:W-:Y:S01]  /*c69e0*/  IMAD.WIDE.U32 R8, R112, R108, R82 ;  /* 0x0000006c70087225 */ /* 0x000fe200078e0052 */
[----:B------:R-:W-:Y:S02]  /*c69f0*/  ISETP.GE.U32.AND.EX P0, PT, R74, R75, PT, P0 ;  /* 0x0000004b4a00720c */ /* 0x000fe40003f06100 */
[----:B------:R-:W-:Y:S01]  /*c6a00*/  IADD3.X R75, PT, PT, RZ, R102, R77, P4, P3 ;  /* 0x00000066ff4b7210 */ /* 0x000fe200027e644d */
[----:B------:R-:W-:Y:S01]  /*c6a10*/  IMAD.X R96, RZ, RZ, R99, P1 ;  /* 0x000000ffff607224 */ /* 0x000fe200008e0663 */
[----:B------:R-:W-:Y:S01]  /*c6a20*/  IADD3 R11, P3, PT, R12, R111, RZ ;  /* 0x0000006f0c0b7210 */ /* 0x000fe20007f7e0ff */
[----:B------:R-:W-:Y:S01]  /*c6a30*/  IMAD.IADD R97, R181, 0x1, R9 ;  /* 0x00000001b5617824 */ /* 0x000fe200078e0209 */
[----:B------:R-:W-:-:S02]  /*c6a40*/  IADD3 R82, P4, PT, R81, R8, RZ ;  /* 0x0000000851527210 */ /* 0x000fc40007f9e0ff */
[----:B------:R-:W-:Y:S01]  /*c6a50*/  ISETP.GT.U32.AND P1, PT, R98, R81, PT ;  /* 0x000000516200720c */ /* 0x000fe20003f24070 */
[----:B------:R-:W-:Y:S01]  /*c6a60*/  IMAD.X R9, RZ, RZ, R75, P3 ;  /* 0x000000ffff097224 */ /* 0x000fe200018e064b */
[----:B------:R-:W-:Y:S01]  /*c6a70*/  ISETP.GE.U32.AND P3, PT, R101, R100, PT ;  /* 0x000000646500720c */ /* 0x000fe20003f66070 */
[----:B------:R-:W-:Y:S01]  /*c6a80*/  IMAD.X R100, R96, 0x1, R97, P4 ;  /* 0x0000000160647824 */ /* 0x000fe200020e0661 */
[----:B------:R-:W-:Y:S02]  /*c6a90*/  ISETP.GT.U32.AND.EX P1, PT, R99, R96, PT, P1 ;  /* 0x000000606300720c */ /* 0x000fe40003f24110 */
[----:B------:R-:W-:Y:S02]  /*c6aa0*/  IADD3 R12, P4, PT, R11, R82, RZ ;  /* 0x000000520b0c7210 */ /* 0x000fe40007f9e0ff */
[----:B------:R-:W-:Y:S02]  /*c6ab0*/  SEL R77, R99, R96, P1 ;  /* 0x00000060634d7207 */ /* 0x000fe40000800000 */
[----:B------:R-:W-:Y:S01]  /*c6ac0*/  SEL R102, RZ, 0x1, P6 ;  /* 0x00000001ff667807 */ /* 0x000fe20003000000 */
[----:B------:R-:W-:Y:S01]  /*c6ad0*/  IMAD.X R96, R9, 0x1, R100, P4 ;  /* 0x0000000109607824 */ /* 0x000fe200020e0664 */
[----:B------:R-:W-:-:S02]  /*c6ae0*/  ISETP.GE.U32.AND P6, PT, R12, R82, PT ;  /* 0x000000520c00720c */ /* 0x000fc40003fc6070 */
[----:B------:R-:W-:Y:S02]  /*c6af0*/  SEL R75, R98, R81, P1 ;  /* 0x00000051624b7207 */ /* 0x000fe40000800000 */
[----:B------:R-:W-:Y:S02]  /*c6b00*/  SEL R98, RZ, 0x1, P5 ;  /* 0x00000001ff627807 */ /* 0x000fe40002800000 */
[----:B------:R-:W-:Y:S02]  /*c6b10*/  ISETP.NE.U32.AND P5, PT, R11, RZ, PT ;  /* 0x000000ff0b00720c */ /* 0x000fe40003fa5070 */
[----:B------:R-:W-:Y:S02]  /*c6b20*/  ISETP.GE.U32.AND.EX P6, PT, R96, R100, PT, P6 ;  /* 0x000000646000720c */ /* 0x000fe40003fc6160 */
[----:B------:R-:W-:Y:S02]  /*c6b30*/  ISETP.GE.U32.AND P1, PT, R8, RZ, PT ;  /* 0x000000ff0800720c */ /* 0x000fe40003f26070 */
[----:B------:R-:W-:-:S02]  /*c6b40*/  ISETP.NE.AND.EX P5, PT, R9, RZ, !P6, P5 ;  /* 0x000000ff0900720c */ /* 0x000fc400077a5350 */
[----:B------:R-:W-:Y:S01]  /*c6b50*/  ISETP.GT.U32.AND P4, PT, R75, R82, PT ;  /* 0x000000524b00720c */ /* 0x000fe20003f84070 */
[----:B------:R-:W-:Y:S01]  /*c6b60*/  IMAD.MOV.U32 R75, RZ, RZ, RZ ;  /* 0x000000ffff4b7224 */ /* 0x000fe200078e00ff */
[----:B------:R-:W-:Y:S02]  /*c6b70*/  ISETP.GE.U32.AND.EX P1, PT, R97, R83, PT, P1 ;  /* 0x000000536100720c */ /* 0x000fe40003f26110 */
[----:B------:R-:W-:Y:S02]  /*c6b80*/  SEL R9, RZ, 0x1, !P5 ;  /* 0x00000001ff097807 */ /* 0x000fe40006800000 */
[----:B------:R-:W-:Y:S01]  /*c6b90*/  ISETP.GT.U32.AND.EX P4, PT, R77, R100, PT, P4 ;  /* 0x000000644d00720c */ /* 0x000fe20003f84140 */
[----:B------:R-:W-:Y:S01]  /*c6ba0*/  IMAD.MOV.U32 R77, RZ, RZ, RZ ;  /* 0x000000ffff4d7224 */ /* 0x000fe200078e00ff */
[----:B------:R-:W-:Y:S02]  /*c6bb0*/  SEL R81, RZ, 0x1, P1 ;  /* 0x00000001ff517807 */ /* 0x000fe40000800000 */
[----:B------:R-:W-:Y:S01]  /*c6bc0*/  ISETP.GE.U32.AND P6, PT, R80, RZ, PT ;  /* 0x000000ff5000720c */ /* 0x000fe20003fc6070 */
[----:B------:R-:W-:Y:S01]  /*c6bd0*/  IMAD.WIDE.U32 R82, R113, R109, R76 ;  /* 0x0000006d71527225 */ /* 0x000fe200078e004c */
[----:B------:R-:W-:-:S02]  /*c6be0*/  IADD3 R9, P1, PT, R9, R12, RZ ;  /* 0x0000000c09097210 */ /* 0x000fc40007f3e0ff */
[----:B------:R-:W-:Y:S01]  /*c6bf0*/  ISETP.GE.U32.AND.EX P3, PT, R103, R104, PT, P3 ;  /* 0x000000686700720c */ /* 0x000fe20003f66130 */
[----:B------:R-:W-:Y:S01]  /*c6c00*/  IMAD.WIDE.U32 R76, R73, R107, R74 ;  /* 0x0000006b494c7225 */ /* 0x000fe200078e004a */
[----:B------:R-:W-:Y:S02]  /*c6c10*/  ISETP.GE.U32.AND.EX P6, PT, R117, R13, PT, P6 ;  /* 0x0000000d7500720c */ /* 0x000fe40003fc6160 */
[----:B------:R-:W-:Y:S01]  /*c6c20*/  SEL R75, RZ, 0x1, !P4 ;  /* 0x00000001ff4b7807 */ /* 0x000fe20006000000 */
[----:B------:R-:W-:Y:S01]  /*c6c30*/  IMAD.X R11, RZ, RZ, R96, P1 ;  /* 0x000000ffff0b7224 */ /* 0x000fe200008e0660 */
[----:B------:R-:W-:Y:S01]  /*c6c40*/  SEL R101, RZ, 0x1, P3 ;  /* 0x00000001ff657807 */ /* 0x000fe20001800000 */
[----:B------:R-:W-:Y:S01]  /*c6c50*/  IMAD.IADD R83, R165, 0x1, R83 ;  /* 0x00000001a5537824 */ /* 0x000fe200078e0253 */
[----:B------:R-:W-:Y:S01]  /*c6c60*/  ISETP.GT.U32.AND P5, PT, R12, R9, PT ;  /* 0x000000090c00720c */ /* 0x000fe20003fa4070 */
[----:B------:R-:W-:Y:S01]  /*c6c70*/  IMAD.IADD R118, R169, 0x1, R77 ;  /* 0x00000001a9767824 */ /* 0x000fe200078e024d */
        /* <DEDUP_REMOVED lines=10> */
[----:B------:R-:W-:Y:S01]  /*c6d20*/  SEL R11, R96, R11, P6 ;  /* 0x0000000b600b7207 */ /* 0x000fe20003000000 */
[----:B------:R-:W-:Y:S01]  /*c6d30*/  IMAD.MOV.U32 R96, RZ, RZ, RZ ;  /* 0x000000ffff607224 */ /* 0x000fe200078e00ff */
[----:B------:R-:W-:Y:S01]  /*c6d40*/  IADD3 R77, P6, PT, R101, R116, RZ ;  /* 0x00000074654d7210 */ /* 0x000fe20007fde0ff */
[----:B------:R-:W-:Y:S01]  /*c6d50*/  IMAD.X R75, RZ, RZ, R9, P0 ;  /* 0x000000ffff4b7224 */ /* 0x000fe200000e0609 */
[----:B------:R-:W-:Y:S02]  /*c6d60*/  IADD3.X R81, PT, PT, RZ, R118, R81, P4, P5 ;  /* 0x00000076ff517210 */ /* 0x000fe400027ea451 */
[----:B------:R-:W-:-:S02]  /*c6d70*/  IADD3 R110, P0, PT, R12, R77, RZ ;  /* 0x0000004d0c6e7210 */ /* 0x000fc40007f1e0ff */
        /* <DEDUP_REMOVED lines=9> */
[----:B------:R-:W-:Y:S01]  /*c6e10*/  IMAD.IADD R115, R167, 0x1, R9 ;  /* 0x00000001a7737824 */ /* 0x000fe200078e0209 */
[----:B------:R-:W-:Y:S01]  /*c6e20*/  ISETP.GE.U32.AND.EX P6, PT, R114, R81, PT, P6 ;  /* 0x000000517200720c */ /* 0x000fe20003fc6160 */
[----:B------:R-:W-:Y:S01]  /*c6e30*/  IMAD.IADD R102, R169, 0x1, R77 ;  /* 0x00000001a9667824 */ /* 0x000fe200078e024d */
        /* <DEDUP_REMOVED lines=8> */
[----:B------:R-:W-:Y:S01]  /*c6ec0*/  IMAD.IADD R13, R165, 0x1, R83 ;  /* 0x00000001a50d7824 */ /* 0x000fe200078e0253 */
[----:B------:R-:W-:Y:S01]  /*c6ed0*/  SEL R103, RZ, 0x1, !P6 ;  /* 0x00000001ff677807 */ /* 0x000fe20007000000 */
[----:B------:R-:W-:Y:S01]  /*c6ee0*/  IMAD.MOV.U32 R83, RZ, RZ, RZ ;  /* 0x000000ffff537224 */ /* 0x000fe200078e00ff */
[----:B------:R-:W-:Y:S01]  /*c6ef0*/  SEL R9, RZ, 0x1, P0 ;  /* 0x00000001ff097807 */ /* 0x000fe20000000000 */
[----:B------:R-:W-:Y:S01]  /*c6f00*/  IMAD.WIDE.U32 R74, R112, R106, R10 ;  /* 0x0000006a704a7225 */ /* 0x000fe200078e000a */
[----:B------:R-:W-:-:S02]  /*c6f10*/  IADD3 R103, P0, PT, R103, R110, RZ ;  /* 0x0000006e67677210 */ /* 0x000fc40007f1e0ff */
[----:B------:R-:W-:Y:S01]  /*c6f20*/  IADD3 R81, P6, PT, R81, R100, RZ ;  /* 0x0000006451517210 */ /* 0x000fe20007fde0ff */
[----:B------:R-:W-:Y:S01]  /*c6f30*/  IMAD.IADD R111, R167, 0x1, R75 ;  /* 0x00000001a76f7824 */ /* 0x000fe200078e024b */
[----:B------:R-:W-:Y:S01]  /*c6f40*/  ISETP.GE.U32.AND P1, PT, R11, R76, PT ;  /* 0x0000004c0b00720c */ /* 0x000fe20003f26070 */
[----:B------:R-:W-:Y:S01]  /*c6f50*/  IMAD.X R105, RZ, RZ, R114, P0 ;  /* 0x000000ffff697224 */ /* 0x000fe200000e0672 */
[----:B------:R-:W-:Y:S01]  /*c6f60*/  IADD3 R75, P0, PT, R103, R74, RZ ;  /* 0x0000004a674b7210 */ /* 0x000fe20007f1e0ff */
[----:B------:R-:W-:Y:S01]  /*c6f70*/  IMAD.X R12, R115, 0x1, R102, P3 ;  /* 0x00000001730c7824 */ /* 0x000fe200018e0666 */
[----:B------:R-:W-:Y:S01]  /*c6f80*/  IADD3.X R9, PT, PT, RZ, R118, R9, P4, P5 ;  /* 0x00000076ff097210 */ /* 0x000fe200027ea409 */
[----:B------:R-:W-:Y:S01]  /*c6f90*/  IMAD.X R10, RZ, RZ, R98, P6 ;  /* 0x000000ffff0a7224 */ /* 0x000fe200030e0662 */
[-C--:B------:R-:W-:Y:S01]  /*c6fa0*/  IADD3 R100, P6, PT, R81, R75.reuse, RZ ;  /* 0x0000004b51647210 */ /* 0x080fe20007fde0ff */
[----:B------:R-:W-:Y:S01]  /*c6fb0*/  IMAD.X R101, R105, 0x1, R111, P0 ;  /* 0x0000000169657824 */ /* 0x000fe200000e066f */
[----:B------:R-:W-:Y:S01]  /*c6fc0*/  ISETP.GE.U32.AND.EX P1, PT, R12, R102, PT, P1 ;  /* 0x000000660c00720c */ /* 0x000fe20003f26110 */
[----:B------:R-:W-:Y:S01]  /*c6fd0*/  IMAD.WIDE.U32 R76, R108, R108, R96 ;  /* 0x0000006c6c4c7225 */ /* 0x000fe200078e0060 */
[----:B------:R-:W-:-:S02]  /*c6fe0*/  ISETP.GE.U32.AND P0, PT, R100, R75, PT ;  /* 0x0000004b6400720c */ /* 0x000fc40003f06070 */
[----:B------:R-:W-:Y:S01]  /*c6ff0*/  SHF.R.U64 R82, R82, 0x1f, R13 ;  /* 0x0000001f52527819 */ /* 0x000fe2000000120d */
[----:B------:R-:W-:Y:S01]  /*c7000*/  IMAD.X R102, R10, 0x1, R101, P6 ;  /* 0x000000010a667824 */ /* 0x000fe200030e0665 */
[----:B------:R-:W-:Y:S01]  /*c7010*/  ISETP.GE.U32.AND P3, PT, R76, RZ, PT ;  /* 0x000000ff4c00720c */ /* 0x000fe20003f66070 */
[----:B------:R-:W-:Y:S01]  /*c7020*/  IMAD.IADD R96, R181, 0x1, R77 ;  /* 0x00000001b5607824 */ /* 0x000fe200078e024d */
[----:B------:R-:W-:Y:S01]  /*c7030*/  ISETP.NE.U32.AND P4, PT, R81, RZ, PT ;  /* 0x000000ff5100720c */ /* 0x000fe20003f85070 */
[----:B------:R-:W-:Y:S01]  /*c7040*/  IMAD.WIDE.U32 R82, R109, R109, R82 ;  /* 0x0000006d6d527225 */ /* 0x000fe200078e0052 */
[----:B------:R-:W-:Y:S02]  /*c7050*/  ISETP.GE.U32.AND.EX P0, PT, R102, R101, PT, P0 ;  /* 0x000000656600720c */ /* 0x000fe40003f06100 */
[----:B------:R-:W-:Y:S02]  /*c7060*/  ISETP.GE.U32.AND.EX P3, PT, R96, R97, PT, P3 ;  /* 0x000000616000720c */ /* 0x000fe40003f66130 */
[----:B------:R-:W-:-:S02]  /*c7070*/  IADD3 R80, P6, PT, R99, R80, RZ ;  /* 0x0000005063507210 */ /* 0x000fc40007fde0ff */
[----:B------:R-:W-:Y:S02]  /*c7080*/  ISETP.NE.AND.EX P0, PT, R10, RZ, !P0, P4 ;  /* 0x000000ff0a00720c */ /* 0x000fe40004705340 */
[----:B------:R-:W-:Y:S01]  /*c7090*/  SHF.R.U32.HI R10, RZ, 0x1f, R13 ;  /* 0x0000001fff0a7819 */ /* 0x000fe2000001160d */
[----:B------:R-:W-:Y:S01]  /*c70a0*/  IMAD.X R81, R104, 0x1, R117, P6 ;  /* 0x0000000168517824 */ /* 0x000fe200030e0675 */
[----:B------:R-:W-:Y:S02]  /*c70b0*/  SEL R13, RZ, 0x1, P3 ;  /* 0x00000001ff0d7807 */ /* 0x000fe40001800000 */
[----:B------:R-:W-:Y:S01]  /*c70c0*/  ISETP.GE.U32.AND P5, PT, R80, R99, PT ;  /* 0x000000635000720c */ /* 0x000fe20003fa6070 */
[----:B------:R-:W-:Y:S01]  /*c70d0*/  IMAD.IADD R99, R165, 0x1, R83 ;  /* 0x00000001a5637824 */ /* 0x000fe200078e0253 */
[----:B------:R-:W-:Y:S02]  /*c70e0*/  ISETP.GT.U32.AND P6, PT, R110, R103, PT ;  /* 0x000000676e00720c */ /* 0x000fe40003fc4070 */
[----:B------:R-:W-:-:S02]  /*c70f0*/  IADD3 R98, P3, P4, R13, R82, RZ ;  /* 0x000000520d627210 */ /* 0x000fc40007c7e0ff */
[----:B------:R-:W-:Y:S02]  /*c7100*/  LOP3.LUT R10, R10, 0x1, RZ, 0xc0, !PT ;  /* 0x000000010a0a7812 */ /* 0x000fe400078ec0ff */
[----:B------:R-:W-:Y:S02]  /*c7110*/  SEL R13, RZ, 0x1, !P0 ;  /* 0x00000001ff0d7807 */ /* 0x000fe40004000000 */
[----:B------:R-:W-:Y:S02]  /*c7120*/  ISETP.GT.U32.AND.EX P6, PT, R114, R105, PT, P6 ;  /* 0x000000697200720c */ /* 0x000fe40003fc4160 */
[----:B------:R-:W-:Y:S02]  /*c7130*/  ISETP.GE.U32.AND.EX P5, PT, R81, R104, PT, P5 ;  /* 0x000000685100720c */ /* 0x000fe40003fa6150 */
[----:B------:R-:W-:Y:S02]  /*c7140*/  IADD3.X R99, PT, PT, RZ, R99, R10, P3, P4 ;  /* 0x00000063ff637210 */ /* 0x000fe40001fe840a */
[----:B------:R-:W-:-:S02]  /*c7150*/  IADD3 R13, P3, PT, R13, R100, RZ ;  /* 0x000000640d0d7210 */ /* 0x000fc40007f7e0ff */
[----:B------:R-:W-:Y:S02]  /*c7160*/  SEL R10, R110, R103, P6 ;  /* 0x000000676e0a7207 */ /* 0x000fe40003000000 */
[----:B------:R-:W-:Y:S01]  /*c7170*/  SEL R82, RZ, 0x1, P5 ;  /* 0x00000001ff527807 */ /* 0x000fe20002800000 */
        /* <DEDUP_REMOVED lines=19> */
[----:B------:R-:W-:Y:S01]  /*c72b0*/  ISETP.GE.U32.AND.EX P4, PT, R111, R11, PT, P4 ;  /* 0x0000000b6f00720c */ /* 0x000fe20003f86140 */
[----:B------:R-:W-:Y:S01]  /*c72c0*/  IMAD.IADD R101, R169, 0x1, R77 ;  /* 0x00000001a9657824 */ /* 0x000fe200078e024d */
[----:B------:R-:W-:Y:S02]  /*c72d0*/  SEL R13, R102, R97, P0 ;  /* 0x00000061660d7207 */ /* 0x000fe40000000000 */
[----:B------:R-:W-:Y:S02]  /*c72e0*/  ISETP.GT.U32.AND P0, PT, R10, R75, PT ;  /* 0x0000004b0a00720c */ /* 0x000fe40003f04070 */
[----:B------:R-:W-:Y:S02]  /*c72f0*/  ISETP.NE.AND.EX P6, PT, R9, RZ, !P3, P6 ;  /* 0x000000ff0900720c */ /* 0x000fe40005fc5360 */
[----:B------:R-:W-:Y:S02]  /*c7300*/  SEL R97, RZ, 0x1, P4 ;  /* 0x00000001ff617807 */ /* 0x000fe40002000000 */
        /* <DEDUP_REMOVED lines=13> */
[----:B------:R-:W-:Y:S01]  /*c73e0*/  IADD3 R102, P5, PT, R13, R75, RZ ;  /* 0x0000004b0d667210 */ /* 0x000fe20007fbe0ff */
[----:B------:R-:W-:Y:S01]  /*c73f0*/  IMAD.X R96, RZ, RZ, R99, P0 ;  /* 0x000000ffff607224 */ /* 0x000fe200000e0663 */
[----:B------:R-:W-:-:S02]  /*c7400*/  ISETP.GT.U32.AND P1, PT, R82, R9, PT ;  /* 0x000000095200720c */ /* 0x000fc40003f24070 */
[----:B------:R-:W-:Y:S01]  /*c7410*/  ISETP.GE.U32.AND P0, PT, R102, R75, PT ;  /* 0x0000004b6600720c */ /* 0x000fe20003f06070 */
[----:B------:R-:W-:Y:S01]  /*c7420*/  IMAD.X R103, R96, 0x1, R76, P5 ;  /* 0x0000000160677824 */ /* 0x000fe200028e064c */
[----:B------:R-:W-:Y:S01]  /*c7430*/  ISETP.GT.U32.AND.EX P1, PT, R83, R10, PT, P1 ;  /* 0x0000000a5300720c */ /* 0x000fe20003f24110 */
[----:B------:R-:W-:Y:S01]  /*c7440*/  IMAD.WIDE.U32 R74, R106, R109, RZ ;  /* 0x0000006d6a4a7225 */ /* 0x000fe200078e00ff */
[----:B------:R-:W-:Y:S02]  /*c7450*/  ISETP.NE.U32.AND P5, PT, R13, RZ, PT ;  /* 0x000000ff0d00720c */ /* 0x000fe40003fa5070 */
[----:B------:R-:W-:Y:S01]  /*c7460*/  SEL R9, R82, R9, P1 ;  /* 0x0000000952097207 */ /* 0x000fe20000800000 */
[----:B------:R-:W-:Y:S01]  /*c7470*/  IMAD.X R13, R10, 0x1, R111, P6 ;  /* 0x000000010a0d7824 */ /* 0x000fe200030e066f */
[----:B------:R-:W-:Y:S01]  /*c7480*/  ISETP.GE.U32.AND.EX P0, PT, R103, R76, PT, P0 ;  /* 0x0000004c6700720c */ /* 0x000fe20003f06100 */
[----:B------:R-:W-:Y:S01]  /*c7490*/  IMAD.WIDE.U32 R76, R107, R108, RZ ;  /* 0x0000006c6b4c7225 */ /* 0x000fe200078e00ff */
[----:B------:R-:W-:-:S02]  /*c74a0*/  ISETP.GE.U32.AND P6, PT, R11, R8, PT ;  /* 0x000000080b00720c */ /* 0x000fc40003fc6070 */
[----:B------:R-:W-:Y:S01]  /*c74b0*/  SEL R8, R83, R10, P1 ;  /* 0x0000000a53087207 */ /* 0x000fe20000800000 */
[----:B------:R-:W-:Y:S01]  /*c74c0*/  IMAD.MOV.U32 R10, RZ, RZ, RZ ;  /* 0x000000ffff0a7224 */ /* 0x000fe200078e00ff */
[----:B------:R-:W-:Y:S01]  /*c74d0*/  ISETP.GT.U32.AND P1, PT, R9, R100, PT ;  /* 0x000000640900720c */ /* 0x000fe20003f24070 */
[----:B------:R-:W-:Y:S01]  /*c74e0*/  IMAD.IADD R77, R169, 0x1, R77 ;  /* 0x00000001a94d7824 */ /* 0x000fe200078e024d */
[----:B------:R-:W-:Y:S01]  /*c74f0*/  ISETP.NE.AND.EX P5, PT, R96, RZ, !P0, P5 ;  /* 0x000000ff6000720c */ /* 0x000fe200047a5350 */
[----:B------:R-:W-:Y:S01]  /*c7500*/  IMAD.IADD R75, R167, 0x1, R75 ;  /* 0x00000001a74b7824 */ /* 0x000fe200078e024b */
[----:B------:R-:W-:Y:S02]  /*c7510*/  IADD3 R11, P0, PT, R76, R74, RZ ;  /* 0x0000004a4c0b7210 */ /* 0x000fe40007f1e0ff */
[----:B------:R-:W-:Y:S02]  /*c7520*/  ISETP.GE.U32.AND.EX P6, PT, R12, R115, PT, P6 ;  /* 0x000000730c00720c */ /* 0x000fe40003fc6160 */
[----:B------:R-:W-:Y:S01]  /*c7530*/  ISETP.GT.U32.AND.EX P1, PT, R8, R13, PT, P1 ;  /* 0x0000000d0800720c */ /* 0x000fe20003f24110 */
[----:B------:R-:W-:Y:S01]  /*c7540*/  IMAD.WIDE.U32 R8, R108, R106, R10 ;  /* 0x0000006a6c087225 */ /* 0x000fe200078e000a */
[----:B------:R-:W-:-:S02]  /*c7550*/  SEL R99, RZ, 0x1, !P5 ;  /* 0x00000001ff637807 */ /* 0x000fc40006800000 */
[----:B------:R-:W-:Y:S02]  /*c7560*/  SEL R12, RZ, 0x1, P6 ;  /* 0x00000001ff0c7807 */ /* 0x000fe40003000000 */
[----:B------:R-:W-:Y:S02]  /*c7570*/  SEL R10, RZ, 0x1, !P1 ;  /* 0x00000001ff0a7807 */ /* 0x000fe40004800000 */
[----:B------:R-:W-:Y:S02]  /*c7580*/  IADD3 R99, P1, PT, R99, R102, RZ ;  /* 0x0000006663637210 */ /* 0x000fe40007f3e0ff */
[----:B------:R-:W-:Y:S01]  /*c7590*/  IADD3.X R12, PT, PT, RZ, R101, R12, P4, P3 ;  /* 0x00000065ff0c7210 */ /* 0x000fe200027e640c */
[----:B------:R-:W-:Y:S01]  /*c75a0*/  IMAD.IADD R101, R167, 0x1, R9 ;  /* 0x00000001a7657824 */ /* 0x000fe200078e0209 */
[----:B------:R-:W-:Y:S01]  /*c75b0*/  IADD3 R10, P4, PT, R10, R97, RZ ;  /* 0x000000610a0a7210 */ /* 0x000fe20007f9e0ff */
[----:B------:R-:W-:Y:S01]  /*c75c0*/  IMAD.X R98, RZ, RZ, R103, P1 ;  /* 0x000000ffff627224 */ /* 0x000fe200008e0667 */
[----:B------:R-:W-:-:S02]  /*c75d0*/  IADD3 R97, P3, PT, R99, R8, RZ ;  /* 0x0000000863617210 */ /* 0x000fc40007f7e0ff */
[----:B------:R-:W-:Y:S01]  /*c75e0*/  ISETP.GE.U32.AND P6, PT, R8, RZ, PT ;  /* 0x000000ff0800720c */ /* 0x000fe20003fc6070 */
[----:B------:R-:W-:Y:S01]  /*c75f0*/  IMAD.X R9, RZ, RZ, R12, P4 ;  /* 0x000000ffff097224 */ /* 0x000fe200020e060c */
[-C--:B------:R-:W-:Y:S01]  /*c7600*/  IADD3 R82, P4, PT, R10, R97.reuse, RZ ;  /* 0x000000610a527210 */ /* 0x080fe20007f9e0ff */
[----:B------:R-:W-:Y:S01]  /*c7610*/  IMAD.X R96, R98, 0x1, R101, P3 ;  /* 0x0000000162607824 */ /* 0x000fe200018e0665 */
[----:B------:R-:W-:Y:S01]  /*c7620*/  ISETP.NE.U32.AND P3, PT, R10, RZ, PT ;  /* 0x000000ff0a00720c */ /* 0x000fe20003f65070 */
[----:B------:R-:W-:Y:S01]  /*c7630*/  IMAD.X R10, R75, 0x1, R77, P0 ;  /* 0x000000014b0a7824 */ /* 0x000fe200000e064d */
[----:B------:R-:W-:Y:S01]  /*c7640*/  ISETP.GE.U32.AND P1, PT, R82, R97, PT ;  /* 0x000000615200720c */ /* 0x000fe20003f26070 */
[----:B------:R-:W-:Y:S01]  /*c7650*/  IMAD.X R83, R9, 0x1, R96, P4 ;  /* 0x0000000109537824 */ /* 0x000fe200020e0660 */
[----:B------:R-:W-:Y:S02]  /*c7660*/  ISETP.GT.U32.AND P0, PT, R102, R99, PT ;  /* 0x000000636600720c */ /* 0x000fe40003f04070 */
[----:B------:R-:W-:-:S02]  /*c7670*/  ISETP.GE.U32.AND P4, PT, R11, R76, PT ;  /* 0x0000004c0b00720c */ /* 0x000fc40003f86070 */
[----:B------:R-:W-:Y:S02]  /*c7680*/  ISETP.GE.U32.AND.EX P1, PT, R83, R96, PT, P1 ;  /* 0x000000605300720c */ /* 0x000fe40003f26110 */
[----:B------:R-:W-:Y:S02]  /*c7690*/  ISETP.GT.U32.AND.EX P0, PT, R103, R98, PT, P0 ;  /* 0x000000626700720c */ /* 0x000fe40003f04100 */
[----:B------:R-:W-:Y:S02]  /*c76a0*/  ISETP.NE.AND.EX P1, PT, R9, RZ, !P1, P3 ;  /* 0x000000ff0900720c */ /* 0x000fe40004f25330 */
[----:B------:R-:W-:Y:S02]  /*c76b0*/  ISETP.GE.U32.AND.EX P6, PT, R101, R11, PT, P6 ;  /* 0x0000000b6500720c */ /* 0x000fe40003fc6160 */
        /* <DEDUP_REMOVED lines=17> */
[----:B------:R-:W-:Y:S01]  /*c77d0*/  ISETP.GT.U32.AND.EX P5, PT, R74, R96, PT, P0 ;  /* 0x000000604a00720c */ /* 0x000fe20003fa4100 */
[----:B------:R-:W-:Y:S01]  /*c77e0*/  IMAD.IADD R74, R169, 0x1, R9 ;  /* 0x00000001a94a7824 */ /* 0x000fe200078e0209 */
[C---:B------:R-:W-:Y:S02]  /*c77f0*/  ISETP.GE.U32.AND.EX P4, PT, R10.reuse, R77, PT, P4 ;  /* 0x0000004d0a00720c */ /* 0x040fe40003f86140 */
[----:B------:R-:W-:-:S02]  /*c7800*/  ISETP.GE.U32.AND.EX P1, PT, R10, R75, PT, P1 ;  /* 0x0000004b0a00720c */ /* 0x000fc40003f26110 */
        /* <DEDUP_REMOVED lines=12> */
[----:B------:R-:W-:Y:S02]  /*c78d0*/  IMAD.X R12, RZ, RZ, R12, P0 ;  /* 0x000000ffff0c7224 */ /* 0x000fe400000e060c */
[----:B------:R-:W-:Y:S01]  /*c78e0*/  IMAD.X R11, RZ, RZ, R11, P1 ;  /* 0x000000ffff0b7224 */ /* 0x000fe200008e060b */
[----:B------:R-:W-:Y:S01]  /*c78f0*/  ISETP.GE.U32.AND P0, PT, R76, R75, PT ;  /* 0x0000004b4c00720c */ /* 0x000fe20003f06070 */
[----:B------:R-:W-:Y:S01]  /*c7900*/  IMAD.SHL.U32 R75, R8, 0x2, RZ ;  /* 0x00000002084b7824 */ /* 0x000fe200078e00ff */
[----:B------:R-:W-:Y:S01]  /*c7910*/  ISETP.NE.U32.AND P1, PT, R10, RZ, PT ;  /* 0x000000ff0a00720c */ /* 0x000fe20003f25070 */
[----:B------:R-:W-:-:S02]  /*c7920*/  IMAD.X R97, R11, 0x1, R12, P3 ;  /* 0x000000010b617824 */ /* 0x000fc400018e060c */
[----:B------:R-:W-:Y:S02]  /*c7930*/  IMAD.MOV.U32 R74, RZ, RZ, RZ ;  /* 0x000000ffff4a7224 */ /* 0x000fe400078e00ff */
[----:B------:R-:W-:Y:S01]  /*c7940*/  IMAD.IADD R83, R169, 0x1, R9 ;  /* 0x00000001a9537824 */ /* 0x000fe200078e0209 */
[----:B------:R-:W-:-:S04]  /*c7950*/  ISETP.GE.U32.AND.EX P0, PT, R97, R12, PT, P0 ;  /* 0x0000000c6100720c */ /* 0x000fc80003f06100 */
        /* <DEDUP_REMOVED lines=12> */
[----:B------:R-:W-:Y:S01]  /*c7a20*/  IMAD.WIDE.U32 R8, R107, R107, R8 ;  /* 0x0000006b6b087225 */ /* 0x000fe200078e0008 */
[----:B------:R-:W-:Y:S02]  /*c7a30*/  IADD3 R123, P3, PT, R11, R10, RZ ;  /* 0x0000000a0b7b7210 */ /* 0x000fe40007f7e0ff */
[----:B------:R-:W-:Y:S01]  /*c7a40*/  ISETP.GT.U32.AND.EX P0, PT, R97, R12, PT, P1 ;  /* 0x0000000c6100720c */ /* 0x000fe20003f04110 */
[----:B------:R-:W-:Y:S01]  /*c7a50*/  IMAD.IADD R10, R169, 0x1, R9 ;  /* 0x00000001a90a7824 */ /* 0x000fe200078e0209 */
[----:B------:R-:W-:Y:S01]  /*c7a60*/  IADD3 R75, P4, P5, R75, R8, RZ ;  /* 0x000000084b4b7210 */ /* 0x000fe20007d9e0ff */
[----:B------:R-:W-:Y:S01]  /*c7a70*/  IMAD.X R102, R12, 0x1, R77, P3 ;  /* 0x000000010c667824 */ /* 0x000fe200018e064d */
[----:B------:R-:W-:-:S02]  /*c7a80*/  SEL R8, R76, R11, P0 ;  /* 0x0000000b4c087207 */ /* 0x000fc40000000000 */
[----:B------:R-:W-:Y:S02]  /*c7a90*/  IADD3 R101, P1, PT, R121, R6, RZ ;  /* 0x0000000679657210 */ /* 0x000fe40007f3e0ff */
[----:B------:R-:W-:Y:S02]  /*c7aa0*/  SEL R9, R97, R12, P0 ;  /* 0x0000000c61097207 */ /* 0x000fe40000000000 */
[----:B------:R-:W-:Y:S01]  /*c7ab0*/  ISETP.GT.U32.AND P0, PT, R8, R123, PT ;  /* 0x0000007b0800720c */ /* 0x000fe20003f04070 */
[----:B------:R-:W-:Y:S01]  /*c7ac0*/  IMAD.X R110, R100, 0x1, R7, P1 ;  /* 0x00000001646e7824 */ /* 0x000fe200008e0607 */
        /* <DEDUP_REMOVED lines=37> */
[----:B------:R-:W0:Y:S08]  /*c7d20*/  @P0 LDC R75, c[0x3][0x8] ;  /* 0x00c00200ff4b0b82 */ /* 0x000e300000000800 */
[----:B------:R-:W1:Y:S08]  /*c7d30*/  @P0 LDC R76, c[0x3][0xc] ;  /* 0x00c00300ff4c0b82 */ /* 0x000e700000000800 */
[----:B------:R-:W2:Y:S08]  /*c7d40*/  @P0 LDC R15, c[0x3][0x10] ;  /* 0x00c00400ff0f0b82 */ /* 0x000eb00000000800 */
[----:B------:R-:W3:Y:S01]  /*c7d50*/  @P0 LDC R74, c[0x3][0x14] ;  /* 0x00c00500ff4a0b82 */ /* 0x000ee20000000800 */
[----:B------:R-:W-:Y:S05]  /*c7d60*/  @P0 BRA `(.L_x_792) ;  /* 0x0000000000b00947 */ /* 0x000fea0003800000 */
[----:B------:R-:W4:Y:S01]  /*c7d70*/  LDC.64 R8, c[0x3][0x10] ;  /* 0x00c00400ff087b82 */ /* 0x000f220000000a00 */
[----:B------:R-:W5:Y:S01]  /*c7d80*/  LDCU.64 UR4, c[0x3][0x10] ;  /* 0x00c00200ff0477ac */ /* 0x000f620008000a00 */
[----:B------:R-:W-:-:S04]  /*c7d90*/  ISETP.EQ.U32.AND P0, PT, R117, R6, PT ;  /* 0x000000067500720c */ /* 0x000fc80003f02070 */
[----:B------:R-:W-:Y:S02]  /*c7da0*/  ISETP.EQ.AND.EX P3, PT, R78, R7, PT, P0 ;  /* 0x000000074e00720c */ /* 0x000fe40003f62300 */
[----:B0-----:R-:W0:Y:S08]  /*c7db0*/  LDC R75, c[0x3][0x8] ;  /* 0x00c00200ff4b7b82 */ /* 0x001e300000000800 */
[----:B-1----:R-:W1:Y:S01]  /*c7dc0*/  LDC R76, c[0x3][0xc] ;  /* 0x00c00300ff4c7b82 */ /* 0x002e620000000800 */
[----:B-----5:R-:W-:-:S02]  /*c7dd0*/  IMAD.U32 R82, RZ, RZ, UR4 ;  /* 0x00000004ff527e24 */ /* 0x020fc4000f8e00ff */
        /* <DEDUP_REMOVED lines=37> */
.L_x_792:
[----:B------:R-:W-:Y:S05]  /*c8030*/  BSYNC.RELIABLE B9 ;  /* 0x0000000000097941 */ /* 0x000fea0003800100 */
.L_x_791:
[----:B------:R-:W4:Y:S01]  /*c8040*/  LDCU.64 UR4, c[0x3][URZ] ;  /* 0x00c00000ff0477ac */ /* 0x000f220008000a00 */
[----:B-1----:R-:W-:Y:S02]  /*c8050*/  IMAD.MOV.U32 R97, RZ, RZ, R76 ;  /* 0x000000ffff617224 */ /* 0x002fe400078e004c */
[----:B0-----:R-:W-:Y:S02]  /*c8060*/  IMAD.MOV.U32 R96, RZ, RZ, R75 ;  /* 0x000000ffff607224 */ /* 0x001fe400078e004b */
        /* <DEDUP_REMOVED lines=42> */
.L_x_793:
[----:B------:R-:W-:Y:S05]  /*c8310*/  BSYNC.RECONVERGENT B8 ;  /* 0x0000000000087941 */ /* 0x000fea0003800200 */
.L_x_790:
        /* <DEDUP_REMOVED lines=109> */
.L_x_796:
[----:B------:R-:W-:Y:S05]  /*c89f0*/  BSYNC.RELIABLE B9 ;  /* 0x0000000000097941 */ /* 0x000fea0003800100 */
.L_x_795:
        /* <DEDUP_REMOVED lines=38> */
.L_x_797:
[----:B------:R-:W-:Y:S05]  /*c8c60*/  BSYNC.RECONVERGENT B8 ;  /* 0x0000000000087941 */ /* 0x000fea0003800200 */
.L_x_794:
[-C--:B------:R-:W-:Y:S01]  /*c8c70*/  IMAD.WIDE.U32 R10, R19, R16.reuse, RZ ;  /* 0x00000010130a7225 */ /* 0x080fe200078e00ff */
[----:B------:R-:W-:Y:S02]  /*c8c80*/  CS2R R134, SRZ ;  /* 0x0000000000867805 */ /* 0x000fe4000001ff00 */
[----:B------:R-:W-:Y:S02]  /*c8c90*/  CS2R R136, SRZ ;  /* 0x0000000000887805 */ /* 0x000fe4000001ff00 */
[----:B------:R-:W-:Y:S01]  /*c8ca0*/  CS2R R138, SRZ ;  /* 0x00000000008a7805 */ /* 0x000fe2000001ff00 */
[----:B------:R-:W-:Y:S01]  /*c8cb0*/  IMAD.WIDE.U32 R12, R18, R17, RZ ;  /* 0x00000011120c7225 */ /* 0x000fe200078e00ff */
[----:B------:R-:W-:Y:S01]  /*c8cc0*/  CS2R R140, SRZ ;  /* 0x00000000008c7805 */ /* 0x000fe2000001ff00 */
        /* <DEDUP_REMOVED lines=11> */
[----:B------:R-:W-:Y:S01]  /*c8d80*/  SHF.R.U64 R76, R76, 0x1f, R81 ;  /* 0x0000001f4c4c7819 */ /* 0x000fe20000001251 */
[----:B------:R-:W-:Y:S01]  /*c8d90*/  IMAD.IADD R101, R101, 0x1, R137 ;  /* 0x0000000165657824 */ /* 0x000fe200078e0289 */
[----:B------:R-:W-:Y:S01]  /*c8da0*/  ISETP.GE.U32.AND P1, PT, R100, RZ, PT ;  /* 0x000000ff6400720c */ /* 0x000fe20003f26070 */
[----:B------:R-:W-:Y:S02]  /*c8db0*/  IMAD.MOV.U32 R8, RZ, RZ, RZ ;  /* 0x000000ffff087224 */ /* 0x000fe400078e00ff */
[----:B------:R-:W-:Y:S01]  /*c8dc0*/  IMAD.IADD R79, R13, 0x1, R135 ;  /* 0x000000010d4f7824 */ /* 0x000fe200078e0287 */
[----:B------:R-:W-:Y:S01]  /*c8dd0*/  ISETP.GE.U32.AND.EX P1, PT, R101, R11, PT, P1 ;  /* 0x0000000b6500720c */ /* 0x000fe20003f26110 */
[----:B------:R-:W-:Y:S01]  /*c8de0*/  IMAD.WIDE.U32 R14, R16, R18, R8 ;  /* 0x00000012100e7225 */ /* 0x000fe200078e0008 */
[----:B------:R-:W-:Y:S02]  /*c8df0*/  SHF.R.U32.HI R8, RZ, 0x1f, R81 ;  /* 0x0000001fff087819 */ /* 0x000fe40000011651 */
[----:B------:R-:W-:Y:S01]  /*c8e00*/  SEL R11, RZ, 0x1, P1 ;  /* 0x00000001ff0b7807 */ /* 0x000fe20000800000 */
[----:B------:R-:W-:Y:S01]  /*c8e10*/  IMAD.MOV.U32 R77, RZ, RZ, RZ ;  /* 0x000000ffff4d7224 */ /* 0x000fe200078e00ff */
[----:B------:R-:W-:Y:S01]  /*c8e20*/  ISETP.GE.U32.AND P5, PT, R14, RZ, PT ;  /* 0x000000ff0e00720c */ /* 0x000fe20003fa6070 */
[----:B------:R-:W-:-:S02]  /*c8e30*/  IMAD.X R74, R79, 0x1, R75, P3 ;  /* 0x000000014f4a7824 */ /* 0x000fc400018e064b */
[----:B------:R-:W-:-:S03]  /*c8e40*/  IMAD.WIDE.U32 R76, R17, R17, R76 ;  /* 0x00000011114c7225 */ /* 0x000fc600078e004c */
[C---:B------:R-:W-:Y:S01]  /*c8e50*/  ISETP.GE.U32.AND.EX P0, PT, R74.reuse, R75, PT, P0 ;  /* 0x0000004b4a00720c */ /* 0x040fe20003f06100 */
[----:B------:R-:W-:Y:S01]  /*c8e60*/  IMAD.IADD R102, R135, 0x1, R15 ;  /* 0x0000000187667824 */ /* 0x000fe200078e020f */
[----:B------:R-:W-:Y:S01]  /*c8e70*/  IADD3 R76, P1, P3, R11, R76, RZ ;  /* 0x0000004c0b4c7210 */ /* 0x000fe20007b3e0ff */
[----:B------:R-:W-:Y:S01]  /*c8e80*/  IMAD.WIDE.U32 R12, R19, R18, RZ ;  /* 0x00000012130c7225 */ /* 0x000fe200078e00ff */
[----:B------:R-:W-:Y:S02]  /*c8e90*/  ISETP.GE.U32.AND.EX P4, PT, R74, R79, PT, P4 ;  /* 0x0000004f4a00720c */ /* 0x000fe40003f86140 */
[----:B------:R-:W-:Y:S01]  /*c8ea0*/  ISETP.GE.U32.AND.EX P5, PT, R102, R9, PT, P5 ;  /* 0x000000096600720c */ /* 0x000fe20003fa6150 */
[----:B------:R-:W-:Y:S01]  /*c8eb0*/  IMAD.IADD R80, R136, 0x1, R77 ;  /* 0x0000000188507824 */ /* 0x000fe200078e024d */
[----:B------:R-:W-:Y:S01]  /*c8ec0*/  LOP3.LUT R77, R8, 0x1, RZ, 0xc0, !PT ;  /* 0x00000001084d7812 */ /* 0x000fe200078ec0ff */
[----:B------:R-:W-:Y:S01]  /*c8ed0*/  IMAD.MOV.U32 R75, RZ, RZ, RZ ;  /* 0x000000ffff4b7224 */ /* 0x000fe200078e00ff */
[----:B------:R-:W-:Y:S01]  /*c8ee0*/  SEL R15, RZ, 0x1, P5 ;  /* 0x00000001ff0f7807 */ /* 0x000fe20002800000 */
[----:B------:R-:W-:Y:S01]  /*c8ef0*/  IMAD.IADD R105, R134, 0x1, R13 ;  /* 0x0000000186697824 */ /* 0x000fe200078e020d */
[----:B------:R-:W-:Y:S01]  /*c8f00*/  IADD3 R11, P6, PT, R76, R14, RZ ;  /* 0x0000000e4c0b7210 */ /* 0x000fe20007fde0ff */
[----:B------:R-:W-:Y:S01]  /*c8f10*/  IMAD.WIDE.U32 R8, R17, R19, R74 ;  /* 0x0000001311087225 */ /* 0x000fe200078e004a */
[----:B------:R-:W-:-:S02]  /*c8f20*/  IADD3.X R80, PT, PT, RZ, R80, R77, P1, P3 ;  /* 0x00000050ff507210 */ /* 0x000fc40000fe644d */
[C---:B------:R-:W-:Y:S01]  /*c8f30*/  SHF.R.U64 R10, R12.reuse, 0x1f, R105 ;  /* 0x0000001f0c0a7819 */ /* 0x040fe20000001269 */
[----:B------:R-:W-:Y:S01]  /*c8f40*/  IMAD.SHL.U32 R13, R12, 0x2, RZ ;  /* 0x000000020c0d7824 */ /* 0x000fe200078e00ff */
[----:B------:R-:W-:Y:S01]  /*c8f50*/  IADD3 R12, P3, P1, R15, R8, RZ ;  /* 0x000000080f0c7210 */ /* 0x000fe2000797e0ff */
[----:B------:R-:W-:Y:S01]  /*c8f60*/  IMAD.IADD R79, R134, 0x1, R9 ;  /* 0x00000001864f7824 */ /* 0x000fe200078e0209 */
[----:B------:R-:W-:Y:S01]  /*c8f70*/  IADD3 R103, P5, PT, R11, R14, RZ ;  /* 0x0000000e0b677210 */ /* 0x000fe20007fbe0ff */
[----:B------:R-:W-:Y:S01]  /*c8f80*/  IMAD.X R9, R102, 0x1, R80, P6 ;  /* 0x0000000166097824 */ /* 0x000fe200030e0650 */
[----:B------:R-:W-:Y:S01]  /*c8f90*/  SEL R8, RZ, 0x1, P0 ;  /* 0x00000001ff087807 */ /* 0x000fe20000000000 */
[----:B------:R-:W-:Y:S01]  /*c8fa0*/  IMAD.WIDE.U32 R14, R39, R16, RZ ;  /* 0x00000010270e7225 */ /* 0x000fe200078e00ff */
[----:B------:R-:W-:Y:S02]  /*c8fb0*/  ISETP.GE.U32.AND P0, PT, R11, R76, PT ;  /* 0x0000004c0b00720c */ /* 0x000fe40003f06070 */
[----:B------:R-:W-:Y:S01]  /*c8fc0*/  ISETP.GE.U32.AND P6, PT, R103, R11, PT ;  /* 0x0000000b6700720c */ /* 0x000fe20003fc6070 */
[----:B------:R-:W-:Y:S01]  /*c8fd0*/  IMAD.WIDE.U32 R74, R38, R17, RZ ;  /* 0x00000011264a7225 */ /* 0x000fe200078e00ff */
[----:B------:R-:W-:-:S02]  /*c8fe0*/  ISETP.GE.U32.AND.EX P0, PT, R9, R80, PT, P0 ;  /* 0x000000500900720c */ /* 0x000fc40003f06100 */
[----:B------:R-:W-:Y:S01]  /*c8ff0*/  SEL R78, RZ, 0x1, P4 ;  /* 0x00000001ff4e7807 */ /* 0x000fe20002000000 */
[----:B------:R-:W-:Y:S01]  /*c9000*/  IMAD.X R102, R9, 0x1, R102, P5 ;  /* 0x0000000109667824 */ /* 0x000fe200028e0666 */
[----:B------:R-:W-:Y:S01]  /*c9010*/  IADD3 R77, P4, PT, R14, R74, RZ ;  /* 0x0000004a0e4d7210 */ /* 0x000fe20007f9e0ff */
[----:B------:R-:W-:Y:S01]  /*c9020*/  IMAD.MOV.U32 R76, RZ, RZ, RZ ;  /* 0x000000ffff4c7224 */ /* 0x000fe200078e00ff */
[----:B------:R-:W-:Y:S01]  /*c9030*/  SEL R115, RZ, 0x1, P0 ;  /* 0x00000001ff737807 */ /* 0x000fe20000000000 */
[----:B------:R-:W-:Y:S01]  /*c9040*/  IMAD.IADD R81, R15, 0x1, R139 ;  /* 0x000000010f517824 */ /* 0x000fe200078e028b */
[----:B------:R-:W-:Y:S01]  /*c9050*/  ISETP.GE.U32.AND.EX P6, PT, R102, R9, PT, P6 ;  /* 0x000000096600720c */ /* 0x000fe20003fc6160 */
[----:B------:R-:W-:Y:S01]  /*c9060*/  IMAD.IADD R15, R75, 0x1, R138 ;  /* 0x000000014b0f7824 */ /* 0x000fe200078e028a */
[----:B------:R-:W-:Y:S01]  /*c9070*/  IADD3.X R117, PT, PT, RZ, R79, R8, P3, P1 ;  /* 0x0000004fff757210 */ /* 0x000fe20001fe2408 */
[----:B------:R-:W-:Y:S01]  /*c9080*/  IMAD.WIDE.U32 R8, R16, R38, R76 ;  /* 0x0000002610087225 */ /* 0x000fe200078e004c */
[----:B------:R-:W-:-:S02]  /*c9090*/  SEL R11, RZ, 0x1, P6 ;  /* 0x00000001ff0b7807 */ /* 0x000fc40003000000 */
[-C--:B------:R-:W-:Y:S01]  /*c90a0*/  IADD3 R115, P0, PT, R115, R12.reuse, RZ ;  /* 0x0000000c73737210 */ /* 0x080fe20007f1e0ff */
[----:B------:R-:W-:Y:S01]  /*c90b0*/  IMAD.IADD R110, R138, 0x1, R9 ;  /* 0x000000018a6e7824 */ /* 0x000fe200078e0209 */
[----:B------:R-:W-:Y:S02]  /*c90c0*/  IADD3.X R78, PT, PT, RZ, R79, R78, P3, P1 ;  /* 0x0000004fff4e7210 */ /* 0x000fe40001fe244e */
[----:B------:R-:W-:Y:S01]  /*c90d0*/  IADD3 R11, P3, PT, R11, R12, RZ ;  /* 0x0000000c0b0b7210 */ /* 0x000fe20007f7e0ff */
[----:B------:R-:W-:Y:S01]  /*c90e0*/  IMAD.X R117, RZ, RZ, R117, P0 ;  /* 0x000000ffff757224 */ /* 0x000fe200000e0675 */
[----:B------:R-:W-:Y:S01]  /*c90f0*/  IADD3 R80, P1, PT, R115, R8, RZ ;  /* 0x0000000873507210 */ /* 0x000fe20007f3e0ff */
[----:B------:R-:W-:Y:S01]  /*c9100*/  IMAD.MOV.U32 R12, RZ, RZ, RZ ;  /* 0x000000ffff0c7224 */ /* 0x000fe200078e00ff */
[----:B------:R-:W-:Y:S01]  /*c9110*/  ISETP.GE.U32.AND P6, PT, R77, R14, PT ;  /* 0x0000000e4d00720c */ /* 0x000fe20003fc6070 */
        /* <DEDUP_REMOVED lines=9> */
[----:B------:R-:W-:Y:S01]  /*c91b0*/  IMAD.IADD R79, R135, 0x1, R79 ;  /* 0x00000001874f7824 */ /* 0x000fe200078e024f */
[----:B------:R-:W-:Y:S01]  /*c91c0*/  LOP3.LUT R14, R14, 0x1, RZ, 0xc0, !PT ;  /* 0x000000010e0e7812 */ /* 0x000fe200078ec0ff */
[----:B------:R-:W-:Y:S01]  /*c91d0*/  IMAD.MOV.U32 R11, RZ, RZ, RZ ;  /* 0x000000ffff0b7224 */ /* 0x000fe200078e00ff */
[----:B------:R-:W-:Y:S01]  /*c91e0*/  ISETP.GE.U32.AND.EX P3, PT, R111, R104, PT, P3 ;  /* 0x000000686f00720c */ /* 0x000fe20003f66130 */
[----:B------:R-:W-:Y:S01]  /*c91f0*/  IMAD.X R12, R15, 0x1, R81, P4 ;  /* 0x000000010f0c7824 */ /* 0x000fe200020e0651 */
[----:B------:R-:W-:Y:S01]  /*c9200*/  ISETP.GE.U32.AND.EX P0, PT, R79, R13, PT, P0 ;  /* 0x0000000d4f00720c */ /* 0x000fe20003f06100 */
[----:B------:R-:W-:Y:S01]  /*c9210*/  IMAD.WIDE.U32 R10, R19, R19, R10 ;  /* 0x00000013130a7225 */ /* 0x000fe200078e000a */
[----:B------:R-:W-:-:S02]  /*c9220*/  ISETP.NE.AND.EX P3, PT, R9, RZ, !P3, P1 ;  /* 0x000000ff0900720c */ /* 0x000fc40005f65310 */
[----:B------:R-:W-:Y:S02]  /*c9230*/  SEL R13, RZ, 0x1, P0 ;  /* 0x00000001ff0d7807 */ /* 0x000fe40000000000 */
[----:B------:R-:W-:Y:S02]  /*c9240*/  SEL R9, RZ, 0x1, !P3 ;  /* 0x00000001ff097807 */ /* 0x000fe40005800000 */
[----:B------:R-:W-:Y:S01]  /*c9250*/  ISETP.GE.U32.AND.EX P6, PT, R12, R81, PT, P6 ;  /* 0x000000510c00720c */ /* 0x000fe20003fc6160 */
[----:B------:R-:W-:Y:S01]  /*c9260*/  IMAD.IADD R81, R134, 0x1, R11 ;  /* 0x0000000186517824 */ /* 0x000fe200078e020b */
[----:B------:R-:W-:Y:S02]  /*c9270*/  IADD3 R9, P4, PT, R9, R76, RZ ;  /* 0x0000004c09097210 */ /* 0x000fe40007f9e0ff */
[----:B------:R-:W-:Y:S01]  /*c9280*/  IADD3 R11, P5, P0, R13, R10, RZ ;  /* 0x0000000a0d0b7210 */ /* 0x000fe200078be0ff */
[----:B------:R-:W-:Y:S01]  /*c9290*/  IMAD.MOV.U32 R13, RZ, RZ, RZ ;  /* 0x000000ffff0d7224 */ /* 0x000fe200078e00ff */
[----:B------:R-:W-:Y:S01]  /*c92a0*/  ISETP.GE.U32.AND P3, PT, R8, RZ, PT ;  /* 0x000000ff0800720c */ /* 0x000fe20003f66070 */
[----:B------:R-:W-:Y:S01]  /*c92b0*/  IMAD.X R10, RZ, RZ, R111, P4 ;  /* 0x000000ffff0a7224 */ /* 0x000fe200020e066f */
[----:B------:R-:W-:-:S02]  /*c92c0*/  ISETP.GT.U32.AND P4, PT, R76, R9, PT ;  /* 0x000000094c00720c */ /* 0x000fc40003f84070 */
[----:B------:R-:W-:Y:S01]  /*c92d0*/  ISETP.GE.U32.AND P1, PT, R77, R74, PT ;  /* 0x0000004a4d00720c */ /* 0x000fe20003f26070 */
[----:B------:R-:W-:Y:S01]  /*c92e0*/  IMAD.WIDE.U32 R74, R40, R17, RZ ;  /* 0x00000011284a7225 */ /* 0x000fe200078e00ff */
[----:B------:R-:W-:Y:S02]  /*c92f0*/  ISETP.GT.U32.AND.EX P4, PT, R111, R10, PT, P4 ;  /* 0x0000000a6f00720c */ /* 0x000fe40003f84140 */
[----:B------:R-:W-:Y:S01]  /*c9300*/  IADD3.X R81, PT, PT, RZ, R81, R14, P5, P0 ;  /* 0x00000051ff517210 */ /* 0x000fe20002fe040e */
[----:B------:R-:W-:Y:S01]  /*c9310*/  IMAD.MOV.U32 R14, RZ, RZ, RZ ;  /* 0x000000ffff0e7224 */ /* 0x000fe200078e00ff */
[----:B------:R-:W-:Y:S01]  /*c9320*/  ISETP.GE.U32.AND.EX P3, PT, R110, R77, PT, P3 ;  /* 0x0000004d6e00720c */ /* 0x000fe20003f66130 */
[----:B------:R-:W-:Y:S01]  /*c9330*/  IMAD.IADD R119, R75, 0x1, R140 ;  /* 0x000000014b777824 */ /* 0x000fe200078e028c */
[----:B------:R-:W-:Y:S02]  /*c9340*/  IADD3 R78, P5, PT, R9, R78, RZ ;  /* 0x0000004e094e7210 */ /* 0x000fe40007fbe0ff */
[----:B------:R-:W-:Y:S01]  /*c9350*/  ISETP.GE.U32.AND.EX P1, PT, R12, R15, PT, P1 ;  /* 0x0000000f0c00720c */ /* 0x000fe20003f26110 */
[----:B------:R-:W-:Y:S01]  /*c9360*/  IMAD.WIDE.U32 R12, R17, R39, R12 ;  /* 0x00000027110c7225 */ /* 0x000fe200078e000c */
[----:B------:R-:W-:-:S02]  /*c9370*/  SEL R9, R76, R9, P4 ;  /* 0x000000094c097207 */ /* 0x000fc40002000000 */
[----:B------:R-:W-:Y:S01]  /*c9380*/  ISETP.GE.U32.AND P0, PT, R80, R115, PT ;  /* 0x000000735000720c */ /* 0x000fe20003f06070 */
[----:B------:R-:W-:Y:S01]  /*c9390*/  IMAD.X R79, R10, 0x1, R79, P5 ;  /* 0x000000010a4f7824 */ /* 0x000fe200028e064f */
[----:B------:R-:W-:Y:S01]  /*c93a0*/  SEL R115, RZ, 0x1, P3 ;  /* 0x00000001ff737807 */ /* 0x000fe20001800000 */
[----:B------:R-:W-:Y:S01]  /*c93b0*/  IMAD.IADD R120, R139, 0x1, R13 ;  /* 0x000000018b787824 */ /* 0x000fe200078e020d */
[----:B------:R-:W-:Y:S02]  /*c93c0*/  SEL R10, R111, R10, P4 ;  /* 0x0000000a6f0a7207 */ /* 0x000fe40002000000 */
[----:B------:R-:W-:Y:S02]  /*c93d0*/  ISETP.GT.U32.AND P5, PT, R9, R78, PT ;  /* 0x0000004e0900720c */ /* 0x000fe40003fa4070 */
[----:B------:R-:W-:Y:S01]  /*c93e0*/  IADD3 R115, P4, P3, R115, R12, RZ ;  /* 0x0000000c73737210 */ /* 0x000fe20007b9e0ff */
[----:B------:R-:W-:Y:S01]  /*c93f0*/  IMAD.WIDE.U32 R12, R41, R16, RZ ;  /* 0x00000010290c7225 */ /* 0x000fe200078e00ff */
[----:B------:R-:W-:-:S02]  /*c9400*/  ISETP.GT.U32.AND.EX P5, PT, R10, R79, PT, P5 ;  /* 0x0000004f0a00720c */ /* 0x000fc40003fa4150 */
[----:B------:R-:W-:Y:S02]  /*c9410*/  ISETP.GE.U32.AND.EX P0, PT, R104, R117, PT, P0 ;  /* 0x000000756800720c */ /* 0x000fe40003f06100 */
[----:B------:R-:W-:Y:S02]  /*c9420*/  SEL R111, RZ, 0x1, P6 ;  /* 0x00000001ff6f7807 */ /* 0x000fe40003000000 */
[----:B------:R-:W-:Y:S02]  /*c9430*/  SEL R77, RZ, 0x1, P1 ;  /* 0x00000001ff4d7807 */ /* 0x000fe40000800000 */
[----:B------:R-:W-:Y:S02]  /*c9440*/  IADD3 R105, P6, PT, R78, R8, RZ ;  /* 0x000000084e697210 */ /* 0x000fe40007fde0ff */
[----:B------:R-:W-:Y:S02]  /*c9450*/  SEL R76, RZ, 0x1, !P5 ;  /* 0x00000001ff4c7807 */ /* 0x000fe40006800000 */
[----:B------:R-:W-:Y:S01]  /*c9460*/  IADD3 R15, P1, PT, R12, R74, RZ ;  /* 0x0000004a0c0f7210 */ /* 0x000fe20007f3e0ff */
[----:B------:R-:W-:Y:S01]  /*c9470*/  IMAD.X R104, R79, 0x1, R110, P6 ;  /* 0x000000014f687824 */ /* 0x000fe200030e066e */
[----:B------:R-:W-:-:S02]  /*c9480*/  SEL R116, RZ, 0x1, P0 ;  /* 0x00000001ff747807 */ /* 0x000fc40000000000 */
[----:B------:R-:W-:Y:S01]  /*c9490*/  IADD3 R76, P5, PT, R76, R11, RZ ;  /* 0x0000000b4c4c7210 */ /* 0x000fe20007fbe0ff */
[----:B------:R-:W-:Y:S01]  /*c94a0*/  IMAD.WIDE.U32 R8, R16, R40, R14 ;  /* 0x0000002810087225 */ /* 0x000fe200078e000e */
[----:B------:R-:W-:Y:S02]  /*c94b0*/  IADD3 R116, P6, PT, R116, R115, RZ ;  /* 0x0000007374747210 */ /* 0x000fe40007fde0ff */
[----:B------:R-:W-:Y:S01]  /*c94c0*/  IADD3.X R118, PT, PT, RZ, R120, R111, P4, P3 ;  /* 0x00000078ff767210 */ /* 0x000fe200027e646f */
[----:B------:R-:W-:Y:S01]  /*c94d0*/  IMAD.X R81, RZ, RZ, R81, P5 ;  /* 0x000000ffff517224 */ /* 0x000fe200028e0651 */
[----:B------:R-:W-:Y:S01]  /*c94e0*/  IADD3 R111, P5, PT, R116, R8, RZ ;  /* 0x00000008746f7210 */ /* 0x000fe20007fbe0ff */
[----:B------:R-:W-:Y:S01]  /*c94f0*/  IMAD.IADD R9, R140, 0x1, R9 ;  /* 0x000000018c097824 */ /* 0x000fe200078e0209 */
[----:B------:R-:W-:Y:S01]  /*c9500*/  ISETP.GE.U32.AND P0, PT, R105, R78, PT ;  /* 0x0000004e6900720c */ /* 0x000fe20003f06070 */
[----:B------:R-:W-:Y:S01]  /*c9510*/  IMAD.X R118, RZ, RZ, R118, P6 ;  /* 0x000000ffff767224 */ /* 0x000fe200030e0676 */
[----:B------:R-:W-:Y:S01]  /*c9520*/  IADD3 R110, P6, PT, R76, R111, RZ ;  /* 0x0000006f4c6e7210 */ /* 0x000fe20007fde0ff */
[----:B------:R-:W-:Y:S01]  /*c9530*/  IMAD.WIDE.U32 R10, R39, R18, RZ ;  /* 0x00000012270a7225 */ /* 0x000fe200078e00ff */
[----:B------:R-:W-:-:S03]  /*c9540*/  ISETP.GE.U32.AND.EX P0, PT, R104, R79, PT, P0 ;  /* 0x0000004f6800720c */ /* 0x000fc60003f06100 */
[----:B------:R-:W-:Y:S01]  /*c9550*/  IMAD.X R117, R9, 0x1, R118, P5 ;  /* 0x0000000109757824 */ /* 0x000fe200028e0676 */
[----:B------:R-:W-:Y:S01]  /*c9560*/  ISETP.GE.U32.AND P5, PT, R110, R111, PT ;  /* 0x0000006f6e00720c */ /* 0x000fe20003fa6070 */
[----:B------:R-:W-:Y:S01]  /*c9570*/  IMAD.WIDE.U32 R78, R38, R19, RZ ;  /* 0x00000013264e7225 */ /* 0x000fe200078e00ff */
[----:B------:R-:W-:Y:S02]  /*c9580*/  SEL R14, RZ, 0x1, P0 ;  /* 0x00000001ff0e7807 */ /* 0x000fe40000000000 */
[----:B------:R-:W-:Y:S01]  /*c9590*/  ISETP.NE.U32.AND P0, PT, R76, RZ, PT ;  /* 0x000000ff4c00720c */ /* 0x000fe20003f05070 */
[----:B------:R-:W-:Y:S02]  /*c95a0*/  IMAD.X R114, R81, 0x1, R117, P6 ;  /* 0x0000000151727824 */ /* 0x000fe400030e0675 */
[----:B------:R-:W-:Y:S01]  /*c95b0*/  IMAD.IADD R80, R139, 0x1, R11 ;  /* 0x000000018b507824 */ /* 0x000fe200078e020b */
[----:B------:R-:W-:Y:S01]  /*c95c0*/  IADD3 R11, P6, PT, R10, R78, RZ ;  /* 0x0000004e0a0b7210 */ /* 0x000fe20007fde0ff */
[----:B------:R-:W-:Y:S01]  /*c95d0*/  IMAD.IADD R79, R138, 0x1, R79 ;  /* 0x000000018a4f7824 */ /* 0x000fe200078e024f */
[----:B------:R-:W-:-:S03]  /*c95e0*/  ISETP.GE.U32.AND.EX P5, PT, R114, R117, PT, P5 ;  /* 0x000000757200720c */ /* 0x000fc60003fa6150 */
[----:B------:R-:W-:Y:S01]  /*c95f0*/  IMAD.X R76, R79, 0x1, R80, P6 ;  /* 0x000000014f4c7824 */ /* 0x000fe200030e0650 */
[----:B------:R-:W-:Y:S02]  /*c9600*/  ISETP.NE.AND.EX P0, PT, R81, RZ, !P5, P0 ;  /* 0x000000ff5100720c */ /* 0x000fe40006f05300 */
[----:B------:R-:W-:Y:S01]  /*c9610*/  ISETP.GE.U32.AND P6, PT, R11, R10, PT ;  /* 0x0000000a0b00720c */ /* 0x000fe20003fc6070 */
[----:B------:R-:W-:Y:S01]  /*c9620*/  IMAD.IADD R10, R13, 0x1, R141 ;  /* 0x000000010d0a7824 */ /* 0x000fe200078e028d */
[----:B------:R-:W-:Y:S02]  /*c9630*/  SEL R75, RZ, 0x1, !P0 ;  /* 0x00000001ff4b7807 */ /* 0x000fe40004000000 */
[----:B------:R-:W-:Y:S01]  /*c9640*/  ISETP.GE.U32.AND P0, PT, R15, R12, PT ;  /* 0x0000000c0f00720c */ /* 0x000fe20003f06070 */
[----:B------:R-:W-:Y:S01]  /*c9650*/  IMAD.X R12, R119, 0x1, R10, P1 ;  /* 0x00000001770c7824 */ /* 0x000fe200008e060a */
[----:B------:R-:W-:Y:S02]  /*c9660*/  ISETP.GE.U32.AND P5, PT, R11, R78, PT ;  /* 0x0000004e0b00720c */ /* 0x000fe40003fa6070 */
[----:B------:R-:W-:-:S02]  /*c9670*/  IADD3 R75, P1, PT, R75, R110, RZ ;  /* 0x0000006e4b4b7210 */ /* 0x000fc40007f3e0ff */
[----:B------:R-:W-:Y:S01]  /*c9680*/  ISETP.GE.U32.AND.EX P0, PT, R12, R10, PT, P0 ;  /* 0x0000000a0c00720c */ /* 0x000fe20003f06100 */
[----:B------:R-:W-:Y:S01]  /*c9690*/  IMAD.MOV.U32 R10, RZ, RZ, RZ ;  /* 0x000000ffff0a7224 */ /* 0x000fe200078e00ff */
[----:B------:R-:W-:Y:S01]  /*c96a0*/  ISETP.GE.U32.AND.EX P5, PT, R76, R79, PT, P5 ;  /* 0x0000004f4c00720c */ /* 0x000fe20003fa6150 */
[----:B------:R-:W-:Y:S01]  /*c96b0*/  IMAD.X R81, RZ, RZ, R114, P1 ;  /* 0x000000ffff517224 */ /* 0x000fe200008e0672 */
[----:B------:R-:W-:Y:S01]  /*c96c0*/  ISETP.GT.U32.AND P1, PT, R110, R75, PT ;  /* 0x0000004b6e00720c */ /* 0x000fe20003f24070 */
[----:B------:R-:W-:Y:S01]  /*c96d0*/  IMAD.WIDE.U32 R78, R18, R38, R10 ;  /* 0x00000026124e7225 */ /* 0x000fe200078e000a */
[----:B------:R-:W-:Y:S02]  /*c96e0*/  IADD3.X R13, PT, PT, RZ, R120, R77, P4, P3 ;  /* 0x00000078ff0d7210 */ /* 0x000fe400027e644d */
[----:B------:R-:W-:Y:S01]  /*c96f0*/  IADD3 R10, P3, PT, R14, R115, RZ ;  /* 0x000000730e0a7210 */ /* 0x000fe20007f7e0ff */
[----:B------:R-:W-:Y:S01]  /*c9700*/  IMAD.IADD R115, R138, 0x1, R79 ;  /* 0x000000018a737824 */ /* 0x000fe200078e024f */
[----:B------:R-:W-:-:S02]  /*c9710*/  ISETP.GT.U32.AND.EX P1, PT, R114, R81, PT, P1 ;  /* 0x000000517200720c */ /* 0x000fc40003f24110 */
[----:B------:R-:W-:Y:S01]  /*c9720*/  IADD3 R79, P4, PT, R75, R78, RZ ;  /* 0x0000004e4b4f7210 */ /* 0x000fe20007f9e0ff */
[----:B------:R-:W-:Y:S01]  /*c9730*/  IMAD.X R13, RZ, RZ, R13, P3 ;  /* 0x000000ffff0d7224 */ /* 0x000fe200018e060d */
[----:B------:R-:W-:Y:S02]  /*c9740*/  SEL R14, R110, R75, P1 ;  /* 0x0000004b6e0e7207 */ /* 0x000fe40000800000 */
[----:B------:R-:W-:Y:S01]  /*c9750*/  ISETP.GE.U32.AND.EX P6, PT, R76, R80, PT, P6 ;  /* 0x000000504c00720c */ /* 0x000fe20003fc6160 */
[----:B------:R-:W-:Y:S01]  /*c9760*/  IMAD.X R110, R81, 0x1, R115, P4 ;  /* 0x00000001516e7824 */ /* 0x000fe200020e0673 */
[-C--:B------:R-:W-:Y:S02]  /*c9770*/  IADD3 R80, P4, PT, R10, R79.reuse, RZ ;  /* 0x0000004f0a507210 */ /* 0x080fe40007f9e0ff */
[----:B------:R-:W-:Y:S02]  /*c9780*/  ISETP.GE.U32.AND P3, PT, R111, R116, PT ;  /* 0x000000746f00720c */ /* 0x000fe40003f66070 */
        /* <DEDUP_REMOVED lines=8> */
[----:B------:R-:W-:-:S02]  /*c9810*/  ISETP.GT.U32.AND P4, PT, R14, R79, PT ;  /* 0x0000004f0e00720c */ /* 0x000fc40003f84070 */
[----:B------:R-:W-:Y:S01]  /*c9820*/  ISETP.NE.AND.EX P5, PT, R13, RZ, !P6, P5 ;  /* 0x000000ff0d00720c */ /* 0x000fe200077a5350 */
[----:B------:R-:W-:Y:S01]  /*c9830*/  IMAD.MOV.U32 R13, RZ, RZ, RZ ;  /* 0x000000ffff0d7224 */ /* 0x000fe200078e00ff */
[----:B------:R-:W-:Y:S02]  /*c9840*/  ISETP.GE.U32.AND.EX P1, PT, R115, R11, PT, P1 ;  /* 0x0000000b7300720c */ /* 0x000fe40003f26110 */
[----:B------:R-:W-:Y:S01]  /*c9850*/  ISETP.GT.U32.AND.EX P4, PT, R77, R110, PT, P4 ;  /* 0x0000006e4d00720c */ /* 0x000fe20003f84140 */
[----:B------:R-:W-:Y:S01]  /*c9860*/  IMAD.MOV.U32 R77, RZ, RZ, RZ ;  /* 0x000000ffff4d7224 */ /* 0x000fe200078e00ff */
[----:B------:R-:W-:Y:S01]  /*c9870*/  SEL R14, RZ, 0x1, !P5 ;  /* 0x00000001ff0e7807 */ /* 0x000fe20006800000 */
[----:B------:R-:W-:Y:S01]  /*c9880*/  IMAD.WIDE.U32 R10, R17, R41, R12 ;  /* 0x00000029110a7225 */ /* 0x000fe200078e000c */
[----:B------:R-:W-:Y:S02]  /*c9890*/  SEL R79, RZ, 0x1, P1 ;  /* 0x00000001ff4f7807 */ /* 0x000fe40000800000 */
[----:B------:R-:W-:Y:S01]  /*c98a0*/  IADD3 R13, P1, PT, R14, R80, RZ ;  /* 0x000000500e0d7210 */ /* 0x000fe20007f3e0ff */
[----:B------:R-:W-:Y:S01]  /*c98b0*/  IMAD.WIDE.U32 R76, R19, R39, R76 ;  /* 0x00000027134c7225 */ /* 0x000fe200078e004c */
[----:B------:R-:W-:-:S02]  /*c98c0*/  ISETP.GE.U32.AND P6, PT, R8, RZ, PT ;  /* 0x000000ff0800720c */ /* 0x000fc40003fc6070 */
[----:B------:R-:W-:Y:S01]  /*c98d0*/  ISETP.GT.U32.AND P5, PT, R80, R13, PT ;  /* 0x0000000d5000720c */ /* 0x000fe20003fa4070 */
[----:B------:R-:W-:Y:S01]  /*c98e0*/  IMAD.IADD R81, R139, 0x1, R77 ;  /* 0x000000018b517824 */ /* 0x000fe200078e024d */
[----:B------:R-:W-:Y:S01]  /*c98f0*/  ISETP.GE.U32.AND.EX P6, PT, R9, R15, PT, P6 ;  /* 0x0000000f0900720c */ /* 0x000fe20003fc6160 */
[----:B------:R-:W-:Y:S01]  /*c9900*/  IMAD.X R14, RZ, RZ, R75, P1 ;  /* 0x000000ffff0e7224 */ /* 0x000fe200008e064b */
[----:B------:R-:W-:Y:S01]  /*c9910*/  SEL R77, RZ, 0x1, !P4 ;  /* 0x00000001ff4d7807 */ /* 0x000fe20006000000 */
[----:B------:R-:W-:Y:S01]  /*c9920*/  IMAD.IADD R124, R141, 0x1, R11 ;  /* 0x000000018d7c7824 */ /* 0x000fe200078e020b */
[----:B------:R-:W-:Y:S02]  /*c9930*/  ISETP.GE.U32.AND.EX P3, PT, R117, R118, PT, P3 ;  /* 0x000000767500720c */ /* 0x000fe40003f66130 */
[----:B------:R-:W-:Y:S02]  /*c9940*/  IADD3 R111, P4, PT, R13, R78, RZ ;  /* 0x0000004e0d6f7210 */ /* 0x000fe40007f9e0ff */
[----:B------:R-:W-:-:S02]  /*c9950*/  SEL R127, RZ, 0x1, P6 ;  /* 0x00000001ff7f7807 */ /* 0x000fc40003000000 */
[----:B------:R-:W-:Y:S01]  /*c9960*/  ISETP.GT.U32.AND.EX P6, PT, R75, R14, PT, P5 ;  /* 0x0000000e4b00720c */ /* 0x000fe20003fc4150 */
[----:B------:R-:W-:Y:S01]  /*c9970*/  IMAD.X R118, R14, 0x1, R115, P4 ;  /* 0x000000010e767824 */ /* 0x000fe200020e0673 */
[----:B------:R-:W-:Y:S02]  /*c9980*/  SEL R110, RZ, 0x1, P3 ;  /* 0x00000001ff6e7807 */ /* 0x000fe40001800000 */
[----:B------:R-:W-:Y:S02]  /*c9990*/  IADD3 R79, P1, P3, R79, R76, RZ ;  /* 0x0000004c4f4f7210 */ /* 0x000fe40007b3e0ff */
[----:B------:R-:W-:Y:S02]  /*c99a0*/  IADD3 R127, P4, P5, R127, R10, RZ ;  /* 0x0000000a7f7f7210 */ /* 0x000fe40007d9e0ff */
[----:B------:R-:W-:Y:S02]  /*c99b0*/  SEL R10, R80, R13, P6 ;  /* 0x0000000d500a7207 */ /* 0x000fe40003000000 */
[----:B------:R-:W-:-:S02]  /*c99c0*/  SEL R115, RZ, 0x1, P0 ;  /* 0x00000001ff737807 */ /* 0x000fc40000000000 */
[----:B------:R-:W-:Y:S02]  /*c99d0*/  SEL R13, R75, R14, P6 ;  /* 0x0000000e4b0d7207 */ /* 0x000fe40003000000 */
[----:B------:R-:W-:Y:S02]  /*c99e0*/  IADD3.X R75, PT, PT, RZ, R81, R116, P1, P3 ;  /* 0x00000051ff4b7210 */ /* 0x000fe40000fe6474 */
[----:B------:R-:W-:Y:S01]  /*c99f0*/  IADD3 R14, P0, PT, R77, R79, RZ ;  /* 0x0000004f4d0e7210 */ /* 0x000fe20007f1e0ff */
[----:B------:R-:W-:Y:S01]  /*c9a00*/  IMAD.WIDE.U32 R76, R41, R18, RZ ;  /* 0x00000012294c7225 */ /* 0x000fe200078e00ff */
[----:B------:R-:W-:Y:S02]  /*c9a10*/  IADD3 R11, P6, PT, R110, R127, RZ ;  /* 0x0000007f6e0b7210 */ /* 0x000fe40007fde0ff */
[----:B------:R-:W-:Y:S01]  /*c9a20*/  IADD3.X R78, PT, PT, RZ, R124, R115, P4, P5 ;  /* 0x0000007cff4e7210 */ /* 0x000fe200027ea473 */
[----:B------:R-:W-:Y:S01]  /*c9a30*/  IMAD.X R75, RZ, RZ, R75, P0 ;  /* 0x000000ffff4b7224 */ /* 0x000fe200000e064b */
[----:B------:R-:W-:Y:S01]  /*c9a40*/  IADD3 R122, P0, PT, R14, R11, RZ ;  /* 0x0000000b0e7a7210 */ /* 0x000fe20007f1e0ff */
[----:B------:R-:W-:Y:S01]  /*c9a50*/  IMAD.IADD R116, R141, 0x1, R77 ;  /* 0x000000018d747824 */ /* 0x000fe200078e024d */
        /* <DEDUP_REMOVED lines=17> */
[----:B------:R-:W-:Y:S01]  /*c9b70*/  IMAD.SHL.U32 R75, R14, 0x2, RZ ;  /* 0x000000020e4b7824 */ /* 0x000fe200078e00ff */
[----:B------:R-:W-:Y:S01]  /*c9b80*/  SEL R119, RZ, 0x1, !P6 ;  /* 0x00000001ff777807 */ /* 0x000fe20007000000 */
[----:B------:R-:W-:Y:S01]  /*c9b90*/  IMAD.MOV.U32 R74, RZ, RZ, RZ ;  /* 0x000000ffff4a7224 */ /* 0x000fe200078e00ff */
[----:B------:R-:W-:Y:S01]  /*c9ba0*/  SEL R11, RZ, 0x1, P0 ;  /* 0x00000001ff0b7807 */ /* 0x000fe20000000000 */
[----:B------:R-:W-:Y:S01]  /*c9bb0*/  IMAD.IADD R77, R139, 0x1, R15 ;  /* 0x000000018b4d7824 */ /* 0x000fe200078e020f */
[----:B------:R-:W-:Y:S01]  /*c9bc0*/  IADD3 R110, P6, PT, R110, R79, RZ ;  /* 0x0000004f6e6e7210 */ /* 0x000fe20007fde0ff */
[----:B------:R-:W-:Y:S01]  /*c9bd0*/  IMAD.WIDE.U32 R78, R18, R40, R12 ;  /* 0x00000028124e7225 */ /* 0x000fe200078e000c */
[----:B------:R-:W-:-:S02]  /*c9be0*/  IADD3 R119, P0, PT, R119, R122, RZ ;  /* 0x0000007a77777210 */ /* 0x000fc40007f1e0ff */
[----:B------:R-:W-:Y:S01]  /*c9bf0*/  ISETP.GE.U32.AND P1, PT, R13, R76, PT ;  /* 0x0000004c0d00720c */ /* 0x000fe20003f26070 */
[----:B------:R-:W-:Y:S01]  /*c9c00*/  IMAD.IADD R121, R140, 0x1, R79 ;  /* 0x000000018c797824 */ /* 0x000fe200078e024f */
[----:B------:R-:W-:Y:S01]  /*c9c10*/  SHF.R.U64 R14, R14, 0x1f, R77 ;  /* 0x0000001f0e0e7819 */ /* 0x000fe2000000124d */
[----:B------:R-:W-:Y:S01]  /*c9c20*/  IMAD.X R120, RZ, RZ, R125, P0 ;  /* 0x000000ffff787224 */ /* 0x000fe200000e067d */
[----:B------:R-:W-:Y:S01]  /*c9c30*/  IADD3 R115, P0, PT, R119, R78, RZ ;  /* 0x0000004e77737210 */ /* 0x000fe20007f1e0ff */
[----:B------:R-:W-:Y:S01]  /*c9c40*/  IMAD.WIDE.U32 R80, R38, R38, R74 ;  /* 0x0000002626507225 */ /* 0x000fe200078e004a */
[----:B------:R-:W-:Y:S02]  /*c9c50*/  IADD3.X R11, PT, PT, RZ, R124, R11, P4, P5 ;  /* 0x0000007cff0b7210 */ /* 0x000fe400027ea40b */
[----:B------:R-:W-:Y:S01]  /*c9c60*/  ISETP.NE.U32.AND P4, PT, R110, RZ, PT ;  /* 0x000000ff6e00720c */ /* 0x000fe20003f85070 */
[----:B------:R-:W-:Y:S01]  /*c9c70*/  IMAD.X R76, R123, 0x1, R116, P3 ;  /* 0x000000017b4c7824 */ /* 0x000fe200018e0674 */
[----:B------:R-:W-:Y:S01]  /*c9c80*/  ISETP.GE.U32.AND P3, PT, R80, RZ, PT ;  /* 0x000000ff5000720c */ /* 0x000fe20003f66070 */
[----:B------:R-:W-:Y:S01]  /*c9c90*/  IMAD.X R12, RZ, RZ, R114, P6 ;  /* 0x000000ffff0c7224 */ /* 0x000fe200030e0672 */
[-C--:B------:R-:W-:Y:S01]  /*c9ca0*/  IADD3 R114, P6, PT, R110, R115.reuse, RZ ;  /* 0x000000736e727210 */ /* 0x080fe20007fde0ff */
[----:B------:R-:W-:Y:S01]  /*c9cb0*/  IMAD.X R117, R120, 0x1, R121, P0 ;  /* 0x0000000178757824 */ /* 0x000fe200000e0679 */
[----:B------:R-:W-:Y:S01]  /*c9cc0*/  ISETP.GE.U32.AND.EX P1, PT, R76, R116, PT, P1 ;  /* 0x000000744c00720c */ /* 0x000fe20003f26110 */
[----:B------:R-:W-:Y:S01]  /*c9cd0*/  IMAD.IADD R74, R138, 0x1, R81 ;  /* 0x000000018a4a7824 */ /* 0x000fe200078e0251 */
[----:B------:R-:W-:Y:S01]  /*c9ce0*/  ISETP.GE.U32.AND P0, PT, R114, R115, PT ;  /* 0x000000737200720c */ /* 0x000fe20003f06070 */
[----:B------:R-:W-:-:S02]  /*c9cf0*/  IMAD.X R116, R12, 0x1, R117, P6 ;  /* 0x000000010c747824 */ /* 0x000fc400030e0675 */
[----:B------:R-:W-:Y:S01]  /*c9d00*/  IMAD.MOV.U32 R15, RZ, RZ, RZ ;  /* 0x000000ffff0f7224 */ /* 0x000fe200078e00ff */
[----:B------:R-:W-:Y:S02]  /*c9d10*/  ISETP.GE.U32.AND.EX P3, PT, R74, R75, PT, P3 ;  /* 0x0000004b4a00720c */ /* 0x000fe40003f66130 */
[----:B------:R-:W-:Y:S01]  /*c9d20*/  IADD3 R75, P6, PT, R111, R8, RZ ;  /* 0x000000086f4b7210 */ /* 0x000fe20007fde0ff */
[----:B------:R-:W-:Y:S01]  /*c9d30*/  IMAD.WIDE.U32 R14, R39, R39, R14 ;  /* 0x00000027270e7225 */ /* 0x000fe200078e000e */
[----:B------:R-:W-:Y:S02]  /*c9d40*/  ISETP.GE.U32.AND.EX P0, PT, R116, R117, PT, P0 ;  /* 0x000000757400720c */ /* 0x000fe40003f06100 */
[----:B------:R-:W-:Y:S01]  /*c9d50*/  ISETP.GE.U32.AND P5, PT, R75, R111, PT ;  /* 0x0000006f4b00720c */ /* 0x000fe20003fa6070 */
[----:B------:R-:W-:Y:S01]  /*c9d60*/  IMAD.X R79, R118, 0x1, R9, P6 ;  /* 0x00000001764f7824 */ /* 0x000fe200030e0609 */
[----:B------:R-:W-:Y:S01]  /*c9d70*/  SHF.R.U32.HI R8, RZ, 0x1f, R77 ;  /* 0x0000001fff087819 */ /* 0x000fe2000001164d */
[----:B------:R-:W-:Y:S01]  /*c9d80*/  IMAD.IADD R110, R139, 0x1, R15 ;  /* 0x000000018b6e7824 */ /* 0x000fe200078e020f */
[----:B------:R-:W-:Y:S01]  /*c9d90*/  SEL R111, RZ, 0x1, P3 ;  /* 0x00000001ff6f7807 */ /* 0x000fe20001800000 */
[----:B------:R-:W-:Y:S01]  /*c9da0*/  IMAD.MOV.U32 R77, RZ, RZ, RZ ;  /* 0x000000ffff4d7224 */ /* 0x000fe200078e00ff */
[----:B------:R-:W-:-:S02]  /*c9db0*/  ISETP.NE.AND.EX P0, PT, R12, RZ, !P0, P4 ;  /* 0x000000ff0c00720c */ /* 0x000fc40004705340 */
[----:B------:R-:W-:Y:S02]  /*c9dc0*/  IADD3 R111, P3, P4, R111, R14, RZ ;  /* 0x0000000e6f6f7210 */ /* 0x000fe40007c7e0ff */
[----:B------:R-:W-:Y:S02]  /*c9dd0*/  LOP3.LUT R9, R8, 0x1, RZ, 0xc0, !PT ;  /* 0x0000000108097812 */ /* 0x000fe400078ec0ff */
[----:B------:R-:W-:Y:S02]  /*c9de0*/  SEL R8, RZ, 0x1, !P0 ;  /* 0x00000001ff087807 */ /* 0x000fe40004000000 */
[----:B------:R-:W-:Y:S02]  /*c9df0*/  ISETP.GE.U32.AND.EX P5, PT, R79, R118, PT, P5 ;  /* 0x000000764f00720c */ /* 0x000fe40003fa6150 */
[----:B------:R-:W-:Y:S02]  /*c9e00*/  IADD3.X R110, PT, PT, RZ, R110, R9, P3, P4 ;  /* 0x0000006eff6e7210 */ /* 0x000fe40001fe8409 */
[----:B------:R-:W-:-:S02]  /*c9e10*/  IADD3 R9, P3, PT, R8, R114, RZ ;  /* 0x0000007208097210 */ /* 0x000fc40007f7e0ff */
[----:B------:R-:W-:Y:S02]  /*c9e20*/  ISETP.GT.U32.AND P6, PT, R122, R119, PT ;  /* 0x000000777a00720c */ /* 0x000fe40003fc4070 */
[----:B------:R-:W-:Y:S01]  /*c9e30*/  SEL R12, RZ, 0x1, P5 ;  /* 0x00000001ff0c7807 */ /* 0x000fe20002800000 */
[----:B------:R-:W-:Y:S01]  /*c9e40*/  IMAD.X R15, RZ, RZ, R116, P3 ;  /* 0x000000ffff0f7224 */ /* 0x000fe200018e0674 */
[----:B------:R-:W-:Y:S02]  /*c9e50*/  ISETP.GT.U32.AND.EX P6, PT, R125, R120, PT, P6 ;  /* 0x000000787d00720c */ /* 0x000fe40003fc4160 */
[----:B------:R-:W-:Y:S02]  /*c9e60*/  IADD3 R81, P3, PT, R9, R80, RZ ;  /* 0x0000005009517210 */ /* 0x000fe40007f7e0ff */
[----:B------:R-:W-:Y:S02]  /*c9e70*/  IADD3 R12, P0, PT, R12, R127, RZ ;  /* 0x0000007f0c0c7210 */ /* 0x000fe40007f1e0ff */
[----:B------:R-:W-:Y:S01]  /*c9e80*/  SEL R14, R122, R119, P6 ;  /* 0x000000777a0e7207 */ /* 0x000fe20003000000 */
[----:B------:R-:W-:Y:S01]  /*c9e90*/  IMAD.X R74, R15, 0x1, R74, P3 ;  /* 0x000000010f4a7824 */ /* 0x000fe200018e064a */
[----:B------:R-:W-:Y:S01]  /*c9ea0*/  SEL R8, R125, R120, P6 ;  /* 0x000000787d087207 */ /* 0x000fe20003000000 */
[----:B------:R-:W-:Y:S01]  /*c9eb0*/  IMAD.X R11, RZ, RZ, R11, P0 ;  /* 0x000000ffff0b7224 */ /* 0x000fe200000e060b */
[----:B------:R-:W-:-:S02]  /*c9ec0*/  ISETP.NE.U32.AND P6, PT, R12, RZ, PT ;  /* 0x000000ff0c00720c */ /* 0x000fc40003fc5070 */
[----:B------:R-:W-:Y:S02]  /*c9ed0*/  ISETP.GT.U32.AND P4, PT, R114, R9, PT ;  /* 0x000000097200720c */ /* 0x000fe40003f84070 */
[----:B------:R-:W-:Y:S02]  /*c9ee0*/  IADD3 R12, P3, PT, R12, R81, RZ ;  /* 0x000000510c0c7210 */ /* 0x000fe40007f7e0ff */
[----:B------:R-:W-:Y:S02]  /*c9ef0*/  ISETP.GT.U32.AND.EX P0, PT, R116, R15, PT, P4 ;  /* 0x0000000f7400720c */ /* 0x000fe40003f04140 */
[----:B------:R-:W-:Y:S01]  /*c9f00*/  ISETP.GT.U32.AND P5, PT, R14, R115, PT ;  /* 0x000000730e00720c */ /* 0x000fe20003fa4070 */
[----:B------:R-:W-:Y:S01]  /*c9f10*/  IMAD.X R80, R11, 0x1, R74, P3 ;  /* 0x000000010b507824 */ /* 0x000fe200018e064a */
[----:B------:R-:W-:Y:S02]  /*c9f20*/  ISETP.GE.U32.AND P3, PT, R12, R81, PT ;  /* 0x000000510c00720c */ /* 0x000fe40003f66070 */
[----:B------:R-:W-:-:S02]  /*c9f30*/  ISETP.GE.U32.AND P4, PT, R78, RZ, PT ;  /* 0x000000ff4e00720c */ /* 0x000fc40003f86070 */
[----:B------:R-:W-:Y:S02]  /*c9f40*/  SEL R14, R114, R9, P0 ;  /* 0x00000009720e7207 */ /* 0x000fe40000000000 */
[----:B------:R-:W-:Y:S02]  /*c9f50*/  ISETP.GE.U32.AND.EX P3, PT, R80, R74, PT, P3 ;  /* 0x0000004a5000720c */ /* 0x000fe40003f66130 */
[----:B------:R-:W-:Y:S02]  /*c9f60*/  ISETP.GE.U32.AND.EX P4, PT, R121, R13, PT, P4 ;  /* 0x0000000d7900720c */ /* 0x000fe40003f86140 */
[----:B------:R-:W-:Y:S02]  /*c9f70*/  SEL R15, R116, R15, P0 ;  /* 0x0000000f740f7207 */ /* 0x000fe40000000000 */
[----:B------:R-:W-:Y:S02]  /*c9f80*/  ISETP.GT.U32.AND P0, PT, R14, R81, PT ;  /* 0x000000510e00720c */ /* 0x000fe40003f04070 */
[----:B------:R-:W-:Y:S01]  /*c9f90*/  ISETP.GT.U32.AND.EX P5, PT, R8, R117, PT, P5 ;  /* 0x000000750800720c */ /* 0x000fe20003fa4150 */
[----:B------:R-:W-:Y:S01]  /*c9fa0*/  IMAD.WIDE.U32 R8, R19, R41, R76 ;  /* 0x0000002913087225 */ /* 0x000fe200078e004c */
[----:B------:R-:W-:-:S02]  /*c9fb0*/  ISETP.NE.AND.EX P6, PT, R11, RZ, !P3, P6 ;  /* 0x000000ff0b00720c */ /* 0x000fc40005fc5360 */
[----:B------:R-:W-:Y:S01]  /*c9fc0*/  SEL R115, RZ, 0x1, P4 ;  /* 0x00000001ff737807 */ /* 0x000fe20002000000 */
[----:B------:R-:W-:Y:S01]  /*c9fd0*/  IMAD.IADD R116, R141, 0x1, R9 ;  /* 0x000000018d747824 */ /* 0x000fe200078e0209 */
        /* <DEDUP_REMOVED lines=19> */
[----:B------:R-:W-:-:S02]  /*ca110*/  ISETP.GT.U32.AND.EX P1, PT, R80, R77, PT, P1 ;  /* 0x0000004d5000720c */ /* 0x000fc40003f24110 */
[----:B------:R-:W-:Y:S01]  /*ca120*/  ISETP.NE.U32.AND P5, PT, R8, RZ, PT ;  /* 0x000000ff0800720c */ /* 0x000fe20003fa5070 */
[----:B------:R-:W-:Y:S01]  /*ca130*/  IMAD.WIDE.U32 R8, R41, R38, RZ ;  /* 0x0000002629087225 */ /* 0x000fe200078e00ff */
[----:B------:R-:W-:Y:S02]  /*ca140*/  SEL R11, R12, R11, P1 ;  /* 0x0000000b0c0b7207 */ /* 0x000fe40000800000 */
[----:B------:R-:W-:Y:S01]  /*ca150*/  ISETP.GE.U32.AND.EX P0, PT, R117, R14, PT, P0 ;  /* 0x0000000e7500720c */ /* 0x000fe20003f06100 */
[----:B------:R-:W-:Y:S01]  /*ca160*/  IMAD.WIDE.U32 R14, R40, R39, RZ ;  /* 0x00000027280e7225 */ /* 0x000fe200078e00ff */
[----:B------:R-:W-:Y:S02]  /*ca170*/  ISETP.GE.U32.AND P6, PT, R13, R10, PT ;  /* 0x0000000a0d00720c */ /* 0x000fe40003fc6070 */
[----:B------:R-:W-:Y:S01]  /*ca180*/  SEL R77, R80, R77, P1 ;  /* 0x0000004d504d7207 */ /* 0x000fe20000800000 */
[----:B------:R-:W-:Y:S01]  /*ca190*/  IMAD.MOV.U32 R12, RZ, RZ, RZ ;  /* 0x000000ffff0c7224 */ /* 0x000fe200078e00ff */
[----:B------:R-:W-:Y:S01]  /*ca1a0*/  ISETP.GT.U32.AND P1, PT, R11, R78, PT ;  /* 0x0000004e0b00720c */ /* 0x000fe20003f24070 */
[----:B------:R-:W-:Y:S01]  /*ca1b0*/  IMAD.IADD R15, R140, 0x1, R15 ;  /* 0x000000018c0f7824 */ /* 0x000fe200078e020f */
[----:B------:R-:W-:-:S02]  /*ca1c0*/  ISETP.NE.AND.EX P5, PT, R81, RZ, !P0, P5 ;  /* 0x000000ff5100720c */ /* 0x000fc400047a5350 */
[----:B------:R-:W-:Y:S02]  /*ca1d0*/  IADD3 R13, P0, PT, R8, R14, RZ ;  /* 0x0000000e080d7210 */ /* 0x000fe40007f1e0ff */
[----:B------:R-:W-:Y:S02]  /*ca1e0*/  ISETP.GE.U32.AND.EX P6, PT, R76, R123, PT, P6 ;  /* 0x0000007b4c00720c */ /* 0x000fe40003fc6160 */
[----:B------:R-:W-:Y:S01]  /*ca1f0*/  ISETP.GT.U32.AND.EX P1, PT, R77, R74, PT, P1 ;  /* 0x0000004a4d00720c */ /* 0x000fe20003f24110 */
[----:B------:R-:W-:Y:S01]  /*ca200*/  IMAD.WIDE.U32 R10, R38, R40, R12 ;  /* 0x00000028260a7225 */ /* 0x000fe200078e000c */
[----:B------:R-:W-:Y:S02]  /*ca210*/  SEL R111, RZ, 0x1, !P5 ;  /* 0x00000001ff6f7807 */ /* 0x000fe40006800000 */
[----:B------:R-:W-:Y:S02]  /*ca220*/  SEL R77, RZ, 0x1, P6 ;  /* 0x00000001ff4d7807 */ /* 0x000fe40003000000 */
[----:B------:R-:W-:-:S02]  /*ca230*/  SEL R12, RZ, 0x1, !P1 ;  /* 0x00000001ff0c7807 */ /* 0x000fc40004800000 */
[----:B------:R-:W-:Y:S02]  /*ca240*/  IADD3 R111, P1, PT, R111, R114, RZ ;  /* 0x000000726f6f7210 */ /* 0x000fe40007f3e0ff */
[----:B------:R-:W-:Y:S02]  /*ca250*/  IADD3.X R77, PT, PT, RZ, R116, R77, P4, P3 ;  /* 0x00000074ff4d7210 */ /* 0x000fe400027e644d */
[----:B------:R-:W-:Y:S01]  /*ca260*/  IADD3 R12, P4, PT, R12, R115, RZ ;  /* 0x000000730c0c7210 */ /* 0x000fe20007f9e0ff */
[----:B------:R-:W-:Y:S01]  /*ca270*/  IMAD.IADD R115, R140, 0x1, R11 ;  /* 0x000000018c737824 */ /* 0x000fe200078e020b */
[----:B------:R-:W-:Y:S01]  /*ca280*/  IADD3 R81, P3, PT, R111, R10, RZ ;  /* 0x0000000a6f517210 */ /* 0x000fe20007f7e0ff */
[----:B------:R-:W-:Y:S01]  /*ca290*/  IMAD.X R110, RZ, RZ, R117, P1 ;  /* 0x000000ffff6e7224 */ /* 0x000fe200008e0675 */
[----:B------:R-:W-:Y:S01]  /*ca2a0*/  ISETP.GE.U32.AND P6, PT, R10, RZ, PT ;  /* 0x000000ff0a00720c */ /* 0x000fe20003fc6070 */
[----:B------:R-:W-:Y:S01]  /*ca2b0*/  IMAD.X R77, RZ, RZ, R77, P4 ;  /* 0x000000ffff4d7224 */ /* 0x000fe200020e064d */
[----:B------:R-:W-:Y:S01]  /*ca2c0*/  IADD3 R76, P4, PT, R12, R81, RZ ;  /* 0x000000510c4c7210 */ /* 0x000fe20007f9e0ff */
[----:B------:R-:W-:Y:S01]  /*ca2d0*/  IMAD.X R80, R110, 0x1, R115, P3 ;  /* 0x000000016e507824 */ /* 0x000fe200018e0673 */
[----:B------:R-:W-:-:S02]  /*ca2e0*/  ISETP.NE.U32.AND P3, PT, R12, RZ, PT ;  /* 0x000000ff0c00720c */ /* 0x000fc40003f65070 */
[----:B------:R-:W-:Y:S01]  /*ca2f0*/  ISETP.GE.U32.AND P1, PT, R76, R81, PT ;  /* 0x000000514c00720c */ /* 0x000fe20003f26070 */
[----:B------:R-:W-:Y:S01]  /*ca300*/  IMAD.X R11, R77, 0x1, R80, P4 ;  /* 0x000000014d0b7824 */ /* 0x000fe200020e0650 */
[----:B------:R-:W-:Y:S02]  /*ca310*/  ISETP.GE.U32.AND P4, PT, R13, R8, PT ;  /* 0x000000080d00720c */ /* 0x000fe40003f86070 */
[----:B------:R-:W-:Y:S02]  /*ca320*/  ISETP.GE.U32.AND.EX P6, PT, R115, R13, PT, P6 ;  /* 0x0000000d7300720c */ /* 0x000fe40003fc6160 */
[----:B------:R-:W-:-:S04]  /*ca330*/  ISETP.GE.U32.AND.EX P1, PT, R11, R80, PT, P1 ;  /* 0x000000500b00720c */ /* 0x000fc80003f26110 */
[----:B------:R-:W-:Y:S01]  /*ca340*/  ISETP.NE.AND.EX P1, PT, R77, RZ, !P1, P3 ;  /* 0x000000ff4d00720c */ /* 0x000fe20004f25330 */
[----:B------:R-:W-:-:S03]  /*ca350*/  IMAD.IADD R77, R141, 0x1, R9 ;  /* 0x000000018d4d7824 */ /* 0x000fc600078e0209 */
[----:B------:R-:W-:Y:S01]  /*ca360*/  SEL R9, RZ, 0x1, !P1 ;  /* 0x00000001ff097807 */ /* 0x000fe20004800000 */
[----:B------:R-:W-:Y:S01]  /*ca370*/  IMAD.X R8, R15, 0x1, R77, P0 ;  /* 0x000000010f087824 */ /* 0x000fe200000e064d */
[----:B------:R-:W-:Y:S02]  /*ca380*/  ISETP.GT.U32.AND P0, PT, R114, R111, PT ;  /* 0x0000006f7200720c */ /* 0x000fe40003f04070 */
[----:B------:R-:W-:Y:S02]  /*ca390*/  IADD3 R9, P3, PT, R9, R76, RZ ;  /* 0x0000004c09097210 */ /* 0x000fe40007f7e0ff */
[----:B------:R-:W-:Y:S02]  /*ca3a0*/  ISETP.GT.U32.AND.EX P0, PT, R117, R110, PT, P0 ;  /* 0x0000006e7500720c */ /* 0x000fe40003f04100 */
[----:B------:R-:W-:Y:S01]  /*ca3b0*/  ISETP.GT.U32.AND P5, PT, R76, R9, PT ;  /* 0x000000094c00720c */ /* 0x000fe20003fa4070 */
[----:B------:R-:W-:Y:S01]  /*ca3c0*/  IMAD.X R12, RZ, RZ, R11, P3 ;  /* 0x000000ffff0c7224 */ /* 0x000fe200018e060b */
[----:B------:R-:W-:-:S02]  /*ca3d0*/  ISETP.GE.U32.AND.EX P4, PT, R8, R77, PT, P4 ;  /* 0x0000004d0800720c */ /* 0x000fc40003f86140 */
[----:B------:R-:W-:Y:S02]  /*ca3e0*/  ISETP.GE.U32.AND P1, PT, R13, R14, PT ;  /* 0x0000000e0d00720c */ /* 0x000fe40003f26070 */
[----:B------:R-:W-:Y:S02]  /*ca3f0*/  ISETP.GT.U32.AND.EX P5, PT, R11, R12, PT, P5 ;  /* 0x0000000c0b00720c */ /* 0x000fe40003fa4150 */
[----:B------:R-:W-:Y:S02]  /*ca400*/  IADD3 R77, P3, PT, R9, R10, RZ ;  /* 0x0000000a094d7210 */ /* 0x000fe40007f7e0ff */
[----:B------:R-:W-:Y:S02]  /*ca410*/  SEL R13, R114, R111, P0 ;  /* 0x0000006f720d7207 */ /* 0x000fe40000000000 */
[----:B------:R-:W-:Y:S01]  /*ca420*/  SEL R10, R76, R9, P5 ;  /* 0x000000094c0a7207 */ /* 0x000fe20002800000 */
[----:B------:R-:W-:Y:S01]  /*ca430*/  IMAD.MOV.U32 R9, RZ, RZ, RZ ;  /* 0x000000ffff097224 */ /* 0x000fe200078e00ff */
[----:B------:R-:W-:Y:S01]  /*ca440*/  SEL R14, R117, R110, P0 ;  /* 0x0000006e750e7207 */ /* 0x000fe20000000000 */
[----:B------:R-:W-:Y:S01]  /*ca450*/  IMAD.X R115, R12, 0x1, R115, P3 ;  /* 0x000000010c737824 */ /* 0x000fe200018e0673 */
[----:B------:R-:W-:-:S02]  /*ca460*/  ISETP.GT.U32.AND P0, PT, R13, R81, PT ;  /* 0x000000510d00720c */ /* 0x000fc40003f04070 */
[----:B------:R-:W-:Y:S02]  /*ca470*/  SEL R12, R11, R12, P5 ;  /* 0x0000000c0b0c7207 */ /* 0x000fe40002800000 */
[----:B------:R-:W-:Y:S01]  /*ca480*/  ISETP.GT.U32.AND P3, PT, R10, R77, PT ;  /* 0x0000004d0a00720c */ /* 0x000fe20003f64070 */
[----:B------:R-:W-:Y:S01]  /*ca490*/  IMAD.WIDE.U32 R10, R39, R41, R8 ;  /* 0x00000029270a7225 */ /* 0x000fe200078e0008 */
[----:B------:R-:W-:Y:S02]  /*ca4a0*/  SEL R9, RZ, 0x1, P6 ;  /* 0x00000001ff097807 */ /* 0x000fe40003000000 */
[----:B------:R-:W-:Y:S01]  /*ca4b0*/  ISETP.GT.U32.AND.EX P5, PT, R14, R80, PT, P0 ;  /* 0x000000500e00720c */ /* 0x000fe20003fa4100 */
[----:B------:R-:W-:Y:S01]  /*ca4c0*/  IMAD.IADD R14, R141, 0x1, R11 ;  /* 0x000000018d0e7824 */ /* 0x000fe200078e020b */
[----:B------:R-:W-:Y:S02]  /*ca4d0*/  ISETP.GE.U32.AND.EX P1, PT, R8, R15, PT, P1 ;  /* 0x0000000f0800720c */ /* 0x000fe40003f26110 */
[----:B------:R-:W-:-:S02]  /*ca4e0*/  ISETP.GT.U32.AND.EX P0, PT, R12, R115, PT, P3 ;  /* 0x000000730c00720c */ /* 0x000fc40003f04130 */
[----:B------:R-:W-:Y:S02]  /*ca4f0*/  IADD3 R10, P3, P6, R9, R10, RZ ;  /* 0x0000000a090a7210 */ /* 0x000fe40007e7e0ff */
[----:B------:R-:W-:Y:S02]  /*ca500*/  SEL R13, RZ, 0x1, P4 ;  /* 0x00000001ff0d7807 */ /* 0x000fe40002000000 */
[----:B------:R-:W-:Y:S02]  /*ca510*/  SEL R11, RZ, 0x1, !P5 ;  /* 0x00000001ff0b7807 */ /* 0x000fe40006800000 */
[----:B------:R-:W-:Y:S02]  /*ca520*/  SEL R8, RZ, 0x1, !P0 ;  /* 0x00000001ff087807 */ /* 0x000fe40004000000 */
[----:B------:R-:W-:Y:S02]  /*ca530*/  SEL R9, RZ, 0x1, P1 ;  /* 0x00000001ff097807 */ /* 0x000fe40000800000 */
[----:B------:R-:W-:-:S02]  /*ca540*/  IADD3.X R12, PT, PT, RZ, R14, R13, P3, P6 ;  /* 0x0000000eff0c7210 */ /* 0x000fc40001fec40d */
        /* <DEDUP_REMOVED lines=11> */
[----:B------:R-:W-:Y:S02]  /*ca600*/  IMAD.IADD R81, R141, 0x1, R13 ;  /* 0x000000018d517824 */ /* 0x000fe400078e020d */
[----:B------:R-:W-:Y:S01]  /*ca610*/  IMAD.MOV.U32 R13, RZ, RZ, RZ ;  /* 0x000000ffff0d7224 */ /* 0x000fe200078e00ff */
[----:B------:R-:W-:Y:S01]  /*ca620*/  ISETP.GE.U32.AND.EX P0, PT, R111, R10, PT, P0 ;  /* 0x0000000a6f00720c */ /* 0x000fe20003f06100 */
[----:B------:R-:W-:Y:S01]  /*ca630*/  IMAD.MOV.U32 R10, RZ, RZ, RZ ;  /* 0x000000ffff0a7224 */ /* 0x000fe200078e00ff */
[----:B------:R-:W-:-:S02]  /*ca640*/  SHF.R.U64 R12, R12, 0x1f, R81 ;  /* 0x0000001f0c0c7819 */ /* 0x000fc40000001251 */
[----:B------:R-:W-:Y:S01]  /*ca650*/  ISETP.NE.AND.EX P0, PT, R9, RZ, !P0, P1 ;  /* 0x000000ff0900720c */ /* 0x000fe20004705310 */
[----:B------:R-:W-:-:S03]  /*ca660*/  IMAD.WIDE.U32 R8, R40, R40, R10 ;  /* 0x0000002828087225 */ /* 0x000fc600078e000a */
        /* <DEDUP_REMOVED lines=9> */
[----:B------:R-:W-:-:S02]  /*ca700*/  SEL R11, RZ, 0x1, P0 ;  /* 0x00000001ff0b7807 */ /* 0x000fc40000000000 */
[----:B------:R-:W-:Y:S02]  /*ca710*/  IADD3 R117, P3, PT, R9, R8, RZ ;  /* 0x0000000809757210 */ /* 0x000fe40007f7e0ff */
[----:B------:R-:W-:Y:S02]  /*ca720*/  ISETP.GT.U32.AND.EX P0, PT, R111, R10, PT, P1 ;  /* 0x0000000a6f00720c */ /* 0x000fe40003f04110 */
[----:B------:R-:W-:Y:S01]  /*ca730*/  IADD3 R121, P1, PT, R115, R100, RZ ;  /* 0x0000006473797210 */ /* 0x000fe20007f3e0ff */
[----:B------:R-:W-:Y:S01]  /*ca740*/  IMAD.X R110, R10, 0x1, R15, P3 ;  /* 0x000000010a6e7824 */ /* 0x000fe200018e060f */
[----:B------:R-:W-:Y:S02]  /*ca750*/  SEL R8, R76, R9, P0 ;  /* 0x000000094c087207 */ /* 0x000fe40000000000 */
[----:B------:R-:W-:Y:S01]  /*ca760*/  SEL R9, R111, R10, P0 ;  /* 0x0000000a6f097207 */ /* 0x000fe20000000000 */
[----:B------:R-:W-:Y:S01]  /*ca770*/  IMAD.X R80, R78, 0x1, R101, P1 ;  /* 0x000000014e507824 */ /* 0x000fe200008e0665 */
[----:B------:R-:W-:-:S02]  /*ca780*/  ISETP.GT.U32.AND P0, PT, R8, R117, PT ;  /* 0x000000750800720c */ /* 0x000fc40003f04070 */
[----:B------:R-:W-:Y:S02]  /*ca790*/  IADD3 R8, P6, PT, R110, R103, RZ ;  /* 0x000000676e087210 */ /* 0x000fe40007fde0ff */
[----:B------:R-:W-:Y:S02]  /*ca7a0*/  ISETP.GE.U32.AND P1, PT, R121, R115, PT ;  /* 0x000000737900720c */ /* 0x000fe40003f26070 */
[----:B------:R-:W-:Y:S01]  /*ca7b0*/  ISETP.GT.U32.AND.EX P0, PT, R9, R110, PT, P0 ;  /* 0x0000006e0900720c */ /* 0x000fe20003f04100 */
[----:B------:R-:W-:Y:S01]  /*ca7c0*/  IMAD.X R9, R77, 0x1, R102, P6 ;  /* 0x000000014d097824 */ /* 0x000fe200030e0666 */
[----:B------:R-:W-:Y:S02]  /*ca7d0*/  SHF.R.U32.HI R15, RZ, 0x1f, R81 ;  /* 0x0000001fff0f7819 */ /* 0x000fe40000011651 */
[----:B------:R-:W-:Y:S02]  /*ca7e0*/  IADD3 R13, P4, P5, R11, R12, RZ ;  /* 0x0000000c0b0d7210 */ /* 0x000fe40007d9e0ff */
[----:B------:R-:W-:-:S02]  /*ca7f0*/  ISETP.GE.U32.AND.EX P1, PT, R80, R78, PT, P1 ;  /* 0x0000004e5000720c */ /* 0x000fc40003f26110 */
[----:B------:R-:W-:Y:S02]  /*ca800*/  ISETP.GT.U32.AND P3, PT, R103, R8, PT ;  /* 0x000000086700720c */ /* 0x000fe40003f64070 */
[----:B------:R-:W-:Y:S02]  /*ca810*/  LOP3.LUT R15, R15, 0x1, RZ, 0xc0, !PT ;  /* 0x000000010f0f7812 */ /* 0x000fe400078ec0ff */
[----:B------:R-:W-:Y:S02]  /*ca820*/  SEL R10, RZ, 0x1, !P0 ;  /* 0x00000001ff0a7807 */ /* 0x000fe40004000000 */
[----:B------:R-:W-:Y:S02]  /*ca830*/  SEL R11, RZ, 0x1, P1 ;  /* 0x00000001ff0b7807 */ /* 0x000fe40000800000 */
[----:B------:R-:W-:Y:S02]  /*ca840*/  ISETP.GT.U32.AND.EX P3, PT, R102, R9, PT, P3 ;  /* 0x000000096600720c */ /* 0x000fe40003f64130 */
[----:B------:R-:W-:-:S02]  /*ca850*/  IADD3.X R12, PT, PT, RZ, R14, R15, P4, P5 ;  /* 0x0000000eff0c7210 */ /* 0x000fc400027ea40f */
        /* <DEDUP_REMOVED lines=48> */
.L_x_800:
[----:B------:R-:W-:Y:S05]  /*cab60*/  BSYNC.RELIABLE B9 ;  /* 0x0000000000097941 */ /* 0x000fea0003800100 */
.L_x_799:
        /* <DEDUP_REMOVED lines=38> */
.L_x_801:
[----:B------:R-:W-:Y:S05]  /*cadd0*/  BSYNC.RECONVERGENT B8 ;  /* 0x0000000000087941 */ /* 0x000fea0003800200 */
.L_x_798:
        /* <DEDUP_REMOVED lines=64> */
[----:B------:R-:W-:Y:S02]  /*cb1e0*/  SEL R12, R100, R13, P0 ;  /* 0x0000000d640c7207 */ /* 0x000fe40000000000 */
[----:B------:R-:W-:Y:S02]  /*cb1f0*/  ISETP.GE.U32.AND.EX P3, PT, R76, R9, PT, P3 ;  /* 0x000000094c00720c */ /* 0x000fe40003f66130 */
[----:B------:R-:W-:Y:S02]  /*cb200*/  ISETP.GE.U32.AND.EX P5, PT, R74, R77, PT, P5 ;  /* 0x0000004d4a00720c */ /* 0x000fe40003fa6150 */
[----:B------:R-:W-:Y:S01]  /*cb210*/  SEL R13, R105, R14, P0 ;  /* 0x0000000e690d7207 */ /* 0x000fe20000000000 */
[----:B------:R-:W-:Y:S01]  /*cb220*/  IMAD.X R14, RZ, RZ, R14, P4 ;  /* 0x000000ffff0e7224 */ /* 0x000fe200020e060e */
[----:B------:R-:W-:Y:S02]  /*cb230*/  ISETP.GT.U32.AND P1, PT, R12, R15, PT ;  /* 0x0000000f0c00720c */ /* 0x000fe40003f24070 */
[----:B------:R-:W-:-:S02]  /*cb240*/  SEL R9, RZ, 0x1, P3 ;  /* 0x00000001ff097807 */ /* 0x000fc40001800000 */
[----:B------:R-:W-:Y:S02]  /*cb250*/  SEL R12, RZ, 0x1, P5 ;  /* 0x00000001ff0c7807 */ /* 0x000fe40002800000 */
[----:B------:R-:W-:Y:S02]  /*cb260*/  ISETP.GT.U32.AND.EX P1, PT, R13, R14, PT, P1 ;  /* 0x0000000e0d00720c */ /* 0x000fe40003f24110 */
[----:B------:R-:W-:Y:S01]  /*cb270*/  IADD3 R9, P3, P0, R12, R8, R9 ;  /* 0x000000080c097210 */ /* 0x000fe2000787e009 */
[----:B------:R-:W-:Y:S01]  /*cb280*/  IMAD R8, R119, 0x3d1, R11 ;  /* 0x000003d177087824 */ /* 0x000fe200078e020b */
        /* <DEDUP_REMOVED lines=34> */
.L_x_804:
[----:B------:R-:W-:Y:S05]  /*cb4b0*/  BSYNC.RELIABLE B9 ;  /* 0x0000000000097941 */ /* 0x000fea0003800100 */
.L_x_803:
        /* <DEDUP_REMOVED lines=38> */
.L_x_805:
[----:B------:R-:W-:Y:S05]  /*cb720*/  BSYNC.RECONVERGENT B8 ;  /* 0x0000000000087941 */ /* 0x000fea0003800200 */
.L_x_802:
[----:B------:R-:W2:Y:S04]  /*cb730*/  LDL.64 R8, [R5] ;  /* 0x0000000005087983 */ /* 0x000ea80000100a00 */
[----:B------:R-:W3:Y:S04]  /*cb740*/  LDL.64 R10, [R5+0x8] ;  /* 0x00000800050a7983 */ /* 0x000ee80000100a00 */
[----:B------:R-:W4:Y:S01]  /*cb750*/  LDL.64 R12, [R5+0x10] ;  /* 0x00001000050c7983 */ /* 0x000f220000100a00 */
[----:B------:R-:W-:Y:S01]  /*cb760*/  UMOV UR4, URZ ;  /* 0x000000ff00047c82 */ /* 0x000fe20008000000 */
[----:B------:R-:W-:Y:S01]  /*cb770*/  UMOV UR6, URZ ;  /* 0x000000ff00067c82 */ /* 0x000fe20008000000 */
[----:B------:R-:W-:Y:S01]  /*cb780*/  UMOV UR10, URZ ;  /* 0x000000ff000a7c82 */ /* 0x000fe20008000000 */
[----:B------:R-:W5:Y:S01]  /*cb790*/  LDL.64 R14, [R5+0x18] ;  /* 0x00001800050e7983 */ /* 0x000f620000100a00 */
[----:B------:R-:W-:Y:S01]  /*cb7a0*/  IMAD.MOV.U32 R116, RZ, RZ, RZ ;  /* 0x000000ffff747224 */ /* 0x000fe200078e00ff */
[----:B------:R-:W-:Y:S01]  /*cb7b0*/  UMOV UR8, URZ ;  /* 0x000000ff00087c82 */ /* 0x000fe20008000000 */
[----:B------:R-:W-:Y:S01]  /*cb7c0*/  IMAD.MOV.U32 R110, RZ, RZ, RZ ;  /* 0x000000ffff6e7224 */ /* 0x000fe200078e00ff */
[----:B------:R-:W-:Y:S01]  /*cb7d0*/  UMOV UR5, URZ ;  /* 0x000000ff00057c82 */ /* 0x000fe20008000000 */
[----:B------:R-:W-:Y:S01]  /*cb7e0*/  UMOV UR7, URZ ;  /* 0x000000ff00077c82 */ /* 0x000fe20008000000 */
[----:B------:R-:W-:Y:S01]  /*cb7f0*/  UMOV UR11, URZ ;  /* 0x000000ff000b7c82 */ /* 0x000fe20008000000 */
[----:B------:R-:W-:Y:S01]  /*cb800*/  UMOV UR9, URZ ;  /* 0x000000ff00097c82 */ /* 0x000fe20008000000 */
[----:B--2---:R-:W-:-:S04]  /*cb810*/  IMAD.WIDE.U32 R114, R157, R8, RZ ;  /* 0x000000089d727225 */ /* 0x004fc800078e00ff */
[----:B------:R-:W-:-:S04]  /*cb820*/  IMAD.WIDE.U32 R104, R153, R8, RZ ;  /* 0x0000000899687225 */ /* 0x000fc800078e00ff */
[----:B------:R-:W-:Y:S02]  /*cb830*/  VIADD R115, R115, UR4 ;  /* 0x0000000473737c36 */ /* 0x000fe40008000000 */
[----:B------:R-:W-:Y:S02]  /*cb840*/  VIADD R105, R105, UR6 ;  /* 0x0000000669697c36 */ /* 0x000fe40008000000 */
[----:B------:R-:W-:-:S04]  /*cb850*/  IMAD.WIDE.U32 R78, R145, R8, RZ ;  /* 0x00000008914e7225 */ /* 0x000fc800078e00ff */
[----:B------:R-:W-:-:S04]  /*cb860*/  IMAD.WIDE.U32 R118, R9, R155, R114 ;  /* 0x0000009b09767225 */ /* 0x000fc800078e0072 */
[----:B------:R-:W-:-:S04]  /*cb870*/  IMAD.WIDE.U32 R76, R9, R151, R104 ;  /* 0x00000097094c7225 */ /* 0x000fc800078e0068 */
[----:B------:R-:W-:Y:S02]  /*cb880*/  VIADD R79, R79, UR10 ;  /* 0x0000000a4f4f7c36 */ /* 0x000fe40008000000 */
[----:B------:R-:W-:-:S04]  /*cb890*/  IMAD.WIDE.U32 R100, R149, R8, RZ ;  /* 0x0000000895647225 */ /* 0x000fc800078e00ff */
[----:B------:R-:W-:Y:S02]  /*cb8a0*/  IMAD.MOV.U32 R117, RZ, RZ, R118 ;  /* 0x000000ffff757224 */ /* 0x000fe400078e0076 */
[----:B------:R-:W-:Y:S02]  /*cb8b0*/  IMAD.MOV.U32 R111, RZ, RZ, R76 ;  /* 0x000000ffff6f7224 */ /* 0x000fe400078e004c */
[----:B------:R-:W-:Y:S01]  /*cb8c0*/  IMAD.WIDE.U32 R80, R9, R143, R78 ;  /* 0x0000008f09507225 */ /* 0x000fe200078e004e */
[----:B------:R-:W-:-:S03]  /*cb8d0*/  ISETP.GE.U32.AND P5, PT, R118, R114, PT ;  /* 0x000000727600720c */ /* 0x000fc60003fa6070 */
[----:B------:R-:W-:Y:S02]  /*cb8e0*/  VIADD R101, R101, UR8 ;  /* 0x0000000865657c36 */ /* 0x000fe40008000000 */
[----:B------:R-:W-:Y:S01]  /*cb8f0*/  IMAD.WIDE.U32 R116, R8, R155, R116 ;  /* 0x0000009b08747225 */ /* 0x000fe200078e0074 */
[----:B------:R-:W-:-:S03]  /*cb900*/  ISETP.GE.U32.AND P3, PT, R76, R104, PT ;  /* 0x000000684c00720c */ /* 0x000fc60003f66070 */
[----:B------:R-:W-:Y:S02]  /*cb910*/  VIADD R114, R119, UR5 ;  /* 0x0000000577727c36 */ /* 0x000fe40008000000 */
[----:B------:R-:W-:Y:S01]  /*cb920*/  IMAD.WIDE.U32 R110, R8, R151, R110 ;  /* 0x00000097086e7225 */ /* 0x000fe200078e006e */
[----:B------:R-:W-:Y:S02]  /*cb930*/  ISETP.GE.U32.AND P6, PT, R80, R78, PT ;  /* 0x0000004e5000720c */ /* 0x000fe40003fc6070 */
[----:B------:R-:W-:Y:S01]  /*cb940*/  ISETP.GE.U32.AND P1, PT, R116, RZ, PT ;  /* 0x000000ff7400720c */ /* 0x000fe20003f26070 */
[----:B------:R-:W-:Y:S01]  /*cb950*/  IMAD.WIDE.U32 R102, R9, R147, R100 ;  /* 0x0000009309667225 */ /* 0x000fe200078e0064 */
[----:B------:R-:W-:-:S03]  /*cb960*/  ISETP.GE.U32.AND.EX P5, PT, R114, R115, PT, P5 ;  /* 0x000000737200720c */ /* 0x000fc60003fa6150 */
[----:B------:R-:W-:Y:S02]  /*cb970*/  VIADD R104, R77, UR7 ;  /* 0x000000074d687c36 */ /* 0x000fe40008000000 */
[----:B------:R-:W-:Y:S02]  /*cb980*/  VIADD R117, R117, UR5 ;  /* 0x0000000575757c36 */ /* 0x000fe40008000000 */
[----:B------:R-:W-:Y:S01]  /*cb990*/  VIADD R78, R81, UR11 ;  /* 0x0000000b514e7c36 */ /* 0x000fe20008000000 */
[----:B------:R-:W-:Y:S01]  /*cb9a0*/  ISETP.GE.U32.AND P4, PT, R110, RZ, PT ;  /* 0x000000ff6e00720c */ /* 0x000fe20003f86070 */
[----:B------:R-:W-:Y:S01]  /*cb9b0*/  VIADD R81, R111, UR7 ;  /* 0x000000076f517c36 */ /* 0x000fe20008000000 */
[----:B------:R-:W-:Y:S01]  /*cb9c0*/  ISETP.GE.U32.AND P0, PT, R102, R100, PT ;  /* 0x000000646600720c */ /* 0x000fe20003f06070 */
[----:B---3--:R-:W-:Y:S01]  /*cb9d0*/  IMAD.WIDE.U32 R74, R157, R10, RZ ;  /* 0x0000000a9d4a7225 */ /* 0x008fe200078e00ff */
[----:B------:R-:W-:Y:S02]  /*cb9e0*/  ISETP.GE.U32.AND.EX P3, PT, R104, R105, PT, P3 ;  /* 0x000000696800720c */ /* 0x000fe40003f66130 */
[----:B------:R-:W-:Y:S01]  /*cb9f0*/  ISETP.GE.U32.AND.EX P1, PT, R117, R118, PT, P1 ;  /* 0x000000767500720c */ /* 0x000fe20003f26110 */
[----:B------:R-:W-:Y:S01]  /*cba00*/  IMAD.MOV.U32 R115, RZ, RZ, RZ ;  /* 0x000000ffff737224 */ /* 0x000fe200078e00ff */
[----:B------:R-:W-:Y:S01]  /*cba10*/  ISETP.GE.U32.AND.EX P4, PT, R81, R76, PT, P4 ;  /* 0x0000004c5100720c */ /* 0x000fe20003f86140 */
[----:B------:R-:W-:-:S02]  /*cba20*/  VIADD R100, R103, UR9 ;  /* 0x0000000967647c36 */ /* 0x000fc40008000000 */
[----:B------:R-:W-:Y:S01]  /*cba30*/  IMAD.MOV.U32 R105, RZ, RZ, RZ ;  /* 0x000000ffff697224 */ /* 0x000fe200078e00ff */
[----:B------:R-:W-:Y:S01]  /*cba40*/  ISETP.GE.U32.AND.EX P6, PT, R78, R79, PT, P6 ;  /* 0x0000004f4e00720c */ /* 0x000fe20003fc6160 */
[----:B------:R-:W-:Y:S01]  /*cba50*/  VIADD R75, R75, UR4 ;  /* 0x000000044b4b7c36 */ /* 0x000fe20008000000 */
[----:B------:R-:W-:Y:S01]  /*cba60*/  SEL R79, RZ, 0x1, P1 ;  /* 0x00000001ff4f7807 */ /* 0x000fe20000800000 */
[C---:B------:R-:W-:Y:S01]  /*cba70*/  IMAD.WIDE.U32 R114, R9.reuse, R157, R114 ;  /* 0x0000009d09727225 */ /* 0x040fe200078e0072 */
[----:B------:R-:W-:Y:S02]  /*cba80*/  ISETP.GE.U32.AND.EX P0, PT, R100, R101, PT, P0 ;  /* 0x000000656400720c */ /* 0x000fe40003f06100 */
[----:B------:R-:W-:Y:S01]  /*cba90*/  SEL R103, RZ, 0x1, P4 ;  /* 0x00000001ff677807 */ /* 0x000fe20002000000 */
[----:B------:R-:W-:Y:S01]  /*cbaa0*/  IMAD.WIDE.U32 R104, R9, R153, R104 ;  /* 0x0000009909687225 */ /* 0x000fe200078e0068 */
[----:B------:R-:W-:-:S03]  /*cbab0*/  SEL R118, RZ, 0x1, P5 ;  /* 0x00000001ff767807 */ /* 0x000fc60002800000 */
[----:B------:R-:W-:-:S04]  /*cbac0*/  IMAD.WIDE.U32 R76, R11, R155, R74 ;  /* 0x0000009b0b4c7225 */ /* 0x000fc800078e004a */
[----:B------:R-:W-:Y:S01]  /*cbad0*/  VIADD R101, R115, UR4 ;  /* 0x0000000473657c36 */ /* 0x000fe20008000000 */
[----:B------:R-:W-:Y:S01]  /*cbae0*/  IADD3 R115, P4, P1, R79, R114, RZ ;  /* 0x000000724f737210 */ /* 0x000fe2000799e0ff */
[----:B------:R-:W-:Y:S01]  /*cbaf0*/  VIADD R121, R105, UR6 ;  /* 0x0000000669797c36 */ /* 0x000fe20008000000 */
[----:B------:R-:W-:Y:S01]  /*cbb00*/  SEL R114, RZ, 0x1, P3 ;  /* 0x00000001ff727807 */ /* 0x000fe20001800000 */
[----:B------:R-:W-:Y:S01]  /*cbb10*/  IMAD.MOV.U32 R105, RZ, RZ, R76 ;  /* 0x000000ffff697224 */ /* 0x000fe200078e004c */
[----:B------:R-:W-:Y:S01]  /*cbb20*/  IADD3 R103, P3, P5, R103, R104, RZ ;  /* 0x0000006867677210 */ /* 0x000fe20007d7e0ff */
[----:B------:R-:W-:Y:S01]  /*cbb30*/  IMAD.MOV.U32 R104, RZ, RZ, RZ ;  /* 0x000000ffff687224 */ /* 0x000fe200078e00ff */
[----:B------:R-:W-:-:S03]  /*cbb40*/  IADD3.X R79, PT, PT, RZ, R101, R118, P4, P1 ;  /* 0x00000065ff4f7210 */ /* 0x000fc600027e2476 */
[----:B------:R-:W-:Y:S01]  /*cbb50*/  IMAD.WIDE.U32 R104, R10, R155, R104 ;  /* 0x0000009b0a687225 */ /* 0x000fe200078e0068 */
[----:B------:R-:W-:-:S03]  /*cbb60*/  IADD3 R101, P4, PT, R115, R110, RZ ;  /* 0x0000006e73657210 */ /* 0x000fc60007f9e0ff */
[----:B------:R-:W-:Y:S01]  /*cbb70*/  VIADD R105, R105, UR5 ;  /* 0x0000000569697c36 */ /* 0x000fe20008000000 */
[----:B------:R-:W-:Y:S02]  /*cbb80*/  ISETP.GE.U32.AND P1, PT, R104, RZ, PT ;  /* 0x000000ff6800720c */ /* 0x000fe40003f26070 */
[----:B------:R-:W-:Y:S01]  /*cbb90*/  IADD3.X R121, PT, PT, RZ, R121, R114, P3, P5 ;  /* 0x00000079ff797210 */ /* 0x000fe20001fea472 */
[----:B------:R-:W-:Y:S01]  /*cbba0*/  IMAD.X R114, R81, 0x1, R79, P4 ;  /* 0x0000000151727824 */ /* 0x000fe200020e064f */
[----:B------:R-:W-:Y:S01]  /*cbbb0*/  ISETP.GE.U32.AND P5, PT, R101, R115, PT ;  /* 0x000000736500720c */ /* 0x000fe20003fa6070 */
[----:B------:R-:W-:Y:S01]  /*cbbc0*/  VIADD R110, R77, UR5 ;  /* 0x000000054d6e7c36 */ /* 0x000fe20008000000 */
[----:B------:R-:W-:Y:S01]  /*cbbd0*/  ISETP.GE.U32.AND.EX P1, PT, R105, R76, PT, P1 ;  /* 0x0000004c6900720c */ /* 0x000fe20003f26110 */
[----:B------:R-:W-:Y:S01]  /*cbbe0*/  IMAD.MOV.U32 R111, RZ, RZ, RZ ;  /* 0x000000ffff6f7224 */ /* 0x000fe200078e00ff */
[----:B------:R-:W-:Y:S02]  /*cbbf0*/  ISETP.GE.U32.AND P3, PT, R76, R74, PT ;  /* 0x0000004a4c00720c */ /* 0x000fe40003f66070 */
[----:B------:R-:W-:-:S02]  /*cbc00*/  ISETP.GE.U32.AND.EX P5, PT, R114, R79, PT, P5 ;  /* 0x0000004f7200720c */ /* 0x000fc40003fa6150 */
[----:B------:R-:W-:Y:S01]  /*cbc10*/  SEL R79, RZ, 0x1, P1 ;  /* 0x00000001ff4f7807 */ /* 0x000fe20000800000 */
[----:B------:R-:W-:Y:S01]  /*cbc20*/  IMAD.WIDE.U32 R76, R11, R157, R110 ;  /* 0x0000009d0b4c7225 */ /* 0x000fe200078e006e */
[----:B------:R-:W-:Y:S02]  /*cbc30*/  IADD3 R104, P1, PT, R101, R104, RZ ;  /* 0x0000006865687210 */ /* 0x000fe40007f3e0ff */
[----:B------:R-:W-:Y:S01]  /*cbc40*/  ISETP.GE.U32.AND.EX P3, PT, R110, R75, PT, P3 ;  /* 0x0000004b6e00720c */ /* 0x000fe20003f66130 */
[----:B------:R-:W-:Y:S01]  /*cbc50*/  VIADD R81, R77, UR4 ;  /* 0x000000044d517c36 */ /* 0x000fe20008000000 */
[----:B------:R-:W-:Y:S01]  /*cbc60*/  SEL R118, RZ, 0x1, P5 ;  /* 0x00000001ff767807 */ /* 0x000fe20002800000 */
[----:B------:R-:W-:Y:S01]  /*cbc70*/  IMAD.X R105, R105, 0x1, R114, P1 ;  /* 0x0000000169697824 */ /* 0x000fe200008e0672 */
[----:B------:R-:W-:Y:S01]  /*cbc80*/  SEL R110, RZ, 0x1, P3 ;  /* 0x00000001ff6e7807 */ /* 0x000fe20001800000 */
[----:B------:R-:W-:Y:S01]  /*cbc90*/  IMAD.MOV.U32 R77, RZ, RZ, R102 ;  /* 0x000000ffff4d7224 */ /* 0x000fe200078e0066 */
[----:B------:R-:W-:Y:S01]  /*cbca0*/  IADD3 R79, P5, P4, R79, R76, RZ ;  /* 0x0000004c4f4f7210 */ /* 0x000fe20007cbe0ff */
[----:B------:R-:W-:Y:S01]  /*cbcb0*/  IMAD.MOV.U32 R76, RZ, RZ, RZ ;  /* 0x000000ffff4c7224 */ /* 0x000fe200078e00ff */
[----:B------:R-:W-:-:S02]  /*cbcc0*/  ISETP.GE.U32.AND P3, PT, R104, R101, PT ;  /* 0x000000656800720c */ /* 0x000fc40003f66070 */
[----:B------:R-:W-:Y:S01]  /*cbcd0*/  IADD3 R118, P1, PT, R118, R103, RZ ;  /* 0x0000006776767210 */ /* 0x000fe20007f3e0ff */
[----:B------:R-:W-:Y:S01]  /*cbce0*/  IMAD.WIDE.U32 R76, R8, R147, R76 ;  /* 0x00000093084c7225 */ /* 0x000fe200078e004c */
[----:B------:R-:W-:Y:S02]  /*cbcf0*/  ISETP.GE.U32.AND.EX P3, PT, R105, R114, PT, P3 ;  /* 0x000000726900720c */ /* 0x000fe40003f66130 */
[----:B------:R-:W-:Y:S02]  /*cbd00*/  IADD3.X R81, PT, PT, RZ, R81, R110, P5, P4 ;  /* 0x00000051ff517210 */ /* 0x000fe40002fe846e */
[----:B------:R-:W-:Y:S01]  /*cbd10*/  SEL R110, RZ, 0x1, P3 ;  /* 0x00000001ff6e7807 */ /* 0x000fe20001800000 */
[----:B------:R-:W-:Y:S01]  /*cbd20*/  VIADD R77, R77, UR9 ;  /* 0x000000094d4d7c36 */ /* 0x000fe20008000000 */
[----:B------:R-:W-:Y:S01]  /*cbd30*/  IADD3 R115, P3, PT, R118, R76, RZ ;  /* 0x0000004c76737210 */ /* 0x000fe20007f7e0ff */
[----:B------:R-:W-:Y:S01]  /*cbd40*/  IMAD.X R121, RZ, RZ, R121, P1 ;  /* 0x000000ffff797224 */ /* 0x000fe200008e0679 */
[----:B------:R-:W-:-:S03]  /*cbd50*/  IADD3 R110, P1, PT, R110, R79, RZ ;  /* 0x0000004f6e6e7210 */ /* 0x000fc60007f3e0ff */
[----:B------:R-:W-:Y:S01]  /*cbd60*/  IMAD.X R114, R77, 0x1, R121, P3 ;  /* 0x000000014d727824 */ /* 0x000fe200018e0679 */
[C---:B------:R-:W-:Y:S01]  /*cbd70*/  ISETP.NE.U32.AND P3, PT, R110.reuse, RZ, PT ;  /* 0x000000ff6e00720c */ /* 0x040fe20003f65070 */
[----:B------:R-:W-:Y:S01]  /*cbd80*/  IMAD.X R79, RZ, RZ, R81, P1 ;  /* 0x000000ffff4f7224 */ /* 0x000fe200008e0651 */
[-C--:B------:R-:W-:Y:S01]  /*cbd90*/  IADD3 R110, P5, PT, R110, R115.reuse, RZ ;  /* 0x000000736e6e7210 */ /* 0x080fe20007fbe0ff */
[----:B------:R-:W-:Y:S01]  /*cbda0*/  IMAD.WIDE.U32 R74, R153, R10, RZ ;  /* 0x0000000a994a7225 */ /* 0x000fe200078e00ff */
[----:B------:R-:W-:Y:S02]  /*cbdb0*/  ISETP.GE.U32.AND P4, PT, R76, RZ, PT ;  /* 0x000000ff4c00720c */ /* 0x000fe40003f86070 */
[----:B------:R-:W-:Y:S01]  /*cbdc0*/  ISETP.GE.U32.AND P1, PT, R110, R115, PT ;  /* 0x000000736e00720c */ /* 0x000fe20003f26070 */
[----:B------:R-:W-:Y:S01]  /*cbdd0*/  IMAD.X R111, R79, 0x1, R114, P5 ;  /* 0x000000014f6f7824 */ /* 0x000fe200028e0672 */
[----:B------:R-:W-:Y:S01]  /*cbde0*/  ISETP.GE.U32.AND.EX P4, PT, R77, R102, PT, P4 ;  /* 0x000000664d00720c */ /* 0x000fe20003f86140 */
[----:B------:R-:W-:-:S02]  /*cbdf0*/  IMAD.MOV.U32 R101, RZ, RZ, RZ ;  /* 0x000000ffff657224 */ /* 0x000fc400078e00ff */
[----:B------:R-:W-:Y:S01]  /*cbe00*/  VIADD R75, R75, UR6 ;  /* 0x000000064b4b7c36 */ /* 0x000fe20008000000 */
[----:B------:R-:W-:Y:S01]  /*cbe10*/  ISETP.GE.U32.AND.EX P1, PT, R111, R114, PT, P1 ;  /* 0x000000726f00720c */ /* 0x000fe20003f26110 */
[----:B------:R-:W-:Y:S01]  /*cbe20*/  IMAD.WIDE.U32 R100, R9, R149, R100 ;  /* 0x0000009509647225 */ /* 0x000fe200078e0064 */
[----:B------:R-:W-:Y:S02]  /*cbe30*/  SEL R119, RZ, 0x1, P4 ;  /* 0x00000001ff777807 */ /* 0x000fe40002000000 */
[----:B------:R-:W-:Y:S01]  /*cbe40*/  ISETP.NE.AND.EX P1, PT, R79, RZ, !P1, P3 ;  /* 0x000000ff4f00720c */ /* 0x000fe20004f25330 */
[----:B------:R-:W-:Y:S02]  /*cbe50*/  IMAD.MOV.U32 R102, RZ, RZ, RZ ;  /* 0x000000ffff667224 */ /* 0x000fe400078e00ff */
[----:B------:R-:W-:Y:S02]  /*cbe60*/  IMAD.MOV.U32 R103, RZ, RZ, R80 ;  /* 0x000000ffff677224 */ /* 0x000fe400078e0050 */
[----:B------:R-:W-:Y:S01]  /*cbe70*/  IMAD.WIDE.U32 R76, R11, R151, R74 ;  /* 0x000000970b4c7225 */ /* 0x000fe200078e004a */
[----:B------:R-:W-:-:S02]  /*cbe80*/  IADD3 R119, P4, P5, R119, R100, RZ ;  /* 0x0000006477777210 */ /* 0x000fc40007d9e0ff */
[----:B------:R-:W-:Y:S01]  /*cbe90*/  SEL R79, RZ, 0x1, !P1 ;  /* 0x00000001ff4f7807 */ /* 0x000fe20004800000 */
[----:B------:R-:W-:Y:S01]  /*cbea0*/  IMAD.WIDE.U32 R102, R8, R143, R102 ;  /* 0x0000008f08667225 */ /* 0x000fe200078e0066 */
[----:B------:R-:W-:-:S03]  /*cbeb0*/  SEL R81, RZ, 0x1, P0 ;  /* 0x00000001ff517807 */ /* 0x000fc60000000000 */
[----:B------:R-:W-:Y:S02]  /*cbec0*/  VIADD R120, R101, UR8 ;  /* 0x0000000865787c36 */ /* 0x000fe40008000000 */
[----:B------:R-:W-:Y:S02]  /*cbed0*/  IMAD.MOV.U32 R100, RZ, RZ, RZ ;  /* 0x000000ffff647224 */ /* 0x000fe400078e00ff */
[----:B------:R-:W-:Y:S01]  /*cbee0*/  IMAD.MOV.U32 R101, RZ, RZ, R76 ;  /* 0x000000ffff657224 */ /* 0x000fe200078e004c */
[----:B------:R-:W-:Y:S01]  /*cbef0*/  ISETP.GE.U32.AND P3, PT, R102, RZ, PT ;  /* 0x000000ff6600720c */ /* 0x000fe20003f66070 */
[----:B------:R-:W-:Y:S01]  /*cbf00*/  VIADD R103, R103, UR11 ;  /* 0x0000000b67677c36 */ /* 0x000fe20008000000 */
[----:B------:R-:W-:Y:S01]  /*cbf10*/  IADD3 R79, P0, PT, R79, R110, RZ ;  /* 0x0000006e4f4f7210 */ /* 0x000fe20007f1e0ff */
[----:B------:R-:W-:Y:S01]  /*cbf20*/  IMAD.WIDE.U32 R100, R10, R151, R100 ;  /* 0x000000970a647225 */ /* 0x000fe200078e0064 */
[----:B------:R-:W-:Y:S02]  /*cbf30*/  IADD3.X R120, PT, PT, RZ, R120, R81, P4, P5 ;  /* 0x00000078ff787210 */ /* 0x000fe400027ea451 */
[----:B------:R-:W-:Y:S01]  /*cbf40*/  ISETP.GE.U32.AND.EX P3, PT, R103, R80, PT, P3 ;  /* 0x000000506700720c */ /* 0x000fe20003f66130 */
[----:B------:R-:W-:Y:S01]  /*cbf50*/  IMAD.X R80, RZ, RZ, R111, P0 ;  /* 0x000000ffff507224 */ /* 0x000fe200000e066f */
[----:B------:R-:W-:Y:S01]  /*cbf60*/  ISETP.GT.U32.AND P4, PT, R110, R79, PT ;  /* 0x0000004f6e00720c */ /* 0x000fe20003f84070 */
[----:B------:R-:W-:Y:S01]  /*cbf70*/  VIADD R81, R101, UR7 ;  /* 0x0000000765517c36 */ /* 0x000fe20008000000 */
[----:B------:R-:W-:-:S02]  /*cbf80*/  IADD3 R123, P5, PT, R79, R100, RZ ;  /* 0x000000644f7b7210 */ /* 0x000fc40007fbe0ff */
[----:B------:R-:W-:Y:S01]  /*cbf90*/  ISETP.GE.U32.AND P0, PT, R76, R74, PT ;  /* 0x0000004a4c00720c */ /* 0x000fe20003f06070 */
[----:B------:R-:W-:Y:S01]  /*cbfa0*/  VIADD R74, R77, UR7 ;  /* 0x000000074d4a7c36 */ /* 0x000fe20008000000 */
[----:B------:R-:W-:Y:S01]  /*cbfb0*/  ISETP.GE.U32.AND P1, PT, R115, R118, PT ;  /* 0x000000767300720c */ /* 0x000fe20003f26070 */
[----:B------:R-:W-:Y:S01]  /*cbfc0*/  IMAD.X R118, R80, 0x1, R81, P5 ;  /* 0x0000000150767824 */ /* 0x000fe200028e0651 */
[----:B------:R-:W-:Y:S02]  /*cbfd0*/  ISETP.GT.U32.AND.EX P4, PT, R111, R80, PT, P4 ;  /* 0x000000506f00720c */ /* 0x000fe40003f84140 */
[----:B------:R-:W-:Y:S02]  /*cbfe0*/  ISETP.GE.U32.AND P5, PT, R100, RZ, PT ;  /* 0x000000ff6400720c */ /* 0x000fe40003fa6070 */
[----:B------:R-:W-:Y:S02]  /*cbff0*/  ISETP.GE.U32.AND.EX P0, PT, R74, R75, PT, P0 ;  /* 0x0000004b4a00720c */ /* 0x000fe40003f06100 */
[----:B------:R-:W-:-:S02]  /*cc000*/  SEL R75, R110, R79, P4 ;  /* 0x0000004f6e4b7207 */ /* 0x000fc40002000000 */
[----:B------:R-:W-:Y:S02]  /*cc010*/  ISETP.GE.U32.AND.EX P5, PT, R81, R76, PT, P5 ;  /* 0x0000004c5100720c */ /* 0x000fe40003fa6150 */
[----:B------:R-:W-:Y:S02]  /*cc020*/  ISETP.GE.U32.AND.EX P1, PT, R114, R121, PT, P1 ;  /* 0x000000797200720c */ /* 0x000fe40003f26110 */
[----:B------:R-:W-:Y:S02]  /*cc030*/  SEL R76, R111, R80, P4 ;  /* 0x000000506f4c7207 */ /* 0x000fe40002000000 */
[----:B------:R-:W-:Y:S01]  /*cc040*/  ISETP.GT.U32.AND P4, PT, R75, R123, PT ;  /* 0x0000007b4b00720c */ /* 0x000fe20003f84070 */
[----:B------:R-:W-:Y:S01]  /*cc050*/  IMAD.MOV.U32 R75, RZ, RZ, RZ ;  /* 0x000000ffff4b7224 */ /* 0x000fe200078e00ff */
[----:B------:R-:W-:Y:S02]  /*cc060*/  SEL R100, RZ, 0x1, P1 ;  /* 0x00000001ff647807 */ /* 0x000fe40000800000 */
[----:B------:R-:W-:Y:S01]  /*cc070*/  SEL R77, RZ, 0x1, P5 ;  /* 0x00000001ff4d7807 */ /* 0x000fe20002800000 */
[----:B------:R-:W-:Y:S01]  /*cc080*/  IMAD.WIDE.U32 R74, R11, R153, R74 ;  /* 0x000000990b4a7225 */ /* 0x000fe200078e004a */
[----:B------:R-:W-:-:S02]  /*cc090*/  ISETP.GT.U32.AND.EX P4, PT, R76, R118, PT, P4 ;  /* 0x000000764c00720c */ /* 0x000fc40003f84140 */
[----:B------:R-:W-:Y:S01]  /*cc0a0*/  IADD3 R100, P1, PT, R100, R119, RZ ;  /* 0x0000007764647210 */ /* 0x000fe20007f3e0ff */
[----:B------:R-:W-:Y:S01]  /*cc0b0*/  VIADD R75, R75, UR6 ;  /* 0x000000064b4b7c36 */ /* 0x000fe20008000000 */
[----:B------:R-:W-:Y:S02]  /*cc0c0*/  SEL R76, RZ, 0x1, P0 ;  /* 0x00000001ff4c7807 */ /* 0x000fe40000000000 */
[----:B------:R-:W-:Y:S01]  /*cc0d0*/  IADD3 R77, P5, P0, R77, R74, RZ ;  /* 0x0000004a4d4d7210 */ /* 0x000fe200078be0ff */
[----:B------:R-:W-:Y:S01]  /*cc0e0*/  IMAD.X R111, RZ, RZ, R120, P1 ;  /* 0x000000ffff6f7224 */ /* 0x000fe200008e0678 */
[----:B------:R-:W-:Y:S02]  /*cc0f0*/  SEL R74, RZ, 0x1, !P4 ;  /* 0x00000001ff4a7807 */ /* 0x000fe40006000000 */
[----:B------:R-:W-:Y:S02]  /*cc100*/  IADD3 R101, P1, PT, R100, R102, RZ ;  /* 0x0000006664657210 */ /* 0x000fe40007f3e0ff */
[----:B------:R-:W-:-:S02]  /*cc110*/  IADD3 R74, P4, PT, R74, R77, RZ ;  /* 0x0000004d4a4a7210 */ /* 0x000fc40007f9e0ff */
[----:B------:R-:W-:Y:S01]  /*cc120*/  IADD3.X R75, PT, PT, RZ, R75, R76, P5, P0 ;  /* 0x0000004bff4b7210 */ /* 0x000fe20002fe044c */
[----:B------:R-:W-:Y:S01]  /*cc130*/  IMAD.X R76, R103, 0x1, R111, P1 ;  /* 0x00000001674c7824 */ /* 0x000fe200008e066f */
[----:B------:R-:W-:-:S03]  /*cc140*/  IADD3 R102, P1, PT, R74, R101, RZ ;  /* 0x000000654a667210 */ /* 0x000fc60007f3e0ff */
[----:B------:R-:W-:Y:S01]  /*cc150*/  IMAD.X R75, RZ, RZ, R75, P4 ;  /* 0x000000ffff4b7224 */ /* 0x000fe200020e064b */
[----:B------:R-:W-:Y:S01]  /*cc160*/  ISETP.GE.U32.AND P0, PT, R102, R101, PT ;  /* 0x000000656600720c */ /* 0x000fe20003f06070 */
[----:B------:R-:W-:Y:S02]  /*cc170*/  IMAD.MOV.U32 R79, RZ, RZ, RZ ;  /* 0x000000ffff4f7224 */ /* 0x000fe400078e00ff */
[----:B------:R-:W-:Y:S02]  /*cc180*/  IMAD.X R103, R75, 0x1, R76, P1 ;  /* 0x000000014b677824 */ /* 0x000fe400008e064c */
[----:B------:R-:W-:Y:S01]  /*cc190*/  IMAD.WIDE.U32 R80, R149, R10, RZ ;  /* 0x0000000a95507225 */ /* 0x000fe200078e00ff */
[----:B------:R-:W-:Y:S02]  /*cc1a0*/  ISETP.NE.U32.AND P4, PT, R74, RZ, PT ;  /* 0x000000ff4a00720c */ /* 0x000fe40003f85070 */
[----:B------:R-:W-:Y:S01]  /*cc1b0*/  SEL R77, RZ, 0x1, P3 ;  /* 0x00000001ff4d7807 */ /* 0x000fe20001800000 */
[----:B------:R-:W-:Y:S01]  /*cc1c0*/  IMAD.WIDE.U32 R78, R9, R145, R78 ;  /* 0x00000091094e7225 */ /* 0x000fe200078e004e */
[----:B------:R-:W-:-:S03]  /*cc1d0*/  ISETP.GE.U32.AND.EX P0, PT, R103, R76, PT, P0 ;  /* 0x0000004c6700720c */ /* 0x000fc60003f06100 */
[----:B------:R-:W-:Y:S01]  /*cc1e0*/  VIADD R81, R81, UR8 ;  /* 0x0000000851517c36 */ /* 0x000fe20008000000 */
[----:B------:R-:W-:Y:S01]  /*cc1f0*/  ISETP.GE.U32.AND P1, PT, R101, R100, PT ;  /* 0x000000646500720c */ /* 0x000fe20003f26070 */
[----:B------:R-:W-:Y:S01]  /*cc200*/  VIADD R122, R79, UR10 ;  /* 0x0000000a4f7a7c36 */ /* 0x000fe20008000000 */
[----:B------:R-:W-:Y:S01]  /*cc210*/  IADD3 R110, P3, P5, R77, R78, RZ ;  /* 0x0000004e4d6e7210 */ /* 0x000fe20007d7e0ff */
[----:B------:R-:W-:Y:S01]  /*cc220*/  IMAD.WIDE.U32 R78, R11, R147, R80 ;  /* 0x000000930b4e7225 */ /* 0x000fe200078e0050 */
[----:B------:R-:W-:Y:S02]  /*cc230*/  ISETP.NE.AND.EX P0, PT, R75, RZ, !P0, P4 ;  /* 0x000000ff4b00720c */ /* 0x000fe40004705340 */
[----:B------:R-:W-:Y:S02]  /*cc240*/  SEL R75, RZ, 0x1, P6 ;  /* 0x00000001ff4b7807 */ /* 0x000fe40003000000 */
[----:B------:R-:W-:Y:S02]  /*cc250*/  ISETP.GE.U32.AND.EX P1, PT, R76, R111, PT, P1 ;  /* 0x0000006f4c00720c */ /* 0x000fe40003f26110 */
[----:B------:R-:W-:-:S02]  /*cc260*/  SEL R76, RZ, 0x1, !P0 ;  /* 0x00000001ff4c7807 */ /* 0x000fc40004000000 */
[----:B------:R-:W-:Y:S02]  /*cc270*/  IADD3.X R122, PT, PT, RZ, R122, R75, P3, P5 ;  /* 0x0000007aff7a7210 */ /* 0x000fe40001fea44b */
[----:B------:R-:W-:Y:S01]  /*cc280*/  ISETP.GE.U32.AND P5, PT, R78, R80, PT ;  /* 0x000000504e00720c */ /* 0x000fe20003fa6070 */
[----:B------:R-:W-:Y:S01]  /*cc290*/  VIADD R80, R79, UR9 ;  /* 0x000000094f507c36 */ /* 0x000fe20008000000 */
[----:B------:R-:W-:Y:S01]  /*cc2a0*/  IADD3 R79, P3, PT, R76, R102, RZ ;  /* 0x000000664c4f7210 */ /* 0x000fe20007f7e0ff */
[----:B------:R-:W-:Y:S02]  /*cc2b0*/  IMAD.MOV.U32 R76, RZ, RZ, RZ ;  /* 0x000000ffff4c7224 */ /* 0x000fe400078e00ff */
[----:B------:R-:W-:Y:S01]  /*cc2c0*/  IMAD.MOV.U32 R77, RZ, RZ, R78 ;  /* 0x000000ffff4d7224 */ /* 0x000fe200078e004e */
[----:B------:R-:W-:Y:S01]  /*cc2d0*/  ISETP.GT.U32.AND P0, PT, R102, R79, PT ;  /* 0x0000004f6600720c */ /* 0x000fe20003f04070 */
[----:B----4-:R-:W-:-:S04]  /*cc2e0*/  IMAD.WIDE.U32 R74, R157, R12, RZ ;  /* 0x0000000c9d4a7225 */ /* 0x010fc800078e00ff */
[----:B------:R-:W-:Y:S02]  /*cc2f0*/  IMAD.X R100, RZ, RZ, R103, P3 ;  /* 0x000000ffff647224 */ /* 0x000fe400018e0667 */
[----:B------:R-:W-:Y:S01]  /*cc300*/  IMAD.WIDE.U32 R76, R10, R147, R76 ;  /* 0x000000930a4c7225 */ /* 0x000fe200078e004c */
[----:B------:R-:W-:Y:S02]  /*cc310*/  SEL R125, RZ, 0x1, P1 ;  /* 0x00000001ff7d7807 */ /* 0x000fe40000800000 */
[----:B------:R-:W-:Y:S01]  /*cc320*/  ISETP.GT.U32.AND.EX P0, PT, R103, R100, PT, P0 ;  /* 0x000000646700720c */ /* 0x000fe20003f04100 */
[----:B------:R-:W-:Y:S01]  /*cc330*/  VIADD R75, R75, UR4 ;  /* 0x000000044b4b7c36 */ /* 0x000fe20008000000 */
[----:B------:R-:W-:Y:S01]  /*cc340*/  ISETP.GE.U32.AND P1, PT, R76, RZ, PT ;  /* 0x000000ff4c00720c */ /* 0x000fe20003f26070 */
[----:B------:R-:W-:Y:S01]  /*cc350*/  VIADD R115, R77, UR9 ;  /* 0x000000094d737c36 */ /* 0x000fe20008000000 */
[----:B------:R-:W-:Y:S01]  /*cc360*/  IADD3 R101, P4, PT, R79, R76, RZ ;  /* 0x0000004c4f657210 */ /* 0x000fe20007f9e0ff */
[----:B------:R-:W-:Y:S01]  /*cc370*/  IMAD.WIDE.U32 R76, R13, R155, R74 ;  /* 0x0000009b0d4c7225 */ /* 0x000fe200078e004a */
[----:B------:R-:W-:-:S02]  /*cc380*/  SEL R79, R102, R79, P0 ;  /* 0x0000004f664f7207 */ /* 0x000fc40000000000 */
[----:B------:R-:W-:Y:S01]  /*cc390*/  ISETP.GE.U32.AND.EX P1, PT, R115, R78, PT, P1 ;  /* 0x0000004e7300720c */ /* 0x000fe20003f26110 */
[----:B------:R-:W-:Y:S01]  /*cc3a0*/  IMAD.X R115, R100, 0x1, R115, P4 ;  /* 0x0000000164737824 */ /* 0x000fe200020e0673 */
[----:B------:R-:W-:Y:S01]  /*cc3b0*/  SEL R100, R103, R100, P0 ;  /* 0x0000006467647207 */ /* 0x000fe20000000000 */
[----:B------:R-:W-:Y:S01]  /*cc3c0*/  IMAD.MOV.U32 R78, RZ, RZ, RZ ;  /* 0x000000ffff4e7224 */ /* 0x000fe200078e00ff */
[----:B------:R-:W-:Y:S01]  /*cc3d0*/  ISETP.GT.U32.AND P0, PT, R79, R101, PT ;  /* 0x000000654f00720c */ /* 0x000fe20003f04070 */
[----:B------:R-:W-:Y:S01]  /*cc3e0*/  IMAD.MOV.U32 R79, RZ, RZ, R76 ;  /* 0x000000ffff4f7224 */ /* 0x000fe200078e004c */
[----:B------:R-:W-:Y:S01]  /*cc3f0*/  ISETP.GE.U32.AND P6, PT, R76, R74, PT ;  /* 0x0000004a4c00720c */ /* 0x000fe20003fc6070 */
[----:B------:R-:W-:Y:S01]  /*cc400*/  VIADD R74, R77, UR5 ;  /* 0x000000054d4a7c36 */ /* 0x000fe20008000000 */
[----:B------:R-:W-:Y:S01]  /*cc410*/  ISETP.GE.U32.AND.EX P5, PT, R80, R81, PT, P5 ;  /* 0x000000515000720c */ /* 0x000fe20003fa6150 */
[----:B------:R-:W-:-:S03]  /*cc420*/  IMAD.WIDE.U32 R78, R12, R155, R78 ;  /* 0x0000009b0c4e7225 */ /* 0x000fc600078e004e */
[----:B------:R-:W-:Y:S01]  /*cc430*/  ISETP.GE.U32.AND.EX P6, PT, R74, R75, PT, P6 ;  /* 0x0000004b4a00720c */ /* 0x000fe20003fc6160 */
[----:B------:R-:W-:Y:S01]  /*cc440*/  VIADD R75, R79, UR5 ;  /* 0x000000054f4b7c36 */ /* 0x000fe20008000000 */
[----:B------:R-:W-:Y:S02]  /*cc450*/  IADD3 R125, P3, PT, R125, R110, RZ ;  /* 0x0000006e7d7d7210 */ /* 0x000fe40007f7e0ff */
[----:B------:R-:W-:Y:S02]  /*cc460*/  SEL R121, RZ, 0x1, P5 ;  /* 0x00000001ff797807 */ /* 0x000fe40002800000 */
[----:B------:R-:W-:Y:S02]  /*cc470*/  IADD3 R110, P5, PT, R123, R78, RZ ;  /* 0x0000004e7b6e7210 */ /* 0x000fe40007fbe0ff */
[----:B------:R-:W-:Y:S02]  /*cc480*/  SEL R79, RZ, 0x1, P6 ;  /* 0x00000001ff4f7807 */ /* 0x000fe40003000000 */
[----:B------:R-:W-:Y:S01]  /*cc490*/  ISETP.GE.U32.AND P6, PT, R78, RZ, PT ;  /* 0x000000ff4e00720c */ /* 0x000fe20003fc6070 */
[----:B------:R-:W-:-:S02]  /*cc4a0*/  IMAD.MOV.U32 R81, RZ, RZ, RZ ;  /* 0x000000ffff517224 */ /* 0x000fc400078e00ff */
[C---:B------:R-:W-:Y:S01]  /*cc4b0*/  IMAD.X R111, R75.reuse, 0x1, R118, P5 ;  /* 0x000000014b6f7824 */ /* 0x040fe200028e0676 */
[----:B------:R-:W-:Y:S01]  /*cc4c0*/  ISETP.GE.U32.AND.EX P6, PT, R75, R76, PT, P6 ;  /* 0x0000004c4b00720c */ /* 0x000fe20003fc6160 */
[----:B------:R-:W-:Y:S01]  /*cc4d0*/  IMAD.MOV.U32 R75, RZ, RZ, RZ ;  /* 0x000000ffff4b7224 */ /* 0x000fe200078e00ff */
[----:B------:R-:W-:Y:S01]  /*cc4e0*/  ISETP.GE.U32.AND P5, PT, R110, R123, PT ;  /* 0x0000007b6e00720c */ /* 0x000fe20003fa6070 */
[----:B------:R-:W-:Y:S01]  /*cc4f0*/  IMAD.WIDE.U32 R80, R11, R149, R80 ;  /* 0x000000950b507225 */ /* 0x000fe200078e0050 */
[----:B------:R-:W-:Y:S02]  /*cc500*/  SEL R119, RZ, 0x1, P1 ;  /* 0x00000001ff777807 */ /* 0x000fe40000800000 */
[----:B------:R-:W-:Y:S01]  /*cc510*/  ISETP.GT.U32.AND.EX P0, PT, R100, R115, PT, P0 ;  /* 0x000000736400720c */ /* 0x000fe20003f04100 */
[----:B------:R-:W-:Y:S01]  /*cc520*/  IMAD.WIDE.U32 R74, R13, R157, R74 ;  /* 0x0000009d0d4a7225 */ /* 0x000fe200078e004a */
[----:B------:R-:W-:Y:S02]  /*cc530*/  SEL R77, RZ, 0x1, P6 ;  /* 0x00000001ff4d7807 */ /* 0x000fe40003000000 */
[----:B------:R-:W-:Y:S01]  /*cc540*/  ISETP.GE.U32.AND.EX P5, PT, R111, R118, PT, P5 ;  /* 0x000000766f00720c */ /* 0x000fe20003fa6150 */
[----:B------:R-:W-:Y:S01]  /*cc550*/  VIADD R114, R81, UR8 ;  /* 0x0000000851727c36 */ /* 0x000fe20008000000 */
[----:B------:R-:W-:Y:S01]  /*cc560*/  IADD3 R119, P1, P4, R119, R80, RZ ;  /* 0x0000005077777210 */ /* 0x000fe20007c3e0ff */
[----:B------:R-:W-:Y:S01]  /*cc570*/  VIADD R78, R75, UR4 ;  /* 0x000000044b4e7c36 */ /* 0x000fe20008000000 */
[----:B------:R-:W-:-:S02]  /*cc580*/  SEL R120, RZ, 0x1, !P0 ;  /* 0x00000001ff787807 */ /* 0x000fc40004000000 */
[----:B------:R-:W-:Y:S02]  /*cc590*/  IADD3 R75, P6, P0, R77, R74, RZ ;  /* 0x0000004a4d4b7210 */ /* 0x000fe400078de0ff */
[----:B------:R-:W-:Y:S02]  /*cc5a0*/  SEL R76, RZ, 0x1, P5 ;  /* 0x00000001ff4c7807 */ /* 0x000fe40002800000 */
[----:B------:R-:W-:Y:S02]  /*cc5b0*/  IADD3.X R100, PT, PT, RZ, R114, R121, P1, P4 ;  /* 0x00000072ff647210 */ /* 0x000fe40000fe8479 */
[----:B------:R-:W-:Y:S02]  /*cc5c0*/  IADD3 R120, P1, PT, R120, R119, RZ ;  /* 0x0000007778787210 */ /* 0x000fe40007f3e0ff */
[----:B------:R-:W-:Y:S01]  /*cc5d0*/  IADD3.X R77, PT, PT, RZ, R78, R79, P6, P0 ;  /* 0x0000004eff4d7210 */ /* 0x000fe200037e044f */
[----:B------:R-:W-:Y:S01]  /*cc5e0*/  IMAD.X R78, RZ, RZ, R122, P3 ;  /* 0x000000ffff4e7224 */ /* 0x000fe200018e067a */
[----:B------:R-:W-:Y:S01]  /*cc5f0*/  IADD3 R76, P0, PT, R76, R75, RZ ;  /* 0x0000004b4c4c7210 */ /* 0x000fe20007f1e0ff */
[----:B------:R-:W-:Y:S01]  /*cc600*/  IMAD.WIDE.U32 R80, R145, R10, RZ ;  /* 0x0000000a91507225 */ /* 0x000fe200078e00ff */
[----:B------:R-:W-:-:S02]  /*cc610*/  ISETP.NE.U32.AND P3, PT, R120, RZ, PT ;  /* 0x000000ff7800720c */ /* 0x000fc40003f65070 */
[----:B------:R-:W-:Y:S01]  /*cc620*/  IADD3 R120, P4, PT, R120, R125, RZ ;  /* 0x0000007d78787210 */ /* 0x000fe20007f9e0ff */
[----:B------:R-:W-:Y:S01]  /*cc630*/  IMAD.X R100, RZ, RZ, R100, P1 ;  /* 0x000000ffff647224 */ /* 0x000fe200008e0664 */
[----:B------:R-:W-:Y:S01]  /*cc640*/  IADD3 R114, P1, PT, R76, R101, RZ ;  /* 0x000000654c727210 */ /* 0x000fe20007f3e0ff */
[----:B------:R-:W-:Y:S02]  /*cc650*/  IMAD.X R77, RZ, RZ, R77, P0 ;  /* 0x000000ffff4d7224 */ /* 0x000fe400000e064d */
[----:B------:R-:W-:Y:S01]  /*cc660*/  VIADD R81, R81, UR10 ;  /* 0x0000000a51517c36 */ /* 0x000fe20008000000 */
[----:B------:R-:W-:Y:S01]  /*cc670*/  ISETP.GE.U32.AND P0, PT, R120, R125, PT ;  /* 0x0000007d7800720c */ /* 0x000fe20003f06070 */
[----:B------:R-:W-:Y:S01]  /*cc680*/  IMAD.X R119, R100, 0x1, R78, P4 ;  /* 0x0000000164777824 */ /* 0x000fe200020e064e */
[----:B------:R-:W-:Y:S01]  /*cc690*/  ISETP.GE.U32.AND P4, PT, R114, R101, PT ;  /* 0x000000657200720c */ /* 0x000fe20003f86070 */
[----:B------:R-:W-:Y:S02]  /*cc6a0*/  IMAD.X R118, R77, 0x1, R115, P1 ;  /* 0x000000014d767824 */ /* 0x000fe400008e0673 */
[----:B------:R-:W-:Y:S01]  /*cc6b0*/  IMAD.WIDE.U32 R102, R11, R143, R80 ;  /* 0x0000008f0b667225 */ /* 0x000fe200078e0050 */
[----:B------:R-:W-:-:S03]  /*cc6c0*/  ISETP.GE.U32.AND.EX P1, PT, R119, R78, PT, P0 ;  /* 0x0000004e7700720c */ /* 0x000fc60003f26100 */
[----:B------:R-:W-:Y:S01]  /*cc6d0*/  IMAD.WIDE.U32 R74, R153, R12, RZ ;  /* 0x0000000c994a7225 */ /* 0x000fe200078e00ff */
[----:B------:R-:W-:Y:S02]  /*cc6e0*/  ISETP.NE.U32.AND P0, PT, R76, RZ, PT ;  /* 0x000000ff4c00720c */ /* 0x000fe40003f05070 */
[----:B------:R-:W-:Y:S01]  /*cc6f0*/  ISETP.GE.U32.AND.EX P4, PT, R118, R115, PT, P4 ;  /* 0x000000737600720c */ /* 0x000fe20003f86140 */
[----:B------:R-:W-:Y:S01]  /*cc700*/  VIADD R75, R75, UR6 ;  /* 0x000000064b4b7c36 */ /* 0x000fe20008000000 */
[----:B------:R-:W-:Y:S01]  /*cc710*/  ISETP.GE.U32.AND P5, PT, R102, R80, PT ;  /* 0x000000506600720c */ /* 0x000fe20003fa6070 */
[----:B------:R-:W-:Y:S01]  /*cc720*/  VIADD R80, R103, UR11 ;  /* 0x0000000b67507c36 */ /* 0x000fe20008000000 */
[----:B------:R-:W-:Y:S01]  /*cc730*/  ISETP.NE.AND.EX P0, PT, R77, RZ, !P4, P0 ;  /* 0x000000ff4d00720c */ /* 0x000fe20006705300 */
[----:B------:R-:W-:Y:S01]  /*cc740*/  IMAD.WIDE.U32 R78, R13, R151, R74 ;  /* 0x000000970d4e7225 */ /* 0x000fe200078e004a */
[----:B------:R-:W-:Y:S02]  /*cc750*/  ISETP.NE.AND.EX P1, PT, R100, RZ, !P1, P3 ;  /* 0x000000ff6400720c */ /* 0x000fe40004f25330 */
[----:B------:R-:W-:-:S02]  /*cc760*/  ISETP.GE.U32.AND.EX P5, PT, R80, R81, PT, P5 ;  /* 0x000000515000720c */ /* 0x000fc40003fa6150 */
[----:B------:R-:W-:Y:S02]  /*cc770*/  SEL R81, RZ, 0x1, !P0 ;  /* 0x00000001ff517807 */ /* 0x000fe40004000000 */
[----:B------:R-:W-:Y:S01]  /*cc780*/  ISETP.GE.U32.AND P3, PT, R78, R74, PT ;  /* 0x0000004a4e00720c */ /* 0x000fe20003f66070 */
[----:B------:R-:W-:Y:S01]  /*cc790*/  VIADD R74, R79, UR7 ;  /* 0x000000074f4a7c36 */ /* 0x000fe20008000000 */
[----:B------:R-:W-:Y:S01]  /*cc7a0*/  IADD3 R79, P6, PT, R81, R114, RZ ;  /* 0x00000072514f7210 */ /* 0x000fe20007fde0ff */
[----:B------:R-:W-:Y:S02]  /*cc7b0*/  IMAD.MOV.U32 R76, RZ, RZ, RZ ;  /* 0x000000ffff4c7224 */ /* 0x000fe400078e00ff */
[----:B------:R-:W-:Y:S02]  /*cc7c0*/  IMAD.MOV.U32 R77, RZ, RZ, R78 ;  /* 0x000000ffff4d7224 */ /* 0x000fe400078e004e */
[----:B------:R-:W-:Y:S02]  /*cc7d0*/  IMAD.X R81, RZ, RZ, R118, P6 ;  /* 0x000000ffff517224 */ /* 0x000fe400030e0676 */
[----:B------:R-:W-:Y:S01]  /*cc7e0*/  IMAD.WIDE.U32 R76, R12, R151, R76 ;  /* 0x000000970c4c7225 */ /* 0x000fe200078e004c */
[----:B------:R-:W-:-:S03]  /*cc7f0*/  ISETP.GT.U32.AND P6, PT, R114, R79, PT ;  /* 0x0000004f7200720c */ /* 0x000fc60003fc4070 */
[----:B------:R-:W-:Y:S01]  /*cc800*/  IMAD.MOV.U32 R100, RZ, RZ, RZ ;  /* 0x000000ffff647224 */ /* 0x000fe200078e00ff */
[----:B------:R-:W-:Y:S01]  /*cc810*/  ISETP.GE.U32.AND P4, PT, R76, RZ, PT ;  /* 0x000000ff4c00720c */ /* 0x000fe20003f86070 */
[----:B------:R-:W-:Y:S02]  /*cc820*/  IMAD.MOV.U32 R101, RZ, RZ, R102 ;  /* 0x000000ffff657224 */ /* 0x000fe400078e0066 */
[----:B------:R-:W-:Y:S01]  /*cc830*/  VIADD R122, R77, UR7 ;  /* 0x000000074d7a7c36 */ /* 0x000fe20008000000 */
[----:B------:R-:W-:Y:S02]  /*cc840*/  ISETP.GT.U32.AND.EX P6, PT, R118, R81, PT, P6 ;  /* 0x000000517600720c */ /* 0x000fe40003fc4160 */
[----:B------:R-:W-:Y:S01]  /*cc850*/  SEL R103, RZ, 0x1, !P1 ;  /* 0x00000001ff677807 */ /* 0x000fe20004800000 */
[----:B------:R-:W-:Y:S01]  /*cc860*/  IMAD.WIDE.U32 R100, R10, R143, R100 ;  /* 0x0000008f0a647225 */ /* 0x000fe200078e0064 */
[----:B------:R-:W-:Y:S02]  /*cc870*/  IADD3 R121, P1, PT, R79, R76, RZ ;  /* 0x0000004c4f797210 */ /* 0x000fe40007f3e0ff */
[----:B------:R-:W-:Y:S01]  /*cc880*/  ISETP.GE.U32.AND.EX P3, PT, R74, R75, PT, P3 ;  /* 0x0000004b4a00720c */ /* 0x000fe20003f66130 */
[----:B------:R-:W-:Y:S01]  /*cc890*/  IMAD.MOV.U32 R75, RZ, RZ, RZ ;  /* 0x000000ffff4b7224 */ /* 0x000fe200078e00ff */
[----:B------:R-:W-:-:S02]  /*cc8a0*/  ISETP.GE.U32.AND.EX P4, PT, R122, R78, PT, P4 ;  /* 0x0000004e7a00720c */ /* 0x000fc40003f86140 */
[----:B------:R-:W-:Y:S01]  /*cc8b0*/  SEL R76, R114, R79, P6 ;  /* 0x0000004f724c7207 */ /* 0x000fe20003000000 */
[----:B------:R-:W-:Y:S01]  /*cc8c0*/  VIADD R115, R101, UR11 ;  /* 0x0000000b65737c36 */ /* 0x000fe20008000000 */
[----:B------:R-:W-:Y:S01]  /*cc8d0*/  ISETP.GE.U32.AND P0, PT, R100, RZ, PT ;  /* 0x000000ff6400720c */ /* 0x000fe20003f06070 */
[----:B------:R-:W-:Y:S01]  /*cc8e0*/  IMAD.X R122, R81, 0x1, R122, P1 ;  /* 0x00000001517a7824 */ /* 0x000fe200008e067a */
[----:B------:R-:W-:Y:S01]  /*cc8f0*/  IADD3 R103, P1, PT, R103, R120, RZ ;  /* 0x0000007867677210 */ /* 0x000fe20007f3e0ff */
[----:B------:R-:W-:Y:S01]  /*cc900*/  IMAD.WIDE.U32 R74, R13, R153, R74 ;  /* 0x000000990d4a7225 */ /* 0x000fe200078e004a */
[----:B------:R-:W-:Y:S02]  /*cc910*/  SEL R79, RZ, 0x1, P4 ;  /* 0x00000001ff4f7807 */ /* 0x000fe40002000000 */
[----:B------:R-:W-:Y:S02]  /*cc920*/  SEL R77, R118, R81, P6 ;  /* 0x00000051764d7207 */ /* 0x000fe40003000000 */
[----:B------:R-:W-:Y:S01]  /*cc930*/  ISETP.GT.U32.AND P4, PT, R76, R121, PT ;  /* 0x000000794c00720c */ /* 0x000fe20003f84070 */
[----:B------:R-:W-:Y:S01]  /*cc940*/  VIADD R76, R75, UR6 ;  /* 0x000000064b4c7c36 */ /* 0x000fe20008000000 */
[----:B------:R-:W-:Y:S01]  /*cc950*/  ISETP.GE.U32.AND.EX P0, PT, R115, R102, PT, P0 ;  /* 0x000000667300720c */ /* 0x000fe20003f06100 */
[----:B------:R-:W-:Y:S01]  /*cc960*/  IMAD.X R78, RZ, RZ, R119, P1 ;  /* 0x000000ffff4e7224 */ /* 0x000fe200008e0677 */
[----:B------:R-:W-:Y:S01]  /*cc970*/  ISETP.GT.U32.AND.EX P4, PT, R77, R122, PT, P4 ;  /* 0x0000007a4d00720c */ /* 0x000fe20003f84140 */
[----:B------:R-:W-:Y:S01]  /*cc980*/  IMAD.MOV.U32 R81, RZ, RZ, RZ ;  /* 0x000000ffff517224 */ /* 0x000fe200078e00ff */
[----:B------:R-:W-:-:S02]  /*cc990*/  IADD3 R75, P1, P6, R79, R74, RZ ;  /* 0x0000004a4f4b7210 */ /* 0x000fc40007e3e0ff */
[----:B------:R-:W-:Y:S02]  /*cc9a0*/  SEL R77, RZ, 0x1, P3 ;  /* 0x00000001ff4d7807 */ /* 0x000fe40001800000 */
[----:B------:R-:W-:Y:S01]  /*cc9b0*/  SEL R79, RZ, 0x1, P0 ;  /* 0x00000001ff4f7807 */ /* 0x000fe20000000000 */
[----:B------:R-:W-:Y:S01]  /*cc9c0*/  IMAD.WIDE.U32 R80, R11, R145, R80 ;  /* 0x000000910b507225 */ /* 0x000fe200078e0050 */
[----:B------:R-:W-:Y:S02]  /*cc9d0*/  ISETP.GT.U32.AND P0, PT, R120, R103, PT ;  /* 0x000000677800720c */ /* 0x000fe40003f04070 */
[----:B------:R-:W-:Y:S02]  /*cc9e0*/  SEL R74, RZ, 0x1, !P4 ;  /* 0x00000001ff4a7807 */ /* 0x000fe40006000000 */
[----:B------:R-:W-:Y:S02]  /*cc9f0*/  IADD3.X R76, PT, PT, RZ, R76, R77, P1, P6 ;  /* 0x0000004cff4c7210 */ /* 0x000fe40000fec44d */
[----:B------:R-:W-:-:S02]  /*cca00*/  IADD3 R101, P6, PT, R103, R100, RZ ;  /* 0x0000006467657210 */ /* 0x000fc40007fde0ff */
[----:B------:R-:W-:Y:S02]  /*cca10*/  ISETP.GT.U32.AND.EX P0, PT, R119, R78, PT, P0 ;  /* 0x0000004e7700720c */ /* 0x000fe40003f04100 */
[----:B------:R-:W-:Y:S02]  /*cca20*/  IADD3 R74, P1, PT, R74, R75, RZ ;  /* 0x0000004b4a4a7210 */ /* 0x000fe40007f3e0ff */
[----:B------:R-:W-:Y:S01]  /*cca30*/  IADD3 R118, P3, P4, R79, R80, RZ ;  /* 0x000000504f767210 */ /* 0x000fe20007c7e0ff */
[----:B------:R-:W-:Y:S01]  /*cca40*/  IMAD.X R79, R78, 0x1, R115, P6 ;  /* 0x000000014e4f7824 */ /* 0x000fe200030e0673 */
[----:B------:R-:W-:Y:S02]  /*cca50*/  SEL R77, R120, R103, P0 ;  /* 0x00000067784d7207 */ /* 0x000fe40000000000 */
[----:B------:R-:W-:Y:S01]  /*cca60*/  SEL R78, R119, R78, P0 ;  /* 0x0000004e774e7207 */ /* 0x000fe20000000000 */
[----:B------:R-:W-:Y:S01]  /*cca70*/  IMAD.X R76, RZ, RZ, R76, P1 ;  /* 0x000000ffff4c7224 */ /* 0x000fe200008e064c */
[----:B------:R-:W-:-:S05]  /*cca80*/  IADD3 R114, P0, PT, R74, R101, RZ ;  /* 0x000000654a727210 */ /* 0x000fca0007f1e0ff */
[----:B------:R-:W-:Y:S01]  /*cca90*/  IMAD.X R120, R76, 0x1, R79, P0 ;  /* 0x000000014c787824 */ /* 0x000fe200000e064f */
[----:B------:R-:W-:Y:S02]  /*ccaa0*/  ISETP.GE.U32.AND P0, PT, R114, R101, PT ;  /* 0x000000657200720c */ /* 0x000fe40003f06070 */
[----:B------:R-:W-:Y:S02]  /*ccab0*/  ISETP.NE.U32.AND P1, PT, R74, RZ, PT ;  /* 0x000000ff4a00720c */ /* 0x000fe40003f25070 */
[----:B------:R-:W-:Y:S01]  /*ccac0*/  ISETP.GE.U32.AND.EX P0, PT, R120, R79, PT, P0 ;  /* 0x0000004f7800720c */ /* 0x000fe20003f06100 */
[----:B------:R-:W-:-:S03]  /*ccad0*/  VIADD R124, R81, UR10 ;  /* 0x0000000a517c7c36 */ /* 0x000fc60008000000 */
[----:B------:R-:W-:Y:S01]  /*ccae0*/  ISETP.NE.AND.EX P0, PT, R76, RZ, !P0, P1 ;  /* 0x000000ff4c00720c */ /* 0x000fe20004705310 */
[----:B------:R-:W-:-:S03]  /*ccaf0*/  IMAD.WIDE.U32 R80, R149, R12, RZ ;  /* 0x0000000c95507225 */ /* 0x000fc600078e00ff */
[----:B------:R-:W-:Y:S01]  /*ccb00*/  SEL R115, RZ, 0x1, !P0 ;  /* 0x00000001ff737807 */ /* 0x000fe20004000000 */
[----:B-----5:R-:W-:Y:S01]  /*ccb10*/  IMAD.WIDE.U32 R74, R157, R14, RZ ;  /* 0x0000000e9d4a7225 */ /* 0x020fe200078e00ff */
[----:B------:R-:W-:-:S03]  /*ccb20*/  ISETP.GT.U32.AND P6, PT, R77, R101, PT ;  /* 0x000000654d00720c */ /* 0x000fc60003fc4070 */
[----:B------:R-:W-:Y:S01]  /*ccb30*/  VIADD R81, R81, UR8 ;  /* 0x0000000851517c36 */ /* 0x000fe20008000000 */
[----:B------:R-:W-:Y:S01]  /*ccb40*/  IADD3 R115, P0, PT, R115, R114, RZ ;  /* 0x0000007273737210 */ /* 0x000fe20007f1e0ff */
[----:B------:R-:W-:Y:S01]  /*ccb50*/  VIADD R75, R75, UR4 ;  /* 0x000000044b4b7c36 */ /* 0x000fe20008000000 */
[----:B------:R-:W-:Y:S01]  /*ccb60*/  SEL R77, RZ, 0x1, P5 ;  /* 0x00000001ff4d7807 */ /* 0x000fe20002800000 */
[----:B------:R-:W-:Y:S01]  /*ccb70*/  IMAD.WIDE.U32 R102, R13, R147, R80 ;  /* 0x000000930d667225 */ /* 0x000fe200078e0050 */
[----:B------:R-:W-:Y:S02]  /*ccb80*/  ISETP.GT.U32.AND.EX P6, PT, R78, R79, PT, P6 ;  /* 0x0000004f4e00720c */ /* 0x000fe40003fc4160 */
[----:B------:R-:W-:Y:S01]  /*ccb90*/  IADD3.X R124, PT, PT, RZ, R124, R77, P3, P4 ;  /* 0x0000007cff7c7210 */ /* 0x000fe20001fe844d */
[----:B------:R-:W-:Y:S01]  /*ccba0*/  IMAD.WIDE.U32 R78, R15, R155, R74 ;  /* 0x0000009b0f4e7225 */ /* 0x000fe200078e004a */
[----:B------:R-:W-:-:S03]  /*ccbb0*/  ISETP.GT.U32.AND P4, PT, R114, R115, PT ;  /* 0x000000737200720c */ /* 0x000fc60003f84070 */
[----:B------:R-:W-:Y:S01]  /*ccbc0*/  IMAD.X R119, RZ, RZ, R120, P0 ;  /* 0x000000ffff777224 */ /* 0x000fe200000e0678 */
[----:B------:R-:W-:Y:S01]  /*ccbd0*/  ISETP.GE.U32.AND P5, PT, R102, R80, PT ;  /* 0x000000506600720c */ /* 0x000fe20003fa6070 */
[----:B------:R-:W-:Y:S02]  /*ccbe0*/  IMAD.MOV.U32 R100, RZ, RZ, RZ ;  /* 0x000000ffff647224 */ /* 0x000fe400078e00ff */
[----:B------:R-:W-:Y:S02]  /*ccbf0*/  IMAD.MOV.U32 R101, RZ, RZ, R102 ;  /* 0x000000ffff657224 */ /* 0x000fe400078e0066 */
[----:B------:R-:W-:Y:S02]  /*ccc00*/  VIADD R80, R103, UR9 ;  /* 0x0000000967507c36 */ /* 0x000fe40008000000 */
[----:B------:R-:W-:Y:S02]  /*ccc10*/  IMAD.MOV.U32 R76, RZ, RZ, RZ ;  /* 0x000000ffff4c7224 */ /* 0x000fe400078e00ff */
[----:B------:R-:W-:Y:S01]  /*ccc20*/  IMAD.MOV.U32 R77, RZ, RZ, R78 ;  /* 0x000000ffff4d7224 */ /* 0x000fe200078e004e */
[----:B------:R-:W-:Y:S01]  /*ccc30*/  ISETP.GT.U32.AND.EX P0, PT, R120, R119, PT, P4 ;  /* 0x000000777800720c */ /* 0x000fe20003f04140 */
[----:B------:R-:W-:Y:S01]  /*ccc40*/  IMAD.WIDE.U32 R100, R12, R147, R100 ;  /* 0x000000930c647225 */ /* 0x000fe200078e0064 */
[----:B------:R-:W-:-:S02]  /*ccc50*/  SEL R123, RZ, 0x1, !P6 ;  /* 0x00000001ff7b7807 */ /* 0x000fc40007000000 */
[----:B------:R-:W-:Y:S01]  /*ccc60*/  ISETP.GE.U32.AND P3, PT, R78, R74, PT ;  /* 0x0000004a4e00720c */ /* 0x000fe20003f66070 */
[----:B------:R-:W-:Y:S01]  /*ccc70*/  IMAD.WIDE.U32 R76, R14, R155, R76 ;  /* 0x0000009b0e4c7225 */ /* 0x000fe200078e004c */
[----:B------:R-:W-:Y:S02]  /*ccc80*/  ISETP.GE.U32.AND.EX P5, PT, R80, R81, PT, P5 ;  /* 0x000000515000720c */ /* 0x000fe40003fa6150 */
[----:B------:R-:W-:Y:S01]  /*ccc90*/  SEL R81, R114, R115, P0 ;  /* 0x0000007372517207 */ /* 0x000fe20000000000 */
[----:B------:R-:W-:Y:S01]  /*ccca0*/  VIADD R74, R79, UR5 ;  /* 0x000000054f4a7c36 */ /* 0x000fe20008000000 */
[----:B------:R-:W-:Y:S01]  /*cccb0*/  IADD3 R123, P1, PT, R123, R118, RZ ;  /* 0x000000767b7b7210 */ /* 0x000fe20007f3e0ff */
[----:B------:R-:W-:Y:S01]  /*cccc0*/  VIADD R118, R101, UR9 ;  /* 0x0000000965767c36 */ /* 0x000fe20008000000 */
[----:B------:R-:W-:Y:S01]  /*cccd0*/  IADD3 R115, P6, PT, R115, R100, RZ ;  /* 0x0000006473737210 */ /* 0x000fe20007fde0ff */
[----:B------:R-:W-:Y:S01]  /*ccce0*/  VIADD R103, R77, UR5 ;  /* 0x000000054d677c36 */ /* 0x000fe20008000000 */
[----:B------:R-:W-:-:S02]  /*cccf0*/  SEL R114, R120, R119, P0 ;  /* 0x0000007778727207 */ /* 0x000fc40000000000 */
[----:B------:R-:W-:Y:S02]  /*ccd00*/  ISETP.GE.U32.AND P4, PT, R76, RZ, PT ;  /* 0x000000ff4c00720c */ /* 0x000fe40003f86070 */
[----:B------:R-:W-:Y:S02]  /*ccd10*/  IADD3 R101, P0, PT, R121, R76, RZ ;  /* 0x0000004c79657210 */ /* 0x000fe40007f1e0ff */
[----:B------:R-:W-:Y:S01]  /*ccd20*/  ISETP.GE.U32.AND.EX P3, PT, R74, R75, PT, P3 ;  /* 0x0000004b4a00720c */ /* 0x000fe20003f66130 */
[----:B------:R-:W-:Y:S01]  /*ccd30*/  IMAD.X R119, R119, 0x1, R118, P6 ;  /* 0x0000000177777824 */ /* 0x000fe200030e0676 */
[----:B------:R-:W-:Y:S01]  /*ccd40*/  ISETP.GE.U32.AND P6, PT, R100, RZ, PT ;  /* 0x000000ff6400720c */ /* 0x000fe20003fc6070 */
[----:B------:R-:W-:Y:S01]  /*ccd50*/  IMAD.MOV.U32 R75, RZ, RZ, RZ ;  /* 0x000000ffff4b7224 */ /* 0x000fe200078e00ff */
[C---:B------:R-:W-:Y:S01]  /*ccd60*/  ISETP.GE.U32.AND.EX P4, PT, R103.reuse, R78, PT, P4 ;  /* 0x0000004e6700720c */ /* 0x040fe20003f86140 */
[----:B------:R-:W-:Y:S01]  /*ccd70*/  IMAD.X R103, R103, 0x1, R122, P0 ;  /* 0x0000000167677824 */ /* 0x000fe200000e067a */
[----:B------:R-:W-:-:S02]  /*ccd80*/  SEL R79, RZ, 0x1, P3 ;  /* 0x00000001ff4f7807 */ /* 0x000fc40001800000 */
[----:B------:R-:W-:Y:S01]  /*ccd90*/  ISETP.GE.U32.AND P3, PT, R101, R121, PT ;  /* 0x000000796500720c */ /* 0x000fe20003f66070 */
[----:B------:R-:W-:Y:S01]  /*ccda0*/  IMAD.WIDE.U32 R74, R15, R157, R74 ;  /* 0x0000009d0f4a7225 */ /* 0x000fe200078e004a */
[----:B------:R-:W-:Y:S02]  /*ccdb0*/  ISETP.GE.U32.AND.EX P6, PT, R118, R102, PT, P6 ;  /* 0x000000667600720c */ /* 0x000fe40003fc6160 */
[----:B------:R-:W-:Y:S02]  /*ccdc0*/  SEL R77, RZ, 0x1, P4 ;  /* 0x00000001ff4d7807 */ /* 0x000fe40002000000 */
[----:B------:R-:W-:Y:S01]  /*ccdd0*/  ISETP.GE.U32.AND.EX P3, PT, R103, R122, PT, P3 ;  /* 0x0000007a6700720c */ /* 0x000fe20003f66130 */
[----:B------:R-:W-:Y:S01]  /*ccde0*/  VIADD R78, R75, UR4 ;  /* 0x000000044b4e7c36 */ /* 0x000fe20008000000 */
[----:B------:R-:W-:Y:S02]  /*ccdf0*/  SEL R121, RZ, 0x1, P6 ;  /* 0x00000001ff797807 */ /* 0x000fe40003000000 */
[----:B------:R-:W-:-:S02]  /*cce00*/  ISETP.GT.U32.AND P0, PT, R81, R115, PT ;  /* 0x000000735100720c */ /* 0x000fc40003f04070 */
[----:B------:R-:W-:Y:S02]  /*cce10*/  IADD3 R75, P4, P6, R77, R74, RZ ;  /* 0x0000004a4d4b7210 */ /* 0x000fe40007e9e0ff */
[----:B------:R-:W-:Y:S01]  /*cce20*/  SEL R76, RZ, 0x1, P3 ;  /* 0x00000001ff4c7807 */ /* 0x000fe20001800000 */
[----:B------:R-:W-:Y:S01]  /*cce30*/  IMAD.MOV.U32 R81, RZ, RZ, RZ ;  /* 0x000000ffff517224 */ /* 0x000fe200078e00ff */
[----:B------:R-:W-:Y:S02]  /*cce40*/  ISETP.GT.U32.AND.EX P0, PT, R114, R119, PT, P0 ;  /* 0x000000777200720c */ /* 0x000fe40003f04100 */
[----:B------:R-:W-:Y:S02]  /*cce50*/  IADD3.X R77, PT, PT, RZ, R78, R79, P4, P6 ;  /* 0x0000004eff4d7210 */ /* 0x000fe400027ec44f */
[----:B------:R-:W-:Y:S01]  /*cce60*/  IADD3 R76, P6, PT, R76, R75, RZ ;  /* 0x0000004b4c4c7210 */ /* 0x000fe20007fde0ff */
[----:B------:R-:W-:Y:S01]  /*cce70*/  IMAD.WIDE.U32 R80, R13, R149, R80 ;  /* 0x000000950d507225 */ /* 0x000fe200078e0050 */
[----:B------:R-:W-:-:S02]  /*cce80*/  SEL R78, RZ, 0x1, !P0 ;  /* 0x00000001ff4e7807 */ /* 0x000fc40004000000 */
[-C--:B------:R-:W-:Y:S01]  /*cce90*/  IADD3 R114, P0, PT, R76, R115.reuse, RZ ;  /* 0x000000734c727210 */ /* 0x080fe20007f1e0ff */
[----:B------:R-:W-:Y:S01]  /*ccea0*/  IMAD.X R77, RZ, RZ, R77, P6 ;  /* 0x000000ffff4d7224 */ /* 0x000fe200030e064d */
[----:B------:R-:W-:Y:S01]  /*cceb0*/  SEL R79, RZ, 0x1, P5 ;  /* 0x00000001ff4f7807 */ /* 0x000fe20002800000 */
[----:B------:R-:W-:Y:S01]  /*ccec0*/  VIADD R100, R81, UR8 ;  /* 0x0000000851647c36 */ /* 0x000fe20008000000 */
[----:B------:R-:W-:Y:S01]  /*cced0*/  IADD3 R75, P4, P3, R121, R80, RZ ;  /* 0x00000050794b7210 */ /* 0x000fe20007b9e0ff */
[----:B------:R-:W-:Y:S01]  /*ccee0*/  IMAD.X R118, R77, 0x1, R119, P0 ;  /* 0x000000014d767824 */ /* 0x000fe200000e0677 */
[----:B------:R-:W-:Y:S02]  /*ccef0*/  ISETP.GE.U32.AND P6, PT, R114, R115, PT ;  /* 0x000000737200720c */ /* 0x000fe40003fc6070 */
[----:B------:R-:W-:Y:S02]  /*ccf00*/  IADD3.X R100, PT, PT, RZ, R100, R79, P4, P3 ;  /* 0x00000064ff647210 */ /* 0x000fe400027e644f */
[----:B------:R-:W-:-:S02]  /*ccf10*/  ISETP.NE.U32.AND P4, PT, R76, RZ, PT ;  /* 0x000000ff4c00720c */ /* 0x000fc40003f85070 */
[----:B------:R-:W-:Y:S02]  /*ccf20*/  ISETP.GE.U32.AND.EX P0, PT, R118, R119, PT, P6 ;  /* 0x000000777600720c */ /* 0x000fe40003f06160 */
[----:B------:R-:W-:Y:S01]  /*ccf30*/  IADD3 R78, P5, PT, R78, R75, RZ ;  /* 0x0000004b4e4e7210 */ /* 0x000fe20007fbe0ff */
[----:B------:R-:W-:Y:S01]  /*ccf40*/  IMAD.WIDE.U32 R74, R153, R14, RZ ;  /* 0x0000000e994a7225 */ /* 0x000fe200078e00ff */
[----:B------:R-:W-:-:S03]  /*ccf50*/  ISETP.NE.AND.EX P4, PT, R77, RZ, !P0, P4 ;  /* 0x000000ff4d00720c */ /* 0x000fc60004785340 */
[----:B------:R-:W-:Y:S01]  /*ccf60*/  VIADD R75, R75, UR6 ;  /* 0x000000064b4b7c36 */ /* 0x000fe20008000000 */
[----:B------:R-:W-:Y:S01]  /*ccf70*/  IADD3 R126, P3, PT, R78, R123, RZ ;  /* 0x0000007b4e7e7210 */ /* 0x000fe20007f7e0ff */
[----:B------:R-:W-:Y:S01]  /*ccf80*/  IMAD.X R79, RZ, RZ, R124, P1 ;  /* 0x000000ffff4f7224 */ /* 0x000fe200008e067c */
[----:B------:R-:W-:Y:S01]  /*ccf90*/  SEL R115, RZ, 0x1, !P4 ;  /* 0x00000001ff737807 */ /* 0x000fe20006000000 */
[----:B------:R-:W-:Y:S02]  /*ccfa0*/  IMAD.X R100, RZ, RZ, R100, P5 ;  /* 0x000000ffff647224 */ /* 0x000fe400028e0664 */
[----:B------:R-:W-:Y:S01]  /*ccfb0*/  IMAD.WIDE.U32 R76, R15, R151, R74 ;  /* 0x000000970f4c7225 */ /* 0x000fe200078e004a */
[----:B------:R-:W-:Y:S02]  /*ccfc0*/  IADD3 R115, P4, PT, R115, R114, RZ ;  /* 0x0000007273737210 */ /* 0x000fe40007f9e0ff */
[----:B------:R-:W-:Y:S01]  /*ccfd0*/  ISETP.GE.U32.AND P6, PT, R126, R123, PT ;  /* 0x0000007b7e00720c */ /* 0x000fe20003fc6070 */
[----:B------:R-:W-:Y:S01]  /*ccfe0*/  IMAD.X R127, R100, 0x1, R79, P3 ;  /* 0x00000001647f7824 */ /* 0x000fe200018e064f */
[----:B------:R-:W-:Y:S01]  /*ccff0*/  ISETP.GE.U32.AND P1, PT, R76, R74, PT ;  /* 0x0000004a4c00720c */ /* 0x000fe20003f26070 */
[----:B------:R-:W-:-:S02]  /*cd000*/  VIADD R74, R77, UR7 ;  /* 0x000000074d4a7c36 */ /* 0x000fc40008000000 */
[----:B------:R-:W-:Y:S02]  /*cd010*/  IMAD.MOV.U32 R80, RZ, RZ, RZ ;  /* 0x000000ffff507224 */ /* 0x000fe400078e00ff */
[----:B------:R-:W-:Y:S01]  /*cd020*/  IMAD.MOV.U32 R81, RZ, RZ, R76 ;  /* 0x000000ffff517224 */ /* 0x000fe200078e004c */
[----:B------:R-:W-:Y:S01]  /*cd030*/  ISETP.NE.U32.AND P0, PT, R78, RZ, PT ;  /* 0x000000ff4e00720c */ /* 0x000fe20003f05070 */
[----:B------:R-:W-:Y:S01]  /*cd040*/  IMAD.X R77, RZ, RZ, R118, P4 ;  /* 0x000000ffff4d7224 */ /* 0x000fe200020e0676 */
[----:B------:R-:W-:Y:S01]  /*cd050*/  ISETP.GE.U32.AND.EX P6, PT, R127, R79, PT, P6 ;  /* 0x0000004f7f00720c */ /* 0x000fe20003fc6160 */
[----:B------:R-:W-:Y:S01]  /*cd060*/  IMAD.WIDE.U32 R78, R145, R12, RZ ;  /* 0x0000000c914e7225 */ /* 0x000fe200078e00ff */
[----:B------:R-:W-:-:S03]  /*cd070*/  ISETP.GT.U32.AND P3, PT, R114, R115, PT ;  /* 0x000000737200720c */ /* 0x000fc60003f64070 */
[----:B------:R-:W-:Y:S01]  /*cd080*/  IMAD.WIDE.U32 R80, R14, R151, R80 ;  /* 0x000000970e507225 */ /* 0x000fe200078e0050 */
[----:B------:R-:W-:Y:S02]  /*cd090*/  ISETP.GT.U32.AND.EX P3, PT, R118, R77, PT, P3 ;  /* 0x0000004d7600720c */ /* 0x000fe40003f64130 */
[----:B------:R-:W-:Y:S01]  /*cd0a0*/  ISETP.NE.AND.EX P0, PT, R100, RZ, !P6, P0 ;  /* 0x000000ff6400720c */ /* 0x000fe20007705300 */
[----:B------:R-:W-:Y:S01]  /*cd0b0*/  VIADD R79, R79, UR10 ;  /* 0x0000000a4f4f7c36 */ /* 0x000fe20008000000 */
[----:B------:R-:W-:Y:S01]  /*cd0c0*/  ISETP.GE.U32.AND.EX P1, PT, R74, R75, PT, P1 ;  /* 0x0000004b4a00720c */ /* 0x000fe20003f26110 */
[----:B------:R-:W-:Y:S01]  /*cd0d0*/  VIADD R102, R81, UR7 ;  /* 0x0000000751667c36 */ /* 0x000fe20008000000 */
[----:B------:R-:W-:Y:S02]  /*cd0e0*/  ISETP.GE.U32.AND P4, PT, R80, RZ, PT ;  /* 0x000000ff5000720c */ /* 0x000fe40003f86070 */
        /* <DEDUP_REMOVED lines=8> */
[----:B------:R-:W-:Y:S02]  /*cd170*/  IMAD.MOV.U32 R77, RZ, RZ, R80 ;  /* 0x000000ffff4d7224 */ /* 0x000fe400078e0050 */
[----:B------:R-:W-:Y:S01]  /*cd180*/  IMAD.MOV.U32 R75, RZ, RZ, RZ ;  /* 0x000000ffff4b7224 */ /* 0x000fe200078e00ff */
[----:B------:R-:W-:Y:S01]  /*cd190*/  SEL R123, RZ, 0x1, !P0 ;  /* 0x00000001ff7b7807 */ /* 0x000fe20004000000 */
[----:B------:R-:W-:Y:S01]  /*cd1a0*/  IMAD.WIDE.U32 R76, R12, R143, R76 ;  /* 0x0000008f0c4c7225 */ /* 0x000fe200078e004c */
[----:B------:R-:W-:-:S02]  /*cd1b0*/  SEL R119, RZ, 0x1, P4 ;  /* 0x00000001ff777807 */ /* 0x000fc40002000000 */
[----:B------:R-:W-:Y:S01]  /*cd1c0*/  ISETP.GT.U32.AND.EX P0, PT, R115, R102, PT, P3 ;  /* 0x000000667300720c */ /* 0x000fe20003f04130 */
[----:B------:R-:W-:Y:S01]  /*cd1d0*/  IMAD.WIDE.U32 R74, R15, R153, R74 ;  /* 0x000000990f4a7225 */ /* 0x000fe200078e004a */
[----:B------:R-:W-:-:S03]  /*cd1e0*/  IADD3 R123, P5, PT, R123, R126, RZ ;  /* 0x0000007e7b7b7210 */ /* 0x000fc60007fbe0ff */
[----:B------:R-:W-:Y:S01]  /*cd1f0*/  VIADD R114, R75, UR6 ;  /* 0x000000064b727c36 */ /* 0x000fe20008000000 */
[----:B------:R-:W-:Y:S01]  /*cd200*/  IADD3 R74, P3, P4, R119, R74, RZ ;  /* 0x0000004a774a7210 */ /* 0x000fe20007c7e0ff */
[----:B------:R-:W-:Y:S01]  /*cd210*/  VIADD R125, R77, UR11 ;  /* 0x0000000b4d7d7c36 */ /* 0x000fe20008000000 */
[----:B------:R-:W-:Y:S02]  /*cd220*/  SEL R77, RZ, 0x1, !P0 ;  /* 0x00000001ff4d7807 */ /* 0x000fe40004000000 */
[----:B------:R-:W-:Y:S01]  /*cd230*/  SEL R75, RZ, 0x1, P1 ;  /* 0x00000001ff4b7807 */ /* 0x000fe20000800000 */
[----:B------:R-:W-:Y:S01]  /*cd240*/  IMAD.X R120, RZ, RZ, R127, P5 ;  /* 0x000000ffff787224 */ /* 0x000fe200028e067f */
[----:B------:R-:W-:Y:S02]  /*cd250*/  IADD3 R115, P1, PT, R123, R76, RZ ;  /* 0x0000004c7b737210 */ /* 0x000fe40007f3e0ff */
[----:B------:R-:W-:Y:S02]  /*cd260*/  IADD3 R77, P0, PT, R77, R74, RZ ;  /* 0x0000004a4d4d7210 */ /* 0x000fe40007f1e0ff */
[----:B------:R-:W-:Y:S01]  /*cd270*/  IADD3.X R114, PT, PT, RZ, R114, R75, P3, P4 ;  /* 0x00000072ff727210 */ /* 0x000fe20001fe844b */
[----:B------:R-:W-:Y:S01]  /*cd280*/  IMAD.X R121, R120, 0x1, R125, P1 ;  /* 0x0000000178797824 */ /* 0x000fe200008e067d */
[----:B------:R-:W-:-:S03]  /*cd290*/  IADD3 R118, P5, PT, R77, R115, RZ ;  /* 0x000000734d767210 */ /* 0x000fc60007fbe0ff */
[----:B------:R-:W-:Y:S01]  /*cd2a0*/  IMAD.X R114, RZ, RZ, R114, P0 ;  /* 0x000000ffff727224 */ /* 0x000fe200000e0672 */
[----:B------:R-:W-:Y:S01]  /*cd2b0*/  ISETP.GE.U32.AND P4, PT, R80, R78, PT ;  /* 0x0000004e5000720c */ /* 0x000fe20003f86070 */
[----:B------:R-:W-:Y:S01]  /*cd2c0*/  VIADD R78, R81, UR11 ;  /* 0x0000000b514e7c36 */ /* 0x000fe20008000000 */
[----:B------:R-:W-:Y:S01]  /*cd2d0*/  ISETP.GE.U32.AND P1, PT, R118, R115, PT ;  /* 0x000000737600720c */ /* 0x000fe20003f26070 */
[----:B------:R-:W-:Y:S01]  /*cd2e0*/  IMAD.X R119, R114, 0x1, R121, P5 ;  /* 0x0000000172777824 */ /* 0x000fe200028e0679 */
[----:B------:R-:W-:Y:S01]  /*cd2f0*/  ISETP.GE.U32.AND P3, PT, R76, RZ, PT ;  /* 0x000000ff4c00720c */ /* 0x000fe20003f66070 */
[----:B------:R-:W-:Y:S01]  /*cd300*/  IMAD.WIDE.U32 R74, R149, R14, RZ ;  /* 0x0000000e954a7225 */ /* 0x000fe200078e00ff */
[----:B------:R-:W-:Y:S02]  /*cd310*/  ISETP.NE.U32.AND P0, PT, R77, RZ, PT ;  /* 0x000000ff4d00720c */ /* 0x000fe40003f05070 */
[----:B------:R-:W-:Y:S02]  /*cd320*/  ISETP.GE.U32.AND.EX P1, PT, R119, R121, PT, P1 ;  /* 0x000000797700720c */ /* 0x000fe40003f26110 */
[----:B------:R-:W-:Y:S01]  /*cd330*/  ISETP.GE.U32.AND.EX P4, PT, R78, R79, PT, P4 ;  /* 0x0000004f4e00720c */ /* 0x000fe20003f86140 */
[----:B------:R-:W-:Y:S01]  /*cd340*/  IMAD.MOV.U32 R79, RZ, RZ, RZ ;  /* 0x000000ffff4f7224 */ /* 0x000fe200078e00ff */
[----:B------:R-:W-:Y:S01]  /*cd350*/  ISETP.GE.U32.AND.EX P3, PT, R125, R80, PT, P3 ;  /* 0x000000507d00720c */ /* 0x000fe20003f66130 */
[----:B------:R-:W-:Y:S01]  /*cd360*/  VIADD R75, R75, UR8 ;  /* 0x000000084b4b7c36 */ /* 0x000fe20008000000 */
[----:B------:R-:W-:Y:S01]  /*cd370*/  ISETP.NE.AND.EX P0, PT, R114, RZ, !P1, P0 ;  /* 0x000000ff7200720c */ /* 0x000fe20004f05300 */
[----:B------:R-:W-:Y:S01]  /*cd380*/  IMAD.WIDE.U32 R76, R13, R145, R78 ;  /* 0x000000910d4c7225 */ /* 0x000fe200078e004e */
[----:B------:R-:W-:-:S02]  /*cd390*/  ISETP.GT.U32.AND P1, PT, R126, R123, PT ;  /* 0x0000007b7e00720c */ /* 0x000fc40003f24070 */
[----:B------:R-:W-:Y:S01]  /*cd3a0*/  SEL R125, RZ, 0x1, P3 ;  /* 0x00000001ff7d7807 */ /* 0x000fe20001800000 */
[----:B------:R-:W-:Y:S01]  /*cd3b0*/  IMAD.WIDE.U32 R78, R15, R147, R74 ;  /* 0x000000930f4e7225 */ /* 0x000fe200078e004a */
[----:B------:R-:W-:Y:S02]  /*cd3c0*/  SEL R81, RZ, 0x1, !P0 ;  /* 0x00000001ff517807 */ /* 0x000fe40004000000 */
[----:B------:R-:W-:Y:S01]  /*cd3d0*/  ISETP.GT.U32.AND.EX P0, PT, R127, R120, PT, P1 ;  /* 0x000000787f00720c */ /* 0x000fe20003f04110 */
[----:B------:R-:W-:Y:S01]  /*cd3e0*/  VIADD R124, R77, UR10 ;  /* 0x0000000a4d7c7c36 */ /* 0x000fe20008000000 */
[----:B------:R-:W-:Y:S01]  /*cd3f0*/  IADD3 R122, P1, P3, R125, R76, RZ ;  /* 0x0000004c7d7a7210 */ /* 0x000fe20007b3e0ff */
[----:B------:R-:W-:Y:S01]  /*cd400*/  IMAD.MOV.U32 R76, RZ, RZ, RZ ;  /* 0x000000ffff4c7224 */ /* 0x000fe200078e00ff */
[----:B------:R-:W-:Y:S01]  /*cd410*/  IADD3 R81, P5, PT, R81, R118, RZ ;  /* 0x0000007651517210 */ /* 0x000fe20007fbe0ff */
[----:B------:R-:W-:Y:S01]  /*cd420*/  IMAD.MOV.U32 R77, RZ, RZ, R78 ;  /* 0x000000ffff4d7224 */ /* 0x000fe200078e004e */
[----:B------:R-:W-:-:S02]  /*cd430*/  SEL R80, R126, R123, P0 ;  /* 0x0000007b7e507207 */ /* 0x000fc40000000000 */
[----:B------:R-:W-:Y:S01]  /*cd440*/  ISETP.GT.U32.AND P6, PT, R118, R81, PT ;  /* 0x000000517600720c */ /* 0x000fe20003fc4070 */
[----:B------:R-:W-:Y:S01]  /*cd450*/  IMAD.WIDE.U32 R76, R14, R147, R76 ;  /* 0x000000930e4c7225 */ /* 0x000fe200078e004c */
[----:B------:R-:W-:-:S03]  /*cd460*/  SEL R120, R127, R120, P0 ;  /* 0x000000787f787207 */ /* 0x000fc60000000000 */
[----:B------:R-:W-:Y:S01]  /*cd470*/  IMAD.X R114, RZ, RZ, R119, P5 ;  /* 0x000000ffff727224 */ /* 0x000fe200028e0677 */
[----:B------:R-:W-:Y:S02]  /*cd480*/  ISETP.GT.U32.AND P0, PT, R80, R115, PT ;  /* 0x000000735000720c */ /* 0x000fe40003f04070 */
[----:B------:R-:W-:Y:S01]  /*cd490*/  SEL R123, RZ, 0x1, P4 ;  /* 0x00000001ff7b7807 */ /* 0x000fe20002000000 */
[----:B------:R-:W-:Y:S01]  /*cd4a0*/  VIADD R115, R77, UR9 ;  /* 0x000000094d737c36 */ /* 0x000fe20008000000 */
[----:B------:R-:W-:Y:S02]  /*cd4b0*/  ISETP.GT.U32.AND.EX P6, PT, R119, R114, PT, P6 ;  /* 0x000000727700720c */ /* 0x000fe40003fc4160 */
[----:B------:R-:W-:Y:S02]  /*cd4c0*/  IADD3 R80, P4, PT, R81, R76, RZ ;  /* 0x0000004c51507210 */ /* 0x000fe40007f9e0ff */
[----:B------:R-:W-:Y:S02]  /*cd4d0*/  SEL R77, R118, R81, P6 ;  /* 0x00000051764d7207 */ /* 0x000fe40003000000 */
[----:B------:R-:W-:Y:S01]  /*cd4e0*/  ISETP.GE.U32.AND P5, PT, R76, RZ, PT ;  /* 0x000000ff4c00720c */ /* 0x000fe20003fa6070 */
[----:B------:R-:W-:Y:S01]  /*cd4f0*/  IMAD.X R81, R114, 0x1, R115, P4 ;  /* 0x0000000172517824 */ /* 0x000fe200020e0673 */
[----:B------:R-:W-:Y:S01]  /*cd500*/  ISETP.GE.U32.AND P4, PT, R78, R74, PT ;  /* 0x0000004a4e00720c */ /* 0x000fe20003f86070 */
[----:B------:R-:W-:Y:S01]  /*cd510*/  VIADD R76, R79, UR9 ;  /* 0x000000094f4c7c36 */ /* 0x000fe20008000000 */
[----:B------:R-:W-:-:S02]  /*cd520*/  SEL R74, R119, R114, P6 ;  /* 0x00000072774a7207 */ /* 0x000fc40003000000 */
[----:B------:R-:W-:Y:S01]  /*cd530*/  ISETP.GT.U32.AND P6, PT, R77, R80, PT ;  /* 0x000000504d00720c */ /* 0x000fe20003fc4070 */
[----:B------:R-:W-:Y:S01]  /*cd540*/  IMAD.MOV.U32 R77, RZ, RZ, RZ ;  /* 0x000000ffff4d7224 */ /* 0x000fe200078e00ff */
[----:B------:R-:W-:Y:S02]  /*cd550*/  ISETP.GE.U32.AND.EX P5, PT, R115, R78, PT, P5 ;  /* 0x0000004e7300720c */ /* 0x000fe40003fa6150 */
[----:B------:R-:W-:Y:S01]  /*cd560*/  ISETP.GT.U32.AND.EX P0, PT, R120, R121, PT, P0 ;  /* 0x000000797800720c */ /* 0x000fe20003f04100 */
[----:B------:R-:W-:Y:S01]  /*cd570*/  IMAD.WIDE.U32 R78, R15, R149, R76 ;  /* 0x000000950f4e7225 */ /* 0x000fe200078e004c */
[----:B------:R-:W-:Y:S02]  /*cd580*/  ISETP.GE.U32.AND.EX P4, PT, R76, R75, PT, P4 ;  /* 0x0000004b4c00720c */ /* 0x000fe40003f86140 */
[----:B------:R-:W-:Y:S02]  /*cd590*/  SEL R75, RZ, 0x1, P5 ;  /* 0x00000001ff4b7807 */ /* 0x000fe40002800000 */
[----:B------:R-:W-:Y:S01]  /*cd5a0*/  ISETP.GT.U32.AND.EX P6, PT, R74, R81, PT, P6 ;  /* 0x000000514a00720c */ /* 0x000fe20003fc4160 */
[----:B------:R-:W-:Y:S01]  /*cd5b0*/  VIADD R76, R79, UR8 ;  /* 0x000000084f4c7c36 */ /* 0x000fe20008000000 */
        /* <DEDUP_REMOVED lines=21> */
[----:B------:R-:W-:Y:S02]  /*cd710*/  IMAD.MOV.U32 R74, RZ, RZ, RZ ;  /* 0x000000ffff4a7224 */ /* 0x000fe400078e00ff */
[----:B------:R-:W-:Y:S01]  /*cd720*/  IMAD.MOV.U32 R75, RZ, RZ, R78 ;  /* 0x000000ffff4b7224 */ /* 0x000fe200078e004e */
[----:B------:R-:W-:Y:S01]  /*cd730*/  ISETP.GT.U32.AND P4, PT, R114, R115, PT ;  /* 0x000000737200720c */ /* 0x000fe20003f84070 */
[----:B------:R-:W-:Y:S01]  /*cd740*/  IMAD.X R118, RZ, RZ, R119, P0 ;  /* 0x000000ffff767224 */ /* 0x000fe200000e0677 */
[----:B------:R-:W-:Y:S01]  /*cd750*/  ISETP.GE.U32.AND P3, PT, R78, R76, PT ;  /* 0x0000004c4e00720c */ /* 0x000fe20003f66070 */
[----:B------:R-:W-:-:S04]  /*cd760*/  IMAD.WIDE.U32 R74, R14, R143, R74 ;  /* 0x0000008f0e4a7225 */ /* 0x000fc800078e004a */
[----:B------:R-:W-:Y:S01]  /*cd770*/  VIADD R76, R79, UR11 ;  /* 0x0000000b4f4c7c36 */ /* 0x000fe20008000000 */
[----:B------:R-:W-:Y:S01]  /*cd780*/  ISETP.GT.U32.AND.EX P4, PT, R119, R118, PT, P4 ;  /* 0x000000767700720c */ /* 0x000fe20003f84140 */
[----:B------:R-:W-:Y:S01]  /*cd790*/  VIADD R75, R75, UR11 ;  /* 0x0000000b4b4b7c36 */ /* 0x000fe20008000000 */
[----:B------:R-:W-:Y:S02]  /*cd7a0*/  IADD3 R125, P5, PT, R115, R74, RZ ;  /* 0x0000004a737d7210 */ /* 0x000fe40007fbe0ff */
[----:B------:R-:W-:Y:S02]  /*cd7b0*/  ISETP.GE.U32.AND P1, PT, R74, RZ, PT ;  /* 0x000000ff4a00720c */ /* 0x000fe40003f26070 */
[----:B------:R-:W-:Y:S01]  /*cd7c0*/  ISETP.GE.U32.AND.EX P3, PT, R76, R77, PT, P3 ;  /* 0x0000004d4c00720c */ /* 0x000fe20003f66130 */
[----:B------:R-:W-:Y:S01]  /*cd7d0*/  IMAD.MOV.U32 R77, RZ, RZ, RZ ;  /* 0x000000ffff4d7224 */ /* 0x000fe200078e00ff */
[----:B------:R-:W-:Y:S02]  /*cd7e0*/  SEL R114, R114, R115, P4 ;  /* 0x0000007372727207 */ /* 0x000fe40002000000 */
[----:B------:R-:W-:Y:S01]  /*cd7f0*/  SEL R74, R119, R118, P4 ;  /* 0x00000076774a7207 */ /* 0x000fe20002000000 */
[----:B------:R-:W-:Y:S01]  /*cd800*/  IMAD.X R127, R118, 0x1, R75, P5 ;  /* 0x00000001767f7824 */ /* 0x000fe200028e064b */
[----:B------:R-:W-:Y:S01]  /*cd810*/  IADD3 R131, P4, PT, R81, R116, RZ ;  /* 0x0000007451837210 */ /* 0x000fe20007f9e0ff */
[----:B------:R-:W-:Y:S01]  /*cd820*/  IMAD.WIDE.U32 R76, R15, R145, R76 ;  /* 0x000000910f4c7225 */ /* 0x000fe200078e004c */
[----:B------:R-:W-:-:S02]  /*cd830*/  ISETP.GE.U32.AND.EX P1, PT, R75, R78, PT, P1 ;  /* 0x0000004e4b00720c */ /* 0x000fc40003f26110 */
[----:B------:R-:W-:Y:S01]  /*cd840*/  ISETP.GT.U32.AND P0, PT, R114, R125, PT ;  /* 0x0000007d7200720c */ /* 0x000fe20003f04070 */
[----:B------:R-:W-:Y:S01]  /*cd850*/  IMAD.X R116, R100, 0x1, R117, P4 ;  /* 0x0000000164747824 */ /* 0x000fe200020e0675 */
[----:B------:R-:W-:Y:S01]  /*cd860*/  IADD3 R75, P4, PT, R127, R104, RZ ;  /* 0x000000687f4b7210 */ /* 0x000fe20007f9e0ff */
[----:B------:R-:W-:Y:S01]  /*cd870*/  VIADD R79, R77, UR10 ;  /* 0x0000000a4d4f7c36 */ /* 0x000fe20008000000 */
[----:B------:R-:W-:Y:S02]  /*cd880*/  SEL R114, RZ, 0x1, P3 ;  /* 0x00000001ff727807 */ /* 0x000fe40001800000 */
[----:B------:R-:W-:Y:S02]  /*cd890*/  SEL R77, RZ, 0x1, P1 ;  /* 0x00000001ff4d7807 */ /* 0x000fe40000800000 */
[----:B------:R-:W-:Y:S02]  /*cd8a0*/  ISETP.GT.U32.AND.EX P0, PT, R74, R127, PT, P0 ;  /* 0x0000007f4a00720c */ /* 0x000fe40003f04100 */
[----:B------:R-:W-:Y:S01]  /*cd8b0*/  ISETP.GE.U32.AND P3, PT, R131, R81, PT ;  /* 0x000000518300720c */ /* 0x000fe20003f66070 */
[----:B------:R-:W-:Y:S01]  /*cd8c0*/  IMAD.X R74, R80, 0x1, R105, P4 ;  /* 0x00000001504a7824 */ /* 0x000fe200020e0669 */
[----:B------:R-:W-:-:S02]  /*cd8d0*/  IADD3 R78, P4, P5, R77, R76, RZ ;  /* 0x0000004c4d4e7210 */ /* 0x000fc40007d9e0ff */
[----:B------:R-:W-:Y:S02]  /*cd8e0*/  ISETP.GE.U32.AND.EX P3, PT, R116, R100, PT, P3 ;  /* 0x000000647400720c */ /* 0x000fe40003f66130 */
[----:B------:R-:W-:Y:S02]  /*cd8f0*/  SEL R77, RZ, 0x1, !P0 ;  /* 0x00000001ff4d7807 */ /* 0x000fe40004000000 */
[----:B------:R-:W-:Y:S02]  /*cd900*/  ISETP.GT.U32.AND P1, PT, R104, R75, PT ;  /* 0x0000004b6800720c */ /* 0x000fe40003f24070 */
[----:B------:R-:W-:Y:S02]  /*cd910*/  IADD3.X R79, PT, PT, RZ, R79, R114, P4, P5 ;  /* 0x0000004fff4f7210 */ /* 0x000fe400027ea472 */
[----:B------:R-:W-:Y:S02]  /*cd920*/  SEL R76, RZ, 0x1, P3 ;  /* 0x00000001ff4c7807 */ /* 0x000fe40001800000 */
        /* <DEDUP_REMOVED lines=24> */
[----:B------:R-:W-:Y:S01]  /*cdab0*/  ISETP.GT.U32.AND.EX P0, PT, R110, R7, PT, P0 ;  /* 0x000000076e00720c */ /* 0x000fe20003f04100 */
[----:B------:R-:W-:Y:S04]  /*cdac0*/  BSSY.RECONVERGENT B8, `(.L_x_806) ;  /* 0x0000043000087945 */ /* 0x000fe80003800200 */
[----:B------:R-:W-:Y:S08]  /*cdad0*/  BSSY.RELIABLE B9, `(.L_x_807) ;  /* 0x000001b000097945 */ /* 0x000ff00003800100 */
        /* <DEDUP_REMOVED lines=26> */
.L_x_808:
[----:B------:R-:W-:Y:S05]  /*cdc80*/  BSYNC.RELIABLE B9 ;  /* 0x0000000000097941 */ /* 0x000fea0003800100 */
.L_x_807:
        /* <DEDUP_REMOVED lines=38> */
.L_x_809:
[----:B------:R-:W-:Y:S05]  /*cdef0*/  BSYNC.RECONVERGENT B8 ;  /* 0x0000000000087941 */ /* 0x000fea0003800200 */
.L_x_806:
        /* <DEDUP_REMOVED lines=109> */
.L_x_812:
[----:B------:R-:W-:Y:S05]  /*ce5d0*/  BSYNC.RELIABLE B9 ;  /* 0x0000000000097941 */ /* 0x000fea0003800100 */
.L_x_811:
        /* <DEDUP_REMOVED lines=38> */
.L_x_813:
[----:B------:R-:W-:Y:S05]  /*ce840*/  BSYNC.RECONVERGENT B8 ;  /* 0x0000000000087941 */ /* 0x000fea0003800200 */
.L_x_810:
[----:B------:R-:W2:Y:S04]  /*ce850*/  LDL.64 R128, [R23] ;  /* 0x0000000017807983 */ /* 0x000ea80000100a00 */
[----:B------:R-:W3:Y:S04]  /*ce860*/  LDL.64 R126, [R23+0x8] ;  /* 0x00000800177e7983 */ /* 0x000ee80000100a00 */
[----:B------:R-:W4:Y:S01]  /*ce870*/  LDL.64 R124, [R23+0x10] ;  /* 0x00001000177c7983 */ /* 0x000f220000100a00 */
[----:B------:R-:W-:Y:S01]  /*ce880*/  UMOV UR4, URZ ;  /* 0x000000ff00047c82 */ /* 0x000fe20008000000 */
[----:B------:R-:W-:Y:S01]  /*ce890*/  IMAD.MOV.U32 R120, RZ, RZ, RZ ;  /* 0x000000ffff787224 */ /* 0x000fe200078e00ff */
[----:B------:R-:W-:Y:S01]  /*ce8a0*/  UMOV UR5, URZ ;  /* 0x000000ff00057c82 */ /* 0x000fe20008000000 */
[----:B------:R-:W5:Y:S01]  /*ce8b0*/  LDL.64 R122, [R23+0x18] ;  /* 0x00001800177a7983 */ /* 0x000f620000100a00 */
[----:B------:R-:W-:Y:S01]  /*ce8c0*/  UMOV UR6, URZ ;  /* 0x000000ff00067c82 */ /* 0x000fe20008000000 */
[----:B------:R-:W-:Y:S01]  /*ce8d0*/  IMAD.MOV.U32 R114, RZ, RZ, RZ ;  /* 0x000000ffff727224 */ /* 0x000fe200078e00ff */
[----:B------:R-:W-:Y:S01]  /*ce8e0*/  UMOV UR8, URZ ;  /* 0x000000ff00087c82 */ /* 0x000fe20008000000 */
[----:B------:R-:W-:Y:S01]  /*ce8f0*/  UMOV UR7, URZ ;  /* 0x000000ff00077c82 */ /* 0x000fe20008000000 */
[----:B------:R-:W-:Y:S01]  /*ce900*/  UMOV UR10, URZ ;  /* 0x000000ff000a7c82 */ /* 0x000fe20008000000 */
[----:B------:R-:W-:Y:S01]  /*ce910*/  UMOV UR9, URZ ;  /* 0x000000ff00097c82 */ /* 0x000fe20008000000 */
[----:B------:R-:W-:Y:S01]  /*ce920*/  UMOV UR11, URZ ;  /* 0x000000ff000b7c82 */ /* 0x000fe20008000000 */
[----:B--2---:R-:W-:-:S04]  /*ce930*/  IMAD.WIDE.U32 R74, R191, R128, RZ ;  /* 0x00000080bf4a7225 */ /* 0x004fc800078e00ff */
[----:B------:R-:W-:Y:S02]  /*ce940*/  VIADD R75, R75, UR4 ;  /* 0x000000044b4b7c36 */ /* 0x000fe40008000000 */
[----:B------:R-:W-:-:S04]  /*ce950*/  IMAD.WIDE.U32 R118, R171, R128, RZ ;  /* 0x00000080ab767225 */ /* 0x000fc800078e00ff */
[----:B------:R-:W-:-:S04]  /*ce960*/  IMAD.WIDE.U32 R76, R129, R193, R74 ;  /* 0x000000c1814c7225 */ /* 0x000fc800078e004a */
[----:B------:R-:W-:Y:S01]  /*ce970*/  IMAD.MOV.U32 R121, RZ, RZ, R76 ;  /* 0x000000ffff797224 */ /* 0x000fe200078e004c */
[----:B------:R-:W-:Y:S01]  /*ce980*/  ISETP.GE.U32.AND P0, PT, R76, R74, PT ;  /* 0x0000004a4c00720c */ /* 0x000fe20003f06070 */
[----:B------:R-:W-:Y:S02]  /*ce990*/  VIADD R74, R77, UR5 ;  /* 0x000000054d4a7c36 */ /* 0x000fe40008000000 */
[----:B------:R-:W-:-:S03]  /*ce9a0*/  IMAD.WIDE.U32 R120, R128, R193, R120 ;  /* 0x000000c180787225 */ /* 0x000fc600078e0078 */
[----:B------:R-:W-:Y:S01]  /*ce9b0*/  ISETP.GE.U32.AND.EX P0, PT, R74, R75, PT, P0 ;  /* 0x0000004b4a00720c */ /* 0x000fe20003f06100 */
[----:B------:R-:W-:Y:S01]  /*ce9c0*/  VIADD R121, R121, UR5 ;  /* 0x0000000579797c36 */ /* 0x000fe20008000000 */
[----:B------:R-:W-:Y:S01]  /*ce9d0*/  ISETP.GE.U32.AND P1, PT, R120, RZ, PT ;  /* 0x000000ff7800720c */ /* 0x000fe20003f26070 */
[----:B------:R-:W-:Y:S02]  /*ce9e0*/  VIADD R119, R119, UR6 ;  /* 0x0000000677777c36 */ /* 0x000fe40008000000 */
[----:B------:R-:W-:Y:S01]  /*ce9f0*/  IMAD.MOV.U32 R75, RZ, RZ, RZ ;  /* 0x000000ffff4b7224 */ /* 0x000fe200078e00ff */
[----:B------:R-:W-:Y:S01]  /*cea00*/  ISETP.GE.U32.AND.EX P1, PT, R121, R76, PT, P1 ;  /* 0x0000004c7900720c */ /* 0x000fe20003f26110 */
[----:B------:R-:W-:-:S03]  /*cea10*/  IMAD.WIDE.U32 R76, R129, R183, R118 ;  /* 0x000000b7814c7225 */ /* 0x000fc600078e0076 */
[----:B------:R-:W-:Y:S01]  /*cea20*/  SEL R79, RZ, 0x1, P1 ;  /* 0x00000001ff4f7807 */ /* 0x000fe20000800000 */
[----:B------:R-:W-:-:S04]  /*cea30*/  IMAD.WIDE.U32 R74, R129, R191, R74 ;  /* 0x000000bf814a7225 */ /* 0x000fc800078e004a */
[----:B------:R-:W-:Y:S01]  /*cea40*/  IMAD.MOV.U32 R115, RZ, RZ, R76 ;  /* 0x000000ffff737224 */ /* 0x000fe200078e004c */
[----:B------:R-:W-:Y:S01]  /*cea50*/  IADD3 R116, P1, P4, R79, R74, RZ ;  /* 0x0000004a4f747210 */ /* 0x000fe20007c3e0ff */
[----:B------:R-:W-:Y:S01]  /*cea60*/  VIADD R75, R75, UR4 ;  /* 0x000000044b4b7c36 */ /* 0x000fe20008000000 */
[----:B------:R-:W-:Y:S01]  /*cea70*/  SEL R74, RZ, 0x1, P0 ;  /* 0x00000001ff4a7807 */ /* 0x000fe20000000000 */
[----:B------:R-:W-:Y:S01]  /*cea80*/  IMAD.WIDE.U32 R104, R185, R128, RZ ;  /* 0x00000080b9687225 */ /* 0x000fe200078e00ff */
[----:B------:R-:W-:-:S03]  /*cea90*/  ISETP.GE.U32.AND P0, PT, R76, R118, PT ;  /* 0x000000764c00720c */ /* 0x000fc60003f06070 */
[----:B------:R-:W-:Y:S01]  /*ceaa0*/  IMAD.WIDE.U32 R114, R128, R183, R114 ;  /* 0x000000b780727225 */ /* 0x000fe200078e0072 */
[----:B------:R-:W-:-:S03]  /*ceab0*/  IADD3.X R118, PT, PT, RZ, R75, R74, P1, P4 ;  /* 0x0000004bff767210 */ /* 0x000fc60000fe844a */
[----:B------:R-:W-:Y:S01]  /*ceac0*/  VIADD R105, R105, UR8 ;  /* 0x0000000869697c36 */ /* 0x000fe20008000000 */
[----:B------:R-:W-:Y:S01]  /*cead0*/  ISETP.GE.U32.AND P1, PT, R114, RZ, PT ;  /* 0x000000ff7200720c */ /* 0x000fe20003f26070 */
[----:B------:R-:W-:Y:S01]  /*ceae0*/  VIADD R133, R115, UR7 ;  /* 0x0000000773857c36 */ /* 0x000fe20008000000 */
[----:B------:R-:W-:Y:S01]  /*ceaf0*/  IADD3 R131, P6, PT, R116, R114, RZ ;  /* 0x0000007274837210 */ /* 0x000fe20007fde0ff */
[----:B---3--:R-:W-:-:S03]  /*ceb00*/  IMAD.WIDE.U32 R74, R191, R126, RZ ;  /* 0x0000007ebf4a7225 */ /* 0x008fc600078e00ff */
[----:B------:R-:W-:Y:S01]  /*ceb10*/  ISETP.GE.U32.AND.EX P1, PT, R133, R76, PT, P1 ;  /* 0x0000004c8500720c */ /* 0x000fe20003f26110 */
[----:B------:R-:W-:Y:S01]  /*ceb20*/  IMAD.WIDE.U32 R110, R129, R179, R104 ;  /* 0x000000b3816e7225 */ /* 0x000fe200078e0068 */
[----:B------:R-:W-:-:S03]  /*ceb30*/  ISETP.GE.U32.AND P5, PT, R131, R116, PT ;  /* 0x000000748300720c */ /* 0x000fc60003fa6070 */
[----:B------:R-:W-:Y:S02]  /*ceb40*/  VIADD R114, R77, UR7 ;  /* 0x000000074d727c36 */ /* 0x000fe40008000000 */
[----:B------:R-:W-:Y:S02]  /*ceb50*/  IMAD.MOV.U32 R115, RZ, RZ, RZ ;  /* 0x000000ffff737224 */ /* 0x000fe400078e00ff */
[----:B------:R-:W-:Y:S01]  /*ceb60*/  IMAD.WIDE.U32 R78, R175, R128, RZ ;  /* 0x00000080af4e7225 */ /* 0x000fe200078e00ff */
[----:B------:R-:W-:-:S03]  /*ceb70*/  ISETP.GE.U32.AND P3, PT, R110, R104, PT ;  /* 0x000000686e00720c */ /* 0x000fc60003f66070 */
[----:B------:R-:W-:Y:S02]  /*ceb80*/  VIADD R75, R75, UR4 ;  /* 0x000000044b4b7c36 */ /* 0x000fe40008000000 */
[----:B------:R-:W-:Y:S01]  /*ceb90*/  IMAD.WIDE.U32 R116, R129, R171, R114 ;  /* 0x000000ab81747225 */ /* 0x000fe200078e0072 */
[----:B------:R-:W-:-:S03]  /*ceba0*/  SEL R115, RZ, 0x1, P1 ;  /* 0x00000001ff737807 */ /* 0x000fc60000800000 */
[----:B------:R-:W-:Y:S02]  /*cebb0*/  VIADD R79, R79, UR10 ;  /* 0x0000000a4f4f7c36 */ /* 0x000fe40008000000 */
[----:B------:R-:W-:-:S04]  /*cebc0*/  IMAD.WIDE.U32 R76, R127, R193, R74 ;  /* 0x000000c17f4c7225 */ /* 0x000fc800078e004a */
[----:B------:R-:W-:Y:S01]  /*cebd0*/  IMAD.X R104, R133, 0x1, R118, P6 ;  /* 0x0000000185687824 */ /* 0x000fe200030e0676 */
[----:B------:R-:W-:Y:S01]  /*cebe0*/  ISETP.GE.U32.AND.EX P6, PT, R114, R119, PT, P0 ;  /* 0x000000777200720c */ /* 0x000fe20003fc6100 */
[----:B------:R-:W-:Y:S01]  /*cebf0*/  VIADD R119, R117, UR6 ;  /* 0x0000000675777c36 */ /* 0x000fe20008000000 */
[----:B------:R-:W-:Y:S01]  /*cec00*/  IADD3 R117, P1, P0, R115, R116, RZ ;  /* 0x0000007473757210 */ /* 0x000fe2000783e0ff */
[----:B------:R-:W-:-:S04]  /*cec10*/  IMAD.WIDE.U32 R80, R129, R173, R78 ;  /* 0x000000ad81507225 */ /* 0x000fc800078e004e */
[----:B------:R-:W-:Y:S02]  /*cec20*/  IMAD.MOV.U32 R114, RZ, RZ, RZ ;  /* 0x000000ffff727224 */ /* 0x000fe400078e00ff */
[----:B------:R-:W-:Y:S01]  /*cec30*/  IMAD.MOV.U32 R115, RZ, RZ, R76 ;  /* 0x000000ffff737224 */ /* 0x000fe200078e004c */
[----:B------:R-:W-:Y:S02]  /*cec40*/  ISETP.GE.U32.AND P4, PT, R80, R78, PT ;  /* 0x0000004e5000720c */ /* 0x000fe40003f86070 */
[----:B------:R-:W-:Y:S01]  /*cec50*/  ISETP.GE.U32.AND.EX P5, PT, R104, R118, PT, P5 ;  /* 0x000000766800720c */ /* 0x000fe20003fa6150 */
[----:B------:R-:W-:Y:S01]  /*cec60*/  IMAD.WIDE.U32 R114, R126, R193, R114 ;  /* 0x000000c17e727225 */ /* 0x000fe200078e0072 */
[----:B------:R-:W-:Y:S02]  /*cec70*/  SEL R78, RZ, 0x1, P6 ;  /* 0x00000001ff4e7807 */ /* 0x000fe40003000000 */
[----:B------:R-:W-:Y:S01]  /*cec80*/  ISETP.GE.U32.AND P6, PT, R76, R74, PT ;  /* 0x0000004a4c00720c */ /* 0x000fe20003fc6070 */
[----:B------:R-:W-:Y:S01]  /*cec90*/  VIADD R74, R77, UR5 ;  /* 0x000000054d4a7c36 */ /* 0x000fe20008000000 */
[----:B------:R-:W-:Y:S01]  /*ceca0*/  SEL R118, RZ, 0x1, P5 ;  /* 0x00000001ff767807 */ /* 0x000fe20002800000 */
[----:B------:R-:W-:Y:S01]  /*cecb0*/  VIADD R115, R115, UR5 ;  /* 0x0000000573737c36 */ /* 0x000fe20008000000 */
[----:B------:R-:W-:-:S02]  /*cecc0*/  ISETP.GE.U32.AND P5, PT, R114, RZ, PT ;  /* 0x000000ff7200720c */ /* 0x000fc40003fa6070 */
[----:B------:R-:W-:Y:S02]  /*cecd0*/  IADD3.X R119, PT, PT, RZ, R119, R78, P1, P0 ;  /* 0x00000077ff777210 */ /* 0x000fe40000fe044e */
[----:B------:R-:W-:Y:S01]  /*cece0*/  ISETP.GE.U32.AND.EX P6, PT, R74, R75, PT, P6 ;  /* 0x0000004b4a00720c */ /* 0x000fe20003fc6160 */
[----:B------:R-:W-:Y:S01]  /*cecf0*/  IMAD.MOV.U32 R75, RZ, RZ, RZ ;  /* 0x000000ffff4b7224 */ /* 0x000fe200078e00ff */
[----:B------:R-:W-:Y:S02]  /*ced00*/  ISETP.GE.U32.AND.EX P0, PT, R115, R76, PT, P5 ;  /* 0x0000004c7300720c */ /* 0x000fe40003f06150 */
[----:B------:R-:W-:Y:S01]  /*ced10*/  IADD3 R114, P5, PT, R131, R114, RZ ;  /* 0x0000007283727210 */ /* 0x000fe20007fbe0ff */
[----:B------:R-:W-:Y:S01]  /*ced20*/  IMAD.WIDE.U32 R74, R127, R191, R74 ;  /* 0x000000bf7f4a7225 */ /* 0x000fe200078e004a */
[----:B------:R-:W-:Y:S02]  /*ced30*/  SEL R77, RZ, 0x1, P0 ;  /* 0x00000001ff4d7807 */ /* 0x000fe40000000000 */
[----:B------:R-:W-:Y:S01]  /*ced40*/  IADD3 R118, P1, PT, R118, R117, RZ ;  /* 0x0000007576767210 */ /* 0x000fe20007f3e0ff */
[----:B------:R-:W-:Y:S01]  /*ced50*/  IMAD.X R115, R115, 0x1, R104, P5 ;  /* 0x0000000173737824 */ /* 0x000fe200028e0668 */
[----:B------:R-:W-:Y:S01]  /*ced60*/  ISETP.GE.U32.AND P0, PT, R114, R131, PT ;  /* 0x000000837200720c */ /* 0x000fe20003f06070 */
[----:B------:R-:W-:Y:S01]  /*ced70*/  VIADD R78, R75, UR4 ;  /* 0x000000044b4e7c36 */ /* 0x000fe20008000000 */
[----:B------:R-:W-:Y:S01]  /*ced80*/  SEL R117, RZ, 0x1, P6 ;  /* 0x00000001ff757807 */ /* 0x000fe20003000000 */
[----:B------:R-:W-:Y:S01]  /*ced90*/  IMAD.MOV.U32 R75, RZ, RZ, R110 ;  /* 0x000000ffff4b7224 */ /* 0x000fe200078e006e */
[----:B------:R-:W-:Y:S01]  /*ceda0*/  IADD3 R77, P5, P6, R77, R74, RZ ;  /* 0x0000004a4d4d7210 */ /* 0x000fe20007ebe0ff */
[----:B------:R-:W-:Y:S01]  /*cedb0*/  IMAD.MOV.U32 R74, RZ, RZ, RZ ;  /* 0x000000ffff4a7224 */ /* 0x000fe200078e00ff */
[----:B------:R-:W-:-:S03]  /*cedc0*/  ISETP.GE.U32.AND.EX P0, PT, R115, R104, PT, P0 ;  /* 0x000000687300720c */ /* 0x000fc60003f06100 */
[----:B------:R-:W-:Y:S01]  /*cedd0*/  IMAD.WIDE.U32 R74, R128, R179, R74 ;  /* 0x000000b3804a7225 */ /* 0x000fe200078e004a */
[----:B------:R-:W-:Y:S02]  /*cede0*/  SEL R76, RZ, 0x1, P0 ;  /* 0x00000001ff4c7807 */ /* 0x000fe40000000000 */
[----:B------:R-:W-:Y:S01]  /*cedf0*/  IADD3.X R78, PT, PT, RZ, R78, R117, P5, P6 ;  /* 0x0000004eff4e7210 */ /* 0x000fe20002fec475 */
[----:B------:R-:W-:Y:S01]  /*cee00*/  VIADD R104, R111, UR9 ;  /* 0x000000096f687c36 */ /* 0x000fe20008000000 */
[----:B------:R-:W-:Y:S01]  /*cee10*/  ISETP.GE.U32.AND P6, PT, R74, RZ, PT ;  /* 0x000000ff4a00720c */ /* 0x000fe20003fc6070 */
[----:B------:R-:W-:Y:S01]  /*cee20*/  VIADD R111, R75, UR9 ;  /* 0x000000094b6f7c36 */ /* 0x000fe20008000000 */
[----:B------:R-:W-:Y:S01]  /*cee30*/  IADD3 R75, P0, PT, R118, R74, RZ ;  /* 0x0000004a764b7210 */ /* 0x000fe20007f1e0ff */
[----:B------:R-:W-:Y:S01]  /*cee40*/  IMAD.X R119, RZ, RZ, R119, P1 ;  /* 0x000000ffff777224 */ /* 0x000fe200008e0677 */
[----:B------:R-:W-:Y:S02]  /*cee50*/  IADD3 R76, P5, PT, R76, R77, RZ ;  /* 0x0000004d4c4c7210 */ /* 0x000fe40007fbe0ff */
[C---:B------:R-:W-:Y:S01]  /*cee60*/  ISETP.GE.U32.AND.EX P6, PT, R111.reuse, R110, PT, P6 ;  /* 0x0000006e6f00720c */ /* 0x040fe20003fc6160 */
[----:B------:R-:W-:Y:S01]  /*cee70*/  IMAD.X R110, R111, 0x1, R119, P0 ;  /* 0x000000016f6e7824 */ /* 0x000fe200000e0677 */
[----:B------:R-:W-:Y:S01]  /*cee80*/  IADD3 R116, P1, PT, R76, R75, RZ ;  /* 0x0000004b4c747210 */ /* 0x000fe20007f3e0ff */
[----:B------:R-:W-:Y:S01]  /*cee90*/  IMAD.X R77, RZ, RZ, R78, P5 ;  /* 0x000000ffff4d7224 */ /* 0x000fe200028e064e */
[----:B------:R-:W-:-:S02]  /*ceea0*/  ISETP.GE.U32.AND P0, PT, R75, R118, PT ;  /* 0x000000764b00720c */ /* 0x000fc40003f06070 */
[----:B------:R-:W-:Y:S01]  /*ceeb0*/  ISETP.GE.U32.AND.EX P3, PT, R104, R105, PT, P3 ;  /* 0x000000696800720c */ /* 0x000fe20003f66130 */
[----:B------:R-:W-:Y:S01]  /*ceec0*/  IMAD.X R118, R77, 0x1, R110, P1 ;  /* 0x000000014d767824 */ /* 0x000fe200008e066e */
[----:B------:R-:W-:Y:S01]  /*ceed0*/  SEL R111, RZ, 0x1, P6 ;  /* 0x00000001ff6f7807 */ /* 0x000fe20003000000 */
[----:B------:R-:W-:Y:S01]  /*ceee0*/  IMAD.MOV.U32 R105, RZ, RZ, RZ ;  /* 0x000000ffff697224 */ /* 0x000fe200078e00ff */
[----:B------:R-:W-:Y:S01]  /*ceef0*/  ISETP.GE.U32.AND P6, PT, R116, R75, PT ;  /* 0x0000004b7400720c */ /* 0x000fe20003fc6070 */
[----:B------:R-:W-:Y:S01]  /*cef00*/  IMAD.WIDE.U32 R74, R171, R126, RZ ;  /* 0x0000007eab4a7225 */ /* 0x000fe200078e00ff */
[----:B------:R-:W-:Y:S02]  /*cef10*/  ISETP.NE.U32.AND P1, PT, R76, RZ, PT ;  /* 0x000000ff4c00720c */ /* 0x000fe40003f25070 */
[----:B------:R-:W-:Y:S01]  /*cef20*/  ISETP.GE.U32.AND.EX P6, PT, R118, R110, PT, P6 ;  /* 0x0000006e7600720c */ /* 0x000fe20003fc6160 */
[----:B------:R-:W-:Y:S01]  /*cef30*/  IMAD.WIDE.U32 R104, R129, R185, R104 ;  /* 0x000000b981687225 */ /* 0x000fe200078e0068 */
[----:B------:R-:W-:-:S02]  /*cef40*/  ISETP.GE.U32.AND.EX P0, PT, R110, R119, PT, P0 ;  /* 0x000000776e00720c */ /* 0x000fc40003f06100 */
[----:B------:R-:W-:Y:S01]  /*cef50*/  SEL R117, RZ, 0x1, P3 ;  /* 0x00000001ff757807 */ /* 0x000fe20001800000 */
[----:B------:R-:W-:Y:S01]  /*cef60*/  VIADD R75, R75, UR6 ;  /* 0x000000064b4b7c36 */ /* 0x000fe20008000000 */
[----:B------:R-:W-:Y:S01]  /*cef70*/  ISETP.NE.AND.EX P1, PT, R77, RZ, !P6, P1 ;  /* 0x000000ff4d00720c */ /* 0x000fe20007725310 */
[----:B------:R-:W-:Y:S01]  /*cef80*/  VIADD R130, R105, UR8 ;  /* 0x0000000869827c36 */ /* 0x000fe20008000000 */
[----:B------:R-:W-:Y:S01]  /*cef90*/  IADD3 R78, P5, P3, R111, R104, RZ ;  /* 0x000000686f4e7210 */ /* 0x000fe20007bbe0ff */
[----:B------:R-:W-:Y:S01]  /*cefa0*/  VIADD R104, R81, UR11 ;  /* 0x0000000b51687c36 */ /* 0x000fe20008000000 */
[----:B------:R-:W-:Y:S01]  /*cefb0*/  SEL R119, RZ, 0x1, P0 ;  /* 0x00000001ff777807 */ /* 0x000fe20000000000 */
[----:B------:R-:W-:Y:S01]  /*cefc0*/  IMAD.WIDE.U32 R76, R127, R183, R74 ;  /* 0x000000b77f4c7225 */ /* 0x000fe200078e004a */
[----:B------:R-:W-:Y:S02]  /*cefd0*/  SEL R81, RZ, 0x1, !P1 ;  /* 0x00000001ff517807 */ /* 0x000fe40004800000 */
[----:B------:R-:W-:-:S02]  /*cefe0*/  IADD3.X R130, PT, PT, RZ, R130, R117, P5, P3 ;  /* 0x00000082ff827210 */ /* 0x000fc40002fe6475 */
[----:B------:R-:W-:Y:S01]  /*ceff0*/  ISETP.GE.U32.AND.EX P4, PT, R104, R79, PT, P4 ;  /* 0x0000004f6800720c */ /* 0x000fe20003f86140 */
[----:B------:R-:W-:Y:S01]  /*cf000*/  IMAD.MOV.U32 R79, RZ, RZ, R76 ;  /* 0x000000ffff4f7224 */ /* 0x000fe200078e004c */
[----:B------:R-:W-:Y:S01]  /*cf010*/  IADD3 R119, P3, PT, R119, R78, RZ ;  /* 0x0000004e77777210 */ /* 0x000fe20007f7e0ff */
[----:B------:R-:W-:Y:S01]  /*cf020*/  IMAD.MOV.U32 R78, RZ, RZ, RZ ;  /* 0x000000ffff4e7224 */ /* 0x000fe200078e00ff */
[----:B------:R-:W-:-:S03]  /*cf030*/  IADD3 R81, P1, PT, R81, R116, RZ ;  /* 0x0000007451517210 */ /* 0x000fc60007f3e0ff */
[----:B------:R-:W-:Y:S01]  /*cf040*/  IMAD.WIDE.U32 R78, R126, R183, R78 ;  /* 0x000000b77e4e7225 */ /* 0x000fe200078e004e */
[----:B------:R-:W-:-:S03]  /*cf050*/  ISETP.GT.U32.AND P5, PT, R116, R81, PT ;  /* 0x000000517400720c */ /* 0x000fc60003fa4070 */
[----:B------:R-:W-:Y:S01]  /*cf060*/  IMAD.X R105, RZ, RZ, R118, P1 ;  /* 0x000000ffff697224 */ /* 0x000fe200008e0676 */
[----:B------:R-:W-:Y:S01]  /*cf070*/  ISETP.GE.U32.AND P0, PT, R76, R74, PT ;  /* 0x0000004a4c00720c */ /* 0x000fe20003f06070 */
[----:B------:R-:W-:Y:S01]  /*cf080*/  VIADD R110, R79, UR7 ;  /* 0x000000074f6e7c36 */ /* 0x000fe20008000000 */
[----:B------:R-:W-:Y:S01]  /*cf090*/  ISETP.GE.U32.AND P6, PT, R78, RZ, PT ;  /* 0x000000ff4e00720c */ /* 0x000fe20003fc6070 */
[----:B------:R-:W-:Y:S01]  /*cf0a0*/  VIADD R74, R77, UR7 ;  /* 0x000000074d4a7c36 */ /* 0x000fe20008000000 */
[----:B------:R-:W-:Y:S02]  /*cf0b0*/  ISETP.GT.U32.AND.EX P5, PT, R118, R105, PT, P5 ;  /* 0x000000697600720c */ /* 0x000fe40003fa4150 */
[----:B------:R-:W-:Y:S02]  /*cf0c0*/  IADD3 R111, P1, PT, R81, R78, RZ ;  /* 0x0000004e516f7210 */ /* 0x000fe40007f3e0ff */
[----:B------:R-:W-:Y:S02]  /*cf0d0*/  ISETP.GE.U32.AND.EX P6, PT, R110, R76, PT, P6 ;  /* 0x0000004c6e00720c */ /* 0x000fe40003fc6160 */
[----:B------:R-:W-:-:S02]  /*cf0e0*/  SEL R76, R116, R81, P5 ;  /* 0x00000051744c7207 */ /* 0x000fc40002800000 */
[----:B------:R-:W-:Y:S01]  /*cf0f0*/  ISETP.GE.U32.AND.EX P0, PT, R74, R75, PT, P0 ;  /* 0x0000004b4a00720c */ /* 0x000fe20003f06100 */
[----:B------:R-:W-:Y:S01]  /*cf100*/  IMAD.MOV.U32 R75, RZ, RZ, RZ ;  /* 0x000000ffff4b7224 */ /* 0x000fe200078e00ff */
[----:B------:R-:W-:Y:S01]  /*cf110*/  SEL R79, R118, R105, P5 ;  /* 0x00000069764f7207 */ /* 0x000fe20002800000 */
[----:B------:R-:W-:Y:S01]  /*cf120*/  IMAD.X R110, R105, 0x1, R110, P1 ;  /* 0x00000001696e7824 */ /* 0x000fe200008e066e */
[----:B------:R-:W-:Y:S01]  /*cf130*/  ISETP.GT.U32.AND P1, PT, R76, R111, PT ;  /* 0x0000006f4c00720c */ /* 0x000fe20003f24070 */
[----:B------:R-:W-:Y:S01]  /*cf140*/  IMAD.WIDE.U32 R74, R127, R171, R74 ;  /* 0x000000ab7f4a7225 */ /* 0x000fe200078e004a */
[----:B------:R-:W-:-:S03]  /*cf150*/  SEL R81, RZ, 0x1, P6 ;  /* 0x00000001ff517807 */ /* 0x000fc60003000000 */
[----:B------:R-:W-:Y:S02]  /*cf160*/  IMAD.MOV.U32 R76, RZ, RZ, RZ ;  /* 0x000000ffff4c7224 */ /* 0x000fe400078e00ff */
[----:B------:R-:W-:Y:S01]  /*cf170*/  IMAD.MOV.U32 R77, RZ, RZ, R80 ;  /* 0x000000ffff4d7224 */ /* 0x000fe200078e0050 */
[----:B------:R-:W-:Y:S01]  /*cf180*/  ISETP.GT.U32.AND.EX P1, PT, R79, R110, PT, P1 ;  /* 0x0000006e4f00720c */ /* 0x000fe20003f24110 */
[----:B------:R-:W-:Y:S01]  /*cf190*/  VIADD R78, R75, UR6 ;  /* 0x000000064b4e7c36 */ /* 0x000fe20008000000 */
[----:B------:R-:W-:Y:S01]  /*cf1a0*/  IADD3 R75, P6, P5, R81, R74, RZ ;  /* 0x0000004a514b7210 */ /* 0x000fe20007dde0ff */
[----:B------:R-:W-:Y:S01]  /*cf1b0*/  IMAD.WIDE.U32 R76, R128, R173, R76 ;  /* 0x000000ad804c7225 */ /* 0x000fe200078e004c */
[----:B------:R-:W-:Y:S02]  /*cf1c0*/  SEL R79, RZ, 0x1, P0 ;  /* 0x00000001ff4f7807 */ /* 0x000fe40000000000 */
[----:B------:R-:W-:Y:S01]  /*cf1d0*/  SEL R74, RZ, 0x1, !P1 ;  /* 0x00000001ff4a7807 */ /* 0x000fe20004800000 */
[----:B------:R-:W-:Y:S01]  /*cf1e0*/  VIADD R81, R77, UR11 ;  /* 0x0000000b4d517c36 */ /* 0x000fe20008000000 */
[----:B------:R-:W-:Y:S01]  /*cf1f0*/  ISETP.GE.U32.AND P0, PT, R76, RZ, PT ;  /* 0x000000ff4c00720c */ /* 0x000fe20003f06070 */
[----:B------:R-:W-:Y:S01]  /*cf200*/  IMAD.X R130, RZ, RZ, R130, P3 ;  /* 0x000000ffff827224 */ /* 0x000fe200018e0682 */
[----:B------:R-:W-:-:S02]  /*cf210*/  IADD3 R77, P1, PT, R119, R76, RZ ;  /* 0x0000004c774d7210 */ /* 0x000fc40007f3e0ff */
[----:B------:R-:W-:Y:S02]  /*cf220*/  IADD3.X R76, PT, PT, RZ, R78, R79, P6, P5 ;  /* 0x0000004eff4c7210 */ /* 0x000fe400037ea44f */
[----:B------:R-:W-:Y:S01]  /*cf230*/  IADD3 R74, P3, PT, R74, R75, RZ ;  /* 0x0000004b4a4a7210 */ /* 0x000fe20007f7e0ff */
[----:B------:R-:W-:-:S03]  /*cf240*/  IMAD.X R78, R81, 0x1, R130, P1 ;  /* 0x00000001514e7824 */ /* 0x000fc600008e0682 */
[-C--:B------:R-:W-:Y:S01]  /*cf250*/  IADD3 R116, P5, PT, R74, R77.reuse, RZ ;  /* 0x0000004d4a747210 */ /* 0x080fe20007fbe0ff */
[----:B------:R-:W-:Y:S01]  /*cf260*/  IMAD.X R75, RZ, RZ, R76, P3 ;  /* 0x000000ffff4b7224 */ /* 0x000fe200018e064c */
[----:B------:R-:W-:Y:S01]  /*cf270*/  ISETP.GE.U32.AND.EX P1, PT, R81, R80, PT, P0 ;  /* 0x000000505100720c */ /* 0x000fe20003f26100 */
[----:B------:R-:W-:Y:S01]  /*cf280*/  IMAD.MOV.U32 R105, RZ, RZ, RZ ;  /* 0x000000ffff697224 */ /* 0x000fe200078e00ff */
[----:B------:R-:W-:Y:S01]  /*cf290*/  ISETP.GE.U32.AND P3, PT, R116, R77, PT ;  /* 0x0000004d7400720c */ /* 0x000fe20003f66070 */
[----:B------:R-:W-:Y:S02]  /*cf2a0*/  IMAD.X R117, R75, 0x1, R78, P5 ;  /* 0x000000014b757824 */ /* 0x000fe400028e064e */
[----:B------:R-:W-:Y:S01]  /*cf2b0*/  IMAD.WIDE.U32 R80, R185, R126, RZ ;  /* 0x0000007eb9507225 */ /* 0x000fe200078e00ff */
[----:B------:R-:W-:Y:S02]  /*cf2c0*/  SEL R79, RZ, 0x1, P1 ;  /* 0x00000001ff4f7807 */ /* 0x000fe40000800000 */
[----:B------:R-:W-:Y:S01]  /*cf2d0*/  ISETP.NE.U32.AND P0, PT, R74, RZ, PT ;  /* 0x000000ff4a00720c */ /* 0x000fe20003f05070 */
[----:B------:R-:W-:Y:S01]  /*cf2e0*/  IMAD.WIDE.U32 R104, R129, R175, R104 ;  /* 0x000000af81687225 */ /* 0x000fe200078e0068 */
[----:B------:R-:W-:-:S03]  /*cf2f0*/  ISETP.GE.U32.AND.EX P1, PT, R117, R78, PT, P3 ;  /* 0x0000004e7500720c */ /* 0x000fc60003f26130 */
[----:B------:R-:W-:Y:S01]  /*cf300*/  VIADD R81, R81, UR8 ;  /* 0x0000000851517c36 */ /* 0x000fe20008000000 */
[----:B------:R-:W-:Y:S01]  /*cf310*/  ISETP.GE.U32.AND P3, PT, R77, R119, PT ;  /* 0x000000774d00720c */ /* 0x000fe20003f66070 */
[----:B------:R-:W-:Y:S01]  /*cf320*/  VIADD R128, R105, UR10 ;  /* 0x0000000a69807c36 */ /* 0x000fe20008000000 */
[----:B------:R-:W-:Y:S01]  /*cf330*/  ISETP.NE.AND.EX P0, PT, R75, RZ, !P1, P0 ;  /* 0x000000ff4b00720c */ /* 0x000fe20004f05300 */
[----:B------:R-:W-:Y:S01]  /*cf340*/  IMAD.WIDE.U32 R76, R127, R179, R80 ;  /* 0x000000b37f4c7225 */ /* 0x000fe200078e0050 */
[----:B------:R-:W-:Y:S02]  /*cf350*/  IADD3 R118, P5, P6, R79, R104, RZ ;  /* 0x000000684f767210 */ /* 0x000fe40007ebe0ff */
        /* <DEDUP_REMOVED lines=30> */
[----:B------:R-:W-:Y:S02]  /*cf540*/  IMAD.MOV.U32 R81, RZ, RZ, RZ ;  /* 0x000000ffff517224 */ /* 0x000fe400078e00ff */
[----:B------:R-:W-:Y:S01]  /*cf550*/  IMAD.WIDE.U32 R76, R124, R193, R76 ;  /* 0x000000c17c4c7225 */ /* 0x000fe200078e004c */
[----:B------:R-:W-:-:S02]  /*cf560*/  ISETP.GE.U32.AND.EX P6, PT, R74, R75, PT, P6 ;  /* 0x0000004b4a00720c */ /* 0x000fc40003fc6160 */
[----:B------:R-:W-:Y:S01]  /*cf570*/  SEL R131, RZ, 0x1, P5 ;  /* 0x00000001ff837807 */ /* 0x000fe20002800000 */
[----:B------:R-:W-:Y:S01]  /*cf580*/  IMAD.WIDE.U32 R80, R127, R185, R80 ;  /* 0x000000b97f507225 */ /* 0x000fe200078e0050 */
[----:B------:R-:W-:Y:S02]  /*cf590*/  SEL R129, RZ, 0x1, P1 ;  /* 0x00000001ff817807 */ /* 0x000fe40000800000 */
[----:B------:R-:W-:Y:S01]  /*cf5a0*/  IADD3 R116, P5, PT, R111, R76, RZ ;  /* 0x0000004c6f747210 */ /* 0x000fe20007fbe0ff */
[----:B------:R-:W-:Y:S01]  /*cf5b0*/  VIADD R75, R77, UR5 ;  /* 0x000000054d4b7c36 */ /* 0x000fe20008000000 */
[----:B------:R-:W-:Y:S02]  /*cf5c0*/  SEL R79, RZ, 0x1, P6 ;  /* 0x00000001ff4f7807 */ /* 0x000fe40003000000 */
[----:B------:R-:W-:Y:S02]  /*cf5d0*/  ISETP.GE.U32.AND P6, PT, R76, RZ, PT ;  /* 0x000000ff4c00720c */ /* 0x000fe40003fc6070 */
[----:B------:R-:W-:Y:S01]  /*cf5e0*/  IADD3 R133, P4, PT, R133, R118, RZ ;  /* 0x0000007685857210 */ /* 0x000fe20007f9e0ff */
[----:B------:R-:W-:Y:S01]  /*cf5f0*/  VIADD R118, R81, UR8 ;  /* 0x0000000851767c36 */ /* 0x000fe20008000000 */
[----:B------:R-:W-:Y:S01]  /*cf600*/  IADD3 R129, P3, P1, R129, R80, RZ ;  /* 0x0000005081817210 */ /* 0x000fe2000797e0ff */
[----:B------:R-:W-:Y:S01]  /*cf610*/  IMAD.WIDE.U32 R80, R175, R126, RZ ;  /* 0x0000007eaf507225 */ /* 0x000fe200078e00ff */
[----:B------:R-:W-:-:S03]  /*cf620*/  ISETP.GE.U32.AND.EX P6, PT, R75, R78, PT, P6 ;  /* 0x0000004e4b00720c */ /* 0x000fc60003fc6160 */
[----:B------:R-:W-:Y:S02]  /*cf630*/  IMAD.X R117, R75, 0x1, R110, P5 ;  /* 0x000000014b757824 */ /* 0x000fe400028e066e */
[----:B------:R-:W-:Y:S01]  /*cf640*/  IMAD.MOV.U32 R75, RZ, RZ, RZ ;  /* 0x000000ffff4b7224 */ /* 0x000fe200078e00ff */
[----:B------:R-:W-:Y:S01]  /*cf650*/  ISETP.GE.U32.AND P5, PT, R116, R111, PT ;  /* 0x0000006f7400720c */ /* 0x000fe20003fa6070 */
[----:B------:R-:W-:Y:S01]  /*cf660*/  VIADD R81, R81, UR10 ;  /* 0x0000000a51517c36 */ /* 0x000fe20008000000 */
[----:B------:R-:W-:Y:S01]  /*cf670*/  ISETP.GT.U32.AND.EX P0, PT, R104, R119, PT, P0 ;  /* 0x000000776800720c */ /* 0x000fe20003f04100 */
[----:B------:R-:W-:Y:S01]  /*cf680*/  IMAD.WIDE.U32 R74, R125, R191, R74 ;  /* 0x000000bf7d4a7225 */ /* 0x000fe200078e004a */
[----:B------:R-:W-:Y:S02]  /*cf690*/  SEL R77, RZ, 0x1, P6 ;  /* 0x00000001ff4d7807 */ /* 0x000fe40003000000 */
[----:B------:R-:W-:Y:S01]  /*cf6a0*/  ISETP.GE.U32.AND.EX P5, PT, R117, R110, PT, P5 ;  /* 0x0000006e7500720c */ /* 0x000fe20003fa6150 */
[----:B------:R-:W-:Y:S01]  /*cf6b0*/  IMAD.WIDE.U32 R110, R127, R173, R80 ;  /* 0x000000ad7f6e7225 */ /* 0x000fe200078e0050 */
[----:B------:R-:W-:-:S03]  /*cf6c0*/  SEL R104, RZ, 0x1, !P0 ;  /* 0x00000001ff687807 */ /* 0x000fc60004000000 */
[----:B------:R-:W-:Y:S01]  /*cf6d0*/  VIADD R78, R75, UR4 ;  /* 0x000000044b4e7c36 */ /* 0x000fe20008000000 */
[----:B------:R-:W-:Y:S02]  /*cf6e0*/  IADD3 R75, P6, P0, R77, R74, RZ ;  /* 0x0000004a4d4b7210 */ /* 0x000fe400078de0ff */
[----:B------:R-:W-:Y:S02]  /*cf6f0*/  SEL R76, RZ, 0x1, P5 ;  /* 0x00000001ff4c7807 */ /* 0x000fe40002800000 */
[----:B------:R-:W-:Y:S02]  /*cf700*/  ISETP.GE.U32.AND P5, PT, R110, R80, PT ;  /* 0x000000506e00720c */ /* 0x000fe40003fa6070 */
[----:B------:R-:W-:Y:S02]  /*cf710*/  IADD3.X R118, PT, PT, RZ, R118, R131, P3, P1 ;  /* 0x00000076ff767210 */ /* 0x000fe40001fe2483 */
[----:B------:R-:W-:Y:S02]  /*cf720*/  IADD3 R80, P1, PT, R104, R129, RZ ;  /* 0x0000008168507210 */ /* 0x000fe40007f3e0ff */
[----:B------:R-:W-:-:S02]  /*cf730*/  IADD3.X R77, PT, PT, RZ, R78, R79, P6, P0 ;  /* 0x0000004eff4d7210 */ /* 0x000fc400037e044f */
[----:B------:R-:W-:Y:S01]  /*cf740*/  IADD3 R76, P6, PT, R76, R75, RZ ;  /* 0x0000004b4c4c7210 */ /* 0x000fe20007fde0ff */
[----:B------:R-:W-:Y:S01]  /*cf750*/  IMAD.X R79, RZ, RZ, R128, P4 ;  /* 0x000000ffff4f7224 */ /* 0x000fe200020e0680 */
[----:B------:R-:W-:Y:S01]  /*cf760*/  IADD3 R132, P0, PT, R80, R133, RZ ;  /* 0x0000008550847210 */ /* 0x000fe20007f1e0ff */
[----:B------:R-:W-:Y:S01]  /*cf770*/  IMAD.X R104, RZ, RZ, R118, P1 ;  /* 0x000000ffff687224 */ /* 0x000fe200008e0676 */
[----:B------:R-:W-:Y:S01]  /*cf780*/  IADD3 R128, P3, PT, R76, R105, RZ ;  /* 0x000000694c807210 */ /* 0x000fe20007f7e0ff */
[----:B------:R-:W-:Y:S01]  /*cf790*/  IMAD.X R77, RZ, RZ, R77, P6 ;  /* 0x000000ffff4d7224 */ /* 0x000fe200030e064d */
[----:B------:R-:W-:Y:S01]  /*cf7a0*/  ISETP.GE.U32.AND P4, PT, R132, R133, PT ;  /* 0x000000858400720c */ /* 0x000fe20003f86070 */
[----:B------:R-:W-:Y:S01]  /*cf7b0*/  IMAD.X R142, R104, 0x1, R79, P0 ;  /* 0x00000001688e7824 */ /* 0x000fe200000e064f */
[----:B------:R-:W-:Y:S01]  /*cf7c0*/  ISETP.GE.U32.AND P1, PT, R128, R105, PT ;  /* 0x000000698000720c */ /* 0x000fe20003f26070 */
[----:B------:R-:W-:Y:S02]  /*cf7d0*/  IMAD.X R130, R77, 0x1, R119, P3 ;  /* 0x000000014d827824 */ /* 0x000fe400018e0677 */
[----:B------:R-:W-:Y:S01]  /*cf7e0*/  IMAD.WIDE.U32 R74, R171, R124, RZ ;  /* 0x0000007cab4a7225 */ /* 0x000fe200078e00ff */
[----:B------:R-:W-:-:S02]  /*cf7f0*/  ISETP.GE.U32.AND.EX P0, PT, R142, R79, PT, P4 ;  /* 0x0000004f8e00720c */ /* 0x000fc40003f06140 */
[----:B------:R-:W-:Y:S01]  /*cf800*/  ISETP.NE.U32.AND P4, PT, R76, RZ, PT ;  /* 0x000000ff4c00720c */ /* 0x000fe20003f85070 */
[----:B------:R-:W-:Y:S01]  /*cf810*/  VIADD R75, R75, UR6 ;  /* 0x000000064b4b7c36 */ /* 0x000fe20008000000 */
[----:B------:R-:W-:Y:S02]  /*cf820*/  ISETP.GE.U32.AND.EX P1, PT, R130, R119, PT, P1 ;  /* 0x000000778200720c */ /* 0x000fe40003f26110 */
[----:B------:R-:W-:Y:S01]  /*cf830*/  ISETP.NE.U32.AND P3, PT, R80, RZ, PT ;  /* 0x000000ff5000720c */ /* 0x000fe20003f65070 */
        /* <DEDUP_REMOVED lines=10> */
[----:B------:R-:W-:Y:S01]  /*cf8e0*/  IMAD.MOV.U32 R77, RZ, RZ, R78 ;  /* 0x000000ffff4d7224 */ /* 0x000fe200078e004e */
[----:B------:R-:W-:Y:S01]  /*cf8f0*/  ISETP.GT.U32.AND P4, PT, R128, R79, PT ;  /* 0x0000004f8000720c */ /* 0x000fe20003f84070 */
[----:B------:R-:W-:Y:S02]  /*cf900*/  IMAD.X R111, RZ, RZ, R130, P1 ;  /* 0x000000ffff6f7224 */ /* 0x000fe400008e0682 */
[----:B------:R-:W-:-:S04]  /*cf910*/  IMAD.WIDE.U32 R76, R124, R183, R76 ;  /* 0x000000b77c4c7225 */ /* 0x000fc800078e004c */
[----:B------:R-:W-:Y:S01]  /*cf920*/  VIADD R118, R77, UR7 ;  /* 0x000000074d767c36 */ /* 0x000fe20008000000 */
[----:B------:R-:W-:Y:S02]  /*cf930*/  ISETP.GE.U32.AND P1, PT, R76, RZ, PT ;  /* 0x000000ff4c00720c */ /* 0x000fe40003f26070 */
[----:B------:R-:W-:Y:S02]  /*cf940*/  ISETP.GT.U32.AND.EX P4, PT, R130, R111, PT, P4 ;  /* 0x0000006f8200720c */ /* 0x000fe40003f84140 */
[----:B------:R-:W-:Y:S02]  /*cf950*/  IADD3 R129, P6, PT, R79, R76, RZ ;  /* 0x0000004c4f817210 */ /* 0x000fe40007fde0ff */
[----:B------:R-:W-:Y:S02]  /*cf960*/  ISETP.GE.U32.AND.EX P1, PT, R118, R78, PT, P1 ;  /* 0x0000004e7600720c */ /* 0x000fe40003f26110 */
[----:B------:R-:W-:Y:S02]  /*cf970*/  SEL R76, R128, R79, P4 ;  /* 0x0000004f804c7207 */ /* 0x000fe40002000000 */
[----:B------:R-:W-:Y:S01]  /*cf980*/  ISETP.GE.U32.AND.EX P0, PT, R74, R75, PT, P0 ;  /* 0x0000004b4a00720c */ /* 0x000fe20003f06100 */
[----:B------:R-:W-:Y:S01]  /*cf990*/  IMAD.MOV.U32 R75, RZ, RZ, RZ ;  /* 0x000000ffff4b7224 */ /* 0x000fe200078e00ff */
[----:B------:R-:W-:Y:S01]  /*cf9a0*/  SEL R79, RZ, 0x1, P1 ;  /* 0x00000001ff4f7807 */ /* 0x000fe20000800000 */
[----:B------:R-:W-:Y:S01]  /*cf9b0*/  IMAD.X R118, R111, 0x1, R118, P6 ;  /* 0x000000016f767824 */ /* 0x000fe200030e0676 */
[----:B------:R-:W-:-:S02]  /*cf9c0*/  SEL R77, R130, R111, P4 ;  /* 0x0000006f824d7207 */ /* 0x000fc40002000000 */
[----:B------:R-:W-:Y:S01]  /*cf9d0*/  ISETP.GT.U32.AND P1, PT, R76, R129, PT ;  /* 0x000000814c00720c */ /* 0x000fe20003f24070 */
[----:B------:R-:W-:Y:S01]  /*cf9e0*/  IMAD.MOV.U32 R104, RZ, RZ, RZ ;  /* 0x000000ffff687224 */ /* 0x000fe200078e00ff */
[----:B------:R-:W-:Y:S01]  /*cf9f0*/  SEL R78, RZ, 0x1, !P3 ;  /* 0x00000001ff4e7807 */ /* 0x000fe20005800000 */
[----:B------:R-:W-:Y:S02]  /*cfa00*/  IMAD.MOV.U32 R105, RZ, RZ, R110 ;  /* 0x000000ffff697224 */ /* 0x000fe400078e006e */
[----:B------:R-:W-:Y:S01]  /*cfa10*/  IMAD.WIDE.U32 R74, R125, R171, R74 ;  /* 0x000000ab7d4a7225 */ /* 0x000fe200078e004a */
[----:B------:R-:W-:Y:S02]  /*cfa20*/  ISETP.GT.U32.AND.EX P1, PT, R77, R118, PT, P1 ;  /* 0x000000764d00720c */ /* 0x000fe40003f24110 */
[----:B------:R-:W-:Y:S01]  /*cfa30*/  IADD3 R111, P6, PT, R78, R132, RZ ;  /* 0x000000844e6f7210 */ /* 0x000fe20007fde0ff */
[----:B------:R-:W-:Y:S01]  /*cfa40*/  IMAD.MOV.U32 R81, RZ, RZ, RZ ;  /* 0x000000ffff517224 */ /* 0x000fe200078e00ff */
[----:B------:R-:W-:Y:S01]  /*cfa50*/  SEL R77, RZ, 0x1, P0 ;  /* 0x00000001ff4d7807 */ /* 0x000fe20000000000 */
[----:B------:R-:W-:-:S04]  /*cfa60*/  IMAD.WIDE.U32 R104, R126, R173, R104 ;  /* 0x000000ad7e687225 */ /* 0x000fc800078e0068 */
[----:B------:R-:W-:Y:S01]  /*cfa70*/  VIADD R76, R75, UR6 ;  /* 0x000000064b4c7c36 */ /* 0x000fe20008000000 */
[----:B------:R-:W-:Y:S01]  /*cfa80*/  IADD3 R75, P4, P3, R79, R74, RZ ;  /* 0x0000004a4f4b7210 */ /* 0x000fe20007b9e0ff */
[----:B------:R-:W-:Y:S01]  /*cfa90*/  IMAD.WIDE.U32 R80, R127, R175, R80 ;  /* 0x000000af7f507225 */ /* 0x000fe200078e0050 */
[----:B------:R-:W-:Y:S02]  /*cfaa0*/  SEL R74, RZ, 0x1, !P1 ;  /* 0x00000001ff4a7807 */ /* 0x000fe40004800000 */
[----:B------:R-:W-:Y:S01]  /*cfab0*/  IADD3.X R76, PT, PT, RZ, R76, R77, P4, P3 ;  /* 0x0000004cff4c7210 */ /* 0x000fe200027e644d */
[----:B------:R-:W-:Y:S01]  /*cfac0*/  IMAD.X R127, RZ, RZ, R142, P6 ;  /* 0x000000ffff7f7224 */ /* 0x000fe200030e068e */
[----:B------:R-:W-:Y:S01]  /*cfad0*/  ISETP.GE.U32.AND P6, PT, R104, RZ, PT ;  /* 0x000000ff6800720c */ /* 0x000fe20003fc6070 */
[----:B------:R-:W-:Y:S01]  /*cfae0*/  VIADD R126, R105, UR11 ;  /* 0x0000000b697e7c36 */ /* 0x000fe20008000000 */
[----:B------:R-:W-:Y:S02]  /*cfaf0*/  IADD3 R105, P1, PT, R111, R104, RZ ;  /* 0x000000686f697210 */ /* 0x000fe40007f3e0ff */
[----:B------:R-:W-:-:S02]  /*cfb00*/  IADD3 R74, P3, PT, R74, R75, RZ ;  /* 0x0000004b4a4a7210 */ /* 0x000fc40007f7e0ff */
[----:B------:R-:W-:Y:S01]  /*cfb10*/  ISETP.GE.U32.AND.EX P6, PT, R126, R110, PT, P6 ;  /* 0x0000006e7e00720c */ /* 0x000fe20003fc6160 */
[----:B------:R-:W-:Y:S01]  /*cfb20*/  IMAD.X R126, R127, 0x1, R126, P1 ;  /* 0x000000017f7e7824 */ /* 0x000fe200008e067e */
[----:B------:R-:W-:Y:S01]  /*cfb30*/  ISETP.GT.U32.AND P0, PT, R132, R111, PT ;  /* 0x0000006f8400720c */ /* 0x000fe20003f04070 */
[----:B------:R-:W-:Y:S01]  /*cfb40*/  IMAD.X R75, RZ, RZ, R76, P3 ;  /* 0x000000ffff4b7224 */ /* 0x000fe200018e064c */
[----:B------:R-:W-:Y:S02]  /*cfb50*/  IADD3 R110, P4, PT, R74, R105, RZ ;  /* 0x000000694a6e7210 */ /* 0x000fe40007f9e0ff */
[----:B------:R-:W-:Y:S02]  /*cfb60*/  ISETP.GT.U32.AND.EX P0, PT, R142, R127, PT, P0 ;  /* 0x0000007f8e00720c */ /* 0x000fe40003f04100 */
[----:B------:R-:W-:Y:S01]  /*cfb70*/  ISETP.GE.U32.AND P1, PT, R110, R105, PT ;  /* 0x000000696e00720c */ /* 0x000fe20003f26070 */
[----:B------:R-:W-:Y:S01]  /*cfb80*/  IMAD.X R119, R75, 0x1, R126, P4 ;  /* 0x000000014b777824 */ /* 0x000fe200020e067e */
[----:B------:R-:W-:-:S02]  /*cfb90*/  SEL R77, R132, R111, P0 ;  /* 0x0000006f844d7207 */ /* 0x000fc40000000000 */
[----:B------:R-:W-:Y:S02]  /*cfba0*/  SEL R111, RZ, 0x1, P6 ;  /* 0x00000001ff6f7807 */ /* 0x000fe40003000000 */
[----:B------:R-:W-:Y:S02]  /*cfbb0*/  ISETP.NE.U32.AND P3, PT, R74, RZ, PT ;  /* 0x000000ff4a00720c */ /* 0x000fe40003f65070 */
[----:B------:R-:W-:Y:S01]  /*cfbc0*/  ISETP.GE.U32.AND.EX P6, PT, R119, R126, PT, P1 ;  /* 0x0000007e7700720c */ /* 0x000fe20003fc6110 */
[----:B------:R-:W-:-:S03]  /*cfbd0*/  IMAD.WIDE.U32 R78, R185, R124, RZ ;  /* 0x0000007cb94e7225 */ /* 0x000fc600078e00ff */
[----:B------:R-:W-:Y:S02]  /*cfbe0*/  ISETP.NE.AND.EX P3, PT, R75, RZ, !P6, P3 ;  /* 0x000000ff4b00720c */ /* 0x000fe40007765330 */
[----:B------:R-:W-:Y:S01]  /*cfbf0*/  IADD3 R128, P1, P4, R111, R80, RZ ;  /* 0x000000506f807210 */ /* 0x000fe20007c3e0ff */
[----:B------:R-:W-:Y:S01]  /*cfc00*/  VIADD R79, R79, UR8 ;  /* 0x000000084f4f7c36 */ /* 0x000fe20008000000 */
[----:B------:R-:W-:Y:S01]  /*cfc10*/  SEL R111, RZ, 0x1, !P3 ;  /* 0x00000001ff6f7807 */ /* 0x000fe20005800000 */
[----:B------:R-:W-:Y:S01]  /*cfc20*/  VIADD R130, R81, UR10 ;  /* 0x0000000a51827c36 */ /* 0x000fe20008000000 */
[----:B------:R-:W-:Y:S02]  /*cfc30*/  SEL R74, R142, R127, P0 ;  /* 0x0000007f8e4a7207 */ /* 0x000fe40000000000 */
[----:B------:R-:W-:Y:S01]  /*cfc40*/  ISETP.GT.U32.AND P0, PT, R77, R105, PT ;  /* 0x000000694d00720c */ /* 0x000fe20003f04070 */
[----:B------:R-:W-:Y:S01]  /*cfc50*/  IMAD.WIDE.U32 R104, R125, R179, R78 ;  /* 0x000000b37d687225 */ /* 0x000fe200078e004e */
[----:B------:R-:W-:-:S02]  /*cfc60*/  SEL R75, RZ, 0x1, P5 ;  /* 0x00000001ff4b7807 */ /* 0x000fc40002800000 */
[----:B------:R-:W-:Y:S01]  /*cfc70*/  IADD3 R111, P3, PT, R111, R110, RZ ;  /* 0x0000006e6f6f7210 */ /* 0x000fe20007f7e0ff */
[----:B-----5:R-:W-:Y:S01]  /*cfc80*/  IMAD.WIDE.U32 R76, R191, R122, RZ ;  /* 0x0000007abf4c7225 */ /* 0x020fe200078e00ff */
[----:B------:R-:W-:Y:S02]  /*cfc90*/  IADD3.X R130, PT, PT, RZ, R130, R75, P1, P4 ;  /* 0x00000082ff827210 */ /* 0x000fe40000fe844b */
[----:B------:R-:W-:Y:S01]  /*cfca0*/  ISETP.GT.U32.AND.EX P0, PT, R74, R126, PT, P0 ;  /* 0x0000007e4a00720c */ /* 0x000fe20003f04100 */
[----:B------:R-:W-:Y:S01]  /*cfcb0*/  IMAD.X R126, RZ, RZ, R119, P3 ;  /* 0x000000ffff7e7224 */ /* 0x000fe200018e0677 */
[----:B------:R-:W-:Y:S01]  /*cfcc0*/  ISETP.GT.U32.AND P1, PT, R110, R111, PT ;  /* 0x0000006f6e00720c */ /* 0x000fe20003f24070 */
[----:B------:R-:W-:Y:S02]  /*cfcd0*/  IMAD.MOV.U32 R74, RZ, RZ, RZ ;  /* 0x000000ffff4a7224 */ /* 0x000fe400078e00ff */
[----:B------:R-:W-:Y:S01]  /*cfce0*/  IMAD.MOV.U32 R75, RZ, RZ, R104 ;  /* 0x000000ffff4b7224 */ /* 0x000fe200078e0068 */
[----:B------:R-:W-:Y:S01]  /*cfcf0*/  ISETP.GE.U32.AND P4, PT, R104, R78, PT ;  /* 0x0000004e6800720c */ /* 0x000fe20003f86070 */
[----:B------:R-:W-:Y:S01]  /*cfd00*/  VIADD R80, R105, UR9 ;  /* 0x0000000969507c36 */ /* 0x000fe20008000000 */
[----:B------:R-:W-:Y:S01]  /*cfd10*/  SEL R131, RZ, 0x1, !P0 ;  /* 0x00000001ff837807 */ /* 0x000fe20004000000 */
[----:B------:R-:W-:Y:S01]  /*cfd20*/  VIADD R77, R77, UR4 ;  /* 0x000000044d4d7c36 */ /* 0x000fe20008000000 */
[----:B------:R-:W-:Y:S01]  /*cfd30*/  ISETP.GT.U32.AND.EX P0, PT, R119, R126, PT, P1 ;  /* 0x0000007e7700720c */ /* 0x000fe20003f04110 */
[----:B------:R-:W-:Y:S01]  /*cfd40*/  IMAD.WIDE.U32 R74, R124, R179, R74 ;  /* 0x000000b37c4a7225 */ /* 0x000fe200078e004a */
[----:B------:R-:W-:-:S03]  /*cfd50*/  ISETP.GE.U32.AND.EX P4, PT, R80, R79, PT, P4 ;  /* 0x0000004f5000720c */ /* 0x000fc60003f86140 */
[----:B------:R-:W-:Y:S01]  /*cfd60*/  IMAD.WIDE.U32 R78, R123, R193, R76 ;  /* 0x000000c17b4e7225 */ /* 0x000fe200078e004c */
[----:B------:R-:W-:Y:S02]  /*cfd70*/  SEL R81, R110, R111, P0 ;  /* 0x0000006f6e517207 */ /* 0x000fe40000000000 */
[----:B------:R-:W-:Y:S01]  /*cfd80*/  IADD3 R105, P6, PT, R111, R74, RZ ;  /* 0x0000004a6f697210 */ /* 0x000fe20007fde0ff */
[----:B------:R-:W-:Y:S01]  /*cfd90*/  VIADD R111, R75, UR9 ;  /* 0x000000094b6f7c36 */ /* 0x000fe20008000000 */
[----:B------:R-:W-:Y:S01]  /*cfda0*/  ISETP.GE.U32.AND P1, PT, R74, RZ, PT ;  /* 0x000000ff4a00720c */ /* 0x000fe20003f26070 */
[----:B------:R-:W-:Y:S02]  /*cfdb0*/  IMAD.MOV.U32 R74, RZ, RZ, RZ ;  /* 0x000000ffff4a7224 */ /* 0x000fe400078e00ff */
[----:B------:R-:W-:Y:S01]  /*cfdc0*/  IMAD.MOV.U32 R75, RZ, RZ, R78 ;  /* 0x000000ffff4b7224 */ /* 0x000fe200078e004e */
[----:B------:R-:W-:Y:S02]  /*cfdd0*/  ISETP.GT.U32.AND P5, PT, R81, R105, PT ;  /* 0x000000695100720c */ /* 0x000fe40003fa4070 */
[----:B------:R-:W-:Y:S01]  /*cfde0*/  SEL R81, R119, R126, P0 ;  /* 0x0000007e77517207 */ /* 0x000fe20000000000 */
[----:B------:R-:W-:Y:S01]  /*cfdf0*/  IMAD.WIDE.U32 R74, R122, R193, R74 ;  /* 0x000000c17a4a7225 */ /* 0x000fe200078e004a */
[----:B------:R-:W-:-:S03]  /*cfe00*/  ISETP.GE.U32.AND.EX P1, PT, R111, R104, PT, P1 ;  /* 0x000000686f00720c */ /* 0x000fc60003f26110 */
[----:B------:R-:W-:Y:S01]  /*cfe10*/  IMAD.X R126, R126, 0x1, R111, P6 ;  /* 0x000000017e7e7824 */ /* 0x000fe200030e066f */
[----:B------:R-:W-:Y:S01]  /*cfe20*/  ISETP.GE.U32.AND P6, PT, R78, R76, PT ;  /* 0x0000004c4e00720c */ /* 0x000fe20003fc6070 */
[----:B------:R-:W-:Y:S01]  /*cfe30*/  VIADD R76, R79, UR5 ;  /* 0x000000054f4c7c36 */ /* 0x000fe20008000000 */
[----:B------:R-:W-:Y:S01]  /*cfe40*/  IADD3 R111, P0, PT, R129, R74, RZ ;  /* 0x0000004a816f7210 */ /* 0x000fe20007f1e0ff */
[----:B------:R-:W-:Y:S01]  /*cfe50*/  VIADD R75, R75, UR5 ;  /* 0x000000054b4b7c36 */ /* 0x000fe20008000000 */
[----:B------:R-:W-:Y:S02]  /*cfe60*/  SEL R127, RZ, 0x1, P4 ;  /* 0x00000001ff7f7807 */ /* 0x000fe40002000000 */
[----:B------:R-:W-:Y:S01]  /*cfe70*/  ISETP.GT.U32.AND.EX P5, PT, R81, R126, PT, P5 ;  /* 0x0000007e5100720c */ /* 0x000fe20003fa4150 */
[----:B------:R-:W-:Y:S01]  /*cfe80*/  IMAD.MOV.U32 R81, RZ, RZ, RZ ;  /* 0x000000ffff517224 */ /* 0x000fe200078e00ff */
[----:B------:R-:W-:Y:S02]  /*cfe90*/  ISETP.GE.U32.AND P4, PT, R74, RZ, PT ;  /* 0x000000ff4a00720c */ /* 0x000fe40003f86070 */
[----:B------:R-:W-:Y:S01]  /*cfea0*/  ISETP.GE.U32.AND.EX P6, PT, R76, R77, PT, P6 ;  /* 0x0000004d4c00720c */ /* 0x000fe20003fc6160 */
[----:B------:R-:W-:Y:S01]  /*cfeb0*/  IMAD.MOV.U32 R77, RZ, RZ, RZ ;  /* 0x000000ffff4d7224 */ /* 0x000fe200078e00ff */
[C---:B------:R-:W-:Y:S01]  /*cfec0*/  ISETP.GE.U32.AND.EX P4, PT, R75.reuse, R78, PT, P4 ;  /* 0x0000004e4b00720c */ /* 0x040fe20003f86140 */
[----:B------:R-:W-:Y:S01]  /*cfed0*/  IMAD.X R119, R75, 0x1, R118, P0 ;  /* 0x000000014b777824 */ /* 0x000fe200000e0676 */
[----:B------:R-:W-:Y:S01]  /*cfee0*/  ISETP.GE.U32.AND P0, PT, R111, R129, PT ;  /* 0x000000816f00720c */ /* 0x000fe20003f06070 */
[----:B------:R-:W-:Y:S01]  /*cfef0*/  IMAD.WIDE.U32 R80, R125, R185, R80 ;  /* 0x000000b97d507225 */ /* 0x000fe200078e0050 */
[----:B------:R-:W-:-:S02]  /*cff00*/  SEL R79, RZ, 0x1, P1 ;  /* 0x00000001ff4f7807 */ /* 0x000fc40000800000 */
[----:B------:R-:W-:Y:S01]  /*cff10*/  SEL R75, RZ, 0x1, P4 ;  /* 0x00000001ff4b7807 */ /* 0x000fe20002000000 */
[----:B------:R-:W-:Y:S01]  /*cff20*/  IMAD.WIDE.U32 R76, R123, R191, R76 ;  /* 0x000000bf7b4c7225 */ /* 0x000fe200078e004c */
[----:B------:R-:W-:-:S03]  /*cff30*/  ISETP.GE.U32.AND.EX P0, PT, R119, R118, PT, P0 ;  /* 0x000000767700720c */ /* 0x000fc60003f06100 */
[----:B------:R-:W-:Y:S01]  /*cff40*/  VIADD R110, R81, UR8 ;  /* 0x00000008516e7c36 */ /* 0x000fe20008000000 */
[----:B------:R-:W-:Y:S02]  /*cff50*/  IADD3 R81, P4, P1, R79, R80, RZ ;  /* 0x000000504f517210 */ /* 0x000fe4000799e0ff */
[----:B------:R-:W-:Y:S02]  /*cff60*/  SEL R78, RZ, 0x1, !P5 ;  /* 0x00000001ff4e7807 */ /* 0x000fe40006800000 */
[----:B------:R-:W-:Y:S02]  /*cff70*/  SEL R79, RZ, 0x1, P6 ;  /* 0x00000001ff4f7807 */ /* 0x000fe40003000000 */
[----:B------:R-:W-:Y:S01]  /*cff80*/  IADD3 R75, P5, P6, R75, R76, RZ ;  /* 0x0000004c4b4b7210 */ /* 0x000fe20007ebe0ff */
[----:B------:R-:W-:Y:S01]  /*cff90*/  VIADD R76, R77, UR4 ;  /* 0x000000044d4c7c36 */ /* 0x000fe20008000000 */
[----:B------:R-:W-:Y:S02]  /*cffa0*/  SEL R74, RZ, 0x1, P0 ;  /* 0x00000001ff4a7807 */ /* 0x000fe40000000000 */
[----:B------:R-:W-:-:S02]  /*cffb0*/  IADD3.X R110, PT, PT, RZ, R110, R127, P4, P1 ;  /* 0x0000006eff6e7210 */ /* 0x000fc400027e247f */
[----:B------:R-:W-:Y:S02]  /*cffc0*/  IADD3 R74, P4, PT, R74, R75, RZ ;  /* 0x0000004b4a4a7210 */ /* 0x000fe40007f9e0ff */
[----:B------:R-:W-:Y:S02]  /*cffd0*/  IADD3.X R75, PT, PT, RZ, R76, R79, P5, P6 ;  /* 0x0000004cff4b7210 */ /* 0x000fe40002fec44f */
[----:B------:R-:W-:Y:S02]  /*cffe0*/  IADD3 R131, P3, PT, R131, R128, RZ ;  /* 0x0000008083837210 */ /* 0x000fe40007f7e0ff */
[----:B------:R-:W-:Y:S01]  /*cfff0*/  IADD3 R118, P6, PT, R74, R105, RZ ;  /* 0x000000694a767210 */ /* 0x000fe20007fde0ff */
[----:B------:R-:W-:Y:S01]  /*d0000*/  IMAD.X R75, RZ, RZ, R75, P4 ;  /* 0x000000ffff4b7224 */ /* 0x000fe200020e064b */
[----:B------:R-:W-:Y:S01]  /*d0010*/  IADD3 R78, P0, PT, R78, R81, RZ ;  /* 0x000000514e4e7210 */ /* 0x000fe20007f1e0ff */
[----:B------:R-:W-:Y:S01]  /*d0020*/  IMAD.X R79, RZ, RZ, R130, P3 ;  /* 0x000000ffff4f7224 */ /* 0x000fe200018e0682 */
[----:B------:R-:W-:Y:S01]  /*d0030*/  ISETP.GE.U32.AND P3, PT, R118, R105, PT ;  /* 0x000000697600720c */ /* 0x000fe20003f66070 */
[----:B------:R-:W-:Y:S01]  /*d0040*/  IMAD.X R129, R75, 0x1, R126, P6 ;  /* 0x000000014b817824 */ /* 0x000fe200030e067e */
[----:B------:R-:W-:Y:S01]  /*d0050*/  IADD3 R132, P1, PT, R78, R131, RZ ;  /* 0x000000834e847210 */ /* 0x000fe20007f3e0ff */
[----:B------:R-:W-:Y:S01]  /*d0060*/  IMAD.X R110, RZ, RZ, R110, P0 ;  /* 0x000000ffff6e7224 */ /* 0x000fe200000e066e */
[----:B------:R-:W-:-:S02]  /*d0070*/  ISETP.NE.U32.AND P0, PT, R74, RZ, PT ;  /* 0x000000ff4a00720c */ /* 0x000fc40003f05070 */
[----:B------:R-:W-:Y:S01]  /*d0080*/  ISETP.GE.U32.AND.EX P3, PT, R129, R126, PT, P3 ;  /* 0x0000007e8100720c */ /* 0x000fe20003f66130 */
[----:B------:R-:W-:Y:S01]  /*d0090*/  IMAD.WIDE.U32 R80, R175, R124, RZ ;  /* 0x0000007caf507225 */ /* 0x000fe200078e00ff */
[----:B------:R-:W-:Y:S02]  /*d00a0*/  ISETP.GE.U32.AND P5, PT, R132, R131, PT ;  /* 0x000000838400720c */ /* 0x000fe40003fa6070 */
[----:B------:R-:W-:Y:S01]  /*d00b0*/  ISETP.NE.AND.EX P0, PT, R75, RZ, !P3, P0 ;  /* 0x000000ff4b00720c */ /* 0x000fe20005f05300 */
[----:B------:R-:W-:-:S04]  /*d00c0*/  IMAD.WIDE.U32 R76, R171, R122, RZ ;  /* 0x0000007aab4c7225 */ /* 0x000fc800078e00ff */
[----:B------:R-:W-:Y:S01]  /*d00d0*/  IMAD.X R133, R110, 0x1, R79, P1 ;  /* 0x000000016e857824 */ /* 0x000fe200008e064f */
[----:B------:R-:W-:Y:S01]  /*d00e0*/  SEL R127, RZ, 0x1, !P0 ;  /* 0x00000001ff7f7807 */ /* 0x000fe20004000000 */
[----:B------:R-:W-:Y:S02]  /*d00f0*/  VIADD R81, R81, UR10 ;  /* 0x0000000a51517c36 */ /* 0x000fe40008000000 */
[----:B------:R-:W-:Y:S01]  /*d0100*/  VIADD R77, R77, UR6 ;  /* 0x000000064d4d7c36 */ /* 0x000fe20008000000 */
[----:B------:R-:W-:Y:S01]  /*d0110*/  ISETP.NE.U32.AND P4, PT, R78, RZ, PT ;  /* 0x000000ff4e00720c */ /* 0x000fe20003f85070 */
[----:B------:R-:W-:Y:S01]  /*d0120*/  IMAD.WIDE.U32 R104, R125, R173, R80 ;  /* 0x000000ad7d687225 */ /* 0x000fe200078e0050 */
[----:B------:R-:W-:Y:S02]  /*d0130*/  ISETP.GE.U32.AND.EX P5, PT, R133, R79, PT, P5 ;  /* 0x0000004f8500720c */ /* 0x000fe40003fa6150 */
[----:B------:R-:W-:Y:S01]  /*d0140*/  IADD3 R127, P3, PT, R127, R118, RZ ;  /* 0x000000767f7f7210 */ /* 0x000fe20007f7e0ff */
[----:B------:R-:W-:Y:S01]  /*d0150*/  IMAD.WIDE.U32 R78, R123, R183, R76 ;  /* 0x000000b77b4e7225 */ /* 0x000fe200078e004c */
[----:B------:R-:W-:-:S03]  /*d0160*/  ISETP.GE.U32.AND P1, PT, R104, R80, PT ;  /* 0x000000506800720c */ /* 0x000fc60003f26070 */
[----:B------:R-:W-:Y:S02]  /*d0170*/  IMAD.MOV.U32 R74, RZ, RZ, RZ ;  /* 0x000000ffff4a7224 */ /* 0x000fe400078e00ff */
[----:B------:R-:W-:Y:S01]  /*d0180*/  IMAD.MOV.U32 R75, RZ, RZ, R78 ;  /* 0x000000ffff4b7224 */ /* 0x000fe200078e004e */
[----:B------:R-:W-:Y:S01]  /*d0190*/  ISETP.GT.U32.AND P0, PT, R118, R127, PT ;  /* 0x0000007f7600720c */ /* 0x000fe20003f04070 */
[----:B------:R-:W-:Y:S02]  /*d01a0*/  IMAD.X R80, RZ, RZ, R129, P3 ;  /* 0x000000ffff507224 */ /* 0x000fe400018e0681 */
[----:B------:R-:W-:Y:S01]  /*d01b0*/  IMAD.WIDE.U32 R74, R122, R183, R74 ;  /* 0x000000b77a4a7225 */ /* 0x000fe200078e004a */
[----:B------:R-:W-:Y:S02]  /*d01c0*/  ISETP.NE.AND.EX P5, PT, R110, RZ, !P5, P4 ;  /* 0x000000ff6e00720c */ /* 0x000fe40006fa5340 */
[----:B------:R-:W-:Y:S02]  /*d01d0*/  ISETP.GT.U32.AND.EX P6, PT, R129, R80, PT, P0 ;  /* 0x000000508100720c */ /* 0x000fe40003fc4100 */
[----:B------:R-:W-:Y:S01]  /*d01e0*/  ISETP.GE.U32.AND P4, PT, R78, R76, PT ;  /* 0x0000004c4e00720c */ /* 0x000fe20003f86070 */
[----:B------:R-:W-:Y:S01]  /*d01f0*/  VIADD R76, R79, UR7 ;  /* 0x000000074f4c7c36 */ /* 0x000fe20008000000 */
[----:B------:R-:W-:Y:S01]  /*d0200*/  IADD3 R110, P0, PT, R127, R74, RZ ;  /* 0x0000004a7f6e7210 */ /* 0x000fe20007f1e0ff */
[----:B------:R-:W-:Y:S01]  /*d0210*/  VIADD R79, R75, UR7 ;  /* 0x000000074b4f7c36 */ /* 0x000fe20008000000 */
[----:B------:R-:W-:-:S02]  /*d0220*/  SEL R75, R118, R127, P6 ;  /* 0x0000007f764b7207 */ /* 0x000fc40003000000 */
[----:B------:R-:W-:Y:S01]  /*d0230*/  ISETP.GE.U32.AND P3, PT, R74, RZ, PT ;  /* 0x000000ff4a00720c */ /* 0x000fe20003f66070 */
[----:B------:R-:W-:Y:S01]  /*d0240*/  IMAD.X R118, R80, 0x1, R79, P0 ;  /* 0x0000000150767824 */ /* 0x000fe200000e064f */
[----:B------:R-:W-:Y:S01]  /*d0250*/  ISETP.GE.U32.AND.EX P4, PT, R76, R77, PT, P4 ;  /* 0x0000004d4c00720c */ /* 0x000fe20003f86140 */
[----:B------:R-:W-:Y:S01]  /*d0260*/  IMAD.MOV.U32 R74, RZ, RZ, RZ ;  /* 0x000000ffff4a7224 */ /* 0x000fe200078e00ff */
[----:B------:R-:W-:Y:S01]  /*d0270*/  ISETP.GT.U32.AND P0, PT, R75, R110, PT ;  /* 0x0000006e4b00720c */ /* 0x000fe20003f04070 */
[----:B------:R-:W-:Y:S01]  /*d0280*/  IMAD.MOV.U32 R75, RZ, RZ, R104 ;  /* 0x000000ffff4b7224 */ /* 0x000fe200078e0068 */
[----:B------:R-:W-:Y:S01]  /*d0290*/  ISETP.GE.U32.AND.EX P3, PT, R79, R78, PT, P3 ;  /* 0x0000004e4f00720c */ /* 0x000fe20003f66130 */
[----:B------:R-:W-:Y:S01]  /*d02a0*/  IMAD.MOV.U32 R77, RZ, RZ, RZ ;  /* 0x000000ffff4d7224 */ /* 0x000fe200078e00ff */
[----:B------:R-:W-:Y:S01]  /*d02b0*/  SEL R79, R129, R80, P6 ;  /* 0x00000050814f7207 */ /* 0x000fe20003000000 */
[----:B------:R-:W-:Y:S01]  /*d02c0*/  IMAD.WIDE.U32 R74, R124, R173, R74 ;  /* 0x000000ad7c4a7225 */ /* 0x000fe200078e004a */
[----:B------:R-:W-:-:S02]  /*d02d0*/  SEL R127, RZ, 0x1, P3 ;  /* 0x00000001ff7f7807 */ /* 0x000fc40001800000 */
[----:B------:R-:W-:Y:S01]  /*d02e0*/  SEL R80, RZ, 0x1, !P5 ;  /* 0x00000001ff507807 */ /* 0x000fe20006800000 */
[----:B------:R-:W-:Y:S01]  /*d02f0*/  IMAD.WIDE.U32 R76, R123, R171, R76 ;  /* 0x000000ab7b4c7225 */ /* 0x000fe200078e004c */
[----:B------:R-:W-:Y:S02]  /*d0300*/  ISETP.GT.U32.AND.EX P0, PT, R79, R118, PT, P0 ;  /* 0x000000764f00720c */ /* 0x000fe40003f04100 */
[----:B------:R-:W-:Y:S01]  /*d0310*/  IADD3 R79, P6, PT, R80, R132, RZ ;  /* 0x00000084504f7210 */ /* 0x000fe20007fde0ff */
[----:B------:R-:W-:Y:S01]  /*d0320*/  VIADD R78, R77, UR6 ;  /* 0x000000064d4e7c36 */ /* 0x000fe20008000000 */
[----:B------:R-:W-:Y:S01]  /*d0330*/  IADD3 R76, P3, P5, R127, R76, RZ ;  /* 0x0000004c7f4c7210 */ /* 0x000fe20007d7e0ff */
[----:B------:R-:W-:Y:S01]  /*d0340*/  VIADD R131, R75, UR11 ;  /* 0x0000000b4b837c36 */ /* 0x000fe20008000000 */
[----:B------:R-:W-:Y:S02]  /*d0350*/  SEL R75, RZ, 0x1, !P0 ;  /* 0x00000001ff4b7807 */ /* 0x000fe40004000000 */
[----:B------:R-:W-:Y:S01]  /*d0360*/  SEL R77, RZ, 0x1, P4 ;  /* 0x00000001ff4d7807 */ /* 0x000fe20002000000 */
[----:B------:R-:W-:Y:S01]  /*d0370*/  IMAD.X R128, RZ, RZ, R133, P6 ;  /* 0x000000ffff807224 */ /* 0x000fe200030e0685 */
[----:B------:R-:W-:-:S02]  /*d0380*/  IADD3 R129, P4, PT, R79, R74, RZ ;  /* 0x0000004a4f817210 */ /* 0x000fc40007f9e0ff */
[----:B------:R-:W-:Y:S02]  /*d0390*/  IADD3 R75, P0, PT, R75, R76, RZ ;  /* 0x0000004c4b4b7210 */ /* 0x000fe40007f1e0ff */
[----:B------:R-:W-:Y:S01]  /*d03a0*/  IADD3.X R78, PT, PT, RZ, R78, R77, P3, P5 ;  /* 0x0000004eff4e7210 */ /* 0x000fe20001fea44d */
[----:B------:R-:W-:Y:S01]  /*d03b0*/  IMAD.X R126, R128, 0x1, R131, P4 ;  /* 0x00000001807e7824 */ /* 0x000fe200020e0683 */
[----:B------:R-:W-:-:S03]  /*d03c0*/  IADD3 R124, P5, PT, R75, R129, RZ ;  /* 0x000000814b7c7210 */ /* 0x000fc60007fbe0ff */
[----:B------:R-:W-:Y:S02]  /*d03d0*/  IMAD.X R78, RZ, RZ, R78, P0 ;  /* 0x000000ffff4e7224 */ /* 0x000fe400000e064e */
[----:B------:R-:W-:Y:S01]  /*d03e0*/  VIADD R80, R105, UR11 ;  /* 0x0000000b69507c36 */ /* 0x000fe20008000000 */
[----:B------:R-:W-:Y:S01]  /*d03f0*/  ISETP.GE.U32.AND P3, PT, R124, R129, PT ;  /* 0x000000817c00720c */ /* 0x000fe20003f66070 */
[----:B------:R-:W-:Y:S01]  /*d0400*/  IMAD.X R127, R78, 0x1, R126, P5 ;  /* 0x000000014e7f7824 */ /* 0x000fe200028e067e */
[----:B------:R-:W-:Y:S02]  /*d0410*/  ISETP.GE.U32.AND P0, PT, R74, RZ, PT ;  /* 0x000000ff4a00720c */ /* 0x000fe40003f06070 */
[----:B------:R-:W-:Y:S02]  /*d0420*/  ISETP.GE.U32.AND.EX P4, PT, R80, R81, PT, P1 ;  /* 0x000000515000720c */ /* 0x000fe40003f86110 */
[----:B------:R-:W-:Y:S02]  /*d0430*/  ISETP.NE.U32.AND P1, PT, R75, RZ, PT ;  /* 0x000000ff4b00720c */ /* 0x000fe40003f25070 */
[----:B------:R-:W-:Y:S01]  /*d0440*/  ISETP.GE.U32.AND.EX P3, PT, R127, R126, PT, P3 ;  /* 0x0000007e7f00720c */ /* 0x000fe20003f66130 */
[----:B------:R-:W-:Y:S01]  /*d0450*/  IMAD.WIDE.U32 R76, R185, R122, RZ ;  /* 0x0000007ab94c7225 */ /* 0x000fe200078e00ff */
[----:B------:R-:W-:-:S02]  /*d0460*/  ISETP.GE.U32.AND.EX P0, PT, R131, R104, PT, P0 ;  /* 0x000000688300720c */ /* 0x000fc40003f06100 */
[----:B------:R-:W-:Y:S01]  /*d0470*/  ISETP.NE.AND.EX P1, PT, R78, RZ, !P3, P1 ;  /* 0x000000ff4e00720c */ /* 0x000fe20005f25310 */
[----:B------:R-:W-:Y:S01]  /*d0480*/  IMAD.MOV.U32 R81, RZ, RZ, RZ ;  /* 0x000000ffff517224 */ /* 0x000fe200078e00ff */
[----:B------:R-:W-:Y:S01]  /*d0490*/  ISETP.GT.U32.AND P3, PT, R132, R79, PT ;  /* 0x0000004f8400720c */ /* 0x000fe20003f64070 */
[----:B------:R-:W-:Y:S01]  /*d04a0*/  VIADD R77, R77, UR8 ;  /* 0x000000084d4d7c36 */ /* 0x000fe20008000000 */
[----:B------:R-:W-:Y:S01]  /*d04b0*/  SEL R105, RZ, 0x1, P0 ;  /* 0x00000001ff697807 */ /* 0x000fe20000000000 */
[----:B------:R-:W-:Y:S01]  /*d04c0*/  IMAD.WIDE.U32 R80, R125, R175, R80 ;  /* 0x000000af7d507225 */ /* 0x000fe200078e0050 */
[----:B------:R-:W-:Y:S02]  /*d04d0*/  SEL R78, RZ, 0x1, !P1 ;  /* 0x00000001ff4e7807 */ /* 0x000fe40004800000 */
[----:B------:R-:W-:Y:S01]  /*d04e0*/  ISETP.GT.U32.AND.EX P0, PT, R133, R128, PT, P3 ;  /* 0x000000808500720c */ /* 0x000fe20003f04130 */
[----:B------:R-:W-:Y:S01]  /*d04f0*/  IMAD.WIDE.U32 R74, R123, R179, R76 ;  /* 0x000000b37b4a7225 */ /* 0x000fe200078e004c */
[----:B------:R-:W-:-:S02]  /*d0500*/  IADD3 R130, P1, P3, R105, R80, RZ ;  /* 0x0000005069827210 */ /* 0x000fc40007b3e0ff */
[----:B------:R-:W-:Y:S01]  /*d0510*/  SEL R80, R132, R79, P0 ;  /* 0x0000004f84507207 */ /* 0x000fe20000000000 */
[----:B------:R-:W-:Y:S01]  /*d0520*/  VIADD R131, R81, UR10 ;  /* 0x0000000a51837c36 */ /* 0x000fe20008000000 */
[----:B------:R-:W-:Y:S01]  /*d0530*/  IADD3 R81, P5, PT, R78, R124, RZ ;  /* 0x0000007c4e517210 */ /* 0x000fe20007fbe0ff */
[----:B------:R-:W-:Y:S02]  /*d0540*/  IMAD.MOV.U32 R78, RZ, RZ, RZ ;  /* 0x000000ffff4e7224 */ /* 0x000fe400078e00ff */
[----:B------:R-:W-:Y:S01]  /*d0550*/  IMAD.MOV.U32 R79, RZ, RZ, R74 ;  /* 0x000000ffff4f7224 */ /* 0x000fe200078e004a */
[----:B------:R-:W-:Y:S01]  /*d0560*/  ISETP.GT.U32.AND P6, PT, R124, R81, PT ;  /* 0x000000517c00720c */ /* 0x000fe20003fc4070 */
[----:B------:R-:W-:Y:S02]  /*d0570*/  IMAD.X R104, RZ, RZ, R127, P5 ;  /* 0x000000ffff687224 */ /* 0x000fe400028e067f */
[----:B------:R-:W-:Y:S01]  /*d0580*/  IMAD.WIDE.U32 R78, R122, R179, R78 ;  /* 0x000000b37a4e7225 */ /* 0x000fe200078e004e */
[----:B------:R-:W-:-:S02]  /*d0590*/  SEL R125, R133, R128, P0 ;  /* 0x00000080857d7207 */ /* 0x000fc40000000000 */
        /* <DEDUP_REMOVED lines=51> */
[----:B------:R-:W-:Y:S01]  /*d08d0*/  ISETP.GE.U32.AND.EX P0, PT, R76, R77, PT, P0 ;  /* 0x0000004d4c00720c */ /* 0x000fe20003f06100 */
[----:B------:R-:W-:Y:S01]  /*d08e0*/  IMAD.MOV.U32 R77, RZ, RZ, RZ ;  /* 0x000000ffff4d7224 */ /* 0x000fe200078e00ff */
[----:B------:R-:W-:Y:S02]  /*d08f0*/  ISETP.GE.U32.AND P3, PT, R74, RZ, PT ;  /* 0x000000ff4a00720c */ /* 0x000fe40003f66070 */
        /* <DEDUP_REMOVED lines=49> */
[----:B------:R-:W-:Y:S02]  /*d0c10*/  ISETP.NE.U32.AND P1, PT, R129, R6, PT ;  /* 0x000000068100720c */ /* 0x000fe40003f25070 */
[CC--:B------:R-:W-:Y:S02]  /*d0c20*/  ISETP.EQ.U32.AND P3, PT, R125.reuse, R82.reuse, PT ;  /* 0x000000527d00720c */ /* 0x0c0fe40003f62070 */
        /* <DEDUP_REMOVED lines=23> */
.L_x_816:
[----:B------:R-:W-:Y:S05]  /*d0da0*/  BSYNC.RELIABLE B9 ;  /* 0x0000000000097941 */ /* 0x000fea0003800100 */
.L_x_815:
        /* <DEDUP_REMOVED lines=38> */
.L_x_817:
[----:B------:R-:W-:Y:S05]  /*d1010*/  BSYNC.RECONVERGENT B8 ;  /* 0x0000000000087941 */ /* 0x000fea0003800200 */
.L_x_814:
        /* <DEDUP_REMOVED lines=68> */
[----:B------:R-:W-:Y:S02]  /*d1460*/  ISETP.GT.U32.AND P1, PT, R74, R81, PT ;  /* 0x000000514a00720c */ /* 0x000fe40003f24070 */
[----:B------:R-:W-:Y:S01]  /*d1470*/  SEL R79, R127, R80, P0 ;  /* 0x000000507f4f7207 */ /* 0x000fe20000000000 */
[----:B------:R-:W-:Y:S01]  /*d1480*/  IMAD.X R80, RZ, RZ, R80, P4 ;  /* 0x000000ffff507224 */ /* 0x000fe200020e0650 */
[----:B------:R-:W-:-:S02]  /*d1490*/  SEL R75, RZ, 0x1, P3 ;  /* 0x00000001ff4b7807 */ /* 0x000fc40001800000 */
[----:B------:R-:W-:Y:S02]  /*d14a0*/  SEL R74, RZ, 0x1, P5 ;  /* 0x00000001ff4a7807 */ /* 0x000fe40002800000 */
        /* <DEDUP_REMOVED lines=36> */
.L_x_820:
[----:B------:R-:W-:Y:S05]  /*d16f0*/  BSYNC.RELIABLE B9 ;  /* 0x0000000000097941 */ /* 0x000fea0003800100 */
.L_x_819:
        /* <DEDUP_REMOVED lines=38> */
.L_x_821:
[----:B------:R-:W-:Y:S05]  /*d1960*/  BSYNC.RECONVERGENT B8 ;  /* 0x0000000000087941 */ /* 0x000fea0003800200 */
.L_x_818:
[-C--:B------:R-:W-:Y:S01]  /*d1970*/  IMAD.WIDE.U32 R114, R73, R193.reuse, RZ ;  /* 0x000000c149727225 */ /* 0x080fe200078e00ff */
[----:B------:R-:W-:Y:S04]  /*d1980*/  BSSY.RECONVERGENT B8, `(.L_x_822) ;  /* 0x000026d000087945 */ /* 0x000fe80003800200 */
[----:B------:R-:W-:Y:S01]  /*d1990*/  BSSY.RELIABLE B9, `(.L_x_823) ;  /* 0x0000245000097945 */ /* 0x000fe20003800100 */
[----:B------:R-:W-:Y:S02]  /*d19a0*/  IMAD.IADD R115, R177, 0x1, R115 ;  /* 0x00000001b1737824 */ /* 0x000fe400078e0273 */
[----:B------:R-:W-:-:S04]  /*d19b0*/  IMAD.WIDE.U32 R80, R113, R193, RZ ;  /* 0x000000c171507225 */ /* 0x000fc800078e00ff */
        /* <DEDUP_REMOVED lines=8> */
[C---:B------:R-:W-:Y:S01]  /*d1a40*/  IMAD.IADD R114, R189.reuse, 0x1, R75 ;  /* 0x00000001bd727824 */ /* 0x040fe200078e024b */
        /* <DEDUP_REMOVED lines=9> */
[----:B------:R-:W-:Y:S01]  /*d1ae0*/  IMAD.WIDE.U32 R104, R112, R193, R104 ;  /* 0x000000c170687225 */ /* 0x000fe200078e0068 */
[----:B------:R-:W-:Y:S02]  /*d1af0*/  ISETP.GE.U32.AND.EX P4, PT, R80, R81, PT, P4 ;  /* 0x000000515000720c */ /* 0x000fe40003f86140 */
[----:B------:R-:W-:Y:S01]  /*d1b00*/  SEL R81, RZ, 0x1, P6 ;  /* 0x00000001ff517807 */ /* 0x000fe20003000000 */
[----:B------:R-:W-:Y:S01]  /*d1b10*/  IMAD.WIDE.U32 R114, R73, R191, R114 ;  /* 0x000000bf49727225 */ /* 0x000fe200078e0072 */
[----:B------:R-:W-:-:S03]  /*d1b20*/  ISETP.GE.U32.AND P0, PT, R104, RZ, PT ;  /* 0x000000ff6800720c */ /* 0x000fc60003f06070 */
[----:B------:R-:W-:Y:S01]  /*d1b30*/  IMAD.IADD R195, R187, 0x1, R105 ;  /* 0x00000001bbc37824 */ /* 0x000fe200078e0269 */
[----:B------:R-:W-:Y:S01]  /*d1b40*/  IADD3 R142, P5, P6, R81, R114, RZ ;  /* 0x00000072518e7210 */ /* 0x000fe20007ebe0ff */
[----:B------:R-:W-:Y:S02]  /*d1b50*/  IMAD.MOV.U32 R81, RZ, RZ, RZ ;  /* 0x000000ffff517224 */ /* 0x000fe400078e00ff */
[----:B------:R-:W-:Y:S01]  /*d1b60*/  IMAD.WIDE.U32 R124, R109, R193, RZ ;  /* 0x000000c16d7c7225 */ /* 0x000fe200078e00ff */
[----:B------:R-:W-:-:S03]  /*d1b70*/  ISETP.GE.U32.AND.EX P0, PT, R195, R110, PT, P0 ;  /* 0x0000006ec300720c */ /* 0x000fc60003f06100 */
[----:B------:R-:W-:Y:S01]  /*d1b80*/  IMAD.WIDE.U32 R110, R113, R191, R80 ;  /* 0x000000bf716e7225 */ /* 0x000fe200078e0050 */
[----:B------:R-:W-:-:S03]  /*d1b90*/  SEL R105, RZ, 0x1, P0 ;  /* 0x00000001ff697807 */ /* 0x000fc60000000000 */
[----:B------:R-:W-:Y:S02]  /*d1ba0*/  IMAD.IADD R125, R165, 0x1, R125 ;  /* 0x00000001a57d7824 */ /* 0x000fe400078e027d */
[----:B------:R-:W-:-:S04]  /*d1bb0*/  IMAD.WIDE.U32 R76, R73, R183, RZ ;  /* 0x000000b7494c7225 */ /* 0x000fc800078e00ff */
[----:B------:R-:W-:Y:S01]  /*d1bc0*/  IMAD.IADD R144, R177, 0x1, R115 ;  /* 0x00000001b1907824 */ /* 0x000fe200078e0273 */
[----:B------:R-:W-:Y:S01]  /*d1bd0*/  SEL R115, RZ, 0x1, P4 ;  /* 0x00000001ff737807 */ /* 0x000fe20002000000 */
[----:B------:R-:W-:Y:S01]  /*d1be0*/  IMAD.IADD R158, R159, 0x1, R111 ;  /* 0x000000019f9e7824 */ /* 0x000fe200078e026f */
[----:B------:R-:W-:Y:S01]  /*d1bf0*/  IADD3 R150, P0, P4, R105, R110, RZ ;  /* 0x0000006e69967210 */ /* 0x000fe20007c1e0ff */
[----:B------:R-:W-:Y:S01]  /*d1c00*/  IMAD.WIDE.U32 R122, R108, R191, R124 ;  /* 0x000000bf6c7a7225 */ /* 0x000fe200078e007c */
[----:B------:R-:W-:Y:S02]  /*d1c10*/  IADD3.X R144, PT, PT, RZ, R144, R131, P5, P6 ;  /* 0x00000090ff907210 */ /* 0x000fe40002fec483 */
[----:B------:R-:W-:Y:S01]  /*d1c20*/  IADD3.X R158, PT, PT, RZ, R158, R115, P0, P4 ;  /* 0x0000009eff9e7210 */ /* 0x000fe200007e8473 */
[----:B------:R-:W-:Y:S01]  /*d1c30*/  IMAD.IADD R77, R177, 0x1, R77 ;  /* 0x00000001b14d7824 */ /* 0x000fe200078e024d */
[----:B------:R-:W-:Y:S01]  /*d1c40*/  ISETP.GE.U32.AND P1, PT, R122, R124, PT ;  /* 0x0000007c7a00720c */ /* 0x000fe20003f26070 */
[----:B------:R-:W-:-:S02]  /*d1c50*/  IMAD.MOV.U32 R114, RZ, RZ, RZ ;  /* 0x000000ffff727224 */ /* 0x000fc400078e00ff */
[----:B------:R-:W-:Y:S02]  /*d1c60*/  IMAD.MOV.U32 R115, RZ, RZ, R122 ;  /* 0x000000ffff737224 */ /* 0x000fe400078e007a */
[----:B------:R-:W-:-:S04]  /*d1c70*/  IMAD.WIDE.U32 R118, R72, R171, R76 ;  /* 0x000000ab48767225 */ /* 0x000fc800078e004c */
[----:B------:R-:W-:Y:S01]  /*d1c80*/  IMAD.WIDE.U32 R114, R108, R193, R114 ;  /* 0x000000c16c727225 */ /* 0x000fe200078e0072 */
[----:B------:R-:W-:-:S03]  /*d1c90*/  ISETP.GE.U32.AND P3, PT, R118, R76, PT ;  /* 0x0000004c7600720c */ /* 0x000fc60003f66070 */
        /* <DEDUP_REMOVED lines=8> */
[----:B------:R-:W-:Y:S01]  /*d1d20*/  IMAD.WIDE.U32 R74, R113, R183, RZ ;  /* 0x000000b7714a7225 */ /* 0x000fe200078e00ff */
[----:B------:R-:W-:-:S02]  /*d1d30*/  ISETP.GE.U32.AND P6, PT, R130, RZ, PT ;  /* 0x000000ff8200720c */ /* 0x000fc40003fc6070 */
[----:B------:R-:W-:Y:S01]  /*d1d40*/  SEL R105, RZ, 0x1, P0 ;  /* 0x00000001ff697807 */ /* 0x000fe20000000000 */
[----:B------:R-:W-:Y:S02]  /*d1d50*/  IMAD.MOV.U32 R125, RZ, RZ, RZ ;  /* 0x000000ffff7d7224 */ /* 0x000fe400078e00ff */
[----:B------:R-:W-:Y:S01]  /*d1d60*/  IMAD.IADD R115, R189, 0x1, R131 ;  /* 0x00000001bd737824 */ /* 0x000fe200078e0283 */
[----:B------:R-:W-:Y:S01]  /*d1d70*/  SEL R131, RZ, 0x1, P1 ;  /* 0x00000001ff837807 */ /* 0x000fe20000800000 */
[----:B------:R-:W-:-:S03]  /*d1d80*/  IMAD.WIDE.U32 R128, R107, R193, RZ ;  /* 0x000000c16b807225 */ /* 0x000fc600078e00ff */
[----:B------:R-:W-:Y:S01]  /*d1d90*/  ISETP.GE.U32.AND.EX P6, PT, R115, R118, PT, P6 ;  /* 0x000000767300720c */ /* 0x000fe20003fc6160 */
[----:B------:R-:W-:Y:S02]  /*d1da0*/  IMAD.IADD R75, R159, 0x1, R75 ;  /* 0x000000019f4b7824 */ /* 0x000fe400078e024b */
[----:B------:R-:W-:-:S04]  /*d1db0*/  IMAD.WIDE.U32 R124, R109, R191, R124 ;  /* 0x000000bf6d7c7225 */ /* 0x000fc800078e007c */
[----:B------:R-:W-:Y:S01]  /*d1dc0*/  IMAD.IADD R122, R189, 0x1, R119 ;  /* 0x00000001bd7a7824 */ /* 0x000fe200078e0277 */
[----:B------:R-:W-:Y:S01]  /*d1dd0*/  IADD3 R146, P0, P1, R105, R124, RZ ;  /* 0x0000007c69927210 */ /* 0x000fe2000791e0ff */
[----:B------:R-:W-:Y:S02]  /*d1de0*/  IMAD.IADD R129, R169, 0x1, R129 ;  /* 0x00000001a9817824 */ /* 0x000fe400078e0281 */
[----:B------:R-:W-:Y:S01]  /*d1df0*/  IMAD.MOV.U32 R123, RZ, RZ, RZ ;  /* 0x000000ffff7b7224 */ /* 0x000fe200078e00ff */
[----:B------:R-:W-:Y:S01]  /*d1e00*/  ISETP.GE.U32.AND.EX P3, PT, R122, R77, PT, P3 ;  /* 0x0000004d7a00720c */ /* 0x000fe20003f66130 */
[----:B------:R-:W-:Y:S01]  /*d1e10*/  IMAD.WIDE.U32 R80, R112, R171, R74 ;  /* 0x000000ab70507225 */ /* 0x000fe200078e004a */
[----:B------:R-:W-:Y:S02]  /*d1e20*/  SEL R77, RZ, 0x1, P6 ;  /* 0x00000001ff4d7807 */ /* 0x000fe40003000000 */
[----:B------:R-:W-:Y:S01]  /*d1e30*/  SEL R105, RZ, 0x1, P3 ;  /* 0x00000001ff697807 */ /* 0x000fe20001800000 */
[----:B------:R-:W-:Y:S01]  /*d1e40*/  IMAD.IADD R148, R165, 0x1, R125 ;  /* 0x00000001a5947824 */ /* 0x000fe200078e027d */
[----:B------:R-:W-:Y:S01]  /*d1e50*/  ISETP.GE.U32.AND P5, PT, R80, R74, PT ;  /* 0x0000004a5000720c */ /* 0x000fe20003fa6070 */
[----:B------:R-:W-:-:S03]  /*d1e60*/  IMAD.WIDE.U32 R110, R106, R191, R128 ;  /* 0x000000bf6a6e7225 */ /* 0x000fc600078e0080 */
[----:B------:R-:W-:Y:S01]  /*d1e70*/  IADD3.X R148, PT, PT, RZ, R148, R131, P0, P1 ;  /* 0x00000094ff947210 */ /* 0x000fe200007e2483 */
[----:B------:R-:W-:Y:S01]  /*d1e80*/  IMAD.WIDE.U32 R124, R73, R171, R122 ;  /* 0x000000ab497c7225 */ /* 0x000fe200078e007a */
[----:B------:R-:W-:Y:S02]  /*d1e90*/  IADD3 R123, P6, PT, R142, R104, RZ ;  /* 0x000000688e7b7210 */ /* 0x000fe40007fde0ff */
[----:B------:R-:W-:Y:S01]  /*d1ea0*/  ISETP.GE.U32.AND P4, PT, R110, R128, PT ;  /* 0x000000806e00720c */ /* 0x000fe20003f86070 */
[----:B------:R-:W-:Y:S01]  /*d1eb0*/  IMAD.IADD R74, R177, 0x1, R125 ;  /* 0x00000001b14a7824 */ /* 0x000fe200078e027d */
[----:B------:R-:W-:Y:S01]  /*d1ec0*/  IADD3 R125, P1, P0, R77, R124, RZ ;  /* 0x0000007c4d7d7210 */ /* 0x000fe2000783e0ff */
[----:B------:R-:W-:Y:S01]  /*d1ed0*/  IMAD.X R128, R195, 0x1, R144, P6 ;  /* 0x00000001c3807824 */ /* 0x000fe200030e0690 */
[----:B------:R-:W-:Y:S01]  /*d1ee0*/  ISETP.GE.U32.AND P6, PT, R123, R142, PT ;  /* 0x0000008e7b00720c */ /* 0x000fe20003fc6070 */
[----:B------:R-:W-:Y:S01]  /*d1ef0*/  IMAD.WIDE.U32 R118, R109, R183, RZ ;  /* 0x000000b76d767225 */ /* 0x000fe200078e00ff */
[----:B------:R-:W-:-:S02]  /*d1f00*/  IADD3 R142, P3, PT, R123, R130, RZ ;  /* 0x000000827b8e7210 */ /* 0x000fc40007f7e0ff */
[----:B------:R-:W-:Y:S01]  /*d1f10*/  IADD3.X R124, PT, PT, RZ, R74, R105, P1, P0 ;  /* 0x0000004aff7c7210 */ /* 0x000fe20000fe0469 */
[----:B------:R-:W-:Y:S01]  /*d1f20*/  IMAD.MOV.U32 R104, RZ, RZ, RZ ;  /* 0x000000ffff687224 */ /* 0x000fe200078e00ff */
[----:B------:R-:W-:Y:S01]  /*d1f30*/  ISETP.GE.U32.AND.EX P0, PT, R128, R144, PT, P6 ;  /* 0x000000908000720c */ /* 0x000fe20003f06160 */
[----:B------:R-:W-:Y:S01]  /*d1f40*/  IMAD.MOV.U32 R105, RZ, RZ, R80 ;  /* 0x000000ffff697224 */ /* 0x000fe200078e0050 */
[----:B------:R-:W-:Y:S01]  /*d1f50*/  ISETP.GE.U32.AND P6, PT, R142, R123, PT ;  /* 0x0000007b8e00720c */ /* 0x000fe20003fc6070 */
[----:B------:R-:W-:Y:S02]  /*d1f60*/  IMAD.IADD R119, R165, 0x1, R119 ;  /* 0x00000001a5777824 */ /* 0x000fe400078e0277 */
[----:B------:R-:W-:Y:S02]  /*d1f70*/  IMAD.X R144, R115, 0x1, R128, P3 ;  /* 0x0000000173907824 */ /* 0x000fe400018e0680 */
[----:B------:R-:W-:-:S03]  /*d1f80*/  IMAD.WIDE.U32 R104, R112, R183, R104 ;  /* 0x000000b770687225 */ /* 0x000fc600078e0068 */
[----:B------:R-:W-:Y:S01]  /*d1f90*/  ISETP.GE.U32.AND.EX P6, PT, R144, R128, PT, P6 ;  /* 0x000000809000720c */ /* 0x000fe20003fc6160 */
[C---:B------:R-:W-:Y:S01]  /*d1fa0*/  IMAD.IADD R74, R187.reuse, 0x1, R81 ;  /* 0x00000001bb4a7824 */ /* 0x040fe200078e0251 */
[----:B------:R-:W-:Y:S01]  /*d1fb0*/  SEL R81, RZ, 0x1, P0 ;  /* 0x00000001ff517807 */ /* 0x000fe20000000000 */
[----:B------:R-:W-:Y:S01]  /*d1fc0*/  IMAD.WIDE.U32 R76, R108, R171, R118 ;  /* 0x000000ab6c4c7225 */ /* 0x000fe200078e0076 */
[----:B------:R-:W-:Y:S02]  /*d1fd0*/  ISETP.GE.U32.AND P0, PT, R104, RZ, PT ;  /* 0x000000ff6800720c */ /* 0x000fe40003f06070 */
[----:B------:R-:W-:Y:S01]  /*d1fe0*/  ISETP.GE.U32.AND.EX P5, PT, R74, R75, PT, P5 ;  /* 0x0000004b4a00720c */ /* 0x000fe20003fa6150 */
[----:B------:R-:W-:Y:S01]  /*d1ff0*/  IMAD.IADD R195, R187, 0x1, R105 ;  /* 0x00000001bbc37824 */ /* 0x000fe200078e0269 */
[----:B------:R-:W-:Y:S01]  /*d2000*/  IADD3 R105, P3, PT, R81, R150, RZ ;  /* 0x0000009651697210 */ /* 0x000fe20007f7e0ff */
[----:B------:R-:W-:Y:S01]  /*d2010*/  IMAD.MOV.U32 R75, RZ, RZ, RZ ;  /* 0x000000ffff4b7224 */ /* 0x000fe200078e00ff */
[----:B------:R-:W-:Y:S01]  /*d2020*/  ISETP.GE.U32.AND P1, PT, R76, R118, PT ;  /* 0x000000764c00720c */ /* 0x000fe20003f26070 */
[----:B------:R-:W-:Y:S01]  /*d2030*/  IMAD.WIDE.U32 R122, R107, R183, RZ ;  /* 0x000000b76b7a7225 */ /* 0x000fe200078e00ff */
[----:B------:R-:W-:-:S02]  /*d2040*/  SEL R118, RZ, 0x1, P6 ;  /* 0x00000001ff767807 */ /* 0x000fc40003000000 */
[----:B------:R-:W-:Y:S01]  /*d2050*/  ISETP.GE.U32.AND.EX P0, PT, R195, R80, PT, P0 ;  /* 0x00000050c300720c */ /* 0x000fe20003f06100 */
[----:B------:R-:W-:Y:S01]  /*d2060*/  IMAD.WIDE.U32 R74, R113, R171, R74 ;  /* 0x000000ab714a7225 */ /* 0x000fe200078e004a */
[----:B------:R-:W-:-:S03]  /*d2070*/  IADD3 R205, P6, PT, R105, R114, RZ ;  /* 0x0000007269cd7210 */ /* 0x000fc60007fde0ff */
[----:B------:R-:W-:Y:S01]  /*d2080*/  IMAD.X R158, RZ, RZ, R158, P3 ;  /* 0x000000ffff9e7224 */ /* 0x000fe200018e069e */
[----:B------:R-:W-:Y:S01]  /*d2090*/  IADD3 R118, P3, PT, R118, R125, RZ ;  /* 0x0000007d76767210 */ /* 0x000fe20007f7e0ff */
[----:B------:R-:W-:Y:S01]  /*d20a0*/  IMAD.IADD R115, R169, 0x1, R123 ;  /* 0x00000001a9737824 */ /* 0x000fe200078e027b */
[----:B------:R-:W-:Y:S01]  /*d20b0*/  SEL R123, RZ, 0x1, P0 ;  /* 0x00000001ff7b7807 */ /* 0x000fe20000000000 */
[----:B------:R-:W-:Y:S02]  /*d20c0*/  IMAD.MOV.U32 R114, RZ, RZ, R122 ;  /* 0x000000ffff727224 */ /* 0x000fe400078e007a */
[----:B------:R-:W-:Y:S01]  /*d20d0*/  IMAD.IADD R154, R159, 0x1, R75 ;  /* 0x000000019f9a7824 */ /* 0x000fe200078e024b */
[----:B------:R-:W-:Y:S01]  /*d20e0*/  SEL R75, RZ, 0x1, P5 ;  /* 0x00000001ff4b7807 */ /* 0x000fe20002800000 */
[----:B------:R-:W-:Y:S01]  /*d20f0*/  IMAD.WIDE.U32 R80, R106, R171, R114 ;  /* 0x000000ab6a507225 */ /* 0x000fe200078e0072 */
[----:B------:R-:W-:-:S03]  /*d2100*/  IADD3 R164, P5, PT, R118, R205, RZ ;  /* 0x000000cd76a47210 */ /* 0x000fc60007fbe0ff */
[----:B------:R-:W-:Y:S01]  /*d2110*/  IMAD.X R199, R199, 0x1, R158, P6 ;  /* 0x00000001c7c77824 */ /* 0x000fe200030e069e */
[----:B------:R-:W-:Y:S01]  /*d2120*/  IADD3 R156, P0, P6, R123, R74, RZ ;  /* 0x0000004a7b9c7210 */ /* 0x000fe20007e1e0ff */
[----:B------:R-:W-:Y:S01]  /*d2130*/  IMAD.X R114, RZ, RZ, R124, P3 ;  /* 0x000000ffff727224 */ /* 0x000fe200018e067c */
[----:B------:R-:W-:Y:S01]  /*d2140*/  ISETP.GE.U32.AND P3, PT, R80, R122, PT ;  /* 0x0000007a5000720c */ /* 0x000fe20003f66070 */
[----:B------:R-:W-:Y:S01]  /*d2150*/  IMAD.MOV.U32 R74, RZ, RZ, RZ ;  /* 0x000000ffff4a7224 */ /* 0x000fe200078e00ff */
[----:B------:R-:W-:Y:S01]  /*d2160*/  IADD3.X R154, PT, PT, RZ, R154, R75, P0, P6 ;  /* 0x0000009aff9a7210 */ /* 0x000fe200007ec44b */
[----:B------:R-:W-:Y:S01]  /*d2170*/  IMAD.X R203, R114, 0x1, R199, P5 ;  /* 0x0000000172cb7824 */ /* 0x000fe200028e06c7 */
[----:B------:R-:W-:Y:S01]  /*d2180*/  ISETP.GE.U32.AND P0, PT, R164, R205, PT ;  /* 0x000000cda400720c */ /* 0x000fe20003f06070 */
[----:B------:R-:W-:Y:S01]  /*d2190*/  IMAD.MOV.U32 R75, RZ, RZ, R110 ;  /* 0x000000ffff4b7224 */ /* 0x000fe200078e006e */
[----:B------:R-:W-:Y:S01]  /*d21a0*/  ISETP.NE.U32.AND P5, PT, R118, RZ, PT ;  /* 0x000000ff7600720c */ /* 0x000fe20003fa5070 */
[----:B------:R-:W-:Y:S01]  /*d21b0*/  IMAD.IADD R128, R167, 0x1, R111 ;  /* 0x00000001a7807824 */ /* 0x000fe200078e026f */
[----:B------:R-:W-:Y:S01]  /*d21c0*/  ISETP.GE.U32.AND.EX P0, PT, R203, R199, PT, P0 ;  /* 0x000000c7cb00720c */ /* 0x000fe20003f06100 */
[----:B------:R-:W-:-:S03]  /*d21d0*/  IMAD.WIDE.U32 R74, R106, R193, R74 ;  /* 0x000000c16a4a7225 */ /* 0x000fc600078e004a */
[----:B------:R-:W-:Y:S01]  /*d21e0*/  ISETP.NE.AND.EX P6, PT, R114, RZ, !P0, P5 ;  /* 0x000000ff7200720c */ /* 0x000fe200047c5350 */
[----:B------:R-:W-:Y:S01]  /*d21f0*/  IMAD.MOV.U32 R130, RZ, RZ, RZ ;  /* 0x000000ffff827224 */ /* 0x000fe200078e00ff */
[----:B------:R-:W-:Y:S01]  /*d2200*/  ISETP.GE.U32.AND.EX P4, PT, R128, R129, PT, P4 ;  /* 0x000000818000720c */ /* 0x000fe20003f86140 */
[----:B------:R-:W-:Y:S01]  /*d2210*/  IMAD.MOV.U32 R131, RZ, RZ, R76 ;  /* 0x000000ffff837224 */ /* 0x000fe200078e004c */
[----:B------:R-:W-:Y:S01]  /*d2220*/  ISETP.GE.U32.AND P0, PT, R74, RZ, PT ;  /* 0x000000ff4a00720c */ /* 0x000fe20003f06070 */
[----:B------:R-:W-:Y:S02]  /*d2230*/  IMAD.IADD R197, R167, 0x1, R75 ;  /* 0x00000001a7c57824 */ /* 0x000fe400078e024b */
[----:B------:R-:W-:-:S03]  /*d2240*/  IMAD.WIDE.U32 R130, R108, R183, R130 ;  /* 0x000000b76c827225 */ /* 0x000fc600078e0082 */
[----:B------:R-:W-:Y:S01]  /*d2250*/  ISETP.GE.U32.AND.EX P0, PT, R197, R110, PT, P0 ;  /* 0x0000006ec500720c */ /* 0x000fe20003f06100 */
[C---:B------:R-:W-:Y:S01]  /*d2260*/  IMAD.IADD R118, R181.reuse, 0x1, R77 ;  /* 0x00000001b5767824 */ /* 0x040fe200078e024d */
[----:B------:R-:W-:Y:S01]  /*d2270*/  SEL R77, RZ, 0x1, P4 ;  /* 0x00000001ff4d7807 */ /* 0x000fe20002000000 */
[----:B------:R-:W-:Y:S01]  /*d2280*/  IMAD.MOV.U32 R129, RZ, RZ, RZ ;  /* 0x000000ffff817224 */ /* 0x000fe200078e00ff */
[----:B------:R-:W-:Y:S01]  /*d2290*/  ISETP.GE.U32.AND P4, PT, R130, RZ, PT ;  /* 0x000000ff8200720c */ /* 0x000fe20003f86070 */
[----:B------:R-:W-:Y:S01]  /*d22a0*/  IMAD.IADD R193, R181, 0x1, R131 ;  /* 0x00000001b5c17824 */ /* 0x000fe200078e0283 */
[----:B------:R-:W-:Y:S01]  /*d22b0*/  SEL R75, RZ, 0x1, P0 ;  /* 0x00000001ff4b7807 */ /* 0x000fe20000000000 */
[----:B------:R-:W-:Y:S01]  /*d22c0*/  IMAD.WIDE.U32 R122, R73, R179, RZ ;  /* 0x000000b3497a7225 */ /* 0x000fe200078e00ff */
[----:B------:R-:W-:Y:S02]  /*d22d0*/  ISETP.GE.U32.AND.EX P1, PT, R118, R119, PT, P1 ;  /* 0x000000777600720c */ /* 0x000fe40003f26110 */
[----:B------:R-:W-:Y:S01]  /*d22e0*/  ISETP.GE.U32.AND.EX P4, PT, R193, R76, PT, P4 ;  /* 0x0000004cc100720c */ /* 0x000fe20003f86140 */
[----:B------:R-:W-:Y:S01]  /*d22f0*/  IMAD.WIDE.U32 R128, R107, R191, R128 ;  /* 0x000000bf6b807225 */ /* 0x000fe200078e0080 */
[----:B------:R-:W-:-:S03]  /*d2300*/  SEL R110, RZ, 0x1, P1 ;  /* 0x00000001ff6e7807 */ /* 0x000fc60000800000 */
[----:B------:R-:W-:Y:S02]  /*d2310*/  IMAD.IADD R123, R177, 0x1, R123 ;  /* 0x00000001b17b7824 */ /* 0x000fe400078e027b */
[----:B------:R-:W-:Y:S01]  /*d2320*/  IMAD.IADD R114, R167, 0x1, R81 ;  /* 0x00000001a7727824 */ /* 0x000fe200078e0251 */
[----:B------:R-:W-:Y:S01]  /*d2330*/  SEL R81, RZ, 0x1, !P6 ;  /* 0x00000001ff517807 */ /* 0x000fe20007000000 */
[----:B------:R-:W-:Y:S01]  /*d2340*/  IMAD.WIDE.U32 R124, R72, R185, R122 ;  /* 0x000000b9487c7225 */ /* 0x000fe200078e007a */
[----:B------:R-:W-:Y:S02]  /*d2350*/  IADD3 R150, P6, P0, R75, R128, RZ ;  /* 0x000000804b967210 */ /* 0x000fe400078de0ff */
[----:B------:R-:W-:Y:S01]  /*d2360*/  SEL R75, RZ, 0x1, P4 ;  /* 0x00000001ff4b7807 */ /* 0x000fe20002000000 */
[----:B------:R-:W-:Y:S01]  /*d2370*/  IMAD.IADD R152, R169, 0x1, R129 ;  /* 0x00000001a9987824 */ /* 0x000fe200078e0281 */
[----:B------:R-:W-:Y:S01]  /*d2380*/  IADD3 R81, P4, PT, R81, R164, RZ ;  /* 0x000000a451517210 */ /* 0x000fe20007f9e0ff */
[----:B------:R-:W-:Y:S01]  /*d2390*/  IMAD.MOV.U32 R119, RZ, RZ, RZ ;  /* 0x000000ffff777224 */ /* 0x000fe200078e00ff */
[----:B------:R-:W-:Y:S01]  /*d23a0*/  ISETP.GE.U32.AND P5, PT, R124, R122, PT ;  /* 0x0000007a7c00720c */ /* 0x000fe20003fa6070 */
[----:B------:R-:W-:Y:S01]  /*d23b0*/  IMAD.MOV.U32 R76, RZ, RZ, RZ ;  /* 0x000000ffff4c7224 */ /* 0x000fe200078e00ff */
[----:B------:R-:W-:Y:S01]  /*d23c0*/  IADD3.X R152, PT, PT, RZ, R152, R77, P6, P0 ;  /* 0x00000098ff987210 */ /* 0x000fe200037e044d */
[----:B------:R-:W-:Y:S01]  /*d23d0*/  IMAD.X R122, RZ, RZ, R203, P4 ;  /* 0x000000ffff7a7224 */ /* 0x000fe200020e06cb */
[----:B------:R-:W-:Y:S01]  /*d23e0*/  ISETP.GT.U32.AND P4, PT, R164, R81, PT ;  /* 0x00000051a400720c */ /* 0x000fe20003f84070 */
[----:B------:R-:W-:Y:S01]  /*d23f0*/  IMAD.WIDE.U32 R118, R109, R171, R118 ;  /* 0x000000ab6d767225 */ /* 0x000fe200078e0076 */
[----:B------:R-:W-:-:S02]  /*d2400*/  IADD3 R201, P1, PT, R81, R104, RZ ;  /* 0x0000006851c97210 */ /* 0x000fc40007f3e0ff */
[----:B------:R-:W-:Y:S01]  /*d2410*/  ISETP.GT.U32.AND.EX P4, PT, R203, R122, PT, P4 ;  /* 0x0000007acb00720c */ /* 0x000fe20003f84140 */
[----:B------:R-:W-:Y:S01]  /*d2420*/  IMAD.MOV.U32 R77, RZ, RZ, R80 ;  /* 0x000000ffff4d7224 */ /* 0x000fe200078e0050 */
[----:B------:R-:W-:Y:S01]  /*d2430*/  IADD3 R118, P6, P0, R75, R118, RZ ;  /* 0x000000764b767210 */ /* 0x000fe200078de0ff */
[----:B------:R-:W-:Y:S01]  /*d2440*/  IMAD.IADD R119, R165, 0x1, R119 ;  /* 0x00000001a5777824 */ /* 0x000fe200078e0277 */
[----:B------:R-:W-:Y:S01]  /*d2450*/  SEL R75, R164, R81, P4 ;  /* 0x00000051a44b7207 */ /* 0x000fe20002000000 */
[----:B------:R-:W-:Y:S01]  /*d2460*/  IMAD.WIDE.U32 R76, R106, R183, R76 ;  /* 0x000000b76a4c7225 */ /* 0x000fe200078e004c */
[----:B------:R-:W-:Y:S02]  /*d2470*/  SEL R81, R203, R122, P4 ;  /* 0x0000007acb517207 */ /* 0x000fe40002000000 */
[----:B------:R-:W-:Y:S01]  /*d2480*/  IADD3.X R119, PT, PT, RZ, R119, R110, P6, P0 ;  /* 0x00000077ff777210 */ /* 0x000fe200037e046e */
[----:B------:R-:W-:Y:S01]  /*d2490*/  IMAD.IADD R183, R167, 0x1, R77 ;  /* 0x00000001a7b77824 */ /* 0x000fe200078e024d */
[----:B------:R-:W-:Y:S01]  /*d24a0*/  ISETP.GE.U32.AND P0, PT, R205, R105, PT ;  /* 0x00000069cd00720c */ /* 0x000fe20003f06070 */
[----:B------:R-:W-:Y:S01]  /*d24b0*/  IMAD.X R164, R122, 0x1, R195, P1 ;  /* 0x000000017aa47824 */ /* 0x000fe200008e06c3 */
[----:B------:R-:W-:Y:S01]  /*d24c0*/  ISETP.GE.U32.AND P4, PT, R76, RZ, PT ;  /* 0x000000ff4c00720c */ /* 0x000fe20003f86070 */
[----:B------:R-:W-:Y:S01]  /*d24d0*/  IMAD.MOV.U32 R111, RZ, RZ, R124 ;  /* 0x000000ffff6f7224 */ /* 0x000fe200078e007c */
[----:B------:R-:W-:Y:S01]  /*d24e0*/  ISETP.GE.U32.AND.EX P3, PT, R114, R115, PT, P3 ;  /* 0x000000737200720c */ /* 0x000fe20003f66130 */
[----:B------:R-:W-:Y:S01]  /*d24f0*/  IMAD.MOV.U32 R115, RZ, RZ, RZ ;  /* 0x000000ffff737224 */ /* 0x000fe200078e00ff */
[----:B------:R-:W-:Y:S01]  /*d2500*/  ISETP.GE.U32.AND.EX P4, PT, R183, R80, PT, P4 ;  /* 0x00000050b700720c */ /* 0x000fe20003f86140 */
[----:B------:R-:W-:Y:S01]  /*d2510*/  IMAD.IADD R122, R189, 0x1, R125 ;  /* 0x00000001bd7a7824 */ /* 0x000fe200078e027d */
[----:B------:R-:W-:Y:S01]  /*d2520*/  ISETP.GE.U32.AND.EX P0, PT, R199, R158, PT, P0 ;  /* 0x0000009ec700720c */ /* 0x000fe20003f06100 */
[----:B------:R-:W-:Y:S01]  /*d2530*/  IMAD.WIDE.U32 R114, R107, R171, R114 ;  /* 0x000000ab6b727225 */ /* 0x000fe200078e0072 */
[----:B------:R-:W-:-:S02]  /*d2540*/  ISETP.GT.U32.AND P1, PT, R75, R201, PT ;  /* 0x000000c94b00720c */ /* 0x000fc40003f24070 */
[----:B------:R-:W-:Y:S01]  /*d2550*/  SEL R77, RZ, 0x1, P4 ;  /* 0x00000001ff4d7807 */ /* 0x000fe20002000000 */
[----:B------:R-:W-:Y:S01]  /*d2560*/  IMAD.IADD R131, R169, 0x1, R115 ;  /* 0x00000001a9837824 */ /* 0x000fe200078e0273 */
[----:B------:R-:W-:Y:S01]  /*d2570*/  SEL R75, RZ, 0x1, P0 ;  /* 0x00000001ff4b7807 */ /* 0x000fe20000000000 */
[----:B------:R-:W-:Y:S01]  /*d2580*/  IMAD.WIDE.U32 R104, R113, R179, RZ ;  /* 0x000000b371687225 */ /* 0x000fe200078e00ff */
[----:B------:R-:W-:Y:S02]  /*d2590*/  ISETP.GT.U32.AND.EX P1, PT, R81, R164, PT, P1 ;  /* 0x000000a45100720c */ /* 0x000fe40003f24110 */
[----:B------:R-:W-:Y:S01]  /*d25a0*/  SEL R110, RZ, 0x1, P3 ;  /* 0x00000001ff6e7807 */ /* 0x000fe20001800000 */
[----:B------:R-:W-:Y:S01]  /*d25b0*/  IMAD.IADD R105, R159, 0x1, R105 ;  /* 0x000000019f697824 */ /* 0x000fe200078e0269 */
[----:B------:R-:W-:Y:S02]  /*d25c0*/  IADD3 R77, P4, P0, R77, R114, RZ ;  /* 0x000000724d4d7210 */ /* 0x000fe4000789e0ff */
[----:B------:R-:W-:Y:S01]  /*d25d0*/  IADD3 R158, P3, PT, R75, R146, RZ ;  /* 0x000000924b9e7210 */ /* 0x000fe20007f7e0ff */
[----:B------:R-:W-:Y:S01]  /*d25e0*/  IMAD.WIDE.U32 R80, R112, R185, R104 ;  /* 0x000000b970507225 */ /* 0x000fe200078e0068 */
[----:B------:R-:W-:-:S02]  /*d25f0*/  SEL R75, RZ, 0x1, !P1 ;  /* 0x00000001ff4b7807 */ /* 0x000fc40004800000 */
[----:B------:R-:W-:Y:S01]  /*d2600*/  IADD3.X R131, PT, PT, RZ, R131, R110, P4, P0 ;  /* 0x00000083ff837210 */ /* 0x000fe200027e046e */
[----:B------:R-:W-:Y:S01]  /*d2610*/  IMAD.X R148, RZ, RZ, R148, P3 ;  /* 0x000000ffff947224 */ /* 0x000fe200018e0694 */
[----:B------:R-:W-:Y:S01]  /*d2620*/  IADD3 R195, P4, PT, R158, R74, RZ ;  /* 0x0000004a9ec37210 */ /* 0x000fe20007f9e0ff */
[----:B------:R-:W-:Y:S01]  /*d2630*/  IMAD.MOV.U32 R110, RZ, RZ, RZ ;  /* 0x000000ffff6e7224 */ /* 0x000fe200078e00ff */
[----:B------:R-:W-:Y:S01]  /*d2640*/  IADD3 R156, P0, PT, R75, R156, RZ ;  /* 0x0000009c4b9c7210 */ /* 0x000fe20007f1e0ff */
[----:B------:R-:W-:Y:S01]  /*d2650*/  IMAD.WIDE.U32 R74, R109, R179, RZ ;  /* 0x000000b36d4a7225 */ /* 0x000fe200078e00ff */
[----:B------:R-:W-:Y:S02]  /*d2660*/  ISETP.GE.U32.AND.EX P5, PT, R122, R123, PT, P5 ;  /* 0x0000007b7a00720c */ /* 0x000fe40003fa6150 */
[-C--:B------:R-:W-:Y:S01]  /*d2670*/  IADD3 R146, P3, PT, R156, R195.reuse, RZ ;  /* 0x000000c39c927210 */ /* 0x080fe20007f7e0ff */
[----:B------:R-:W-:Y:S01]  /*d2680*/  IMAD.X R197, R197, 0x1, R148, P4 ;  /* 0x00000001c5c57824 */ /* 0x000fe200020e0694 */
[----:B------:R-:W-:Y:S01]  /*d2690*/  ISETP.GE.U32.AND P1, PT, R80, R104, PT ;  /* 0x000000685000720c */ /* 0x000fe20003f26070 */
[----:B------:R-:W-:Y:S01]  /*d26a0*/  IMAD.X R154, RZ, RZ, R154, P0 ;  /* 0x000000ffff9a7224 */ /* 0x000fe200000e069a */
[----:B------:R-:W-:Y:S01]  /*d26b0*/  ISETP.GE.U32.AND P0, PT, R146, R195, PT ;  /* 0x000000c39200720c */ /* 0x000fe20003f06070 */
[----:B------:R-:W-:-:S04]  /*d26c0*/  IMAD.WIDE.U32 R110, R72, R179, R110 ;  /* 0x000000b3486e7225 */ /* 0x000fc800078e006e */
[----:B------:R-:W-:Y:S01]  /*d26d0*/  IMAD.X R191, R154, 0x1, R197, P3 ;  /* 0x000000019abf7824 */ /* 0x000fe200018e06c5 */
[----:B------:R-:W-:Y:S01]  /*d26e0*/  ISETP.GE.U32.AND P4, PT, R110, RZ, PT ;  /* 0x000000ff6e00720c */ /* 0x000fe20003f86070 */
[----:B------:R-:W-:Y:S01]  /*d26f0*/  IMAD.IADD R129, R189, 0x1, R111 ;  /* 0x00000001bd817824 */ /* 0x000fe200078e026f */
[----:B------:R-:W-:Y:S01]  /*d2700*/  ISETP.NE.U32.AND P3, PT, R156, RZ, PT ;  /* 0x000000ff9c00720c */ /* 0x000fe20003f65070 */
[----:B------:R-:W-:Y:S01]  /*d2710*/  IMAD.MOV.U32 R123, RZ, RZ, RZ ;  /* 0x000000ffff7b7224 */ /* 0x000fe200078e00ff */
[----:B------:R-:W-:Y:S01]  /*d2720*/  ISETP.GE.U32.AND.EX P0, PT, R191, R197, PT, P0 ;  /* 0x000000c5bf00720c */ /* 0x000fe20003f06100 */
[----:B------:R-:W-:Y:S01]  /*d2730*/  IMAD.IADD R75, R165, 0x1, R75 ;  /* 0x00000001a54b7824 */ /* 0x000fe200078e024b */
[----:B------:R-:W-:Y:S01]  /*d2740*/  IADD3 R128, P6, PT, R201, R110, RZ ;  /* 0x0000006ec9807210 */ /* 0x000fe20007fde0ff */
[----:B------:R-:W-:Y:S01]  /*d2750*/  IMAD.WIDE.U32 R122, R73, R185, R122 ;  /* 0x000000b9497a7225 */ /* 0x000fe200078e007a */
[C---:B------:R-:W-:Y:S02]  /*d2760*/  ISETP.GE.U32.AND.EX P4, PT, R129.reuse, R124, PT, P4 ;  /* 0x0000007c8100720c */ /* 0x040fe40003f86140 */
[----:B------:R-:W-:Y:S01]  /*d2770*/  ISETP.NE.AND.EX P0, PT, R154, RZ, !P0, P3 ;  /* 0x000000ff9a00720c */ /* 0x000fe20004705330 */
[----:B------:R-:W-:Y:S01]  /*d2780*/  IMAD.X R129, R129, 0x1, R164, P6 ;  /* 0x0000000181817824 */ /* 0x000fe200030e06a4 */
[----:B------:R-:W-:Y:S01]  /*d2790*/  ISETP.GE.U32.AND P3, PT, R128, R201, PT ;  /* 0x000000c98000720c */ /* 0x000fe20003f66070 */
[----:B------:R-:W-:Y:S01]  /*d27a0*/  IMAD.IADD R114, R177, 0x1, R123 ;  /* 0x00000001b1727824 */ /* 0x000fe200078e027b */
[----:B------:R-:W-:Y:S01]  /*d27b0*/  SEL R171, RZ, 0x1, !P0 ;  /* 0x00000001ffab7807 */ /* 0x000fe20004000000 */
[----:B------:R-:W-:Y:S01]  /*d27c0*/  IMAD.WIDE.U32 R110, R108, R185, R74 ;  /* 0x000000b96c6e7225 */ /* 0x000fe200078e004a */
[----:B------:R-:W-:-:S02]  /*d27d0*/  SEL R115, RZ, 0x1, P4 ;  /* 0x00000001ff737807 */ /* 0x000fc40002000000 */
[----:B------:R-:W-:Y:S02]  /*d27e0*/  IADD3 R171, P6, PT, R171, R146, RZ ;  /* 0x00000092abab7210 */ /* 0x000fe40007fde0ff */
[----:B------:R-:W-:Y:S01]  /*d27f0*/  IADD3 R123, P0, P4, R115, R122, RZ ;  /* 0x0000007a737b7210 */ /* 0x000fe20007c1e0ff */
[----:B------:R-:W-:Y:S01]  /*d2800*/  IMAD.MOV.U32 R122, RZ, RZ, RZ ;  /* 0x000000ffff7a7224 */ /* 0x000fe200078e00ff */
[----:B------:R-:W-:Y:S01]  /*d2810*/  ISETP.GE.U32.AND.EX P3, PT, R129, R164, PT, P3 ;  /* 0x000000a48100720c */ /* 0x000fe20003f66130 */
[----:B------:R-:W-:Y:S01]  /*d2820*/  IMAD.X R124, RZ, RZ, R191, P6 ;  /* 0x000000ffff7c7224 */ /* 0x000fe200030e06bf */
[----:B------:R-:W-:Y:S02]  /*d2830*/  SEL R115, RZ, 0x1, P5 ;  /* 0x00000001ff737807 */ /* 0x000fe40002800000 */
[----:B------:R-:W-:Y:S02]  /*d2840*/  SEL R104, RZ, 0x1, P3 ;  /* 0x00000001ff687807 */ /* 0x000fe40001800000 */
[----:B------:R-:W-:-:S02]  /*d2850*/  IADD3.X R114, PT, PT, RZ, R114, R115, P0, P4 ;  /* 0x00000072ff727210 */ /* 0x000fc400007e8473 */
[----:B------:R-:W-:Y:S02]  /*d2860*/  ISETP.GT.U32.AND P6, PT, R146, R171, PT ;  /* 0x000000ab9200720c */ /* 0x000fe40003fc4070 */
[----:B------:R-:W-:Y:S02]  /*d2870*/  IADD3 R125, P4, PT, R171, R130, RZ ;  /* 0x00000082ab7d7210 */ /* 0x000fe40007f9e0ff */
[----:B------:R-:W-:Y:S01]  /*d2880*/  IADD3 R104, P3, PT, R104, R123, RZ ;  /* 0x0000007b68687210 */ /* 0x000fe20007f7e0ff */
[----:B------:R-:W-:Y:S01]  /*d2890*/  IMAD.MOV.U32 R123, RZ, RZ, R80 ;  /* 0x000000ffff7b7224 */ /* 0x000fe200078e0050 */
[----:B------:R-:W-:Y:S01]  /*d28a0*/  ISETP.GT.U32.AND.EX P6, PT, R191, R124, PT, P6 ;  /* 0x0000007cbf00720c */ /* 0x000fe20003fc4160 */
[----:B------:R-:W-:Y:S01]  /*d28b0*/  IMAD.X R193, R124, 0x1, R193, P4 ;  /* 0x000000017cc17824 */ /* 0x000fe200020e06c1 */
[----:B------:R-:W-:Y:S01]  /*d28c0*/  ISETP.GE.U32.AND P5, PT, R110, R74, PT ;  /* 0x0000004a6e00720c */ /* 0x000fe20003fa6070 */
[----:B------:R-:W-:Y:S01]  /*d28d0*/  IMAD.X R114, RZ, RZ, R114, P3 ;  /* 0x000000ffff727224 */ /* 0x000fe200018e0672 */
[----:B------:R-:W-:Y:S01]  /*d28e0*/  IADD3 R74, P4, PT, R104, R125, RZ ;  /* 0x0000007d684a7210 */ /* 0x000fe20007f9e0ff */
[----:B------:R-:W-:Y:S01]  /*d28f0*/  IMAD.WIDE.U32 R122, R112, R179, R122 ;  /* 0x000000b3707a7225 */ /* 0x000fe200078e007a */
[----:B------:R-:W-:-:S02]  /*d2900*/  SEL R115, R146, R171, P6 ;  /* 0x000000ab92737207 */ /* 0x000fc40003000000 */
[----:B------:R-:W-:Y:S01]  /*d2910*/  ISETP.GE.U32.AND P0, PT, R195, R158, PT ;  /* 0x0000009ec300720c */ /* 0x000fe20003f06070 */
[----:B------:R-:W-:Y:S01]  /*d2920*/  IMAD.X R195, R114, 0x1, R193, P4 ;  /* 0x0000000172c37824 */ /* 0x000fe200020e06c1 */
[----:B------:R-:W-:Y:S02]  /*d2930*/  SEL R124, R191, R124, P6 ;  /* 0x0000007cbf7c7207 */ /* 0x000fe40003000000 */
[-C--:B------:R-:W-:Y:S02]  /*d2940*/  ISETP.GT.U32.AND P4, PT, R115, R125.reuse, PT ;  /* 0x0000007d7300720c */ /* 0x080fe40003f84070 */
[----:B------:R-:W-:Y:S02]  /*d2950*/  ISETP.GE.U32.AND.EX P0, PT, R197, R148, PT, P0 ;  /* 0x00000094c500720c */ /* 0x000fe40003f06100 */
[----:B------:R-:W-:Y:S02]  /*d2960*/  ISETP.GE.U32.AND P6, PT, R74, R125, PT ;  /* 0x0000007d4a00720c */ /* 0x000fe40003fc6070 */
[----:B------:R-:W-:-:S02]  /*d2970*/  ISETP.GT.U32.AND.EX P4, PT, R124, R193, PT, P4 ;  /* 0x000000c17c00720c */ /* 0x000fc40003f84140 */
[----:B------:R-:W-:Y:S02]  /*d2980*/  SEL R125, RZ, 0x1, P0 ;  /* 0x00000001ff7d7807 */ /* 0x000fe40000000000 */
[----:B------:R-:W-:Y:S01]  /*d2990*/  ISETP.NE.U32.AND P3, PT, R104, RZ, PT ;  /* 0x000000ff6800720c */ /* 0x000fe20003f65070 */
[----:B------:R-:W-:Y:S01]  /*d29a0*/  IMAD.IADD R104, R187, 0x1, R81 ;  /* 0x00000001bb687824 */ /* 0x000fe200078e0251 */
[----:B------:R-:W-:Y:S02]  /*d29b0*/  SEL R81, RZ, 0x1, !P4 ;  /* 0x00000001ff517807 */ /* 0x000fe40006000000 */
[----:B------:R-:W-:Y:S02]  /*d29c0*/  IADD3 R125, P4, PT, R125, R150, RZ ;  /* 0x000000967d7d7210 */ /* 0x000fe40007f9e0ff */
[----:B------:R-:W-:Y:S01]  /*d29d0*/  ISETP.GE.U32.AND.EX P6, PT, R195, R193, PT, P6 ;  /* 0x000000c1c300720c */ /* 0x000fe20003fc6160 */
[----:B------:R-:W-:Y:S01]  /*d29e0*/  IMAD.IADD R193, R187, 0x1, R123 ;  /* 0x00000001bbc17824 */ /* 0x000fe200078e027b */
[----:B------:R-:W-:Y:S01]  /*d29f0*/  ISETP.GE.U32.AND P0, PT, R122, RZ, PT ;  /* 0x000000ff7a00720c */ /* 0x000fe20003f06070 */
[----:B------:R-:W-:Y:S01]  /*d2a00*/  IMAD.X R171, RZ, RZ, R152, P4 ;  /* 0x000000ffffab7224 */ /* 0x000fe200020e0698 */
[----:B------:R-:W-:-:S02]  /*d2a10*/  IADD3 R118, P4, PT, R81, R118, RZ ;  /* 0x0000007651767210 */ /* 0x000fc40007f9e0ff */
[----:B------:R-:W-:Y:S01]  /*d2a20*/  ISETP.GE.U32.AND.EX P1, PT, R104, R105, PT, P1 ;  /* 0x000000696800720c */ /* 0x000fe20003f26110 */
[----:B------:R-:W-:Y:S01]  /*d2a30*/  IMAD.MOV.U32 R105, RZ, RZ, RZ ;  /* 0x000000ffff697224 */ /* 0x000fe200078e00ff */
[----:B------:R-:W-:Y:S01]  /*d2a40*/  ISETP.NE.AND.EX P3, PT, R114, RZ, !P6, P3 ;  /* 0x000000ff7200720c */ /* 0x000fe20007765330 */
[----:B------:R-:W-:Y:S01]  /*d2a50*/  IMAD.X R124, RZ, RZ, R119, P4 ;  /* 0x000000ffff7c7224 */ /* 0x000fe200020e0677 */
[----:B------:R-:W-:Y:S01]  /*d2a60*/  IADD3 R146, P4, PT, R118, R125, RZ ;  /* 0x0000007d76927210 */ /* 0x000fe20007f9e0ff */
[----:B------:R-:W-:Y:S01]  /*d2a70*/  IMAD.WIDE.U32 R114, R73, R173, RZ ;  /* 0x000000ad49727225 */ /* 0x000fe200078e00ff */
[----:B------:R-:W-:Y:S02]  /*d2a80*/  ISETP.GE.U32.AND.EX P0, PT, R193, R80, PT, P0 ;  /* 0x00000050c100720c */ /* 0x000fe40003f06100 */
[----:B------:R-:W-:Y:S01]  /*d2a90*/  SEL R123, RZ, 0x1, !P3 ;  /* 0x00000001ff7b7807 */ /* 0x000fe20005800000 */
[----:B------:R-:W-:Y:S01]  /*d2aa0*/  IMAD.WIDE.U32 R104, R113, R185, R104 ;  /* 0x000000b971687225 */ /* 0x000fe200078e0068 */
[----:B------:R-:W-:-:S02]  /*d2ab0*/  SEL R191, RZ, 0x1, P0 ;  /* 0x00000001ffbf7807 */ /* 0x000fc40000000000 */
[----:B------:R-:W-:Y:S01]  /*d2ac0*/  ISETP.GE.U32.AND P3, PT, R146, R125, PT ;  /* 0x0000007d9200720c */ /* 0x000fe20003f66070 */
[----:B------:R-:W-:Y:S01]  /*d2ad0*/  IMAD.IADD R115, R177, 0x1, R115 ;  /* 0x00000001b1737824 */ /* 0x000fe200078e0273 */
[----:B------:R-:W-:Y:S01]  /*d2ae0*/  ISETP.NE.U32.AND P0, PT, R118, RZ, PT ;  /* 0x000000ff7600720c */ /* 0x000fe20003f05070 */
[----:B------:R-:W-:Y:S01]  /*d2af0*/  IMAD.X R130, R124, 0x1, R171, P4 ;  /* 0x000000017c827824 */ /* 0x000fe200020e06ab */
[----:B------:R-:W-:Y:S01]  /*d2b00*/  IADD3 R191, P6, P4, R191, R104, RZ ;  /* 0x00000068bfbf7210 */ /* 0x000fe20007cde0ff */
[----:B------:R-:W-:Y:S01]  /*d2b10*/  IMAD.IADD R150, R159, 0x1, R105 ;  /* 0x000000019f967824 */ /* 0x000fe200078e0269 */
[----:B------:R-:W-:Y:S01]  /*d2b20*/  SEL R105, RZ, 0x1, P1 ;  /* 0x00000001ff697807 */ /* 0x000fe20000800000 */
[----:B------:R-:W-:Y:S01]  /*d2b30*/  IMAD.WIDE.U32 R118, R72, R175, R114 ;  /* 0x000000af48767225 */ /* 0x000fe200078e0072 */
[----:B------:R-:W-:Y:S02]  /*d2b40*/  ISETP.GE.U32.AND.EX P3, PT, R130, R171, PT, P3 ;  /* 0x000000ab8200720c */ /* 0x000fe40003f66130 */
[----:B------:R-:W-:Y:S01]  /*d2b50*/  IADD3 R123, P1, PT, R123, R74, RZ ;  /* 0x0000004a7b7b7210 */ /* 0x000fe20007f3e0ff */
[----:B------:R-:W-:Y:S01]  /*d2b60*/  IMAD.WIDE.U32 R80, R113, R173, RZ ;  /* 0x000000ad71507225 */ /* 0x000fe200078e00ff */
[----:B------:R-:W-:-:S02]  /*d2b70*/  IADD3.X R150, PT, PT, RZ, R150, R105, P6, P4 ;  /* 0x00000096ff967210 */ /* 0x000fc400037e8469 */
[----:B------:R-:W-:Y:S01]  /*d2b80*/  ISETP.GE.U32.AND P6, PT, R118, R114, PT ;  /* 0x000000727600720c */ /* 0x000fe20003fc6070 */
[----:B------:R-:W-:Y:S01]  /*d2b90*/  IMAD.MOV.U32 R125, RZ, RZ, R110 ;  /* 0x000000ffff7d7224 */ /* 0x000fe200078e006e */
[----:B------:R-:W-:Y:S01]  /*d2ba0*/  ISETP.NE.AND.EX P0, PT, R124, RZ, !P3, P0 ;  /* 0x000000ff7c00720c */ /* 0x000fe20005f05300 */
[----:B------:R-:W-:Y:S01]  /*d2bb0*/  IMAD.MOV.U32 R124, RZ, RZ, RZ ;  /* 0x000000ffff7c7224 */ /* 0x000fe200078e00ff */
[----:B------:R-:W-:Y:S01]  /*d2bc0*/  ISETP.GT.U32.AND P3, PT, R74, R123, PT ;  /* 0x0000007b4a00720c */ /* 0x000fe20003f64070 */
[----:B------:R-:W-:Y:S01]  /*d2bd0*/  IMAD.X R114, RZ, RZ, R195, P1 ;  /* 0x000000ffff727224 */ /* 0x000fe200008e06c3 */
[----:B------:R-:W-:Y:S01]  /*d2be0*/  IADD3 R171, P4, PT, R123, R122, RZ ;  /* 0x0000007a7bab7210 */ /* 0x000fe20007f9e0ff */
[----:B------:R-:W-:Y:S02]  /*d2bf0*/  IMAD.IADD R81, R159, 0x1, R81 ;  /* 0x000000019f517824 */ /* 0x000fe400078e0251 */
[----:B------:R-:W-:Y:S01]  /*d2c00*/  IMAD.WIDE.U32 R124, R108, R179, R124 ;  /* 0x000000b36c7c7225 */ /* 0x000fe200078e007c */
[----:B------:R-:W-:-:S03]  /*d2c10*/  ISETP.GT.U32.AND.EX P3, PT, R195, R114, PT, P3 ;  /* 0x00000072c300720c */ /* 0x000fc60003f64130 */
[----:B------:R-:W-:Y:S01]  /*d2c20*/  IMAD.WIDE.U32 R104, R112, R175, R80 ;  /* 0x000000af70687225 */ /* 0x000fe200078e0050 */
[----:B------:R-:W-:Y:S02]  /*d2c30*/  ISETP.GE.U32.AND P1, PT, R124, RZ, PT ;  /* 0x000000ff7c00720c */ /* 0x000fe40003f26070 */
[----:B------:R-:W-:Y:S01]  /*d2c40*/  SEL R74, R74, R123, P3 ;  /* 0x0000007b4a4a7207 */ /* 0x000fe20001800000 */
[C---:B------:R-:W-:Y:S01]  /*d2c50*/  IMAD.IADD R148, R181.reuse, 0x1, R125 ;  /* 0x00000001b5947824 */ /* 0x040fe200078e027d */
[----:B------:R-:W-:Y:S01]  /*d2c60*/  SEL R125, RZ, 0x1, !P0 ;  /* 0x00000001ff7d7807 */ /* 0x000fe20004000000 */
[----:B------:R-:W-:Y:S01]  /*d2c70*/  IMAD.X R152, R114, 0x1, R193, P4 ;  /* 0x0000000172987824 */ /* 0x000fe200020e06c1 */
[----:B------:R-:W-:Y:S01]  /*d2c80*/  ISETP.GE.U32.AND P4, PT, R104, R80, PT ;  /* 0x000000506800720c */ /* 0x000fe20003f86070 */
[----:B------:R-:W-:Y:S01]  /*d2c90*/  IMAD.IADD R122, R181, 0x1, R111 ;  /* 0x00000001b57a7824 */ /* 0x000fe200078e026f */
[----:B------:R-:W-:Y:S01]  /*d2ca0*/  SEL R80, R195, R114, P3 ;  /* 0x00000072c3507207 */ /* 0x000fe20001800000 */
[----:B------:R-:W-:Y:S01]  /*d2cb0*/  IMAD.MOV.U32 R123, RZ, RZ, RZ ;  /* 0x000000ffff7b7224 */ /* 0x000fe200078e00ff */
[----:B------:R-:W-:Y:S01]  /*d2cc0*/  ISETP.GE.U32.AND.EX P1, PT, R148, R110, PT, P1 ;  /* 0x0000006e9400720c */ /* 0x000fe20003f26110 */
[----:B------:R-:W-:Y:S01]  /*d2cd0*/  IMAD.IADD R114, R189, 0x1, R119 ;  /* 0x00000001bd727824 */ /* 0x000fe200078e0277 */
[----:B------:R-:W-:Y:S01]  /*d2ce0*/  ISETP.GT.U32.AND P3, PT, R74, R171, PT ;  /* 0x000000ab4a00720c */ /* 0x000fe20003f64070 */
[----:B------:R-:W-:Y:S01]  /*d2cf0*/  IMAD.WIDE.U32 R110, R109, R185, R122 ;  /* 0x000000b96d6e7225 */ /* 0x000fe200078e007a */
[----:B------:R-:W-:-:S02]  /*d2d00*/  ISETP.GE.U32.AND.EX P5, PT, R122, R75, PT, P5 ;  /* 0x0000004b7a00720c */ /* 0x000fc40003fa6150 */
[----:B------:R-:W-:Y:S01]  /*d2d10*/  SEL R119, RZ, 0x1, P1 ;  /* 0x00000001ff777807 */ /* 0x000fe20000800000 */
[----:B------:R-:W-:Y:S01]  /*d2d20*/  IMAD.IADD R122, R165, 0x1, R111 ;  /* 0x00000001a57a7824 */ /* 0x000fe200078e026f */
[----:B------:R-:W-:Y:S01]  /*d2d30*/  ISETP.GT.U32.AND.EX P3, PT, R80, R152, PT, P3 ;  /* 0x000000985000720c */ /* 0x000fe20003f64130 */
[----:B------:R-:W-:Y:S01]  /*d2d40*/  IMAD.MOV.U32 R74, RZ, RZ, RZ ;  /* 0x000000ffff4a7224 */ /* 0x000fe200078e00ff */
[----:B------:R-:W-:Y:S01]  /*d2d50*/  IADD3 R119, P0, P1, R119, R110, RZ ;  /* 0x0000006e77777210 */ /* 0x000fe2000791e0ff */
[----:B------:R-:W-:Y:S01]  /*d2d60*/  IMAD.MOV.U32 R75, RZ, RZ, R118 ;  /* 0x000000ffff4b7224 */ /* 0x000fe200078e0076 */
[----:B------:R-:W-:Y:S02]  /*d2d70*/  SEL R111, RZ, 0x1, P5 ;  /* 0x00000001ff6f7807 */ /* 0x000fe40002800000 */
[----:B------:R-:W-:Y:S01]  /*d2d80*/  SEL R80, RZ, 0x1, !P3 ;  /* 0x00000001ff507807 */ /* 0x000fe20005800000 */
[----:B------:R-:W-:Y:S01]  /*d2d90*/  IMAD.WIDE.U32 R74, R72, R173, R74 ;  /* 0x000000ad484a7225 */ /* 0x000fe200078e004a */
[----:B------:R-:W-:-:S02]  /*d2da0*/  IADD3 R125, P3, PT, R125, R146, RZ ;  /* 0x000000927d7d7210 */ /* 0x000fc40007f7e0ff */
[----:B------:R-:W-:Y:S01]  /*d2db0*/  IADD3.X R122, PT, PT, RZ, R122, R111, P0, P1 ;  /* 0x0000007aff7a7210 */ /* 0x000fe200007e246f */
[----:B------:R-:W-:Y:S01]  /*d2dc0*/  IMAD.IADD R189, R189, 0x1, R75 ;  /* 0x00000001bdbd7824 */ /* 0x000fe200078e024b */
[----:B------:R-:W-:Y:S02]  /*d2dd0*/  IADD3 R123, P0, PT, R125, R76, RZ ;  /* 0x0000004c7d7b7210 */ /* 0x000fe40007f1e0ff */
[----:B------:R-:W-:Y:S01]  /*d2de0*/  IADD3 R76, P1, PT, R80, R191, RZ ;  /* 0x000000bf504c7210 */ /* 0x000fe20007f3e0ff */
[----:B------:R-:W-:Y:S01]  /*d2df0*/  IMAD.X R191, RZ, RZ, R130, P3 ;  /* 0x000000ffffbf7224 */ /* 0x000fe200018e0682 */
[----:B------:R-:W-:Y:S01]  /*d2e00*/  ISETP.GE.U32.AND P5, PT, R74, RZ, PT ;  /* 0x000000ff4a00720c */ /* 0x000fe20003fa6070 */
[----:B------:R-:W-:Y:S01]  /*d2e10*/  IMAD.IADD R80, R187, 0x1, R105 ;  /* 0x00000001bb507824 */ /* 0x000fe200078e0269 */
[----:B------:R-:W-:Y:S01]  /*d2e20*/  IADD3 R110, P3, PT, R171, R74, RZ ;  /* 0x0000004aab6e7210 */ /* 0x000fe20007f7e0ff */
[----:B------:R-:W-:Y:S01]  /*d2e30*/  IMAD.X R74, RZ, RZ, R150, P1 ;  /* 0x000000ffff4a7224 */ /* 0x000fe200008e0696 */
[----:B------:R-:W-:Y:S01]  /*d2e40*/  ISETP.GE.U32.AND.EX P6, PT, R114, R115, PT, P6 ;  /* 0x000000737200720c */ /* 0x000fe20003fc6160 */
[----:B------:R-:W-:Y:S01]  /*d2e50*/  IMAD.MOV.U32 R115, RZ, RZ, RZ ;  /* 0x000000ffff737224 */ /* 0x000fe200078e00ff */
[----:B------:R-:W-:Y:S01]  /*d2e60*/  IADD3 R150, P1, PT, R76, R123, RZ ;  /* 0x0000007b4c967210 */ /* 0x000fe20007f3e0ff */
[----:B------:R-:W-:Y:S01]  /*d2e70*/  IMAD.X R183, R191, 0x1, R183, P0 ;  /* 0x00000001bfb77824 */ /* 0x000fe200000e06b7 */
[----:B------:R-:W-:Y:S01]  /*d2e80*/  ISETP.GE.U32.AND P0, PT, R110, R171, PT ;  /* 0x000000ab6e00720c */ /* 0x000fe20003f06070 */
[----:B------:R-:W-:Y:S01]  /*d2e90*/  IMAD.WIDE.U32 R72, R73, R175, R114 ;  /* 0x000000af49487225 */ /* 0x000fe200078e0072 */
[----:B------:R-:W-:-:S02]  /*d2ea0*/  ISETP.GE.U32.AND.EX P5, PT, R189, R118, PT, P5 ;  /* 0x00000076bd00720c */ /* 0x000fc40003fa6150 */
[----:B------:R-:W-:Y:S01]  /*d2eb0*/  ISETP.GE.U32.AND.EX P4, PT, R80, R81, PT, P4 ;  /* 0x000000515000720c */ /* 0x000fe20003f86140 */
[----:B------:R-:W-:Y:S01]  /*d2ec0*/  IMAD.X R114, R74, 0x1, R183, P1 ;  /* 0x000000014a727824 */ /* 0x000fe200008e06b7 */
[----:B------:R-:W-:Y:S01]  /*d2ed0*/  ISETP.GE.U32.AND P1, PT, R150, R123, PT ;  /* 0x0000007b9600720c */ /* 0x000fe20003f26070 */
[----:B------:R-:W-:Y:S01]  /*d2ee0*/  IMAD.X R111, R189, 0x1, R152, P3 ;  /* 0x00000001bd6f7824 */ /* 0x000fe200018e0698 */
[----:B------:R-:W-:Y:S02]  /*d2ef0*/  ISETP.NE.U32.AND P3, PT, R76, RZ, PT ;  /* 0x000000ff4c00720c */ /* 0x000fe40003f65070 */
[----:B------:R-:W-:Y:S02]  /*d2f00*/  ISETP.GE.U32.AND.EX P1, PT, R114, R183, PT, P1 ;  /* 0x000000b77200720c */ /* 0x000fe40003f26110 */
[----:B------:R-:W-:Y:S02]  /*d2f10*/  ISETP.GE.U32.AND.EX P0, PT, R111, R152, PT, P0 ;  /* 0x000000986f00720c */ /* 0x000fe40003f06100 */
[----:B------:R-:W-:Y:S01]  /*d2f20*/  ISETP.NE.AND.EX P1, PT, R74, RZ, !P1, P3 ;  /* 0x000000ff4a00720c */ /* 0x000fe20004f25330 */
[----:B------:R-:W-:Y:S01]  /*d2f30*/  IMAD.IADD R74, R177, 0x1, R73 ;  /* 0x00000001b14a7824 */ /* 0x000fe200078e0249 */
[----:B------:R-:W-:-:S02]  /*d2f40*/  SEL R75, RZ, 0x1, P5 ;  /* 0x00000001ff4b7807 */ /* 0x000fc40002800000 */
[----:B------:R-:W-:Y:S02]  /*d2f50*/  SEL R81, RZ, 0x1, !P1 ;  /* 0x00000001ff517807 */ /* 0x000fe40004800000 */
[----:B------:R-:W-:Y:S02]  /*d2f60*/  ISETP.GT.U32.AND P3, PT, R146, R125, PT ;  /* 0x0000007d9200720c */ /* 0x000fe40003f64070 */
[----:B------:R-:W-:Y:S02]  /*d2f70*/  IADD3 R73, P5, P1, R75, R72, RZ ;  /* 0x000000484b497210 */ /* 0x000fe400079be0ff */
[----:B------:R-:W-:Y:S02]  /*d2f80*/  SEL R76, RZ, 0x1, P0 ;  /* 0x00000001ff4c7807 */ /* 0x000fe40000000000 */
[----:B------:R-:W-:Y:S02]  /*d2f90*/  SEL R75, RZ, 0x1, P6 ;  /* 0x00000001ff4b7807 */ /* 0x000fe40003000000 */
[----:B------:R-:W-:-:S02]  /*d2fa0*/  IADD3 R81, P0, PT, R81, R150, RZ ;  /* 0x0000009651517210 */ /* 0x000fc40007f1e0ff */
[----:B------:R-:W-:Y:S02]  /*d2fb0*/  ISETP.GT.U32.AND.EX P3, PT, R130, R191, PT, P3 ;  /* 0x000000bf8200720c */ /* 0x000fe40003f64130 */
[----:B------:R-:W-:Y:S01]  /*d2fc0*/  IADD3.X R74, PT, PT, RZ, R74, R75, P5, P1 ;  /* 0x0000004aff4a7210 */ /* 0x000fe20002fe244b */
[----:B------:R-:W-:Y:S01]  /*d2fd0*/  IMAD.X R75, RZ, RZ, R114, P0 ;  /* 0x000000ffff4b7224 */ /* 0x000fe200000e0672 */
[----:B------:R-:W-:Y:S02]  /*d2fe0*/  SEL R146, R146, R125, P3 ;  /* 0x0000007d92927207 */ /* 0x000fe40001800000 */
[----:B------:R-:W-:Y:S02]  /*d2ff0*/  ISETP.GT.U32.AND P5, PT, R150, R81, PT ;  /* 0x000000519600720c */ /* 0x000fe40003fa4070 */
[----:B------:R-:W-:Y:S02]  /*d3000*/  IADD3 R125, P0, PT, R81, R124, RZ ;  /* 0x0000007c517d7210 */ /* 0x000fe40007f1e0ff */
[----:B------:R-:W-:Y:S01]  /*d3010*/  IADD3 R76, P1, PT, R76, R73, RZ ;  /* 0x000000494c4c7210 */ /* 0x000fe20007f3e0ff */
[----:B------:R-:W-:Y:S01]  /*d3020*/  IMAD.MOV.U32 R73, RZ, RZ, R104 ;  /* 0x000000ffff497224 */ /* 0x000fe200078e0068 */
[----:B------:R-:W-:Y:S01]  /*d3030*/  ISETP.GT.U32.AND.EX P6, PT, R114, R75, PT, P5 ;  /* 0x0000004b7200720c */ /* 0x000fe20003fc4150 */
[----:B------:R-:W-:Y:S01]  /*d3040*/  IMAD.X R105, R75, 0x1, R148, P0 ;  /* 0x000000014b697824 */ /* 0x000fe200000e0694 */
[C---:B------:R-:W-:Y:S01]  /*d3050*/  ISETP.NE.U32.AND P5, PT, R76.reuse, RZ, PT ;  /* 0x000000ff4c00720c */ /* 0x040fe20003fa5070 */
[----:B------:R-:W-:Y:S01]  /*d3060*/  IMAD.X R74, RZ, RZ, R74, P1 ;  /* 0x000000ffff4a7224 */ /* 0x000fe200008e064a */
[----:B------:R-:W-:-:S02]  /*d3070*/  IADD3 R76, P0, PT, R76, R125, RZ ;  /* 0x0000007d4c4c7210 */ /* 0x000fc40007f1e0ff */
[----:B------:R-:W-:Y:S01]  /*d3080*/  SEL R72, R150, R81, P6 ;  /* 0x0000005196487207 */ /* 0x000fe20003000000 */
[----:B------:R-:W-:Y:S01]  /*d3090*/  IMAD.MOV.U32 R81, RZ, RZ, RZ ;  /* 0x000000ffff517224 */ /* 0x000fe200078e00ff */
[----:B------:R-:W-:Y:S01]  /*d30a0*/  SEL R75, R114, R75, P6 ;  /* 0x0000004b724b7207 */ /* 0x000fe20003000000 */
[----:B------:R-:W-:Y:S01]  /*d30b0*/  IMAD.X R114, R74, 0x1, R105, P0 ;  /* 0x000000014a727824 */ /* 0x000fe200000e0669 */
[----:B------:R-:W-:Y:S01]  /*d30c0*/  SEL R130, R130, R191, P3 ;  /* 0x000000bf82827207 */ /* 0x000fe20001800000 */
[----:B------:R-:W-:Y:S01]  /*d30d0*/  IMAD.WIDE.U32 R80, R113, R175, R80 ;  /* 0x000000af71507225 */ /* 0x000fe200078e0050 */
[----:B------:R-:W-:Y:S02]  /*d30e0*/  ISETP.GE.U32.AND P1, PT, R76, R125, PT ;  /* 0x0000007d4c00720c */ /* 0x000fe40003f26070 */
[----:B------:R-:W-:Y:S02]  /*d30f0*/  ISETP.GT.U32.AND P3, PT, R146, R123, PT ;  /* 0x0000007b9200720c */ /* 0x000fe40003f64070 */
[----:B------:R-:W-:Y:S01]  /*d3100*/  ISETP.GT.U32.AND P6, PT, R72, R125, PT ;  /* 0x0000007d4800720c */ /* 0x000fe20003fc4070 */
[----:B------:R-:W-:Y:S01]  /*d3110*/  IMAD.MOV.U32 R72, RZ, RZ, RZ ;  /* 0x000000ffff487224 */ /* 0x000fe200078e00ff */
[----:B------:R-:W-:-:S02]  /*d3120*/  ISETP.GE.U32.AND.EX P1, PT, R114, R105, PT, P1 ;  /* 0x000000697200720c */ /* 0x000fc40003f26110 */
[----:B------:R-:W-:Y:S01]  /*d3130*/  ISETP.GT.U32.AND.EX P3, PT, R130, R183, PT, P3 ;  /* 0x000000b78200720c */ /* 0x000fe20003f64130 */
[----:B------:R-:W-:Y:S01]  /*d3140*/  IMAD.WIDE.U32 R72, R112, R173, R72 ;  /* 0x000000ad70487225 */ /* 0x000fe200078e0048 */
[----:B------:R-:W-:Y:S02]  /*d3150*/  ISETP.GT.U32.AND.EX P6, PT, R75, R105, PT, P6 ;  /* 0x000000694b00720c */ /* 0x000fe40003fc4160 */
[----:B------:R-:W-:Y:S01]  /*d3160*/  ISETP.NE.AND.EX P1, PT, R74, RZ, !P1, P5 ;  /* 0x000000ff4a00720c */ /* 0x000fe20004f25350 */
[----:B------:R-:W-:Y:S01]  /*d3170*/  IMAD.IADD R112, R187, 0x1, R73 ;  /* 0x00000001bb707824 */ /* 0x000fe200078e0249 */
[----:B------:R-:W-:Y:S02]  /*d3180*/  SEL R118, RZ, 0x1, !P3 ;  /* 0x00000001ff767807 */ /* 0x000fe40005800000 */
[----:B------:R-:W-:Y:S02]  /*d3190*/  SEL R74, RZ, 0x1, !P6 ;  /* 0x00000001ff4a7807 */ /* 0x000fe40007000000 */
[----:B------:R-:W-:-:S02]  /*d31a0*/  ISETP.GE.U32.AND P3, PT, R72, RZ, PT ;  /* 0x000000ff4800720c */ /* 0x000fc40003f66070 */
[----:B------:R-:W-:Y:S02]  /*d31b0*/  SEL R73, RZ, 0x1, !P1 ;  /* 0x00000001ff497807 */ /* 0x000fe40004800000 */
[----:B------:R-:W-:Y:S01]  /*d31c0*/  IADD3 R75, P0, PT, R118, R77, RZ ;  /* 0x0000004d764b7210 */ /* 0x000fe20007f1e0ff */
[----:B------:R-:W-:Y:S01]  /*d31d0*/  IMAD.IADD R118, R159, 0x1, R81 ;  /* 0x000000019f767824 */ /* 0x000fe200078e0251 */
        /* <DEDUP_REMOVED lines=8> */
[----:B------:R-:W-:Y:S01]  /*d3260*/  ISETP.NE.U32.AND P3, PT, R74, RZ, PT ;  /* 0x000000ff4a00720c */ /* 0x000fe20003f65070 */
[----:B------:R-:W-:Y:S01]  /*d3270*/  IMAD.X R131, R77, 0x1, R104, P0 ;  /* 0x000000014d837824 */ /* 0x000fe200000e0668 */
[----:B------:R-:W-:Y:S01]  /*d3280*/  ISETP.GE.U32.AND P0, PT, R130, R75, PT ;  /* 0x0000004b8200720c */ /* 0x000fe20003f06070 */
[----:B------:R-:W-:Y:S01]  /*d3290*/  IMAD.WIDE.U32 R74, R107, R179, RZ ;  /* 0x000000b36b4a7225 */ /* 0x000fe200078e00ff */
[----:B------:R-:W-:Y:S02]  /*d32a0*/  ISETP.GT.U32.AND.EX P5, PT, R114, R105, PT, P5 ;  /* 0x000000697200720c */ /* 0x000fe40003fa4150 */
[----:B------:R-:W-:Y:S01]  /*d32b0*/  IADD3 R113, P6, PT, R73, R72, RZ ;  /* 0x0000004849717210 */ /* 0x000fe20007fde0ff */
[----:B------:R-:W-:Y:S01]  /*d32c0*/  IMAD.IADD R75, R169, 0x1, R75 ;  /* 0x00000001a94b7824 */ /* 0x000fe200078e024b */
[----:B------:R-:W-:-:S02]  /*d32d0*/  ISETP.GE.U32.AND.EX P0, PT, R131, R104, PT, P0 ;  /* 0x000000688300720c */ /* 0x000fc40003f06100 */
        /* <DEDUP_REMOVED lines=13> */
[----:B------:R-:W-:Y:S01]  /*d33b0*/  IMAD.IADD R73, R165, 0x1, R73 ;  /* 0x00000001a5497824 */ /* 0x000fe200078e0249 */
[----:B------:R-:W-:Y:S01]  /*d33c0*/  SEL R119, RZ, 0x1, P4 ;  /* 0x00000001ff777807 */ /* 0x000fe20002000000 */
[----:B------:R-:W-:Y:S01]  /*d33d0*/  IMAD.WIDE.U32 R104, R106, R179, R80 ;  /* 0x000000b36a687225 */ /* 0x000fe200078e0050 */
[----:B------:R-:W-:Y:S02]  /*d33e0*/  SEL R115, RZ, 0x1, !P0 ;  /* 0x00000001ff737807 */ /* 0x000fe40004000000 */
[----:B------:R-:W-:Y:S01]  /*d33f0*/  IADD3 R123, P0, PT, R123, R130, RZ ;  /* 0x000000827b7b7210 */ /* 0x000fe20007f1e0ff */
[----:B------:R-:W-:Y:S01]  /*d3400*/  IMAD.IADD R125, R167, 0x1, R105 ;  /* 0x00000001a77d7824 */ /* 0x000fe200078e0269 */
[----:B------:R-:W-:Y:S01]  /*d3410*/  IADD3.X R118, PT, PT, RZ, R118, R119, P1, P5 ;  /* 0x00000076ff767210 */ /* 0x000fe20000fea477 */
[----:B------:R-:W-:Y:S01]  /*d3420*/  IMAD.WIDE.U32 R80, R108, R175, R72 ;  /* 0x000000af6c507225 */ /* 0x000fe200078e0048 */
[----:B------:R-:W-:-:S02]  /*d3430*/  IADD3 R115, P3, PT, R115, R114, RZ ;  /* 0x0000007273737210 */ /* 0x000fc40007f7e0ff */
[----:B------:R-:W-:Y:S01]  /*d3440*/  IADD3 R119, P1, PT, R123, R104, RZ ;  /* 0x000000687b777210 */ /* 0x000fe20007f3e0ff */
[----:B------:R-:W-:Y:S01]  /*d3450*/  IMAD.X R124, RZ, RZ, R131, P0 ;  /* 0x000000ffff7c7224 */ /* 0x000fe200000e0683 */
[----:B------:R-:W-:Y:S01]  /*d3460*/  ISETP.GE.U32.AND P4, PT, R76, R74, PT ;  /* 0x0000004a4c00720c */ /* 0x000fe20003f86070 */
[----:B------:R-:W-:Y:S01]  /*d3470*/  IMAD.X R105, RZ, RZ, R118, P3 ;  /* 0x000000ffff697224 */ /* 0x000fe200018e0676 */
[----:B------:R-:W-:Y:S01]  /*d3480*/  IADD3 R114, P0, PT, R115, R119, RZ ;  /* 0x0000007773727210 */ /* 0x000fe20007f1e0ff */
[----:B------:R-:W-:Y:S01]  /*d3490*/  IMAD.X R122, R124, 0x1, R125, P1 ;  /* 0x000000017c7a7824 */ /* 0x000fe200008e067d */
[----:B------:R-:W-:Y:S01]  /*d34a0*/  ISETP.GT.U32.AND P6, PT, R130, R123, PT ;  /* 0x0000007b8200720c */ /* 0x000fe20003fc4070 */
[----:B------:R-:W-:Y:S01]  /*d34b0*/  IMAD.IADD R74, R167, 0x1, R77 ;  /* 0x00000001a74a7824 */ /* 0x000fe200078e024d */
[----:B------:R-:W-:Y:S01]  /*d34c0*/  ISETP.GE.U32.AND P1, PT, R114, R119, PT ;  /* 0x000000777200720c */ /* 0x000fe20003f26070 */
[----:B------:R-:W-:Y:S01]  /*d34d0*/  IMAD.X R118, R105, 0x1, R122, P0 ;  /* 0x0000000169767824 */ /* 0x000fe200000e067a */
[----:B------:R-:W-:-:S02]  /*d34e0*/  ISETP.NE.U32.AND P0, PT, R115, RZ, PT ;  /* 0x000000ff7300720c */ /* 0x000fc40003f05070 */
[----:B------:R-:W-:Y:S01]  /*d34f0*/  ISETP.GE.U32.AND P5, PT, R104, RZ, PT ;  /* 0x000000ff6800720c */ /* 0x000fe20003fa6070 */
[----:B------:R-:W-:Y:S01]  /*d3500*/  IMAD.MOV.U32 R104, RZ, RZ, RZ ;  /* 0x000000ffff687224 */ /* 0x000fe200078e00ff */
[----:B------:R-:W-:Y:S02]  /*d3510*/  ISETP.GE.U32.AND.EX P1, PT, R118, R122, PT, P1 ;  /* 0x0000007a7600720c */ /* 0x000fe40003f26110 */
[----:B------:R-:W-:Y:S02]  /*d3520*/  ISETP.GT.U32.AND.EX P6, PT, R131, R124, PT, P6 ;  /* 0x0000007c8300720c */ /* 0x000fe40003fc4160 */
[----:B------:R-:W-:Y:S01]  /*d3530*/  ISETP.NE.AND.EX P0, PT, R105, RZ, !P1, P0 ;  /* 0x000000ff6900720c */ /* 0x000fe20004f05300 */
[----:B------:R-:W-:Y:S01]  /*d3540*/  IMAD.MOV.U32 R105, RZ, RZ, R80 ;  /* 0x000000ffff697224 */ /* 0x000fe200078e0050 */
[----:B------:R-:W-:Y:S01]  /*d3550*/  ISETP.GE.U32.AND P3, PT, R80, R72, PT ;  /* 0x000000485000720c */ /* 0x000fe20003f66070 */
[----:B------:R-:W-:Y:S01]  /*d3560*/  IMAD.IADD R72, R181, 0x1, R81 ;  /* 0x00000001b5487824 */ /* 0x000fe200078e0251 */
[----:B------:R-:W-:Y:S01]  /*d3570*/  SEL R77, RZ, 0x1, !P0 ;  /* 0x00000001ff4d7807 */ /* 0x000fe20004000000 */
[----:B------:R-:W-:Y:S01]  /*d3580*/  IMAD.WIDE.U32 R104, R108, R173, R104 ;  /* 0x000000ad6c687225 */ /* 0x000fe200078e0068 */
[----:B------:R-:W-:-:S02]  /*d3590*/  SEL R108, R130, R123, P6 ;  /* 0x0000007b826c7207 */ /* 0x000fc40003000000 */
[----:B------:R-:W-:Y:S01]  /*d35a0*/  IADD3 R77, P0, PT, R77, R114, RZ ;  /* 0x000000724d4d7210 */ /* 0x000fe20007f1e0ff */
[----:B------:R-:W-:Y:S01]  /*d35b0*/  IMAD.IADD R181, R181, 0x1, R105 ;  /* 0x00000001b5b57824 */ /* 0x000fe200078e0269 */
        /* <DEDUP_REMOVED lines=17> */
[----:B------:R-:W-:Y:S01]  /*d36d0*/  IMAD.IADD R165, R165, 0x1, R73 ;  /* 0x00000001a5a57824 */ /* 0x000fe200078e0249 */
[----:B------:R-:W-:-:S02]  /*d36e0*/  SEL R77, RZ, 0x1, P5 ;  /* 0x00000001ff4d7807 */ /* 0x000fc40002800000 */
[----:B------:R-:W-:Y:S01]  /*d36f0*/  SEL R80, R118, R81, P6 ;  /* 0x0000005176507207 */ /* 0x000fe20003000000 */
[----:B------:R-:W-:Y:S01]  /*d3700*/  IMAD.IADD R81, R169, 0x1, R75 ;  /* 0x00000001a9517824 */ /* 0x000fe200078e024b */
[----:B------:R-:W-:Y:S02]  /*d3710*/  ISETP.GT.U32.AND P5, PT, R76, R105, PT ;  /* 0x000000694c00720c */ /* 0x000fe40003fa4070 */
[----:B------:R-:W-:Y:S02]  /*d3720*/  ISETP.GT.U32.AND.EX P0, PT, R115, R122, PT, P0 ;  /* 0x0000007a7300720c */ /* 0x000fe40003f04100 */
[----:B------:R-:W-:Y:S02]  /*d3730*/  SEL R75, RZ, 0x1, P1 ;  /* 0x00000001ff4b7807 */ /* 0x000fe40000800000 */
[----:B------:R-:W-:Y:S02]  /*d3740*/  ISETP.GT.U32.AND.EX P5, PT, R80, R109, PT, P5 ;  /* 0x0000006d5000720c */ /* 0x000fe40003fa4150 */
        /* <DEDUP_REMOVED lines=11> */
[----:B------:R-:W-:-:S03]  /*d3800*/  IADD3 R104, P1, PT, R72, R75, RZ ;  /* 0x0000004b48687210 */ /* 0x000fc60007f3e0ff */
        /* <DEDUP_REMOVED lines=12> */
[----:B------:R-:W-:-:S03]  /*d38d0*/  IMAD.MOV.U32 R73, RZ, RZ, R76 ;  /* 0x000000ffff497224 */ /* 0x000fc600078e004c */
[----:B------:R-:W-:Y:S01]  /*d38e0*/  ISETP.GT.U32.AND P4, PT, R104, R81, PT ;  /* 0x000000516800720c */ /* 0x000fe20003f84070 */
[----:B------:R-:W-:Y:S01]  /*d38f0*/  IMAD.X R80, RZ, RZ, R115, P0 ;  /* 0x000000ffff507224 */ /* 0x000fe200000e0673 */
[----:B------:R-:W-:Y:S01]  /*d3900*/  ISETP.GE.U32.AND P0, PT, R76, R74, PT ;  /* 0x0000004a4c00720c */ /* 0x000fe20003f06070 */
[----:B------:R-:W-:-:S03]  /*d3910*/  IMAD.WIDE.U32 R72, R106, R173, R72 ;  /* 0x000000ad6a487225 */ /* 0x000fc600078e0048 */
[----:B------:R-:W-:Y:S01]  /*d3920*/  ISETP.GT.U32.AND.EX P4, PT, R115, R80, PT, P4 ;  /* 0x000000507300720c */ /* 0x000fe20003f84140 */
[----:B------:R-:W-:Y:S01]  /*d3930*/  IMAD.IADD R74, R167, 0x1, R77 ;  /* 0x00000001a74a7824 */ /* 0x000fe200078e024d */
[----:B------:R-:W-:Y:S01]  /*d3940*/  IADD3 R114, P5, PT, R81, R72, RZ ;  /* 0x0000004851727210 */ /* 0x000fe20007fbe0ff */
[----:B------:R-:W-:Y:S01]  /*d3950*/  IMAD.IADD R167, R167, 0x1, R73 ;  /* 0x00000001a7a77824 */ /* 0x000fe200078e0249 */
[----:B------:R-:W-:Y:S02]  /*d3960*/  ISETP.GE.U32.AND P3, PT, R72, RZ, PT ;  /* 0x000000ff4800720c */ /* 0x000fe40003f66070 */
[----:B------:R-:W-:Y:S01]  /*d3970*/  SEL R77, R104, R81, P4 ;  /* 0x00000051684d7207 */ /* 0x000fe20002000000 */
[----:B------:R-:W-:Y:S01]  /*d3980*/  IMAD.X R159, R80, 0x1, R167, P5 ;  /* 0x00000001509f7824 */ /* 0x000fe200028e06a7 */
[----:B------:R-:W-:Y:S02]  /*d3990*/  SEL R72, R115, R80, P4 ;  /* 0x0000005073487207 */ /* 0x000fe40002000000 */
[----:B------:R-:W-:-:S02]  /*d39a0*/  IADD3 R115, P4, PT, R109, R78, RZ ;  /* 0x0000004e6d737210 */ /* 0x000fc40007f9e0ff */
[----:B------:R-:W-:Y:S01]  /*d39b0*/  ISETP.GE.U32.AND.EX P0, PT, R74, R75, PT, P0 ;  /* 0x0000004b4a00720c */ /* 0x000fe20003f06100 */
[----:B------:R-:W-:Y:S01]  /*d39c0*/  IMAD.MOV.U32 R75, RZ, RZ, RZ ;  /* 0x000000ffff4b7224 */ /* 0x000fe200078e00ff */
[----:B------:R-:W-:Y:S01]  /*d39d0*/  ISETP.GE.U32.AND.EX P3, PT, R167, R76, PT, P3 ;  /* 0x0000004ca700720c */ /* 0x000fe20003f66130 */
[----:B------:R-:W-:Y:S01]  /*d39e0*/  IMAD.X R106, R113, 0x1, R79, P4 ;  /* 0x00000001716a7824 */ /* 0x000fe200020e064f */
[----:B------:R-:W-:Y:S01]  /*d39f0*/  ISETP.GT.U32.AND P1, PT, R77, R114, PT ;  /* 0x000000724d00720c */ /* 0x000fe20003f24070 */
[----:B------:R-:W-:Y:S01]  /*d3a00*/  IMAD.WIDE.U32 R74, R107, R175, R74 ;  /* 0x000000af6b4a7225 */ /* 0x000fe200078e004a */
[----:B------:R-:W-:Y:S02]  /*d3a10*/  IADD3 R73, P4, PT, R159, R142, RZ ;  /* 0x0000008e9f497210 */ /* 0x000fe40007f9e0ff */
[----:B------:R-:W-:Y:S01]  /*d3a20*/  SEL R81, RZ, 0x1, P0 ;  /* 0x00000001ff517807 */ /* 0x000fe20000000000 */
[----:B------:R-:W-:Y:S01]  /*d3a30*/  IMAD.IADD R76, R169, 0x1, R75 ;  /* 0x00000001a94c7824 */ /* 0x000fe200078e024b */
[----:B------:R-:W-:Y:S01]  /*d3a40*/  SEL R77, RZ, 0x1, P3 ;  /* 0x00000001ff4d7807 */ /* 0x000fe20001800000 */
[----:B------:R-:W-:Y:S01]  /*d3a50*/  IMAD.X R75, R105, 0x1, R144, P4 ;  /* 0x00000001694b7824 */ /* 0x000fe200020e0690 */
[----:B------:R-:W-:-:S02]  /*d3a60*/  ISETP.GT.U32.AND.EX P1, PT, R72, R159, PT, P1 ;  /* 0x0000009f4800720c */ /* 0x000fc40003f24110 */
[----:B------:R-:W-:Y:S02]  /*d3a70*/  ISETP.GE.U32.AND P0, PT, R115, R109, PT ;  /* 0x0000006d7300720c */ /* 0x000fe40003f06070 */
[----:B------:R-:W-:Y:S02]  /*d3a80*/  IADD3 R77, P4, P5, R77, R74, RZ ;  /* 0x0000004a4d4d7210 */ /* 0x000fe40007d9e0ff */
[----:B------:R-:W-:Y:S02]  /*d3a90*/  ISETP.GE.U32.AND.EX P3, PT, R106, R113, PT, P0 ;  /* 0x000000716a00720c */ /* 0x000fe40003f66100 */
        /* <DEDUP_REMOVED lines=52> */
.L_x_824:
[----:B------:R-:W-:Y:S05]  /*d3de0*/  BSYNC.RELIABLE B9 ;  /* 0x0000000000097941 */ /* 0x000fea0003800100 */
.L_x_823:
        /* <DEDUP_REMOVED lines=38> */
.L_x_825:
[----:B------:R-:W-:Y:S05]  /*d4050*/  BSYNC.RECONVERGENT B8 ;  /* 0x0000000000087941 */ /* 0x000fea0003800200 */
.L_x_822:
        /* <DEDUP_REMOVED lines=110> */
.L_x_828:
[----:B------:R-:W-:Y:S05]  /*d4740*/  BSYNC.RELIABLE B9 ;  /* 0x0000000000097941 */ /* 0x000fea0003800100 */
.L_x_827:
        /* <DEDUP_REMOVED lines=38> */
.L_x_829:
[----:B------:R-:W-:Y:S05]  /*d49b0*/  BSYNC.RECONVERGENT B8 ;  /* 0x0000000000087941 */ /* 0x000fea0003800200 */
.L_x_826:
        /* <DEDUP_REMOVED lines=36> */
[----:B------:R-:W-:Y:S01]  /*d4c00*/  IMAD.WIDE.U32 R78, R17, R151, RZ ;  /* 0x00000097114e7225 */ /* 0x000fe200078e00ff */
[----:B------:R-:W-:Y:S02]  /*d4c10*/  IADD3.X R144, PT, PT, RZ, R144, R111, P5, P6 ;  /* 0x00000090ff907210 */ /* 0x000fe40002fec46f */
[----:B------:R-:W-:Y:S01]  /*d4c20*/  SEL R167, RZ, 0x1, P0 ;  /* 0x00000001ffa77807 */ /* 0x000fe20000000000 */
[----:B------:R-:W-:-:S04]  /*d4c30*/  IMAD.WIDE.U32 R112, R38, R157, R108 ;  /* 0x0000009d26707225 */ /* 0x000fc800078e006c */
[----:B------:R-:W-:Y:S01]  /*d4c40*/  IMAD.WIDE.U32 R76, R19, R157, R74 ;  /* 0x0000009d134c7225 */ /* 0x000fe200078e004a */
[----:B------:R-:W-:-:S03]  /*d4c50*/  ISETP.GE.U32.AND P1, PT, R112, R108, PT ;  /* 0x0000006c7000720c */ /* 0x000fc60003f26070 */
[----:B------:R-:W-:Y:S01]  /*d4c60*/  IMAD.IADD R79, R136, 0x1, R79 ;  /* 0x00000001884f7824 */ /* 0x000fe200078e024f */
[----:B------:R-:W-:Y:S01]  /*d4c70*/  IADD3 R167, P0, P4, R167, R76, RZ ;  /* 0x0000004ca7a77210 */ /* 0x000fe20007c1e0ff */
[----:B------:R-:W-:Y:S02]  /*d4c80*/  IMAD.MOV.U32 R110, RZ, RZ, RZ ;  /* 0x000000ffff6e7224 */ /* 0x000fe400078e00ff */
[----:B------:R-:W-:Y:S02]  /*d4c90*/  IMAD.MOV.U32 R111, RZ, RZ, R112 ;  /* 0x000000ffff6f7224 */ /* 0x000fe400078e0070 */
[----:B------:R-:W-:Y:S02]  /*d4ca0*/  IMAD.IADD R166, R134, 0x1, R77 ;  /* 0x0000000186a67824 */ /* 0x000fe400078e024d */
[----:B------:R-:W-:-:S03]  /*d4cb0*/  IMAD.WIDE.U32 R80, R16, R153, R78 ;  /* 0x0000009910507225 */ /* 0x000fc600078e004e */
[----:B------:R-:W-:Y:S01]  /*d4cc0*/  IADD3.X R166, PT, PT, RZ, R166, R107, P0, P4 ;  /* 0x000000a6ffa67210 */ /* 0x000fe200007e846b */
[----:B------:R-:W-:Y:S01]  /*d4cd0*/  IMAD.WIDE.U32 R110, R38, R155, R110 ;  /* 0x0000009b266e7225 */ /* 0x000fe200078e006e */
[----:B------:R-:W-:-:S03]  /*d4ce0*/  ISETP.GE.U32.AND P3, PT, R80, R78, PT ;  /* 0x0000004e5000720c */ /* 0x000fc60003f66070 */
[----:B------:R-:W-:Y:S01]  /*d4cf0*/  IMAD.IADD R108, R138, 0x1, R113 ;  /* 0x000000018a6c7824 */ /* 0x000fe200078e0271 */
[----:B------:R-:W-:Y:S01]  /*d4d00*/  ISETP.GE.U32.AND P0, PT, R110, RZ, PT ;  /* 0x000000ff6e00720c */ /* 0x000fe20003f06070 */
[----:B------:R-:W-:Y:S02]  /*d4d10*/  IMAD.MOV.U32 R76, RZ, RZ, RZ ;  /* 0x000000ffff4c7224 */ /* 0x000fe400078e00ff */
[----:B------:R-:W-:Y:S01]  /*d4d20*/  IMAD.MOV.U32 R77, RZ, RZ, R80 ;  /* 0x000000ffff4d7224 */ /* 0x000fe200078e0050 */
[----:B------:R-:W-:Y:S01]  /*d4d30*/  ISETP.GE.U32.AND.EX P1, PT, R108, R109, PT, P1 ;  /* 0x0000006d6c00720c */ /* 0x000fe20003f26110 */
[----:B------:R-:W-:Y:S02]  /*d4d40*/  IMAD.IADD R115, R138, 0x1, R111 ;  /* 0x000000018a737824 */ /* 0x000fe400078e026f */
[----:B------:R-:W-:Y:S01]  /*d4d50*/  IMAD.WIDE.U32 R104, R41, R155, RZ ;  /* 0x0000009b29687225 */ /* 0x000fe200078e00ff */
[----:B------:R-:W-:Y:S02]  /*d4d60*/  SEL R159, RZ, 0x1, P1 ;  /* 0x00000001ff9f7807 */ /* 0x000fe40000800000 */
[----:B------:R-:W-:Y:S01]  /*d4d70*/  ISETP.GE.U32.AND.EX P0, PT, R115, R112, PT, P0 ;  /* 0x000000707300720c */ /* 0x000fe20003f06100 */
[----:B------:R-:W-:-:S04]  /*d4d80*/  IMAD.WIDE.U32 R76, R16, R151, R76 ;  /* 0x00000097104c7225 */ /* 0x000fc800078e004c */
[----:B------:R-:W-:Y:S01]  /*d4d90*/  IMAD.MOV.U32 R109, RZ, RZ, RZ ;  /* 0x000000ffff6d7224 */ /* 0x000fe200078e00ff */
[----:B------:R-:W-:Y:S01]  /*d4da0*/  ISETP.GE.U32.AND P6, PT, R76, RZ, PT ;  /* 0x000000ff4c00720c */ /* 0x000fe20003fc6070 */
[----:B------:R-:W-:Y:S02]  /*d4db0*/  IMAD.IADD R105, R141, 0x1, R105 ;  /* 0x000000018d697824 */ /* 0x000fe400078e0269 */
[----:B------:R-:W-:Y:S01]  /*d4dc0*/  IMAD.IADD R111, R137, 0x1, R77 ;  /* 0x00000001896f7824 */ /* 0x000fe200078e024d */
[----:B------:R-:W-:Y:S01]  /*d4dd0*/  SEL R77, RZ, 0x1, P0 ;  /* 0x00000001ff4d7807 */ /* 0x000fe20000000000 */
[----:B------:R-:W-:-:S03]  /*d4de0*/  IMAD.WIDE.U32 R112, R39, R157, R108 ;  /* 0x0000009d27707225 */ /* 0x000fc600078e006c */
[----:B------:R-:W-:Y:S01]  /*d4df0*/  ISETP.GE.U32.AND.EX P6, PT, R111, R80, PT, P6 ;  /* 0x000000506f00720c */ /* 0x000fe20003fc6160 */
[----:B------:R-:W-:Y:S01]  /*d4e00*/  IMAD.IADD R108, R137, 0x1, R81 ;  /* 0x00000001896c7824 */ /* 0x000fe200078e0251 */
[----:B------:R-:W-:Y:S01]  /*d4e10*/  IADD3 R146, P0, P1, R77, R112, RZ ;  /* 0x000000704d927210 */ /* 0x000fe2000791e0ff */
[----:B------:R-:W-:-:S03]  /*d4e20*/  IMAD.WIDE.U32 R106, R40, R157, R104 ;  /* 0x0000009d286a7225 */ /* 0x000fc600078e0068 */
[----:B------:R-:W-:Y:S01]  /*d4e30*/  ISETP.GE.U32.AND.EX P3, PT, R108, R79, PT, P3 ;  /* 0x0000004f6c00720c */ /* 0x000fe20003f66130 */
[----:B------:R-:W-:Y:S01]  /*d4e40*/  IMAD.IADD R148, R139, 0x1, R113 ;  /* 0x000000018b947824 */ /* 0x000fe200078e0271 */
[----:B------:R-:W-:Y:S01]  /*d4e50*/  ISETP.GE.U32.AND P4, PT, R106, R104, PT ;  /* 0x000000686a00720c */ /* 0x000fe20003f86070 */
[----:B------:R-:W-:Y:S01]  /*d4e60*/  IMAD.WIDE.U32 R112, R17, R153, R108 ;  /* 0x0000009911707225 */ /* 0x000fe200078e006c */
[----:B------:R-:W-:Y:S02]  /*d4e70*/  SEL R109, RZ, 0x1, P6 ;  /* 0x00000001ff6d7807 */ /* 0x000fe40003000000 */
[----:B------:R-:W-:Y:S01]  /*d4e80*/  IADD3.X R148, PT, PT, RZ, R148, R159, P0, P1 ;  /* 0x00000094ff947210 */ /* 0x000fe200007e249f */
[----:B------:R-:W-:Y:S01]  /*d4e90*/  IMAD.WIDE.U32 R72, R19, R151, RZ ;  /* 0x0000009713487225 */ /* 0x000fe200078e00ff */
[----:B------:R-:W-:Y:S02]  /*d4ea0*/  IADD3 R109, P1, P0, R109, R112, RZ ;  /* 0x000000706d6d7210 */ /* 0x000fe4000783e0ff */
[----:B------:R-:W-:Y:S01]  /*d4eb0*/  SEL R77, RZ, 0x1, P3 ;  /* 0x00000001ff4d7807 */ /* 0x000fe20001800000 */
[----:B------:R-:W-:Y:S01]  /*d4ec0*/  IMAD.IADD R104, R136, 0x1, R113 ;  /* 0x0000000188687824 */ /* 0x000fe200078e0271 */
[----:B------:R-:W-:Y:S01]  /*d4ed0*/  IADD3 R113, P6, PT, R142, R114, RZ ;  /* 0x000000728e717210 */ /* 0x000fe20007fde0ff */
[----:B------:R-:W-:-:S02]  /*d4ee0*/  IMAD.IADD R73, R134, 0x1, R73 ;  /* 0x0000000186497824 */ /* 0x000fc400078e0249 */
[----:B------:R-:W-:Y:S01]  /*d4ef0*/  IMAD.WIDE.U32 R80, R39, R151, RZ ;  /* 0x0000009727507225 */ /* 0x000fe200078e00ff */
[----:B------:R-:W-:-:S03]  /*d4f00*/  IADD3.X R104, PT, PT, RZ, R104, R77, P1, P0 ;  /* 0x00000068ff687210 */ /* 0x000fc60000fe044d */
[----:B------:R-:W-:-:S04]  /*d4f10*/  IMAD.WIDE.U32 R74, R18, R153, R72 ;  /* 0x00000099124a7225 */ /* 0x000fc800078e0048 */
[----:B------:R-:W-:Y:S01]  /*d4f20*/  IMAD.X R108, R165, 0x1, R144, P6 ;  /* 0x00000001a56c7824 */ /* 0x000fe200030e0690 */
[C---:B------:R-:W-:Y:S01]  /*d4f30*/  ISETP.GE.U32.AND P6, PT, R113.reuse, R142, PT ;  /* 0x0000008e7100720c */ /* 0x040fe20003fc6070 */
[----:B------:R-:W-:Y:S01]  /*d4f40*/  IMAD.MOV.U32 R77, RZ, RZ, R74 ;  /* 0x000000ffff4d7224 */ /* 0x000fe200078e004a */
[----:B------:R-:W-:Y:S01]  /*d4f50*/  IADD3 R142, P3, PT, R113, R76, RZ ;  /* 0x0000004c718e7210 */ /* 0x000fe20007f7e0ff */
[----:B------:R-:W-:Y:S01]  /*d4f60*/  IMAD.MOV.U32 R76, RZ, RZ, RZ ;  /* 0x000000ffff4c7224 */ /* 0x000fe200078e00ff */
[----:B------:R-:W-:Y:S01]  /*d4f70*/  ISETP.GE.U32.AND.EX P0, PT, R108, R144, PT, P6 ;  /* 0x000000906c00720c */ /* 0x000fe20003f06160 */
[----:B------:R-:W-:Y:S01]  /*d4f80*/  IMAD.IADD R81, R139, 0x1, R81 ;  /* 0x000000018b517824 */ /* 0x000fe200078e0251 */
[----:B------:R-:W-:Y:S01]  /*d4f90*/  ISETP.GE.U32.AND P6, PT, R142, R113, PT ;  /* 0x000000718e00720c */ /* 0x000fe20003fc6070 */
[----:B------:R-:W-:Y:S01]  /*d4fa0*/  IMAD.X R144, R111, 0x1, R108, P3 ;  /* 0x000000016f907824 */ /* 0x000fe200018e066c */
[----:B------:R-:W-:Y:S01]  /*d4fb0*/  ISETP.GE.U32.AND P5, PT, R74, R72, PT ;  /* 0x000000484a00720c */ /* 0x000fe20003fa6070 */
[----:B------:R-:W-:Y:S01]  /*d4fc0*/  IMAD.WIDE.U32 R76, R18, R151, R76 ;  /* 0x00000097124c7225 */ /* 0x000fe200078e004c */
[----:B------:R-:W-:-:S02]  /*d4fd0*/  SEL R164, RZ, 0x1, P0 ;  /* 0x00000001ffa47807 */ /* 0x000fc40000000000 */
[----:B------:R-:W-:Y:S01]  /*d4fe0*/  ISETP.GE.U32.AND.EX P6, PT, R144, R108, PT, P6 ;  /* 0x0000006c9000720c */ /* 0x000fe20003fc6160 */
[----:B------:R-:W-:Y:S01]  /*d4ff0*/  IMAD.WIDE.U32 R78, R38, R153, R80 ;  /* 0x00000099264e7225 */ /* 0x000fe200078e0050 */
[----:B------:R-:W-:Y:S02]  /*d5000*/  ISETP.GE.U32.AND P0, PT, R76, RZ, PT ;  /* 0x000000ff4c00720c */ /* 0x000fe40003f06070 */
[----:B------:R-:W-:Y:S01]  /*d5010*/  IADD3 R164, P3, PT, R164, R167, RZ ;  /* 0x000000a7a4a47210 */ /* 0x000fe20007f7e0ff */
[C---:B------:R-:W-:Y:S01]  /*d5020*/  IMAD.IADD R72, R135.reuse, 0x1, R75 ;  /* 0x0000000187487824 */ /* 0x040fe200078e024b */
[----:B------:R-:W-:Y:S01]  /*d5030*/  ISETP.GE.U32.AND P1, PT, R78, R80, PT ;  /* 0x000000504e00720c */ /* 0x000fe20003f26070 */
[----:B------:R-:W-:Y:S01]  /*d5040*/  IMAD.IADD R165, R135, 0x1, R77 ;  /* 0x0000000187a57824 */ /* 0x000fe200078e024d */
[----:B------:R-:W-:Y:S01]  /*d5050*/  SEL R80, RZ, 0x1, P6 ;  /* 0x00000001ff507807 */ /* 0x000fe20003000000 */
[----:B------:R-:W-:Y:S01]  /*d5060*/  IMAD.WIDE.U32 R112, R41, R151, RZ ;  /* 0x0000009729707225 */ /* 0x000fe200078e00ff */
[----:B------:R-:W-:-:S02]  /*d5070*/  ISETP.GE.U32.AND.EX P5, PT, R72, R73, PT, P5 ;  /* 0x000000494800720c */ /* 0x000fc40003fa6150 */
[----:B------:R-:W-:Y:S01]  /*d5080*/  ISETP.GE.U32.AND.EX P0, PT, R165, R74, PT, P0 ;  /* 0x0000004aa500720c */ /* 0x000fe20003f06100 */
[----:B------:R-:W-:Y:S01]  /*d5090*/  IMAD.MOV.U32 R73, RZ, RZ, RZ ;  /* 0x000000ffff497224 */ /* 0x000fe200078e00ff */
[----:B------:R-:W-:Y:S01]  /*d50a0*/  IADD3 R169, P6, PT, R164, R110, RZ ;  /* 0x0000006ea4a97210 */ /* 0x000fe20007fde0ff */
[----:B------:R-:W-:Y:S01]  /*d50b0*/  IMAD.X R166, RZ, RZ, R166, P3 ;  /* 0x000000ffffa67224 */ /* 0x000fe200018e06a6 */
[----:B------:R-:W-:Y:S01]  /*d50c0*/  IADD3 R80, P3, PT, R80, R109, RZ ;  /* 0x0000006d50507210 */ /* 0x000fe20007f7e0ff */
[----:B------:R-:W-:Y:S01]  /*d50d0*/  IMAD.IADD R75, R141, 0x1, R113 ;  /* 0x000000018d4b7824 */ /* 0x000fe200078e0271 */
[----:B------:R-:W-:Y:S01]  /*d50e0*/  SEL R159, RZ, 0x1, P0 ;  /* 0x00000001ff9f7807 */ /* 0x000fe20000000000 */
[----:B------:R-:W-:Y:S01]  /*d50f0*/  IMAD.WIDE.U32 R72, R19, R153, R72 ;  /* 0x0000009913487225 */ /* 0x000fe200078e0048 */
[----:B------:R-:W-:Y:S02]  /*d5100*/  SEL R77, RZ, 0x1, P5 ;  /* 0x00000001ff4d7807 */ /* 0x000fe40002800000 */
[----:B------:R-:W-:Y:S01]  /*d5110*/  IADD3 R156, P5, PT, R80, R169, RZ ;  /* 0x000000a9509c7210 */ /* 0x000fe20007fbe0ff */
[----:B------:R-:W-:-:S02]  /*d5120*/  IMAD.MOV.U32 R74, RZ, RZ, R112 ;  /* 0x000000ffff4a7224 */ /* 0x000fc400078e0070 */
[----:B------:R-:W-:Y:S02]  /*d5130*/  IMAD.IADD R154, R134, 0x1, R73 ;  /* 0x00000001869a7824 */ /* 0x000fe400078e0249 */
[----:B------:R-:W-:-:S04]  /*d5140*/  IMAD.WIDE.U32 R108, R40, R153, R74 ;  /* 0x00000099286c7225 */ /* 0x000fc800078e004a */
[----:B------:R-:W-:Y:S01]  /*d5150*/  IMAD.X R158, R115, 0x1, R166, P6 ;  /* 0x00000001739e7824 */ /* 0x000fe200030e06a6 */
[----:B------:R-:W-:Y:S01]  /*d5160*/  IADD3 R159, P0, P6, R159, R72, RZ ;  /* 0x000000489f9f7210 */ /* 0x000fe20007e1e0ff */
[----:B------:R-:W-:Y:S01]  /*d5170*/  IMAD.X R74, RZ, RZ, R104, P3 ;  /* 0x000000ffff4a7224 */ /* 0x000fe200018e0668 */
[----:B------:R-:W-:Y:S01]  /*d5180*/  ISETP.GE.U32.AND P3, PT, R108, R112, PT ;  /* 0x000000706c00720c */ /* 0x000fe20003f66070 */
[----:B------:R-:W-:Y:S01]  /*d5190*/  IMAD.WIDE.U32 R72, R17, R147, RZ ;  /* 0x0000009311487225 */ /* 0x000fe200078e00ff */
[----:B------:R-:W-:Y:S02]  /*d51a0*/  IADD3.X R154, PT, PT, RZ, R154, R77, P0, P6 ;  /* 0x0000009aff9a7210 */ /* 0x000fe400007ec44d */
[----:B------:R-:W-:Y:S01]  /*d51b0*/  ISETP.GE.U32.AND P0, PT, R156, R169, PT ;  /* 0x000000a99c00720c */ /* 0x000fe20003f06070 */
[----:B------:R-:W-:Y:S01]  /*d51c0*/  IMAD.X R167, R74, 0x1, R158, P5 ;  /* 0x000000014aa77824 */ /* 0x000fe200028e069e */
[----:B------:R-:W-:Y:S01]  /*d51d0*/  ISETP.NE.U32.AND P5, PT, R80, RZ, PT ;  /* 0x000000ff5000720c */ /* 0x000fe20003fa5070 */
[----:B------:R-:W-:-:S02]  /*d51e0*/  IMAD.MOV.U32 R110, RZ, RZ, RZ ;  /* 0x000000ffff6e7224 */ /* 0x000fc400078e00ff */
[----:B------:R-:W-:Y:S01]  /*d51f0*/  IMAD.MOV.U32 R111, RZ, RZ, R106 ;  /* 0x000000ffff6f7224 */ /* 0x000fe200078e006a */
[----:B------:R-:W-:Y:S01]  /*d5200*/  ISETP.GE.U32.AND.EX P0, PT, R167, R158, PT, P0 ;  /* 0x0000009ea700720c */ /* 0x000fe20003f06100 */
[----:B------:R-:W-:Y:S02]  /*d5210*/  IMAD.IADD R73, R136, 0x1, R73 ;  /* 0x0000000188497824 */ /* 0x000fe400078e0249 */
[----:B------:R-:W-:Y:S01]  /*d5220*/  IMAD.IADD R104, R140, 0x1, R107 ;  /* 0x000000018c687824 */ /* 0x000fe200078e026b */
[----:B------:R-:W-:Y:S01]  /*d5230*/  ISETP.NE.AND.EX P6, PT, R74, RZ, !P0, P5 ;  /* 0x000000ff4a00720c */ /* 0x000fe200047c5350 */
[----:B------:R-:W-:-:S03]  /*d5240*/  IMAD.WIDE.U32 R110, R40, R155, R110 ;  /* 0x0000009b286e7225 */ /* 0x000fc600078e006e */
[----:B------:R-:W-:Y:S01]  /*d5250*/  ISETP.GE.U32.AND.EX P4, PT, R104, R105, PT, P4 ;  /* 0x000000696800720c */ /* 0x000fe20003f86140 */
[----:B------:R-:W-:Y:S01]  /*d5260*/  IMAD.MOV.U32 R114, RZ, RZ, RZ ;  /* 0x000000ffff727224 */ /* 0x000fe200078e00ff */
[----:B------:R-:W-:Y:S01]  /*d5270*/  ISETP.GE.U32.AND P0, PT, R110, RZ, PT ;  /* 0x000000ff6e00720c */ /* 0x000fe20003f06070 */
[----:B------:R-:W-:Y:S01]  /*d5280*/  IMAD.MOV.U32 R115, RZ, RZ, R78 ;  /* 0x000000ffff737224 */ /* 0x000fe200078e004e */
[----:B------:R-:W-:Y:S01]  /*d5290*/  SEL R77, RZ, 0x1, !P6 ;  /* 0x00000001ff4d7807 */ /* 0x000fe20007000000 */
[----:B------:R-:W-:-:S04]  /*d52a0*/  IMAD.WIDE.U32 R112, R16, R149, R72 ;  /* 0x0000009510707225 */ /* 0x000fc800078e0048 */
[----:B------:R-:W-:Y:S01]  /*d52b0*/  IMAD.IADD R155, R140, 0x1, R111 ;  /* 0x000000018c9b7824 */ /* 0x000fe200078e026f */
[----:B------:R-:W-:Y:S01]  /*d52c0*/  ISETP.GE.U32.AND P5, PT, R112, R72, PT ;  /* 0x000000487000720c */ /* 0x000fe20003fa6070 */
[----:B------:R-:W-:Y:S01]  /*d52d0*/  IMAD.WIDE.U32 R114, R38, R151, R114 ;  /* 0x0000009726727225 */ /* 0x000fe200078e0072 */
[----:B------:R-:W-:Y:S02]  /*d52e0*/  SEL R72, RZ, 0x1, P4 ;  /* 0x00000001ff487807 */ /* 0x000fe40002000000 */
[----:B------:R-:W-:Y:S01]  /*d52f0*/  ISETP.GE.U32.AND.EX P0, PT, R155, R106, PT, P0 ;  /* 0x0000006a9b00720c */ /* 0x000fe20003f06100 */
[----:B------:R-:W-:Y:S01]  /*d5300*/  IMAD.IADD R80, R138, 0x1, R79 ;  /* 0x000000018a507824 */ /* 0x000fe200078e024f */
[----:B------:R-:W-:Y:S01]  /*d5310*/  ISETP.GE.U32.AND P4, PT, R114, RZ, PT ;  /* 0x000000ff7200720c */ /* 0x000fe20003f86070 */
[----:B------:R-:W-:Y:S01]  /*d5320*/  IMAD.IADD R107, R138, 0x1, R115 ;  /* 0x000000018a6b7824 */ /* 0x000fe200078e0273 */
[----:B------:R-:W-:Y:S01]  /*d5330*/  SEL R79, RZ, 0x1, P0 ;  /* 0x00000001ff4f7807 */ /* 0x000fe20000000000 */
[----:B------:R-:W-:Y:S01]  /*d5340*/  IMAD.MOV.U32 R105, RZ, RZ, RZ ;  /* 0x000000ffff697224 */ /* 0x000fe200078e00ff */
[----:B------:R-:W-:Y:S01]  /*d5350*/  ISETP.GE.U32.AND.EX P1, PT, R80, R81, PT, P1 ;  /* 0x000000515000720c */ /* 0x000fe20003f26110 */
[----:B------:R-:W-:Y:S01]  /*d5360*/  IMAD.IADD R74, R140, 0x1, R109 ;  /* 0x000000018c4a7824 */ /* 0x000fe200078e026d */
[----:B------:R-:W-:Y:S01]  /*d5370*/  ISETP.GE.U32.AND.EX P4, PT, R107, R78, PT, P4 ;  /* 0x0000004e6b00720c */ /* 0x000fe20003f86140 */
[----:B------:R-:W-:-:S03]  /*d5380*/  IMAD.WIDE.U32 R104, R41, R157, R104 ;  /* 0x0000009d29687225 */ /* 0x000fc600078e0068 */
[----:B------:R-:W-:Y:S01]  /*d5390*/  ISETP.GE.U32.AND.EX P3, PT, R74, R75, PT, P3 ;  /* 0x0000004b4a00720c */ /* 0x000fe20003f66130 */
[----:B------:R-:W-:Y:S01]  /*d53a0*/  IMAD.MOV.U32 R81, RZ, RZ, RZ ;  /* 0x000000ffff517224 */ /* 0x000fe200078e00ff */
[----:B------:R-:W-:Y:S01]  /*d53b0*/  IADD3 R106, P6, P0, R79, R104, RZ ;  /* 0x000000684f6a7210 */ /* 0x000fe200078de0ff */
[----:B------:R-:W-:Y:S01]  /*d53c0*/  IMAD.IADD R111, R141, 0x1, R105 ;  /* 0x000000018d6f7824 */ /* 0x000fe200078e0269 */
[----:B------:R-:W-:Y:S01]  /*d53d0*/  SEL R75, RZ, 0x1, P4 ;  /* 0x00000001ff4b7807 */ /* 0x000fe20002000000 */
[----:B------:R-:W-:Y:S01]  /*d53e0*/  IMAD.WIDE.U32 R80, R39, R153, R80 ;  /* 0x0000009927507225 */ /* 0x000fe200078e0050 */
[----:B------:R-:W-:Y:S02]  /*d53f0*/  IADD3 R77, P4, PT, R77, R156, RZ ;  /* 0x0000009c4d4d7210 */ /* 0x000fe40007f9e0ff */
[----:B------:R-:W-:Y:S01]  /*d5400*/  IADD3.X R111, PT, PT, RZ, R111, R72, P6, P0 ;  /* 0x0000006fff6f7210 */ /* 0x000fe200037e0448 */
[----:B------:R-:W-:Y:S01]  /*d5410*/  IMAD.MOV.U32 R78, RZ, RZ, RZ ;  /* 0x000000ffff4e7224 */ /* 0x000fe200078e00ff */
[----:B------:R-:W-:Y:S01]  /*d5420*/  IADD3 R150, P6, P0, R75, R80, RZ ;  /* 0x000000504b967210 */ /* 0x000fe200078de0ff */
[----:B------:R-:W-:Y:S01]  /*d5430*/  IMAD.X R80, RZ, RZ, R167, P4 ;  /* 0x000000ffff507224 */ /* 0x000fe200020e06a7 */
[----:B------:R-:W-:Y:S01]  /*d5440*/  ISETP.GT.U32.AND P4, PT, R156, R77, PT ;  /* 0x0000004d9c00720c */ /* 0x000fe20003f84070 */
[----:B------:R-:W-:Y:S01]  /*d5450*/  IMAD.MOV.U32 R79, RZ, RZ, R108 ;  /* 0x000000ffff4f7224 */ /* 0x000fe200078e006c */
[----:B------:R-:W-:Y:S01]  /*d5460*/  SEL R75, RZ, 0x1, P1 ;  /* 0x00000001ff4b7807 */ /* 0x000fe20000800000 */
[----:B------:R-:W-:Y:S01]  /*d5470*/  IMAD.IADD R152, R139, 0x1, R81 ;  /* 0x000000018b987824 */ /* 0x000fe200078e0251 */
[----:B------:R-:W-:Y:S01]  /*d5480*/  IADD3 R109, P1, PT, R77, R76, RZ ;  /* 0x0000004c4d6d7210 */ /* 0x000fe20007f3e0ff */
[----:B------:R-:W-:Y:S01]  /*d5490*/  IMAD.WIDE.U32 R78, R40, R151, R78 ;  /* 0x00000097284e7225 */ /* 0x000fe200078e004e */
[----:B------:R-:W-:-:S02]  /*d54a0*/  ISETP.GT.U32.AND.EX P4, PT, R167, R80, PT, P4 ;  /* 0x00000050a700720c */ /* 0x000fc40003f84140 */
[----:B------:R-:W-:Y:S01]  /*d54b0*/  IADD3.X R152, PT, PT, RZ, R152, R75, P6, P0 ;  /* 0x00000098ff987210 */ /* 0x000fe200037e044b */
[----:B------:R-:W-:Y:S01]  /*d54c0*/  IMAD.X R157, R80, 0x1, R165, P1 ;  /* 0x00000001509d7824 */ /* 0x000fe200008e06a5 */
[----:B------:R-:W-:Y:S01]  /*d54d0*/  SEL R72, R156, R77, P4 ;  /* 0x0000004d9c487207 */ /* 0x000fe20002000000 */
[----:B------:R-:W-:Y:S01]  /*d54e0*/  IMAD.IADD R151, R140, 0x1, R79 ;  /* 0x000000018c977824 */ /* 0x000fe200078e024f */
[----:B------:R-:W-:Y:S01]  /*d54f0*/  SEL R80, R167, R80, P4 ;  /* 0x00000050a7507207 */ /* 0x000fe20002000000 */
[----:B------:R-:W-:Y:S01]  /*d5500*/  IMAD.WIDE.U32 R76, R19, R147, RZ ;  /* 0x00000093134c7225 */ /* 0x000fe200078e00ff */
[----:B------:R-:W-:Y:S02]  /*d5510*/  ISETP.GE.U32.AND P4, PT, R78, RZ, PT ;  /* 0x000000ff4e00720c */ /* 0x000fe40003f86070 */
[----:B------:R-:W-:Y:S01]  /*d5520*/  ISETP.GE.U32.AND P0, PT, R169, R164, PT ;  /* 0x000000a4a900720c */ /* 0x000fe20003f06070 */
        /* <DEDUP_REMOVED lines=9> */
[----:B------:R-:W-:Y:S01]  /*d55c0*/  IMAD.WIDE.U32 R80, R18, R149, R76 ;  /* 0x0000009512507225 */ /* 0x000fe200078e004c */
[----:B------:R-:W-:Y:S02]  /*d55d0*/  SEL R79, RZ, 0x1, P0 ;  /* 0x00000001ff4f7807 */ /* 0x000fe40000000000 */
[----:B------:R-:W-:Y:S01]  /*d55e0*/  IADD3 R115, P4, P0, R115, R74, RZ ;  /* 0x0000004a73737210 */ /* 0x000fe2000789e0ff */
[----:B------:R-:W-:Y:S01]  /*d55f0*/  IMAD.MOV.U32 R104, RZ, RZ, RZ ;  /* 0x000000ffff687224 */ /* 0x000fe200078e00ff */
[----:B------:R-:W-:Y:S01]  /*d5600*/  SEL R75, RZ, 0x1, P3 ;  /* 0x00000001ff4b7807 */ /* 0x000fe20001800000 */
[----:B------:R-:W-:Y:S01]  /*d5610*/  IMAD.MOV.U32 R105, RZ, RZ, R112 ;  /* 0x000000ffff697224 */ /* 0x000fe200078e0070 */
[----:B------:R-:W-:-:S02]  /*d5620*/  IADD3 R156, P3, PT, R79, R146, RZ ;  /* 0x000000924f9c7210 */ /* 0x000fc40007f7e0ff */
[----:B------:R-:W-:Y:S01]  /*d5630*/  SEL R74, RZ, 0x1, !P1 ;  /* 0x00000001ff4a7807 */ /* 0x000fe20004800000 */
[----:B------:R-:W-:Y:S01]  /*d5640*/  IMAD.WIDE.U32 R104, R16, R147, R104 ;  /* 0x0000009310687225 */ /* 0x000fe200078e0068 */
[----:B------:R-:W-:Y:S02]  /*d5650*/  ISETP.GE.U32.AND P1, PT, R80, R76, PT ;  /* 0x0000004c5000720c */ /* 0x000fe40003f26070 */
[----:B------:R-:W-:Y:S01]  /*d5660*/  IADD3.X R146, PT, PT, RZ, R72, R75, P4, P0 ;  /* 0x00000048ff927210 */ /* 0x000fe200027e044b */
[----:B------:R-:W-:Y:S01]  /*d5670*/  IMAD.X R158, RZ, RZ, R148, P3 ;  /* 0x000000ffff9e7224 */ /* 0x000fe200018e0694 */
[----:B------:R-:W-:Y:S01]  /*d5680*/  IADD3 R165, P4, PT, R156, R110, RZ ;  /* 0x0000006e9ca57210 */ /* 0x000fe20007f9e0ff */
[C---:B------:R-:W-:Y:S01]  /*d5690*/  IMAD.IADD R72, R137.reuse, 0x1, R113 ;  /* 0x0000000189487824 */ /* 0x040fe200078e0271 */
[----:B------:R-:W-:Y:S01]  /*d56a0*/  IADD3 R76, P0, PT, R74, R159, RZ ;  /* 0x0000009f4a4c7210 */ /* 0x000fe20007f1e0ff */
[----:B------:R-:W-:Y:S01]  /*d56b0*/  IMAD.IADD R153, R137, 0x1, R105 ;  /* 0x0000000189997824 */ /* 0x000fe200078e0269 */
[----:B------:R-:W-:Y:S01]  /*d56c0*/  IADD3 R79, P6, PT, R109, R104, RZ ;  /* 0x000000686d4f7210 */ /* 0x000fe20007fde0ff */
[----:B------:R-:W-:Y:S01]  /*d56d0*/  IMAD.X R148, R155, 0x1, R158, P4 ;  /* 0x000000019b947824 */ /* 0x000fe200020e069e */
[----:B------:R-:W-:Y:S01]  /*d56e0*/  IADD3 R110, P3, PT, R76, R165, RZ ;  /* 0x000000a54c6e7210 */ /* 0x000fe20007f7e0ff */
[----:B------:R-:W-:Y:S01]  /*d56f0*/  IMAD.X R108, RZ, RZ, R154, P0 ;  /* 0x000000ffff6c7224 */ /* 0x000fe200000e069a */
[----:B------:R-:W-:Y:S01]  /*d5700*/  ISETP.GE.U32.AND P4, PT, R104, RZ, PT ;  /* 0x000000ff6800720c */ /* 0x000fe20003f86070 */
[----:B------:R-:W-:Y:S01]  /*d5710*/  IMAD.WIDE.U32 R74, R39, R147, RZ ;  /* 0x00000093274a7225 */ /* 0x000fe200078e00ff */
[----:B------:R-:W-:-:S02]  /*d5720*/  ISETP.GE.U32.AND P0, PT, R110, R165, PT ;  /* 0x000000a56e00720c */ /* 0x000fc40003f06070 */
[----:B------:R-:W-:Y:S01]  /*d5730*/  ISETP.GE.U32.AND.EX P5, PT, R72, R73, PT, P5 ;  /* 0x000000494800720c */ /* 0x000fe20003fa6150 */
[----:B------:R-:W-:Y:S01]  /*d5740*/  IMAD.X R155, R108, 0x1, R148, P3 ;  /* 0x000000016c9b7824 */ /* 0x000fe200018e0694 */
[----:B------:R-:W-:Y:S01]  /*d5750*/  ISETP.NE.U32.AND P3, PT, R76, RZ, PT ;  /* 0x000000ff4c00720c */ /* 0x000fe20003f65070 */
[----:B------:R-:W-:Y:S01]  /*d5760*/  IMAD.MOV.U32 R73, RZ, RZ, RZ ;  /* 0x000000ffff497224 */ /* 0x000fe200078e00ff */
[C---:B------:R-:W-:Y:S01]  /*d5770*/  ISETP.GE.U32.AND.EX P4, PT, R153.reuse, R112, PT, P4 ;  /* 0x000000709900720c */ /* 0x040fe20003f86140 */
[----:B------:R-:W-:Y:S01]  /*d5780*/  IMAD.X R112, R153, 0x1, R157, P6 ;  /* 0x0000000199707824 */ /* 0x000fe200030e069d */
[----:B------:R-:W-:Y:S01]  /*d5790*/  ISETP.GE.U32.AND.EX P0, PT, R155, R148, PT, P0 ;  /* 0x000000949b00720c */ /* 0x000fe20003f06100 */
[----:B------:R-:W-:-:S03]  /*d57a0*/  IMAD.WIDE.U32 R104, R17, R149, R72 ;  /* 0x0000009511687225 */ /* 0x000fc600078e0048 */
[----:B------:R-:W-:Y:S01]  /*d57b0*/  ISETP.NE.AND.EX P0, PT, R108, RZ, !P0, P3 ;  /* 0x000000ff6c00720c */ /* 0x000fe20004705330 */
[----:B------:R-:W-:Y:S01]  /*d57c0*/  IMAD.IADD R76, R136, 0x1, R105 ;  /* 0x00000001884c7824 */ /* 0x000fe200078e0269 */
[----:B------:R-:W-:Y:S01]  /*d57d0*/  ISETP.GE.U32.AND P3, PT, R79, R109, PT ;  /* 0x0000006d4f00720c */ /* 0x000fe20003f66070 */
[----:B------:R-:W-:Y:S01]  /*d57e0*/  IMAD.IADD R75, R139, 0x1, R75 ;  /* 0x000000018b4b7824 */ /* 0x000fe200078e024b */
[----:B------:R-:W-:Y:S02]  /*d57f0*/  SEL R113, RZ, 0x1, !P0 ;  /* 0x00000001ff717807 */ /* 0x000fe40004000000 */
[----:B------:R-:W-:Y:S01]  /*d5800*/  SEL R109, RZ, 0x1, P4 ;  /* 0x00000001ff6d7807 */ /* 0x000fe20002000000 */
[----:B------:R-:W-:Y:S01]  /*d5810*/  IMAD.WIDE.U32 R72, R38, R149, R74 ;  /* 0x0000009526487225 */ /* 0x000fe200078e004a */
[----:B------:R-:W-:Y:S02]  /*d5820*/  IADD3 R113, P6, PT, R113, R110, RZ ;  /* 0x0000006e71717210 */ /* 0x000fe40007fde0ff */
[----:B------:R-:W-:-:S02]  /*d5830*/  IADD3 R105, P0, P4, R109, R104, RZ ;  /* 0x000000686d697210 */ /* 0x000fc40007c1e0ff */
[----:B------:R-:W-:Y:S01]  /*d5840*/  SEL R109, RZ, 0x1, P5 ;  /* 0x00000001ff6d7807 */ /* 0x000fe20002800000 */
[----:B------:R-:W-:Y:S01]  /*d5850*/  IMAD.X R108, RZ, RZ, R155, P6 ;  /* 0x000000ffff6c7224 */ /* 0x000fe200030e069b */
[----:B------:R-:W-:Y:S02]  /*d5860*/  ISETP.GE.U32.AND.EX P3, PT, R112, R157, PT, P3 ;  /* 0x0000009d7000720c */ /* 0x000fe40003f66130 */
[----:B------:R-:W-:Y:S02]  /*d5870*/  ISETP.GT.U32.AND P6, PT, R110, R113, PT ;  /* 0x000000716e00720c */ /* 0x000fe40003fc4070 */
[----:B------:R-:W-:Y:S02]  /*d5880*/  IADD3.X R104, PT, PT, RZ, R76, R109, P0, P4 ;  /* 0x0000004cff687210 */ /* 0x000fe400007e846d */
[----:B------:R-:W-:Y:S02]  /*d5890*/  SEL R76, RZ, 0x1, P3 ;  /* 0x00000001ff4c7807 */ /* 0x000fe40001800000 */
[----:B------:R-:W-:-:S02]  /*d58a0*/  ISETP.GT.U32.AND.EX P6, PT, R155, R108, PT, P6 ;  /* 0x0000006c9b00720c */ /* 0x000fc40003fc4160 */
[----:B------:R-:W-:Y:S02]  /*d58b0*/  IADD3 R109, P4, PT, R113, R114, RZ ;  /* 0x00000072716d7210 */ /* 0x000fe40007f9e0ff */
[----:B------:R-:W-:Y:S02]  /*d58c0*/  IADD3 R76, P3, PT, R76, R105, RZ ;  /* 0x000000694c4c7210 */ /* 0x000fe40007f7e0ff */
[----:B------:R-:W-:Y:S01]  /*d58d0*/  SEL R105, R110, R113, P6 ;  /* 0x000000716e697207 */ /* 0x000fe20003000000 */
[----:B------:R-:W-:Y:S01]  /*d58e0*/  IMAD.X R110, R108, 0x1, R107, P4 ;  /* 0x000000016c6e7824 */ /* 0x000fe200020e066b */
[----:B------:R-:W-:Y:S01]  /*d58f0*/  ISETP.GE.U32.AND P5, PT, R72, R74, PT ;  /* 0x0000004a4800720c */ /* 0x000fe20003fa6070 */
[----:B------:R-:W-:Y:S01]  /*d5900*/  IMAD.X R104, RZ, RZ, R104, P3 ;  /* 0x000000ffff687224 */ /* 0x000fe200018e0668 */
[----:B------:R-:W-:Y:S02]  /*d5910*/  IADD3 R74, P4, PT, R76, R109, RZ ;  /* 0x0000006d4c4a7210 */ /* 0x000fe40007f9e0ff */
[----:B------:R-:W-:-:S02]  /*d5920*/  ISETP.GE.U32.AND P0, PT, R165, R156, PT ;  /* 0x0000009ca500720c */ /* 0x000fc40003f06070 */
[----:B------:R-:W-:Y:S01]  /*d5930*/  SEL R107, R155, R108, P6 ;  /* 0x0000006c9b6b7207 */ /* 0x000fe20003000000 */
[----:B------:R-:W-:Y:S01]  /*d5940*/  IMAD.X R159, R104, 0x1, R110, P4 ;  /* 0x00000001689f7824 */ /* 0x000fe200020e066e */
[-C--:B------:R-:W-:Y:S01]  /*d5950*/  ISETP.GT.U32.AND P4, PT, R105, R109.reuse, PT ;  /* 0x0000006d6900720c */ /* 0x080fe20003f84070 */
[----:B------:R-:W-:Y:S01]  /*d5960*/  IMAD.MOV.U32 R108, RZ, RZ, RZ ;  /* 0x000000ffff6c7224 */ /* 0x000fe200078e00ff */
[----:B------:R-:W-:Y:S02]  /*d5970*/  ISETP.GE.U32.AND.EX P0, PT, R148, R158, PT, P0 ;  /* 0x0000009e9400720c */ /* 0x000fe40003f06100 */
[----:B------:R-:W-:Y:S02]  /*d5980*/  ISETP.GT.U32.AND.EX P4, PT, R107, R110, PT, P4 ;  /* 0x0000006e6b00720c */ /* 0x000fe40003f84140 */
[----:B------:R-:W-:Y:S01]  /*d5990*/  ISETP.GE.U32.AND P6, PT, R74, R109, PT ;  /* 0x0000006d4a00720c */ /* 0x000fe20003fc6070 */
[----:B------:R-:W-:Y:S01]  /*d59a0*/  IMAD.MOV.U32 R109, RZ, RZ, R80 ;  /* 0x000000ffff6d7224 */ /* 0x000fe200078e0050 */
[----:B------:R-:W-:-:S02]  /*d59b0*/  SEL R107, RZ, 0x1, P0 ;  /* 0x00000001ff6b7807 */ /* 0x000fc40000000000 */
[----:B------:R-:W-:Y:S01]  /*d59c0*/  ISETP.NE.U32.AND P3, PT, R76, RZ, PT ;  /* 0x000000ff4c00720c */ /* 0x000fe20003f65070 */
[----:B------:R-:W-:Y:S01]  /*d59d0*/  IMAD.IADD R76, R135, 0x1, R81 ;  /* 0x00000001874c7824 */ /* 0x000fe200078e0251 */
[----:B------:R-:W-:Y:S01]  /*d59e0*/  SEL R81, RZ, 0x1, !P4 ;  /* 0x00000001ff517807 */ /* 0x000fe20006000000 */
[----:B------:R-:W-:Y:S01]  /*d59f0*/  IMAD.WIDE.U32 R108, R18, R147, R108 ;  /* 0x00000093126c7225 */ /* 0x000fe200078e006c */
[----:B------:R-:W-:Y:S02]  /*d5a00*/  IADD3 R107, P4, PT, R107, R106, RZ ;  /* 0x0000006a6b6b7210 */ /* 0x000fe40007f9e0ff */
[----:B------:R-:W-:Y:S01]  /*d5a10*/  ISETP.GE.U32.AND.EX P6, PT, R159, R110, PT, P6 ;  /* 0x0000006e9f00720c */ /* 0x000fe20003fc6160 */
[----:B------:R-:W-:Y:S01]  /*d5a20*/  IMAD.IADD R157, R135, 0x1, R109 ;  /* 0x00000001879d7824 */ /* 0x000fe200078e026d */
[----:B------:R-:W-:Y:S01]  /*d5a30*/  ISETP.GE.U32.AND P0, PT, R108, RZ, PT ;  /* 0x000000ff6c00720c */ /* 0x000fe20003f06070 */
[----:B------:R-:W-:Y:S01]  /*d5a40*/  IMAD.X R111, RZ, RZ, R111, P4 ;  /* 0x000000ffff6f7224 */ /* 0x000fe200020e066f */
[----:B------:R-:W-:Y:S01]  /*d5a50*/  IADD3 R150, P4, PT, R81, R150, RZ ;  /* 0x0000009651967210 */ /* 0x000fe20007f9e0ff */
[----:B------:R-:W-:Y:S01]  /*d5a60*/  IMAD.MOV.U32 R110, RZ, RZ, RZ ;  /* 0x000000ffff6e7224 */ /* 0x000fe200078e00ff */
[----:B------:R-:W-:Y:S01]  /*d5a70*/  ISETP.GE.U32.AND.EX P1, PT, R76, R77, PT, P1 ;  /* 0x0000004d4c00720c */ /* 0x000fe20003f26110 */
[----:B------:R-:W-:Y:S01]  /*d5a80*/  IMAD.MOV.U32 R77, RZ, RZ, RZ ;  /* 0x000000ffff4d7224 */ /* 0x000fe200078e00ff */
[----:B------:R-:W-:Y:S01]  /*d5a90*/  ISETP.GE.U32.AND.EX P0, PT, R157, R80, PT, P0 ;  /* 0x000000509d00720c */ /* 0x000fe20003f06100 */
[----:B------:R-:W-:Y:S01]  /*d5aa0*/  IMAD.X R80, RZ, RZ, R152, P4 ;  /* 0x000000ffff507224 */ /* 0x000fe200020e0698 */
[----:B------:R-:W-:Y:S01]  /*d5ab0*/  ISETP.NE.AND.EX P3, PT, R104, RZ, !P6, P3 ;  /* 0x000000ff6800720c */ /* 0x000fe20007765330 */
[----:B------:R-:W-:Y:S01]  /*d5ac0*/  IMAD.WIDE.U32 R104, R17, R143, RZ ;  /* 0x0000008f11687225 */ /* 0x000fe200078e00ff */
[----:B------:R-:W-:-:S02]  /*d5ad0*/  IADD3 R152, P4, PT, R150, R107, RZ ;  /* 0x0000006b96987210 */ /* 0x000fc40007f9e0ff */
[----:B------:R-:W-:Y:S01]  /*d5ae0*/  SEL R155, RZ, 0x1, P0 ;  /* 0x00000001ff9b7807 */ /* 0x000fe20000000000 */
[----:B------:R-:W-:Y:S01]  /*d5af0*/  IMAD.WIDE.U32 R76, R19, R149, R76 ;  /* 0x00000095134c7225 */ /* 0x000fe200078e004c */
[----:B------:R-:W-:Y:S02]  /*d5b00*/  SEL R109, RZ, 0x1, !P3 ;  /* 0x00000001ff6d7807 */ /* 0x000fe40005800000 */
[----:B------:R-:W-:Y:S01]  /*d5b10*/  ISETP.GE.U32.AND P3, PT, R152, R107, PT ;  /* 0x0000006b9800720c */ /* 0x000fe20003f66070 */
[----:B------:R-:W-:Y:S01]  /*d5b20*/  IMAD.IADD R105, R136, 0x1, R105 ;  /* 0x0000000188697824 */ /* 0x000fe200078e0269 */
[----:B------:R-:W-:Y:S01]  /*d5b30*/  SEL R81, RZ, 0x1, P1 ;  /* 0x00000001ff517807 */ /* 0x000fe20000800000 */
[----:B------:R-:W-:Y:S01]  /*d5b40*/  IMAD.X R165, R80, 0x1, R111, P4 ;  /* 0x0000000150a57824 */ /* 0x000fe200020e066f */
[----:B------:R-:W-:Y:S01]  /*d5b50*/  IADD3 R155, P6, P4, R155, R76, RZ ;  /* 0x0000004c9b9b7210 */ /* 0x000fe20007cde0ff */
[----:B------:R-:W-:Y:S01]  /*d5b60*/  IMAD.IADD R114, R134, 0x1, R77 ;  /* 0x0000000186727824 */ /* 0x000fe200078e024d */
[----:B------:R-:W-:Y:S01]  /*d5b70*/  IADD3 R109, P1, PT, R109, R74, RZ ;  /* 0x0000004a6d6d7210 */ /* 0x000fe20007f3e0ff */
[----:B------:R-:W-:Y:S01]  /*d5b80*/  IMAD.WIDE.U32 R106, R16, R145, R104 ;  /* 0x00000091106a7225 */ /* 0x000fe200078e0068 */
[----:B------:R-:W-:-:S02]  /*d5b90*/  ISETP.NE.U32.AND P0, PT, R150, RZ, PT ;  /* 0x000000ff9600720c */ /* 0x000fc40003f05070 */
[----:B------:R-:W-:Y:S01]  /*d5ba0*/  ISETP.GE.U32.AND.EX P3, PT, R165, R111, PT, P3 ;  /* 0x0000006fa500720c */ /* 0x000fe20003f66130 */
[----:B------:R-:W-:Y:S01]  /*d5bb0*/  IMAD.WIDE.U32 R76, R19, R143, RZ ;  /* 0x0000008f134c7225 */ /* 0x000fe200078e00ff */
[----:B------:R-:W-:Y:S02]  /*d5bc0*/  IADD3.X R114, PT, PT, RZ, R114, R81, P6, P4 ;  /* 0x00000072ff727210 */ /* 0x000fe400037e8451 */
[----:B------:R-:W-:Y:S01]  /*d5bd0*/  ISETP.GE.U32.AND P6, PT, R106, R104, PT ;  /* 0x000000686a00720c */ /* 0x000fe20003fc6070 */
[----:B------:R-:W-:Y:S01]  /*d5be0*/  IMAD.MOV.U32 R111, RZ, RZ, R72 ;  /* 0x000000ffff6f7224 */ /* 0x000fe200078e0048 */
[----:B------:R-:W-:Y:S01]  /*d5bf0*/  ISETP.NE.AND.EX P0, PT, R80, RZ, !P3, P0 ;  /* 0x000000ff5000720c */ /* 0x000fe20005f05300 */
[----:B------:R-:W-:Y:S01]  /*d5c00*/  IMAD.X R104, RZ, RZ, R159, P1 ;  /* 0x000000ffff687224 */ /* 0x000fe200008e069f */
[----:B------:R-:W-:Y:S01]  /*d5c10*/  ISETP.GT.U32.AND P3, PT, R74, R109, PT ;  /* 0x0000006d4a00720c */ /* 0x000fe20003f64070 */
[----:B------:R-:W-:Y:S01]  /*d5c20*/  IMAD.IADD R77, R134, 0x1, R77 ;  /* 0x00000001864d7824 */ /* 0x000fe200078e024d */
[----:B------:R-:W-:Y:S01]  /*d5c30*/  IADD3 R153, P4, PT, R109, R108, RZ ;  /* 0x0000006c6d997210 */ /* 0x000fe20007f9e0ff */
[----:B------:R-:W-:Y:S01]  /*d5c40*/  IMAD.WIDE.U32 R110, R38, R147, R110 ;  /* 0x00000093266e7225 */ /* 0x000fe200078e006e */
[----:B------:R-:W-:-:S03]  /*d5c50*/  ISETP.GT.U32.AND.EX P3, PT, R159, R104, PT, P3 ;  /* 0x000000689f00720c */ /* 0x000fc60003f64130 */
[----:B------:R-:W-:Y:S01]  /*d5c60*/  IMAD.WIDE.U32 R80, R18, R145, R76 ;  /* 0x0000009112507225 */ /* 0x000fe200078e004c */
[----:B------:R-:W-:Y:S02]  /*d5c70*/  ISETP.GE.U32.AND P1, PT, R110, RZ, PT ;  /* 0x000000ff6e00720c */ /* 0x000fe40003f26070 */
[----:B------:R-:W-:Y:S01]  /*d5c80*/  SEL R74, R74, R109, P3 ;  /* 0x0000006d4a4a7207 */ /* 0x000fe20001800000 */
[----:B------:R-:W-:Y:S02]  /*d5c90*/  IMAD.IADD R113, R138, 0x1, R111 ;  /* 0x000000018a717824 */ /* 0x000fe400078e026f */
[----:B------:R-:W-:Y:S01]  /*d5ca0*/  IMAD.X R148, R104, 0x1, R157, P4 ;  /* 0x0000000168947824 */ /* 0x000fe200020e069d */
[----:B------:R-:W-:Y:S01]  /*d5cb0*/  ISETP.GE.U32.AND P4, PT, R80, R76, PT ;  /* 0x0000004c5000720c */ /* 0x000fe20003f86070 */
[----:B------:R-:W-:Y:S01]  /*d5cc0*/  IMAD.IADD R108, R138, 0x1, R73 ;  /* 0x000000018a6c7824 */ /* 0x000fe200078e0249 */
[----:B------:R-:W-:Y:S01]  /*d5cd0*/  ISETP.GE.U32.AND.EX P1, PT, R113, R72, PT, P1 ;  /* 0x000000487100720c */ /* 0x000fe20003f26110 */
[----:B------:R-:W-:Y:S01]  /*d5ce0*/  IMAD.MOV.U32 R109, RZ, RZ, RZ ;  /* 0x000000ffff6d7224 */ /* 0x000fe200078e00ff */
[----:B------:R-:W-:Y:S01]  /*d5cf0*/  SEL R76, R159, R104, P3 ;  /* 0x000000689f4c7207 */ /* 0x000fe20001800000 */
[----:B------:R-:W-:Y:S01]  /*d5d00*/  IMAD.IADD R104, R137, 0x1, R107 ;  /* 0x0000000189687824 */ /* 0x000fe200078e026b */
[----:B------:R-:W-:Y:S01]  /*d5d10*/  ISETP.GT.U32.AND P3, PT, R74, R153, PT ;  /* 0x000000994a00720c */ /* 0x000fe20003f64070 */
[----:B------:R-:W-:Y:S01]  /*d5d20*/  IMAD.WIDE.U32 R72, R39, R149, R108 ;  /* 0x0000009527487225 */ /* 0x000fe200078e006c */
[----:B------:R-:W-:-:S02]  /*d5d30*/  SEL R107, RZ, 0x1, P1 ;  /* 0x00000001ff6b7807 */ /* 0x000fc40000800000 */
[----:B------:R-:W-:Y:S01]  /*d5d40*/  ISETP.GE.U32.AND.EX P5, PT, R108, R75, PT, P5 ;  /* 0x0000004b6c00720c */ /* 0x000fe20003fa6150 */
[----:B------:R-:W-:Y:S01]  /*d5d50*/  IMAD.IADD R108, R139, 0x1, R73 ;  /* 0x000000018b6c7824 */ /* 0x000fe200078e0249 */
[----:B------:R-:W-:Y:S01]  /*d5d60*/  ISETP.GT.U32.AND.EX P3, PT, R76, R148, PT, P3 ;  /* 0x000000944c00720c */ /* 0x000fe20003f64130 */
[----:B------:R-:W-:Y:S01]  /*d5d70*/  IMAD.MOV.U32 R73, RZ, RZ, R106 ;  /* 0x000000ffff497224 */ /* 0x000fe200078e006a */
[----:B------:R-:W-:Y:S01]  /*d5d80*/  SEL R109, RZ, 0x1, !P0 ;  /* 0x00000001ff6d7807 */ /* 0x000fe20004000000 */
[----:B------:R-:W-:Y:S01]  /*d5d90*/  IMAD.IADD R76, R135, 0x1, R81 ;  /* 0x00000001874c7824 */ /* 0x000fe200078e0251 */
[----:B------:R-:W-:Y:S01]  /*d5da0*/  IADD3 R107, P0, P1, R107, R72, RZ ;  /* 0x000000486b6b7210 */ /* 0x000fe2000791e0ff */
[----:B------:R-:W-:Y:S01]  /*d5db0*/  IMAD.MOV.U32 R72, RZ, RZ, RZ ;  /* 0x000000ffff487224 */ /* 0x000fe200078e00ff */
[----:B------:R-:W-:Y:S02]  /*d5dc0*/  SEL R75, RZ, 0x1, P5 ;  /* 0x00000001ff4b7807 */ /* 0x000fe40002800000 */
[----:B------:R-:W-:Y:S01]  /*d5dd0*/  SEL R74, RZ, 0x1, !P3 ;  /* 0x00000001ff4a7807 */ /* 0x000fe20005800000 */
[----:B------:R-:W-:Y:S01]  /*d5de0*/  IMAD.WIDE.U32 R72, R16, R143, R72 ;  /* 0x0000008f10487225 */ /* 0x000fe200078e0048 */
[----:B------:R-:W-:-:S02]  /*d5df0*/  IADD3 R109, P3, PT, R109, R152, RZ ;  /* 0x000000986d6d7210 */ /* 0x000fc40007f7e0ff */
[----:B------:R-:W-:Y:S01]  /*d5e00*/  IADD3.X R108, PT, PT, RZ, R108, R75, P0, P1 ;  /* 0x0000006cff6c7210 */ /* 0x000fe200007e244b */
[----:B------:R-:W-:Y:S01]  /*d5e10*/  IMAD.IADD R137, R137, 0x1, R73 ;  /* 0x0000000189897824 */ /* 0x000fe200078e0249 */
[----:B------:R-:W-:Y:S01]  /*d5e20*/  IADD3 R74, P1, PT, R74, R155, RZ ;  /* 0x0000009b4a4a7210 */ /* 0x000fe20007f3e0ff */
[----:B------:R-:W-:Y:S01]  /*d5e30*/  IMAD.X R150, RZ, RZ, R165, P3 ;  /* 0x000000ffff967224 */ /* 0x000fe200018e06a5 */
[----:B------:R-:W-:Y:S02]  /*d5e40*/  IADD3 R75, P0, PT, R109, R78, RZ ;  /* 0x0000004e6d4b7210 */ /* 0x000fe40007f1e0ff */
[----:B------:R-:W-:Y:S02]  /*d5e50*/  ISETP.GE.U32.AND P5, PT, R72, RZ, PT ;  /* 0x000000ff4800720c */ /* 0x000fe40003fa6070 */
        /* <DEDUP_REMOVED lines=33> */
[----:B------:R-:W-:-:S02]  /*d6070*/  SEL R105, R165, R150, P3 ;  /* 0x00000096a5697207 */ /* 0x000fc40001800000 */
[----:B------:R-:W-:Y:S01]  /*d6080*/  ISETP.GT.U32.AND P3, PT, R16, R75, PT ;  /* 0x0000004b1000720c */ /* 0x000fe20003f64070 */
[----:B------:R-:W-:Y:S01]  /*d6090*/  IMAD.X R75, R73, 0x1, R113, P0 ;  /* 0x00000001494b7824 */ /* 0x000fe200000e0671 */
[----:B------:R-:W-:Y:S01]  /*d60a0*/  ISETP.GT.U32.AND.EX P6, PT, R104, R73, PT, P5 ;  /* 0x000000496800720c */ /* 0x000fe20003fc4150 */
[----:B------:R-:W-:Y:S01]  /*d60b0*/  IMAD.X R72, RZ, RZ, R72, P1 ;  /* 0x000000ffff487224 */ /* 0x000fe200008e0648 */
[C---:B------:R-:W-:Y:S02]  /*d60c0*/  ISETP.NE.U32.AND P5, PT, R74.reuse, RZ, PT ;  /* 0x000000ff4a00720c */ /* 0x040fe40003fa5070 */
[----:B------:R-:W-:Y:S02]  /*d60d0*/  IADD3 R74, P0, PT, R74, R111, RZ ;  /* 0x0000006f4a4a7210 */ /* 0x000fe40007f1e0ff */
[----:B------:R-:W-:Y:S01]  /*d60e0*/  SEL R16, R114, R77, P6 ;  /* 0x0000004d72107207 */ /* 0x000fe20003000000 */
[----:B------:R-:W-:Y:S01]  /*d60f0*/  IMAD.MOV.U32 R77, RZ, RZ, RZ ;  /* 0x000000ffff4d7224 */ /* 0x000fe200078e00ff */
[----:B------:R-:W-:Y:S01]  /*d6100*/  SEL R73, R104, R73, P6 ;  /* 0x0000004968497207 */ /* 0x000fe20003000000 */
[----:B------:R-:W-:Y:S01]  /*d6110*/  IMAD.X R106, R72, 0x1, R75, P0 ;  /* 0x00000001486a7824 */ /* 0x000fe200000e064b */
[----:B------:R-:W-:-:S02]  /*d6120*/  ISETP.GE.U32.AND P1, PT, R74, R111, PT ;  /* 0x0000006f4a00720c */ /* 0x000fc40003f26070 */
[----:B------:R-:W-:Y:S01]  /*d6130*/  ISETP.GT.U32.AND P6, PT, R16, R111, PT ;  /* 0x0000006f1000720c */ /* 0x000fe20003fc4070 */
[----:B------:R-:W-:Y:S01]  /*d6140*/  IMAD.MOV.U32 R16, RZ, RZ, RZ ;  /* 0x000000ffff107224 */ /* 0x000fe200078e00ff */
[----:B------:R-:W-:Y:S02]  /*d6150*/  ISETP.GE.U32.AND.EX P1, PT, R106, R75, PT, P1 ;  /* 0x0000004b6a00720c */ /* 0x000fe40003f26110 */
[----:B------:R-:W-:Y:S01]  /*d6160*/  ISETP.GT.U32.AND.EX P3, PT, R105, R151, PT, P3 ;  /* 0x000000976900720c */ /* 0x000fe20003f64130 */
[----:B------:R-:W-:Y:S01]  /*d6170*/  IMAD.WIDE.U32 R16, R18, R143, R16 ;  /* 0x0000008f12107225 */ /* 0x000fe200078e0010 */
[----:B------:R-:W-:Y:S02]  /*d6180*/  ISETP.GT.U32.AND.EX P6, PT, R73, R75, PT, P6 ;  /* 0x0000004b4900720c */ /* 0x000fe40003fc4160 */
[----:B------:R-:W-:Y:S01]  /*d6190*/  ISETP.NE.AND.EX P1, PT, R72, RZ, !P1, P5 ;  /* 0x000000ff4800720c */ /* 0x000fe20004f25350 */
[----:B------:R-:W-:Y:S01]  /*d61a0*/  IMAD.WIDE.U32 R18, R19, R145, R76 ;  /* 0x0000009113127225 */ /* 0x000fe200078e004c */
[----:B------:R-:W-:-:S02]  /*d61b0*/  SEL R76, RZ, 0x1, !P3 ;  /* 0x00000001ff4c7807 */ /* 0x000fc40005800000 */
[----:B------:R-:W-:Y:S01]  /*d61c0*/  SEL R72, RZ, 0x1, !P6 ;  /* 0x00000001ff487807 */ /* 0x000fe20007000000 */
[----:B------:R-:W-:Y:S01]  /*d61d0*/  IMAD.IADD R135, R135, 0x1, R17 ;  /* 0x0000000187877824 */ /* 0x000fe200078e0211 */
[----:B------:R-:W-:Y:S01]  /*d61e0*/  ISETP.GE.U32.AND P3, PT, R16, RZ, PT ;  /* 0x000000ff1000720c */ /* 0x000fe20003f66070 */
[----:B------:R-:W-:Y:S01]  /*d61f0*/  IMAD.IADD R134, R134, 0x1, R19 ;  /* 0x0000000186867824 */ /* 0x000fe200078e0213 */
        /* <DEDUP_REMOVED lines=57> */
[----:B------:R-:W-:Y:S01]  /*d6590*/  ISETP.GE.U32.AND.EX P3, PT, R16, R17, PT, P3 ;  /* 0x000000111000720c */ /* 0x000fe20003f66130 */
[----:B------:R-:W-:Y:S01]  /*d65a0*/  IMAD.MOV.U32 R17, RZ, RZ, RZ ;  /* 0x000000ffff117224 */ /* 0x000fe200078e00ff */
[----:B------:R-:W-:Y:S01]  /*d65b0*/  SEL R19, RZ, 0x1, !P0 ;  /* 0x00000001ff137807 */ /* 0x000fe20004000000 */
[----:B------:R-:W-:Y:S01]  /*d65c0*/  IMAD.WIDE.U32 R76, R38, R143, R76 ;  /* 0x0000008f264c7225 */ /* 0x000fe200078e004c */
[----:B------:R-:W-:-:S02]  /*d65d0*/  SEL R107, R136, R109, P6 ;  /* 0x0000006d886b7207 */ /* 0x000fc40003000000 */
[----:B------:R-:W-:Y:S01]  /*d65e0*/  IADD3 R19, P0, PT, R19, R106, RZ ;  /* 0x0000006a13137210 */ /* 0x000fe20007f1e0ff */
[----:B------:R-:W-:Y:S01]  /*d65f0*/  IMAD.WIDE.U32 R16, R39, R145, R16 ;  /* 0x0000009127107225 */ /* 0x000fe200078e0010 */
[----:B------:R-:W-:Y:S02]  /*d6600*/  SEL R108, R113, R108, P6 ;  /* 0x0000006c716c7207 */ /* 0x000fe40003000000 */
[----:B------:R-:W-:Y:S01]  /*d6610*/  ISETP.GT.U32.AND P6, PT, R106, R19, PT ;  /* 0x000000136a00720c */ /* 0x000fe20003fc4070 */
[----:B------:R-:W-:Y:S01]  /*d6620*/  IMAD.X R38, RZ, RZ, R105, P0 ;  /* 0x000000ffff267224 */ /* 0x000fe200000e0669 */
[----:B------:R-:W-:Y:S01]  /*d6630*/  ISETP.GE.U32.AND P4, PT, R74, R72, PT ;  /* 0x000000484a00720c */ /* 0x000fe20003f86070 */
[----:B------:R-:W-:Y:S01]  /*d6640*/  IMAD.IADD R39, R138, 0x1, R77 ;  /* 0x000000018a277824 */ /* 0x000fe200078e024d */
[----:B------:R-:W-:Y:S01]  /*d6650*/  ISETP.GE.U32.AND P1, PT, R76, RZ, PT ;  /* 0x000000ff4c00720c */ /* 0x000fe20003f26070 */
[----:B------:R-:W-:Y:S01]  /*d6660*/  IMAD.IADD R72, R140, 0x1, R75 ;  /* 0x000000018c487824 */ /* 0x000fe200078e024b */
[----:B------:R-:W-:Y:S01]  /*d6670*/  IADD3 R77, P0, PT, R19, R76, RZ ;  /* 0x0000004c134d7210 */ /* 0x000fe20007f1e0ff */
[----:B------:R-:W-:Y:S01]  /*d6680*/  IMAD.IADD R139, R139, 0x1, R17 ;  /* 0x000000018b8b7824 */ /* 0x000fe200078e0211 */
[----:B------:R-:W-:-:S02]  /*d6690*/  ISETP.GT.U32.AND.EX P6, PT, R105, R38, PT, P6 ;  /* 0x000000266900720c */ /* 0x000fc40003fc4160 */
[----:B------:R-:W-:Y:S01]  /*d66a0*/  ISETP.GE.U32.AND.EX P5, PT, R111, R74, PT, P5 ;  /* 0x0000004a6f00720c */ /* 0x000fe20003fa6150 */
[----:B------:R-:W-:Y:S01]  /*d66b0*/  IMAD.X R75, R38, 0x1, R39, P0 ;  /* 0x00000001264b7824 */ /* 0x000fe200000e0627 */
[----:B------:R-:W-:Y:S02]  /*d66c0*/  ISETP.GE.U32.AND.EX P1, PT, R39, R18, PT, P1 ;  /* 0x000000122700720c */ /* 0x000fe40003f26110 */
[----:B------:R-:W-:Y:S01]  /*d66d0*/  ISETP.GE.U32.AND.EX P4, PT, R72, R73, PT, P4 ;  /* 0x000000494800720c */ /* 0x000fe20003f86140 */
[----:B------:R-:W-:Y:S01]  /*d66e0*/  IMAD.MOV.U32 R73, RZ, RZ, RZ ;  /* 0x000000ffff497224 */ /* 0x000fe200078e00ff */
[----:B------:R-:W-:Y:S02]  /*d66f0*/  SEL R18, R106, R19, P6 ;  /* 0x000000136a127207 */ /* 0x000fe40003000000 */
[----:B------:R-:W-:Y:S01]  /*d6700*/  ISETP.GT.U32.AND P0, PT, R107, R110, PT ;  /* 0x0000006e6b00720c */ /* 0x000fe20003f04070 */
[----:B------:R-:W-:Y:S01]  /*d6710*/  IMAD.WIDE.U32 R72, R41, R149, R72 ;  /* 0x0000009529487225 */ /* 0x000fe200078e0048 */
        /* <DEDUP_REMOVED lines=30> */
[----:B------:R-:W-:-:S03]  /*d6900*/  IMAD.MOV.U32 R19, RZ, RZ, R16 ;  /* 0x000000ffff137224 */ /* 0x000fc600078e0010 */
[----:B------:R-:W-:Y:S01]  /*d6910*/  IADD3 R73, P0, PT, R73, R74, RZ ;  /* 0x0000004a49497210 */ /* 0x000fe20007f1e0ff */
[----:B------:R-:W-:-:S03]  /*d6920*/  IMAD.WIDE.U32 R18, R40, R143, R18 ;  /* 0x0000008f28127225 */ /* 0x000fc600078e0012 */
[----:B------:R-:W-:Y:S01]  /*d6930*/  ISETP.GT.U32.AND P4, PT, R74, R73, PT ;  /* 0x000000494a00720c */ /* 0x000fe20003f84070 */
[----:B------:R-:W-:Y:S01]  /*d6940*/  IMAD.X R72, RZ, RZ, R105, P0 ;  /* 0x000000ffff487224 */ /* 0x000fe200000e0669 */
[----:B------:R-:W-:Y:S01]  /*d6950*/  ISETP.GE.U32.AND P0, PT, R16, R38, PT ;  /* 0x000000261000720c */ /* 0x000fe20003f06070 */
[C---:B------:R-:W-:Y:S01]  /*d6960*/  IMAD.IADD R38, R140.reuse, 0x1, R17 ;  /* 0x000000018c267824 */ /* 0x040fe200078e0211 */
[----:B------:R-:W-:Y:S01]  /*d6970*/  IADD3 R115, P5, PT, R73, R18, RZ ;  /* 0x0000001249737210 */ /* 0x000fe20007fbe0ff */
[----:B------:R-:W-:Y:S01]  /*d6980*/  IMAD.IADD R19, R140, 0x1, R19 ;  /* 0x000000018c137824 */ /* 0x000fe200078e0213 */
[----:B------:R-:W-:Y:S02]  /*d6990*/  ISETP.GT.U32.AND.EX P4, PT, R105, R72, PT, P4 ;  /* 0x000000486900720c */ /* 0x000fe40003f84140 */
[----:B------:R-:W-:Y:S01]  /*d69a0*/  ISETP.GE.U32.AND.EX P0, PT, R38, R39, PT, P0 ;  /* 0x000000272600720c */ /* 0x000fe20003f06100 */
[----:B------:R-:W-:Y:S01]  /*d69b0*/  IMAD.MOV.U32 R39, RZ, RZ, RZ ;  /* 0x000000ffff277224 */ /* 0x000fe200078e00ff */
[----:B------:R-:W-:Y:S01]  /*d69c0*/  SEL R17, R74, R73, P4 ;  /* 0x000000494a117207 */ /* 0x000fe20002000000 */
[----:B------:R-:W-:Y:S01]  /*d69d0*/  IMAD.X R108, R72, 0x1, R19, P5 ;  /* 0x00000001486c7824 */ /* 0x000fe200028e0613 */
[----:B------:R-:W-:Y:S01]  /*d69e0*/  ISETP.GE.U32.AND P3, PT, R18, RZ, PT ;  /* 0x000000ff1200720c */ /* 0x000fe20003f66070 */
[----:B------:R-:W-:Y:S01]  /*d69f0*/  IMAD.WIDE.U32 R38, R41, R145, R38 ;  /* 0x0000009129267225 */ /* 0x000fe200078e0026 */
[----:B------:R-:W-:-:S02]  /*d6a00*/  ISETP.GT.U32.AND P1, PT, R17, R115, PT ;  /* 0x000000731100720c */ /* 0x000fc40003f24070 */
[----:B------:R-:W-:Y:S01]  /*d6a10*/  SEL R17, R105, R72, P4 ;  /* 0x0000004869117207 */ /* 0x000fe20002000000 */
[----:B------:R-:W-:Y:S01]  /*d6a20*/  IMAD.IADD R141, R141, 0x1, R39 ;  /* 0x000000018d8d7824 */ /* 0x000fe200078e0227 */
[----:B------:R-:W-:Y:S02]  /*d6a30*/  IADD3 R41, P4, PT, R75, R118, RZ ;  /* 0x000000764b297210 */ /* 0x000fe40007f9e0ff */
[----:B------:R-:W-:Y:S02]  /*d6a40*/  ISETP.GE.U32.AND.EX P3, PT, R19, R16, PT, P3 ;  /* 0x000000101300720c */ /* 0x000fe40003f66130 */
[----:B------:R-:W-:Y:S01]  /*d6a50*/  ISETP.GT.U32.AND.EX P1, PT, R17, R108, PT, P1 ;  /* 0x0000006c1100720c */ /* 0x000fe20003f24110 */
[----:B------:R-:W-:Y:S01]  /*d6a60*/  IMAD.X R72, R104, 0x1, R119, P4 ;  /* 0x0000000168487824 */ /* 0x000fe200020e0677 */
[----:B------:R-:W-:Y:S02]  /*d6a70*/  IADD3 R17, P4, PT, R108, R142, RZ ;  /* 0x0000008e6c117210 */ /* 0x000fe40007f9e0ff */
[----:B------:R-:W-:-:S02]  /*d6a80*/  SEL R40, RZ, 0x1, P0 ;  /* 0x00000001ff287807 */ /* 0x000fc40000000000 */
[----:B------:R-:W-:Y:S01]  /*d6a90*/  ISETP.GE.U32.AND P0, PT, R41, R75, PT ;  /* 0x0000004b2900720c */ /* 0x000fe20003f06070 */
        /* <DEDUP_REMOVED lines=57> */
.L_x_832:
[----:B------:R-:W-:Y:S05]  /*d6e30*/  BSYNC.RELIABLE B9 ;  /* 0x0000000000097941 */ /* 0x000fea0003800100 */
.L_x_831:
        /* <DEDUP_REMOVED lines=38> */
.L_x_833:
[----:B------:R-:W-:Y:S05]  /*d70a0*/  BSYNC.RECONVERGENT B8 ;  /* 0x0000000000087941 */ /* 0x000fea0003800200 */
.L_x_830:
        /* <DEDUP_REMOVED lines=109> */
.L_x_836:
[----:B------:R-:W-:Y:S05]  /*d7780*/  BSYNC.RELIABLE B9 ;  /* 0x0000000000097941 */ /* 0x000fea0003800100 */
.L_x_835:
        /* <DEDUP_REMOVED lines=38> */
.L_x_837:
[----:B------:R-:W-:Y:S05]  /*d79f0*/  BSYNC.RECONVERGENT B8 ;  /* 0x0000000000087941 */ /* 0x000fea0003800200 */
.L_x_834:
[----:B------:R-:W2:Y:S04]  /*d7a00*/  LDL.64 R16, [R5+0x20] ;  /* 0x0000200005107983 */ /* 0x000ea80000100a00 */
[----:B------:R-:W3:Y:S04]  /*d7a10*/  LDL.64 R18, [R5+0x28] ;  /* 0x0000280005127983 */ /* 0x000ee80000100a00 */
[----:B------:R-:W4:Y:S01]  /*d7a20*/  LDL.64 R38, [R5+0x30] ;  /* 0x0000300005267983 */ /* 0x000f220000100a00 */
[----:B------:R-:W-:Y:S01]  /*d7a30*/  UMOV UR4, URZ ;  /* 0x000000ff00047c82 */ /* 0x000fe20008000000 */
[----:B------:R-:W-:-:S02]  /*d7a40*/  UMOV UR6, URZ ;  /* 0x000000ff00067c82 */ /* 0x000fc40008000000 */
[----:B------:R-:W5:Y:S01]  /*d7a50*/  LDL.64 R40, [R5+0x38] ;  /* 0x0000380005287983 */ /* 0x000f620000100a00 */
[----:B------:R-:W-:Y:S01]  /*d7a60*/  IMAD.MOV.U32 R76, RZ, RZ, RZ ;  /* 0x000000ffff4c7224 */ /* 0x000fe200078e00ff */
[----:B------:R-:W-:Y:S01]  /*d7a70*/  UMOV UR5, URZ ;  /* 0x000000ff00057c82 */ /* 0x000fe20008000000 */
        /* <DEDUP_REMOVED lines=12> */
[----:B------:R-:W-:-:S04]  /*d7b40*/  IMAD.WIDE.U32 R76, R16, R139, R76 ;  /* 0x0000008b104c7225 */ /* 0x000fc800078e004c */
[----:B------:R-:W-:Y:S01]  /*d7b50*/  VIADD R105, R105, UR6 ;  /* 0x0000000669697c36 */ /* 0x000fe20008000000 */
[----:B------:R-:W-:Y:S01]  /*d7b60*/  ISETP.GE.U32.AND P3, PT, R76, RZ, PT ;  /* 0x000000ff4c00720c */ /* 0x000fe20003f66070 */
[----:B------:R-:W-:Y:S01]  /*d7b70*/  VIADD R72, R77, UR5 ;  /* 0x000000054d487c36 */ /* 0x000fe20008000000 */
[----:B------:R-:W-:Y:S01]  /*d7b80*/  ISETP.GE.U32.AND.EX P1, PT, R106, R107, PT, P1 ;  /* 0x0000006b6a00720c */ /* 0x000fe20003f26110 */
[----:B------:R-:W-:-:S03]  /*d7b90*/  IMAD.WIDE.U32 R80, R17, R73, R104 ;  /* 0x0000004911507225 */ /* 0x000fc600078e0068 */
[----:B------:R-:W-:Y:S01]  /*d7ba0*/  ISETP.GE.U32.AND.EX P3, PT, R72, R74, PT, P3 ;  /* 0x0000004a4800720c */ /* 0x000fe20003f66130 */
[----:B------:R-:W-:Y:S02]  /*d7bb0*/  IMAD.MOV.U32 R107, RZ, RZ, RZ ;  /* 0x000000ffff6b7224 */ /* 0x000fe400078e00ff */
[----:B------:R-:W-:Y:S01]  /*d7bc0*/  IMAD.MOV.U32 R74, RZ, RZ, RZ ;  /* 0x000000ffff4a7224 */ /* 0x000fe200078e00ff */
[----:B------:R-:W-:Y:S01]  /*d7bd0*/  SEL R77, RZ, 0x1, P3 ;  /* 0x00000001ff4d7807 */ /* 0x000fe20001800000 */
[----:B------:R-:W-:-:S04]  /*d7be0*/  IMAD.WIDE.U32 R106, R17, R115, R106 ;  /* 0x00000073116a7225 */ /* 0x000fc800078e006a */
[----:B------:R-:W-:Y:S02]  /*d7bf0*/  IMAD.MOV.U32 R75, RZ, RZ, R80 ;  /* 0x000000ffff4b7224 */ /* 0x000fe400078e0050 */
[----:B---3--:R-:W-:Y:S01]  /*d7c00*/  IMAD.WIDE.U32 R78, R115, R18, RZ ;  /* 0x00000012734e7225 */ /* 0x008fe200078e00ff */
[----:B------:R-:W-:-:S03]  /*d7c10*/  IADD3 R106, P5, P4, R77, R106, RZ ;  /* 0x0000006a4d6a7210 */ /* 0x000fc60007cbe0ff */
[----:B------:R-:W-:Y:S01]  /*d7c20*/  IMAD.WIDE.U32 R74, R16, R73, R74 ;  /* 0x00000049104a7225 */ /* 0x000fe200078e004a */
[----:B------:R-:W-:-:S03]  /*d7c30*/  ISETP.GE.U32.AND P0, PT, R80, R104, PT ;  /* 0x000000685000720c */ /* 0x000fc60003f06070 */
[----:B------:R-:W-:Y:S01]  /*d7c40*/  VIADD R79, R79, UR4 ;  /* 0x000000044f4f7c36 */ /* 0x000fe20008000000 */
[----:B------:R-:W-:Y:S01]  /*d7c50*/  ISETP.GE.U32.AND P6, PT, R74, RZ, PT ;  /* 0x000000ff4a00720c */ /* 0x000fe20003fc6070 */
[----:B------:R-:W-:Y:S01]  /*d7c60*/  VIADD R108, R107, UR4 ;  /* 0x000000046b6c7c36 */ /* 0x000fe20008000000 */
[----:B------:R-:W-:Y:S01]  /*d7c70*/  IADD3 R107, P3, PT, R106, R74, RZ ;  /* 0x0000004a6a6b7210 */ /* 0x000fe20007f7e0ff */
[----:B------:R-:W-:Y:S02]  /*d7c80*/  VIADD R77, R75, UR7 ;  /* 0x000000074b4d7c36 */ /* 0x000fe40008000000 */
[----:B------:R-:W-:Y:S01]  /*d7c90*/  VIADD R104, R81, UR7 ;  /* 0x0000000751687c36 */ /* 0x000fe20008000000 */
[----:B------:R-:W-:Y:S01]  /*d7ca0*/  SEL R81, RZ, 0x1, P1 ;  /* 0x00000001ff517807 */ /* 0x000fe20000800000 */
[----:B------:R-:W-:Y:S01]  /*d7cb0*/  IMAD.WIDE.U32 R74, R19, R139, R78 ;  /* 0x0000008b134a7225 */ /* 0x000fe200078e004e */
[----:B------:R-:W-:Y:S02]  /*d7cc0*/  ISETP.GE.U32.AND.EX P6, PT, R77, R80, PT, P6 ;  /* 0x000000504d00720c */ /* 0x000fe40003fc6160 */
[----:B------:R-:W-:Y:S01]  /*d7cd0*/  IADD3.X R108, PT, PT, RZ, R108, R81, P5, P4 ;  /* 0x0000006cff6c7210 */ /* 0x000fe20002fe8451 */
[----:B------:R-:W-:-:S02]  /*d7ce0*/  IMAD.MOV.U32 R80, RZ, RZ, RZ ;  /* 0x000000ffff507224 */ /* 0x000fc400078e00ff */
[----:B------:R-:W-:Y:S01]  /*d7cf0*/  IMAD.MOV.U32 R81, RZ, RZ, R74 ;  /* 0x000000ffff517224 */ /* 0x000fe200078e004a */
[----:B------:R-:W-:Y:S01]  /*d7d00*/  ISETP.GE.U32.AND.EX P0, PT, R104, R105, PT, P0 ;  /* 0x000000696800720c */ /* 0x000fe20003f06100 */
[----:B------:R-:W-:Y:S01]  /*d7d10*/  IMAD.MOV.U32 R105, RZ, RZ, RZ ;  /* 0x000000ffff697224 */ /* 0x000fe200078e00ff */
[----:B------:R-:W-:Y:S01]  /*d7d20*/  ISETP.GE.U32.AND P5, PT, R74, R78, PT ;  /* 0x0000004e4a00720c */ /* 0x000fe20003fa6070 */
[----:B------:R-:W-:-:S04]  /*d7d30*/  IMAD.WIDE.U32 R80, R18, R139, R80 ;  /* 0x0000008b12507225 */ /* 0x000fc800078e0050 */
[----:B------:R-:W-:Y:S01]  /*d7d40*/  VIADD R78, R75, UR5 ;  /* 0x000000054b4e7c36 */ /* 0x000fe20008000000 */
[----:B------:R-:W-:Y:S01]  /*d7d50*/  ISETP.GE.U32.AND P1, PT, R80, RZ, PT ;  /* 0x000000ff5000720c */ /* 0x000fe20003f26070 */
[----:B------:R-:W-:Y:S01]  /*d7d60*/  IMAD.WIDE.U32 R104, R17, R119, R104 ;  /* 0x0000007711687225 */ /* 0x000fe200078e0068 */
[----:B------:R-:W-:-:S03]  /*d7d70*/  SEL R75, RZ, 0x1, P6 ;  /* 0x00000001ff4b7807 */ /* 0x000fc60003000000 */
[----:B------:R-:W-:Y:S01]  /*d7d80*/  VIADD R81, R81, UR5 ;  /* 0x0000000551517c36 */ /* 0x000fe20008000000 */
[----:B------:R-:W-:Y:S01]  /*d7d90*/  ISETP.GE.U32.AND.EX P5, PT, R78, R79, PT, P5 ;  /* 0x0000004f4e00720c */ /* 0x000fe20003fa6150 */
[----:B------:R-:W-:Y:S01]  /*d7da0*/  IMAD.X R112, R77, 0x1, R108, P3 ;  /* 0x000000014d707824 */ /* 0x000fe200018e066c */
[----:B------:R-:W-:Y:S01]  /*d7db0*/  ISETP.GE.U32.AND P4, PT, R107, R106, PT ;  /* 0x0000006a6b00720c */ /* 0x000fe20003f86070 */
[----:B------:R-:W-:Y:S01]  /*d7dc0*/  IMAD.MOV.U32 R79, RZ, RZ, RZ ;  /* 0x000000ffff4f7224 */ /* 0x000fe200078e00ff */
[----:B------:R-:W-:Y:S02]  /*d7dd0*/  IADD3 R104, P6, P3, R75, R104, RZ ;  /* 0x000000684b687210 */ /* 0x000fe40007bde0ff */
[----:B------:R-:W-:Y:S01]  /*d7de0*/  ISETP.GE.U32.AND.EX P1, PT, R81, R74, PT, P1 ;  /* 0x0000004a5100720c */ /* 0x000fe20003f26110 */
[----:B------:R-:W-:Y:S01]  /*d7df0*/  IMAD.WIDE.U32 R74, R111, R16, RZ ;  /* 0x000000106f4a7225 */ /* 0x000fe200078e00ff */
[----:B------:R-:W-:Y:S02]  /*d7e00*/  ISETP.GE.U32.AND.EX P4, PT, R112, R108, PT, P4 ;  /* 0x0000006c7000720c */ /* 0x000fe40003f86140 */
[----:B------:R-:W-:Y:S01]  /*d7e10*/  SEL R77, RZ, 0x1, P1 ;  /* 0x00000001ff4d7807 */ /* 0x000fe20000800000 */
[----:B------:R-:W-:Y:S01]  /*d7e20*/  IMAD.WIDE.U32 R78, R19, R115, R78 ;  /* 0x00000073134e7225 */ /* 0x000fe200078e004e */
[----:B------:R-:W-:-:S02]  /*d7e30*/  SEL R141, RZ, 0x1, P0 ;  /* 0x00000001ff8d7807 */ /* 0x000fc40000000000 */
[----:B------:R-:W-:Y:S01]  /*d7e40*/  IADD3 R110, P0, PT, R107, R80, RZ ;  /* 0x000000506b6e7210 */ /* 0x000fe20007f1e0ff */
[----:B------:R-:W-:Y:S01]  /*d7e50*/  VIADD R75, R75, UR8 ;  /* 0x000000084b4b7c36 */ /* 0x000fe20008000000 */
[----:B------:R-:W-:Y:S01]  /*d7e60*/  SEL R147, RZ, 0x1, P4 ;  /* 0x00000001ff937807 */ /* 0x000fe20002000000 */
[----:B------:R-:W-:Y:S01]  /*d7e70*/  VIADD R136, R105, UR6 ;  /* 0x0000000669887c36 */ /* 0x000fe20008000000 */
[----:B------:R-:W-:Y:S01]  /*d7e80*/  SEL R105, RZ, 0x1, P5 ;  /* 0x00000001ff697807 */ /* 0x000fe20002800000 */
[----:B------:R-:W-:Y:S01]  /*d7e90*/  VIADD R106, R79, UR4 ;  /* 0x000000044f6a7c36 */ /* 0x000fe20008000000 */
[----:B------:R-:W-:Y:S01]  /*d7ea0*/  IADD3 R79, P4, P1, R77, R78, RZ ;  /* 0x0000004e4d4f7210 */ /* 0x000fe2000799e0ff */
[----:B------:R-:W-:Y:S01]  /*d7eb0*/  IMAD.WIDE.U32 R108, R17, R113, R74 ;  /* 0x00000071116c7225 */ /* 0x000fe200078e004a */
[----:B------:R-:W-:Y:S02]  /*d7ec0*/  ISETP.GE.U32.AND P5, PT, R110, R107, PT ;  /* 0x0000006b6e00720c */ /* 0x000fe40003fa6070 */
[----:B------:R-:W-:Y:S01]  /*d7ed0*/  IADD3.X R106, PT, PT, RZ, R106, R105, P4, P1 ;  /* 0x0000006aff6a7210 */ /* 0x000fe200027e2469 */
[----:B------:R-:W-:Y:S01]  /*d7ee0*/  IMAD.X R77, R81, 0x1, R112, P0 ;  /* 0x00000001514d7824 */ /* 0x000fe200000e0670 */
[----:B------:R-:W-:Y:S01]  /*d7ef0*/  IADD3 R147, P0, PT, R147, R104, RZ ;  /* 0x0000006893937210 */ /* 0x000fe20007f1e0ff */
[----:B------:R-:W-:-:S02]  /*d7f00*/  IMAD.MOV.U32 R104, RZ, RZ, RZ ;  /* 0x000000ffff687224 */ /* 0x000fc400078e00ff */
[----:B------:R-:W-:Y:S01]  /*d7f10*/  IMAD.MOV.U32 R105, RZ, RZ, R108 ;  /* 0x000000ffff697224 */ /* 0x000fe200078e006c */
[----:B------:R-:W-:Y:S02]  /*d7f20*/  ISETP.GE.U32.AND.EX P5, PT, R77, R112, PT, P5 ;  /* 0x000000704d00720c */ /* 0x000fe40003fa6150 */
[----:B------:R-:W-:Y:S01]  /*d7f30*/  IADD3.X R136, PT, PT, RZ, R136, R141, P6, P3 ;  /* 0x00000088ff887210 */ /* 0x000fe200037e648d */
[----:B------:R-:W-:Y:S01]  /*d7f40*/  IMAD.WIDE.U32 R104, R16, R113, R104 ;  /* 0x0000007110687225 */ /* 0x000fe200078e0068 */
[----:B------:R-:W-:-:S03]  /*d7f50*/  SEL R78, RZ, 0x1, P5 ;  /* 0x00000001ff4e7807 */ /* 0x000fc60002800000 */
[----:B------:R-:W-:Y:S01]  /*d7f60*/  VIADD R143, R105, UR9 ;  /* 0x00000009698f7c36 */ /* 0x000fe20008000000 */
[----:B------:R-:W-:Y:S01]  /*d7f70*/  IADD3 R114, P1, PT, R147, R104, RZ ;  /* 0x0000006893727210 */ /* 0x000fe20007f3e0ff */
[----:B------:R-:W-:Y:S01]  /*d7f80*/  IMAD.X R136, RZ, RZ, R136, P0 ;  /* 0x000000ffff887224 */ /* 0x000fe200000e0688 */
[----:B------:R-:W-:Y:S02]  /*d7f90*/  IADD3 R105, P3, PT, R78, R79, RZ ;  /* 0x0000004f4e697210 */ /* 0x000fe40007f7e0ff */
[----:B------:R-:W-:Y:S01]  /*d7fa0*/  ISETP.GE.U32.AND P0, PT, R108, R74, PT ;  /* 0x0000004a6c00720c */ /* 0x000fe20003f06070 */
[----:B------:R-:W-:Y:S01]  /*d7fb0*/  IMAD.X R134, R143, 0x1, R136, P1 ;  /* 0x000000018f867824 */ /* 0x000fe200008e0688 */
[----:B------:R-:W-:Y:S01]  /*d7fc0*/  IADD3 R112, P1, PT, R105, R114, RZ ;  /* 0x0000007269707210 */ /* 0x000fe20007f3e0ff */
[----:B------:R-:W-:-:S03]  /*d7fd0*/  IMAD.X R74, RZ, RZ, R106, P3 ;  /* 0x000000ffff4a7224 */ /* 0x000fc600018e066a */
[----:B------:R-:W-:Y:S01]  /*d7fe0*/  ISETP.GE.U32.AND P4, PT, R112, R114, PT ;  /* 0x000000727000720c */ /* 0x000fe20003f86070 */
[----:B------:R-:W-:Y:S01]  /*d7ff0*/  IMAD.X R141, R74, 0x1, R134, P1 ;  /* 0x000000014a8d7824 */ /* 0x000fe200008e0686 */
[----:B------:R-:W-:Y:S01]  /*d8000*/  ISETP.NE.U32.AND P1, PT, R105, RZ, PT ;  /* 0x000000ff6900720c */ /* 0x000fe20003f25070 */
[----:B------:R-:W-:Y:S01]  /*d8010*/  IMAD.WIDE.U32 R80, R137, R16, RZ ;  /* 0x0000001089507225 */ /* 0x000fe200078e00ff */
[----:B------:R-:W-:Y:S02]  /*d8020*/  ISETP.GE.U32.AND P5, PT, R104, RZ, PT ;  /* 0x000000ff6800720c */ /* 0x000fe40003fa6070 */
[----:B------:R-:W-:Y:S01]  /*d8030*/  ISETP.GE.U32.AND.EX P4, PT, R141, R134, PT, P4 ;  /* 0x000000868d00720c */ /* 0x000fe20003f86140 */
[----:B------:R-:W-:Y:S01]  /*d8040*/  VIADD R104, R109, UR9 ;  /* 0x000000096d687c36 */ /* 0x000fe20008000000 */
[----:B------:R-:W-:Y:S01]  /*d8050*/  ISETP.GE.U32.AND.EX P5, PT, R143, R108, PT, P5 ;  /* 0x0000006c8f00720c */ /* 0x000fe20003fa6150 */
[----:B------:R-:W-:Y:S01]  /*d8060*/  IMAD.MOV.U32 R105, RZ, RZ, RZ ;  /* 0x000000ffff697224 */ /* 0x000fe200078e00ff */
[----:B------:R-:W-:Y:S01]  /*d8070*/  ISETP.NE.AND.EX P1, PT, R74, RZ, !P4, P1 ;  /* 0x000000ff4a00720c */ /* 0x000fe20006725310 */
[----:B------:R-:W-:-:S02]  /*d8080*/  VIADD R81, R81, UR10 ;  /* 0x0000000a51517c36 */ /* 0x000fc40008000000 */
[----:B------:R-:W-:Y:S01]  /*d8090*/  IMAD.WIDE.U32 R106, R119, R18, RZ ;  /* 0x00000012776a7225 */ /* 0x000fe200078e00ff */
[----:B------:R-:W-:-:S03]  /*d80a0*/  SEL R143, RZ, 0x1, !P1 ;  /* 0x00000001ff8f7807 */ /* 0x000fc60004800000 */
[C---:B------:R-:W-:Y:S01]  /*d80b0*/  IMAD.WIDE.U32 R108, R17.reuse, R111, R104 ;  /* 0x0000006f116c7225 */ /* 0x040fe200078e0068 */
[----:B------:R-:W-:Y:S02]  /*d80c0*/  SEL R105, RZ, 0x1, P5 ;  /* 0x00000001ff697807 */ /* 0x000fe40002800000 */
[----:B------:R-:W-:Y:S01]  /*d80d0*/  ISETP.GE.U32.AND.EX P5, PT, R104, R75, PT, P0 ;  /* 0x0000004b6800720c */ /* 0x000fe20003fa6100 */
[----:B------:R-:W-:Y:S01]  /*d80e0*/  IMAD.WIDE.U32 R78, R17, R135, R80 ;  /* 0x00000087114e7225 */ /* 0x000fe200078e0050 */
[----:B------:R-:W-:-:S03]  /*d80f0*/  IADD3 R143, P0, PT, R143, R112, RZ ;  /* 0x000000708f8f7210 */ /* 0x000fc60007f1e0ff */
[----:B------:R-:W-:Y:S01]  /*d8100*/  VIADD R107, R107, UR6 ;  /* 0x000000066b6b7c36 */ /* 0x000fe20008000000 */
[----:B------:R-:W-:Y:S01]  /*d8110*/  ISETP.GE.U32.AND P3, PT, R78, R80, PT ;  /* 0x000000504e00720c */ /* 0x000fe20003f66070 */
[----:B------:R-:W-:Y:S02]  /*d8120*/  VIADD R80, R109, UR8 ;  /* 0x000000086d507c36 */ /* 0x000fe40008000000 */
[----:B------:R-:W-:Y:S01]  /*d8130*/  IMAD.WIDE.U32 R74, R19, R73, R106 ;  /* 0x00000049134a7225 */ /* 0x000fe200078e006a */
[----:B------:R-:W-:Y:S02]  /*d8140*/  IADD3 R109, P4, P1, R105, R108, RZ ;  /* 0x0000006c696d7210 */ /* 0x000fe4000799e0ff */
[----:B------:R-:W-:Y:S01]  /*d8150*/  ISETP.GT.U32.AND P6, PT, R112, R143, PT ;  /* 0x0000008f7000720c */ /* 0x000fe20003fc4070 */
[----:B------:R-:W-:Y:S02]  /*d8160*/  IMAD.X R118, RZ, RZ, R141, P0 ;  /* 0x000000ffff767224 */ /* 0x000fe400000e068d */
[----:B------:R-:W-:-:S02]  /*d8170*/  IMAD.MOV.U32 R104, RZ, RZ, RZ ;  /* 0x000000ffff687224 */ /* 0x000fc400078e00ff */
[----:B------:R-:W-:Y:S01]  /*d8180*/  IMAD.MOV.U32 R105, RZ, RZ, R74 ;  /* 0x000000ffff697224 */ /* 0x000fe200078e004a */
[----:B------:R-:W-:Y:S02]  /*d8190*/  SEL R145, RZ, 0x1, P5 ;  /* 0x00000001ff917807 */ /* 0x000fe40002800000 */
[----:B------:R-:W-:Y:S01]  /*d81a0*/  ISETP.GT.U32.AND.EX P6, PT, R141, R118, PT, P6 ;  /* 0x000000768d00720c */ /* 0x000fe20003fc4160 */
[----:B------:R-:W-:Y:S01]  /*d81b0*/  IMAD.WIDE.U32 R104, R18, R73, R104 ;  /* 0x0000004912687225 */ /* 0x000fe200078e0068 */
[----:B------:R-:W-:Y:S02]  /*d81c0*/  ISETP.GE.U32.AND P0, PT, R114, R147, PT ;  /* 0x000000937200720c */ /* 0x000fe40003f06070 */
[----:B------:R-:W-:Y:S02]  /*d81d0*/  IADD3.X R114, PT, PT, RZ, R80, R145, P4, P1 ;  /* 0x00000050ff727210 */ /* 0x000fe400027e2491 */
[----:B------:R-:W-:Y:S01]  /*d81e0*/  SEL R80, R112, R143, P6 ;  /* 0x0000008f70507207 */ /* 0x000fe20003000000 */
[----:B------:R-:W-:Y:S01]  /*d81f0*/  VIADD R105, R105, UR7 ;  /* 0x0000000769697c36 */ /* 0x000fe20008000000 */
[----:B------:R-:W-:-:S02]  /*d8200*/  ISETP.GE.U32.AND.EX P0, PT, R134, R136, PT, P0 ;  /* 0x000000888600720c */ /* 0x000fc40003f06100 */
[----:B------:R-:W-:Y:S01]  /*d8210*/  ISETP.GE.U32.AND P4, PT, R74, R106, PT ;  /* 0x0000006a4a00720c */ /* 0x000fe20003f86070 */
[----:B------:R-:W-:Y:S01]  /*d8220*/  VIADD R106, R75, UR7 ;  /* 0x000000074b6a7c36 */ /* 0x000fe20008000000 */
[----:B------:R-:W-:Y:S02]  /*d8230*/  IADD3 R143, P5, PT, R143, R104, RZ ;  /* 0x000000688f8f7210 */ /* 0x000fe40007fbe0ff */
[----:B------:R-:W-:Y:S02]  /*d8240*/  ISETP.GE.U32.AND P1, PT, R104, RZ, PT ;  /* 0x000000ff6800720c */ /* 0x000fe40003f26070 */
[----:B------:R-:W-:Y:S02]  /*d8250*/  SEL R104, RZ, 0x1, P0 ;  /* 0x00000001ff687807 */ /* 0x000fe40000000000 */
[----:B------:R-:W-:Y:S01]  /*d8260*/  SEL R75, R141, R118, P6 ;  /* 0x000000768d4b7207 */ /* 0x000fe20003000000 */
[----:B------:R-:W-:Y:S01]  /*d8270*/  IMAD.X R118, R118, 0x1, R105, P5 ;  /* 0x0000000176767824 */ /* 0x000fe200028e0669 */
[----:B------:R-:W-:-:S02]  /*d8280*/  ISETP.GT.U32.AND P0, PT, R80, R143, PT ;  /* 0x0000008f5000720c */ /* 0x000fc40003f04070 */
[----:B------:R-:W-:Y:S01]  /*d8290*/  ISETP.GE.U32.AND.EX P4, PT, R106, R107, PT, P4 ;  /* 0x0000006b6a00720c */ /* 0x000fe20003f86140 */
[----:B------:R-:W-:Y:S01]  /*d82a0*/  IMAD.MOV.U32 R107, RZ, RZ, RZ ;  /* 0x000000ffff6b7224 */ /* 0x000fe200078e00ff */
[----:B------:R-:W-:Y:S01]  /*d82b0*/  IADD3 R141, P5, PT, R104, R109, RZ ;  /* 0x0000006d688d7210 */ /* 0x000fe20007fbe0ff */
[----:B------:R-:W-:Y:S01]  /*d82c0*/  IMAD.MOV.U32 R104, RZ, RZ, RZ ;  /* 0x000000ffff687224 */ /* 0x000fe200078e00ff */
[----:B------:R-:W-:Y:S01]  /*d82d0*/  ISETP.GE.U32.AND.EX P1, PT, R105, R74, PT, P1 ;  /* 0x0000004a6900720c */ /* 0x000fe20003f26110 */
[----:B------:R-:W-:Y:S01]  /*d82e0*/  IMAD.MOV.U32 R105, RZ, RZ, R78 ;  /* 0x000000ffff697224 */ /* 0x000fe200078e004e */
[----:B------:R-:W-:Y:S01]  /*d82f0*/  ISETP.GT.U32.AND.EX P0, PT, R75, R118, PT, P0 ;  /* 0x000000764b00720c */ /* 0x000fe20003f04100 */
[----:B------:R-:W-:Y:S01]  /*d8300*/  IMAD.WIDE.U32 R74, R19, R119, R106 ;  /* 0x00000077134a7225 */ /* 0x000fe200078e006a */
[----:B------:R-:W-:-:S03]  /*d8310*/  SEL R107, RZ, 0x1, P1 ;  /* 0x00000001ff6b7807 */ /* 0x000fc60000800000 */
[----:B------:R-:W-:Y:S01]  /*d8320*/  IMAD.WIDE.U32 R104, R16, R135, R104 ;  /* 0x0000008710687225 */ /* 0x000fe200078e0068 */
[----:B------:R-:W-:Y:S02]  /*d8330*/  IADD3 R74, P6, P1, R107, R74, RZ ;  /* 0x0000004a6b4a7210 */ /* 0x000fe400079de0ff */
[----:B------:R-:W-:Y:S01]  /*d8340*/  SEL R106, RZ, 0x1, P4 ;  /* 0x00000001ff6a7807 */ /* 0x000fe20002000000 */
[----:B------:R-:W-:Y:S02]  /*d8350*/  VIADD R75, R75, UR6 ;  /* 0x000000064b4b7c36 */ /* 0x000fe40008000000 */
[----:B------:R-:W-:Y:S01]  /*d8360*/  VIADD R80, R79, UR11 ;  /* 0x0000000b4f507c36 */ /* 0x000fe20008000000 */
[----:B------:R-:W-:Y:S01]  /*d8370*/  SEL R79, RZ, 0x1, !P0 ;  /* 0x00000001ff4f7807 */ /* 0x000fe20004000000 */
[----:B------:R-:W-:Y:S01]  /*d8380*/  VIADD R109, R105, UR11 ;  /* 0x0000000b696d7c36 */ /* 0x000fe20008000000 */
[----:B------:R-:W-:Y:S01]  /*d8390*/  IADD3 R108, P0, PT, R141, R104, RZ ;  /* 0x000000688d6c7210 */ /* 0x000fe20007f1e0ff */
[----:B------:R-:W-:Y:S01]  /*d83a0*/  IMAD.X R114, RZ, RZ, R114, P5 ;  /* 0x000000ffff727224 */ /* 0x000fe200028e0672 */
[----:B------:R-:W-:-:S02]  /*d83b0*/  IADD3 R79, P4, PT, R79, R74, RZ ;  /* 0x0000004a4f4f7210 */ /* 0x000fc40007f9e0ff */
[----:B------:R-:W-:Y:S01]  /*d83c0*/  IADD3.X R107, PT, PT, RZ, R75, R106, P6, P1 ;  /* 0x0000004bff6b7210 */ /* 0x000fe200037e246a */
[----:B------:R-:W-:Y:S01]  /*d83d0*/  IMAD.X R112, R109, 0x1, R114, P0 ;  /* 0x000000016d707824 */ /* 0x000fe200000e0672 */
[----:B------:R-:W-:-:S03]  /*d83e0*/  IADD3 R106, P0, PT, R79, R108, RZ ;  /* 0x0000006c4f6a7210 */ /* 0x000fc60007f1e0ff */
[----:B------:R-:W-:Y:S01]  /*d83f0*/  IMAD.X R107, RZ, RZ, R107, P4 ;  /* 0x000000ffff6b7224 */ /* 0x000fe200020e066b */
[----:B------:R-:W-:Y:S01]  /*d8400*/  ISETP.GE.U32.AND P4, PT, R106, R108, PT ;  /* 0x0000006c6a00720c */ /* 0x000fe20003f86070 */
[----:B------:R-:W-:-:S04]  /*d8410*/  IMAD.WIDE.U32 R74, R111, R18, RZ ;  /* 0x000000126f4a7225 */ /* 0x000fc800078e00ff */
[----:B------:R-:W-:Y:S01]  /*d8420*/  IMAD.X R105, R107, 0x1, R112, P0 ;  /* 0x000000016b697824 */ /* 0x000fe200000e0670 */
[----:B------:R-:W-:Y:S01]  /*d8430*/  ISETP.GE.U32.AND.EX P6, PT, R80, R81, PT, P3 ;  /* 0x000000515000720c */ /* 0x000fe20003fc6130 */
[----:B------:R-:W-:Y:S01]  /*d8440*/  VIADD R75, R75, UR8 ;  /* 0x000000084b4b7c36 */ /* 0x000fe20008000000 */
[----:B------:R-:W-:Y:S02]  /*d8450*/  ISETP.GE.U32.AND P1, PT, R104, RZ, PT ;  /* 0x000000ff6800720c */ /* 0x000fe40003f26070 */
[----:B------:R-:W-:Y:S02]  /*d8460*/  ISETP.NE.U32.AND P3, PT, R79, RZ, PT ;  /* 0x000000ff4f00720c */ /* 0x000fe40003f65070 */
[----:B------:R-:W-:Y:S01]  /*d8470*/  ISETP.GE.U32.AND.EX P4, PT, R105, R112, PT, P4 ;  /* 0x000000706900720c */ /* 0x000fe20003f86140 */
[----:B------:R-:W-:Y:S01]  /*d8480*/  IMAD.MOV.U32 R81, RZ, RZ, RZ ;  /* 0x000000ffff517224 */ /* 0x000fe200078e00ff */
[----:B------:R-:W-:Y:S01]  /*d8490*/  ISETP.GE.U32.AND.EX P1, PT, R109, R78, PT, P1 ;  /* 0x0000004e6d00720c */ /* 0x000fe20003f26110 */
[----:B------:R-:W-:Y:S01]  /*d84a0*/  IMAD.WIDE.U32 R78, R19, R113, R74 ;  /* 0x00000071134e7225 */ /* 0x000fe200078e004a */
[----:B------:R-:W-:-:S02]  /*d84b0*/  ISETP.NE.AND.EX P3, PT, R107, RZ, !P4, P3 ;  /* 0x000000ff6b00720c */ /* 0x000fc40006765330 */
[----:B------:R-:W-:Y:S01]  /*d84c0*/  ISETP.GE.U32.AND P0, PT, R108, R141, PT ;  /* 0x0000008d6c00720c */ /* 0x000fe20003f06070 */
[----:B------:R-:W-:Y:S01]  /*d84d0*/  IMAD.WIDE.U32 R80, R17, R137, R80 ;  /* 0x0000008911507225 */ /* 0x000fe200078e0050 */
[----:B------:R-:W-:Y:S02]  /*d84e0*/  SEL R104, RZ, 0x1, !P3 ;  /* 0x00000001ff687807 */ /* 0x000fe40005800000 */
[----:B------:R-:W-:Y:S02]  /*d84f0*/  SEL R107, RZ, 0x1, P1 ;  /* 0x00000001ff6b7807 */ /* 0x000fe40000800000 */
[----:B------:R-:W-:Y:S01]  /*d8500*/  ISETP.GE.U32.AND P3, PT, R78, R74, PT ;  /* 0x0000004a4e00720c */ /* 0x000fe20003f66070 */
[----:B------:R-:W-:Y:S01]  /*d8510*/  VIADD R74, R79, UR9 ;  /* 0x000000094f4a7c36 */ /* 0x000fe20008000000 */
[----:B------:R-:W-:Y:S01]  /*d8520*/  IADD3 R79, P5, PT, R104, R106, RZ ;  /* 0x0000006a684f7210 */ /* 0x000fe20007fbe0ff */
[----:B------:R-:W-:Y:S01]  /*d8530*/  VIADD R134, R81, UR10 ;  /* 0x0000000a51867c36 */ /* 0x000fe20008000000 */
[----:B------:R-:W-:Y:S01]  /*d8540*/  IADD3 R108, P1, P4, R107, R80, RZ ;  /* 0x000000506b6c7210 */ /* 0x000fe20007c3e0ff */
[----:B------:R-:W-:Y:S01]  /*d8550*/  IMAD.MOV.U32 R80, RZ, RZ, RZ ;  /* 0x000000ffff507224 */ /* 0x000fe200078e00ff */
[----:B------:R-:W-:Y:S01]  /*d8560*/  ISETP.GE.U32.AND.EX P0, PT, R112, R114, PT, P0 ;  /* 0x000000727000720c */ /* 0x000fe20003f06100 */
[----:B------:R-:W-:Y:S01]  /*d8570*/  IMAD.MOV.U32 R81, RZ, RZ, R78 ;  /* 0x000000ffff517224 */ /* 0x000fe200078e004e */
[----:B------:R-:W-:Y:S01]  /*d8580*/  SEL R107, RZ, 0x1, P6 ;  /* 0x00000001ff6b7807 */ /* 0x000fe20003000000 */
[----:B------:R-:W-:Y:S01]  /*d8590*/  IMAD.X R104, RZ, RZ, R105, P5 ;  /* 0x000000ffff687224 */ /* 0x000fe200028e0669 */
[----:B------:R-:W-:Y:S01]  /*d85a0*/  SEL R145, RZ, 0x1, P0 ;  /* 0x00000001ff917807 */ /* 0x000fe20000000000 */
[----:B------:R-:W-:Y:S01]  /*d85b0*/  IMAD.WIDE.U32 R80, R18, R113, R80 ;  /* 0x0000007112507225 */ /* 0x000fe200078e0050 */
[----:B------:R-:W-:-:S02]  /*d85c0*/  ISETP.GT.U32.AND P0, PT, R106, R79, PT ;  /* 0x0000004f6a00720c */ /* 0x000fc40003f04070 */
[----:B------:R-:W-:Y:S01]  /*d85d0*/  IADD3.X R134, PT, PT, RZ, R134, R107, P1, P4 ;  /* 0x00000086ff867210 */ /* 0x000fe20000fe846b */
[----:B------:R-:W-:Y:S01]  /*d85e0*/  VIADD R141, R81, UR9 ;  /* 0x00000009518d7c36 */ /* 0x000fe20008000000 */
[----:B------:R-:W-:Y:S02]  /*d85f0*/  ISETP.GT.U32.AND.EX P4, PT, R105, R104, PT, P0 ;  /* 0x000000686900720c */ /* 0x000fe40003f84100 */
[----:B------:R-:W-:Y:S02]  /*d8600*/  ISETP.GE.U32.AND P0, PT, R80, RZ, PT ;  /* 0x000000ff5000720c */ /* 0x000fe40003f06070 */
[----:B------:R-:W-:Y:S02]  /*d8610*/  IADD3 R109, P5, PT, R79, R80, RZ ;  /* 0x000000504f6d7210 */ /* 0x000fe40007fbe0ff */
[----:B------:R-:W-:Y:S02]  /*d8620*/  ISETP.GE.U32.AND.EX P3, PT, R74, R75, PT, P3 ;  /* 0x0000004b4a00720c */ /* 0x000fe40003f66130 */
[----:B------:R-:W-:-:S02]  /*d8630*/  SEL R75, R106, R79, P4 ;  /* 0x0000004f6a4b7207 */ /* 0x000fc40002000000 */
[----:B------:R-:W-:Y:S01]  /*d8640*/  ISETP.GE.U32.AND.EX P0, PT, R141, R78, PT, P0 ;  /* 0x0000004e8d00720c */ /* 0x000fe20003f06100 */
[----:B------:R-:W-:Y:S01]  /*d8650*/  IMAD.X R141, R104, 0x1, R141, P5 ;  /* 0x00000001688d7824 */ /* 0x000fe200028e068d */
[----:B------:R-:W-:Y:S01]  /*d8660*/  SEL R104, R105, R104, P4 ;  /* 0x0000006869687207 */ /* 0x000fe20002000000 */
[----:B----4-:R-:W-:Y:S01]  /*d8670*/  IMAD.WIDE.U32 R80, R115, R38, RZ ;  /* 0x0000002673507225 */ /* 0x010fe200078e00ff */
[----:B------:R-:W-:-:S03]  /*d8680*/  ISETP.GT.U32.AND P4, PT, R75, R109, PT ;  /* 0x0000006d4b00720c */ /* 0x000fc60003f84070 */
[----:B------:R-:W-:Y:S02]  /*d8690*/  IMAD.MOV.U32 R75, RZ, RZ, RZ ;  /* 0x000000ffff4b7224 */ /* 0x000fe400078e00ff */
[----:B------:R-:W-:Y:S01]  /*d86a0*/  VIADD R81, R81, UR4 ;  /* 0x0000000451517c36 */ /* 0x000fe20008000000 */
[----:B------:R-:W-:Y:S01]  /*d86b0*/  SEL R105, RZ, 0x1, P0 ;  /* 0x00000001ff697807 */ /* 0x000fe20000000000 */
[----:B------:R-:W-:Y:S01]  /*d86c0*/  IMAD.WIDE.U32 R78, R19, R111, R74 ;  /* 0x0000006f134e7225 */ /* 0x000fe200078e004a */
[----:B------:R-:W-:-:S03]  /*d86d0*/  IADD3 R145, P1, PT, R145, R108, RZ ;  /* 0x0000006c91917210 */ /* 0x000fc60007f3e0ff */
[----:B------:R-:W-:Y:S01]  /*d86e0*/  IMAD.WIDE.U32 R74, R39, R139, R80 ;  /* 0x0000008b274a7225 */ /* 0x000fe200078e0050 */
[----:B------:R-:W-:-:S03]  /*d86f0*/  IADD3 R105, P0, P5, R105, R78, RZ ;  /* 0x0000004e69697210 */ /* 0x000fc60007d1e0ff */
[----:B------:R-:W-:Y:S02]  /*d8700*/  VIADD R108, R79, UR8 ;  /* 0x000000084f6c7c36 */ /* 0x000fe40008000000 */
[----:B------:R-:W-:Y:S02]  /*d8710*/  IMAD.MOV.U32 R78, RZ, RZ, RZ ;  /* 0x000000ffff4e7224 */ /* 0x000fe400078e00ff */
[----:B------:R-:W-:Y:S01]  /*d8720*/  IMAD.MOV.U32 R79, RZ, RZ, R74 ;  /* 0x000000ffff4f7224 */ /* 0x000fe200078e004a */
[----:B------:R-:W-:Y:S01]  /*d8730*/  ISETP.GT.U32.AND.EX P4, PT, R104, R141, PT, P4 ;  /* 0x0000008d6800720c */ /* 0x000fe20003f84140 */
[----:B------:R-:W-:-:S03]  /*d8740*/  IMAD.WIDE.U32 R78, R38, R139, R78 ;  /* 0x0000008b264e7225 */ /* 0x000fc600078e004e */
[----:B------:R-:W-:Y:S02]  /*d8750*/  SEL R140, RZ, 0x1, !P4 ;  /* 0x00000001ff8c7807 */ /* 0x000fe40006000000 */
[----:B------:R-:W-:Y:S01]  /*d8760*/  ISETP.GE.U32.AND P4, PT, R74, R80, PT ;  /* 0x000000504a00720c */ /* 0x000fe20003f86070 */
[----:B------:R-:W-:Y:S01]  /*d8770*/  VIADD R80, R75, UR5 ;  /* 0x000000054b507c36 */ /* 0x000fe20008000000 */
[----:B------:R-:W-:Y:S01]  /*d8780*/  SEL R107, RZ, 0x1, P3 ;  /* 0x00000001ff6b7807 */ /* 0x000fe20001800000 */
[----:B------:R-:W-:Y:S01]  /*d8790*/  IMAD.X R134, RZ, RZ, R134, P1 ;  /* 0x000000ffff867224 */ /* 0x000fe200008e0686 */
[----:B------:R-:W-:Y:S01]  /*d87a0*/  IADD3 R112, P1, PT, R143, R78, RZ ;  /* 0x0000004e8f707210 */ /* 0x000fe20007f3e0ff */
[----:B------:R-:W-:Y:S01]  /*d87b0*/  VIADD R75, R79, UR5 ;  /* 0x000000054f4b7c36 */ /* 0x000fe20008000000 */
[----:B------:R-:W-:Y:S02]  /*d87c0*/  ISETP.GE.U32.AND P3, PT, R78, RZ, PT ;  /* 0x000000ff4e00720c */ /* 0x000fe40003f66070 */
[----:B------:R-:W-:Y:S01]  /*d87d0*/  IADD3 R140, P6, PT, R140, R105, RZ ;  /* 0x000000698c8c7210 */ /* 0x000fe20007fde0ff */
[----:B------:R-:W-:Y:S01]  /*d87e0*/  IMAD.X R114, R75, 0x1, R118, P1 ;  /* 0x000000014b727824 */ /* 0x000fe200008e0676 */
[----:B------:R-:W-:-:S02]  /*d87f0*/  IADD3.X R108, PT, PT, RZ, R108, R107, P0, P5 ;  /* 0x0000006cff6c7210 */ /* 0x000fc400007ea46b */
[----:B------:R-:W-:Y:S01]  /*d8800*/  ISETP.GE.U32.AND.EX P4, PT, R80, R81, PT, P4 ;  /* 0x000000515000720c */ /* 0x000fe20003f86140 */
[----:B------:R-:W-:Y:S01]  /*d8810*/  IMAD.MOV.U32 R81, RZ, RZ, RZ ;  /* 0x000000ffff517224 */ /* 0x000fe200078e00ff */
[----:B------:R-:W-:Y:S02]  /*d8820*/  ISETP.GE.U32.AND.EX P3, PT, R75, R74, PT, P3 ;  /* 0x0000004a4b00720c */ /* 0x000fe40003f66130 */
[----:B------:R-:W-:Y:S02]  /*d8830*/  ISETP.GE.U32.AND P1, PT, R112, R143, PT ;  /* 0x0000008f7000720c */ /* 0x000fe40003f26070 */
[C---:B------:R-:W-:Y:S01]  /*d8840*/  ISETP.NE.U32.AND P0, PT, R140.reuse, RZ, PT ;  /* 0x000000ff8c00720c */ /* 0x040fe20003f05070 */
[----:B------:R-:W-:Y:S01]  /*d8850*/  IMAD.X R108, RZ, RZ, R108, P6 ;  /* 0x000000ffff6c7224 */ /* 0x000fe200030e066c */
[----:B------:R-:W-:Y:S01]  /*d8860*/  IADD3 R140, P5, PT, R140, R145, RZ ;  /* 0x000000918c8c7210 */ /* 0x000fe20007fbe0ff */
[----:B------:R-:W-:Y:S01]  /*d8870*/  IMAD.WIDE.U32 R80, R39, R115, R80 ;  /* 0x0000007327507225 */ /* 0x000fe200078e0050 */
[----:B------:R-:W-:-:S02]  /*d8880*/  SEL R75, RZ, 0x1, P3 ;  /* 0x00000001ff4b7807 */ /* 0x000fc40001800000 */
[----:B------:R-:W-:Y:S01]  /*d8890*/  ISETP.GE.U32.AND.EX P1, PT, R114, R118, PT, P1 ;  /* 0x000000767200720c */ /* 0x000fe20003f26110 */
[----:B------:R-:W-:Y:S01]  /*d88a0*/  IMAD.X R147, R108, 0x1, R134, P5 ;  /* 0x000000016c937824 */ /* 0x000fe200028e0686 */
[----:B------:R-:W-:Y:S01]  /*d88b0*/  IADD3 R75, P3, P5, R75, R80, RZ ;  /* 0x000000504b4b7210 */ /* 0x000fe20007d7e0ff */
[----:B------:R-:W-:Y:S01]  /*d88c0*/  VIADD R107, R81, UR4 ;  /* 0x00000004516b7c36 */ /* 0x000fe20008000000 */
[----:B------:R-:W-:Y:S02]  /*d88d0*/  SEL R106, RZ, 0x1, P1 ;  /* 0x00000001ff6a7807 */ /* 0x000fe40000800000 */
[----:B------:R-:W-:Y:S02]  /*d88e0*/  SEL R74, RZ, 0x1, P4 ;  /* 0x00000001ff4a7807 */ /* 0x000fe40002000000 */
[----:B------:R-:W-:Y:S02]  /*d88f0*/  IADD3 R106, P1, PT, R106, R75, RZ ;  /* 0x0000004b6a6a7210 */ /* 0x000fe40007f3e0ff */
[----:B------:R-:W-:Y:S01]  /*d8900*/  IADD3.X R107, PT, PT, RZ, R107, R74, P3, P5 ;  /* 0x0000006bff6b7210 */ /* 0x000fe20001fea44a */
[----:B------:R-:W-:Y:S01]  /*d8910*/  IMAD.WIDE.U32 R78, R119, R38, RZ ;  /* 0x00000026774e7225 */ /* 0x000fe200078e00ff */
[----:B------:R-:W-:-:S02]  /*d8920*/  ISETP.GE.U32.AND P6, PT, R140, R145, PT ;  /* 0x000000918c00720c */ /* 0x000fc40003fc6070 */
[-C--:B------:R-:W-:Y:S01]  /*d8930*/  IADD3 R118, P3, PT, R106, R109.reuse, RZ ;  /* 0x0000006d6a767210 */ /* 0x080fe20007f7e0ff */
[----:B------:R-:W-:Y:S02]  /*d8940*/  IMAD.X R107, RZ, RZ, R107, P1 ;  /* 0x000000ffff6b7224 */ /* 0x000fe400008e066b */
[----:B------:R-:W-:Y:S01]  /*d8950*/  VIADD R79, R79, UR6 ;  /* 0x000000064f4f7c36 */ /* 0x000fe20008000000 */
[----:B------:R-:W-:Y:S01]  /*d8960*/  ISETP.GE.U32.AND.EX P6, PT, R147, R134, PT, P6 ;  /* 0x000000869300720c */ /* 0x000fe20003fc6160 */
[----:B------:R-:W-:Y:S01]  /*d8970*/  IMAD.X R134, R107, 0x1, R141, P3 ;  /* 0x000000016b867824 */ /* 0x000fe200018e068d */
[----:B------:R-:W-:Y:S01]  /*d8980*/  ISETP.GE.U32.AND P4, PT, R118, R109, PT ;  /* 0x0000006d7600720c */ /* 0x000fe20003f86070 */
[----:B------:R-:W-:Y:S01]  /*d8990*/  IMAD.WIDE.U32 R80, R39, R73, R78 ;  /* 0x0000004927507225 */ /* 0x000fe200078e004e */
[----:B------:R-:W-:Y:S02]  /*d89a0*/  ISETP.NE.U32.AND P5, PT, R106, RZ, PT ;  /* 0x000000ff6a00720c */ /* 0x000fe40003fa5070 */
[----:B------:R-:W-:-:S02]  /*d89b0*/  ISETP.GE.U32.AND.EX P4, PT, R134, R141, PT, P4 ;  /* 0x0000008d8600720c */ /* 0x000fc40003f86140 */
[----:B------:R-:W-:Y:S01]  /*d89c0*/  ISETP.GE.U32.AND P3, PT, R80, R78, PT ;  /* 0x0000004e5000720c */ /* 0x000fe20003f66070 */
[----:B------:R-:W-:Y:S01]  /*d89d0*/  VIADD R78, R81, UR7 ;  /* 0x00000007514e7c36 */ /* 0x000fe20008000000 */
[----:B------:R-:W-:Y:S02]  /*d89e0*/  ISETP.NE.AND.EX P4, PT, R107, RZ, !P4, P5 ;  /* 0x000000ff6b00720c */ /* 0x000fe40006785350 */
[----:B------:R-:W-:Y:S02]  /*d89f0*/  ISETP.NE.AND.EX P0, PT, R108, RZ, !P6, P0 ;  /* 0x000000ff6c00720c */ /* 0x000fe40007705300 */
[----:B------:R-:W-:Y:S02]  /*d8a00*/  ISETP.GE.U32.AND.EX P3, PT, R78, R79, PT, P3 ;  /* 0x0000004f4e00720c */ /* 0x000fe40003f66130 */
[----:B------:R-:W-:Y:S02]  /*d8a10*/  SEL R79, RZ, 0x1, !P4 ;  /* 0x00000001ff4f7807 */ /* 0x000fe40006000000 */
[----:B------:R-:W-:-:S02]  /*d8a20*/  SEL R141, RZ, 0x1, !P0 ;  /* 0x00000001ff8d7807 */ /* 0x000fc40004000000 */
[----:B------:R-:W-:Y:S01]  /*d8a30*/  IADD3 R79, P0, PT, R79, R118, RZ ;  /* 0x000000764f4f7210 */ /* 0x000fe20007f1e0ff */
[----:B------:R-:W-:Y:S02]  /*d8a40*/  IMAD.MOV.U32 R106, RZ, RZ, RZ ;  /* 0x000000ffff6a7224 */ /* 0x000fe400078e00ff */
[----:B------:R-:W-:Y:S01]  /*d8a50*/  IMAD.MOV.U32 R107, RZ, RZ, R80 ;  /* 0x000000ffff6b7224 */ /* 0x000fe200078e0050 */
[----:B------:R-:W-:Y:S01]  /*d8a60*/  ISETP.GT.U32.AND P5, PT, R118, R79, PT ;  /* 0x0000004f7600720c */ /* 0x000fe20003fa4070 */
[----:B------:R-:W-:Y:S01]  /*d8a70*/  IMAD.WIDE.U32 R104, R137, R18, RZ ;  /* 0x0000001289687225 */ /* 0x000fe200078e00ff */
[----:B------:R-:W-:-:S03]  /*d8a80*/  IADD3 R141, P4, PT, R141, R140, RZ ;  /* 0x0000008c8d8d7210 */ /* 0x000fc60007f9e0ff */
[----:B------:R-:W-:Y:S02]  /*d8a90*/  IMAD.X R81, RZ, RZ, R134, P0 ;  /* 0x000000ffff517224 */ /* 0x000fe400000e0686 */
[----:B------:R-:W-:-:S03]  /*d8aa0*/  IMAD.WIDE.U32 R106, R38, R73, R106 ;  /* 0x00000049266a7225 */ /* 0x000fc600078e006a */
[----:B------:R-:W-:Y:S01]  /*d8ab0*/  ISETP.GT.U32.AND.EX P5, PT, R134, R81, PT, P5 ;  /* 0x000000518600720c */ /* 0x000fe20003fa4150 */
[----:B------:R-:W-:Y:S01]  /*d8ac0*/  VIADD R105, R105, UR10 ;  /* 0x0000000a69697c36 */ /* 0x000fe20008000000 */
[----:B------:R-:W-:Y:S01]  /*d8ad0*/  ISETP.GE.U32.AND P6, PT, R106, RZ, PT ;  /* 0x000000ff6a00720c */ /* 0x000fe20003fc6070 */
[----:B------:R-:W-:Y:S02]  /*d8ae0*/  VIADD R138, R107, UR7 ;  /* 0x000000076b8a7c36 */ /* 0x000fe40008000000 */
[----:B------:R-:W-:Y:S01]  /*d8af0*/  IMAD.X R136, RZ, RZ, R147, P4 ;  /* 0x000000ffff887224 */ /* 0x000fe200020e0693 */
[----:B------:R-:W-:Y:S01]  /*d8b00*/  IADD3 R145, P4, PT, R79, R106, RZ ;  /* 0x0000006a4f917210 */ /* 0x000fe20007f9e0ff */
[----:B------:R-:W-:Y:S01]  /*d8b10*/  IMAD.WIDE.U32 R74, R19, R135, R104 ;  /* 0x00000087134a7225 */ /* 0x000fe200078e0068 */
[----:B------:R-:W-:Y:S02]  /*d8b20*/  SEL R79, R118, R79, P5 ;  /* 0x0000004f764f7207 */ /* 0x000fe40002800000 */
[----:B------:R-:W-:Y:S01]  /*d8b30*/  ISETP.GE.U32.AND.EX P6, PT, R138, R80, PT, P6 ;  /* 0x000000508a00720c */ /* 0x000fe20003fc6160 */
[----:B------:R-:W-:Y:S01]  /*d8b40*/  IMAD.MOV.U32 R108, RZ, RZ, RZ ;  /* 0x000000ffff6c7224 */ /* 0x000fe200078e00ff */
[----:B------:R-:W-:Y:S01]  /*d8b50*/  SEL R80, R134, R81, P5 ;  /* 0x0000005186507207 */ /* 0x000fe20002800000 */
[----:B------:R-:W-:Y:S01]  /*d8b60*/  IMAD.MOV.U32 R109, RZ, RZ, R74 ;  /* 0x000000ffff6d7224 */ /* 0x000fe200078e004a */
[----:B------:R-:W-:Y:S01]  /*d8b70*/  ISETP.GT.U32.AND P5, PT, R79, R145, PT ;  /* 0x000000914f00720c */ /* 0x000fe20003fa4070 */
[----:B------:R-:W-:Y:S01]  /*d8b80*/  IMAD.X R138, R81, 0x1, R138, P4 ;  /* 0x00000001518a7824 */ /* 0x000fe200020e068a */
[----:B------:R-:W-:Y:S01]  /*d8b90*/  ISETP.GT.U32.AND P4, PT, R140, R141, PT ;  /* 0x0000008d8c00720c */ /* 0x000fe20003f84070 */
[----:B------:R-:W-:-:S02]  /*d8ba0*/  IMAD.MOV.U32 R79, RZ, RZ, RZ ;  /* 0x000000ffff4f7224 */ /* 0x000fc400078e00ff */
[----:B------:R-:W-:Y:S01]  /*d8bb0*/  IMAD.WIDE.U32 R108, R18, R135, R108 ;  /* 0x00000087126c7225 */ /* 0x000fe200078e006c */
[----:B------:R-:W-:Y:S02]  /*d8bc0*/  ISETP.GT.U32.AND.EX P4, PT, R147, R136, PT, P4 ;  /* 0x000000889300720c */ /* 0x000fe40003f84140 */
[----:B------:R-:W-:Y:S01]  /*d8bd0*/  SEL R81, RZ, 0x1, P6 ;  /* 0x00000001ff517807 */ /* 0x000fe20003000000 */
[----:B------:R-:W-:Y:S01]  /*d8be0*/  IMAD.WIDE.U32 R78, R39, R119, R78 ;  /* 0x00000077274e7225 */ /* 0x000fe200078e004e */
[----:B------:R-:W-:Y:S02]  /*d8bf0*/  SEL R107, RZ, 0x1, P3 ;  /* 0x00000001ff6b7807 */ /* 0x000fe40001800000 */
[----:B------:R-:W-:Y:S01]  /*d8c00*/  ISETP.GT.U32.AND.EX P5, PT, R80, R138, PT, P5 ;  /* 0x0000008a5000720c */ /* 0x000fe20003fa4150 */
[----:B------:R-:W-:Y:S01]  /*d8c10*/  VIADD R143, R109, UR11 ;  /* 0x0000000b6d8f7c36 */ /* 0x000fe20008000000 */
[----:B------:R-:W-:Y:S02]  /*d8c20*/  ISETP.GE.U32.AND P1, PT, R74, R104, PT ;  /* 0x000000684a00720c */ /* 0x000fe40003f26070 */
[----:B------:R-:W-:-:S02]  /*d8c30*/  ISETP.GE.U32.AND P0, PT, R108, RZ, PT ;  /* 0x000000ff6c00720c */ /* 0x000fc40003f06070 */
[----:B------:R-:W-:Y:S01]  /*d8c40*/  IADD3 R109, P3, PT, R141, R108, RZ ;  /* 0x0000006c8d6d7210 */ /* 0x000fe20007f7e0ff */
[----:B------:R-:W-:Y:S01]  /*d8c50*/  VIADD R106, R79, UR6 ;  /* 0x000000064f6a7c36 */ /* 0x000fe20008000000 */
[----:B------:R-:W-:Y:S02]  /*d8c60*/  SEL R104, R140, R141, P4 ;  /* 0x0000008d8c687207 */ /* 0x000fe40002000000 */
[----:B------:R-:W-:Y:S02]  /*d8c70*/  SEL R108, R147, R136, P4 ;  /* 0x00000088936c7207 */ /* 0x000fe40002000000 */
[----:B------:R-:W-:Y:S02]  /*d8c80*/  IADD3 R81, P6, P4, R81, R78, RZ ;  /* 0x0000004e51517210 */ /* 0x000fe40007cde0ff */
[----:B------:R-:W-:Y:S01]  /*d8c90*/  SEL R78, RZ, 0x1, !P5 ;  /* 0x00000001ff4e7807 */ /* 0x000fe20006800000 */
[----:B------:R-:W-:Y:S01]  /*d8ca0*/  VIADD R80, R75, UR11 ;  /* 0x0000000b4b507c36 */ /* 0x000fe20008000000 */
[----:B------:R-:W-:Y:S01]  /*d8cb0*/  IADD3.X R106, PT, PT, RZ, R106, R107, P6, P4 ;  /* 0x0000006aff6a7210 */ /* 0x000fe200037e846b */
[----:B------:R-:W-:Y:S01]  /*d8cc0*/  IMAD.X R141, R136, 0x1, R143, P3 ;  /* 0x00000001888d7824 */ /* 0x000fe200018e068f */
[----:B------:R-:W-:-:S04]  /*d8cd0*/  IADD3 R75, P3, PT, R78, R81, RZ ;  /* 0x000000514e4b7210 */ /* 0x000fc80007f7e0ff */
[-C--:B------:R-:W-:Y:S01]  /*d8ce0*/  IADD3 R118, P6, PT, R75, R109.reuse, RZ ;  /* 0x0000006d4b767210 */ /* 0x080fe20007fde0ff */
[----:B------:R-:W-:Y:S01]  /*d8cf0*/  IMAD.X R106, RZ, RZ, R106, P3 ;  /* 0x000000ffff6a7224 */ /* 0x000fe200018e066a */
[----:B------:R-:W-:Y:S02]  /*d8d00*/  ISETP.GE.U32.AND.EX P0, PT, R143, R74, PT, P0 ;  /* 0x0000004a8f00720c */ /* 0x000fe40003f06100 */
[----:B------:R-:W-:Y:S01]  /*d8d10*/  ISETP.GE.U32.AND P3, PT, R118, R109, PT ;  /* 0x0000006d7600720c */ /* 0x000fe20003f66070 */
[----:B------:R-:W-:Y:S01]  /*d8d20*/  IMAD.X R143, R106, 0x1, R141, P6 ;  /* 0x000000016a8f7824 */ /* 0x000fe200030e068d */
[----:B------:R-:W-:Y:S01]  /*d8d30*/  ISETP.GE.U32.AND.EX P1, PT, R80, R105, PT, P1 ;  /* 0x000000695000720c */ /* 0x000fe20003f26110 */
[----:B------:R-:W-:Y:S01]  /*d8d40*/  IMAD.MOV.U32 R81, RZ, RZ, RZ ;  /* 0x000000ffff517224 */ /* 0x000fe200078e00ff */
[----:B------:R-:W-:Y:S01]  /*d8d50*/  ISETP.GT.U32.AND P4, PT, R104, R109, PT ;  /* 0x0000006d6800720c */ /* 0x000fe20003f84070 */
[----:B-----5:R-:W-:Y:S01]  /*d8d60*/  IMAD.WIDE.U32 R104, R115, R40, RZ ;  /* 0x0000002873687225 */ /* 0x020fe200078e00ff */
[----:B------:R-:W-:-:S02]  /*d8d70*/  ISETP.NE.U32.AND P5, PT, R75, RZ, PT ;  /* 0x000000ff4b00720c */ /* 0x000fc40003fa5070 */
[----:B------:R-:W-:Y:S01]  /*d8d80*/  ISETP.GE.U32.AND.EX P6, PT, R143, R141, PT, P3 ;  /* 0x0000008d8f00720c */ /* 0x000fe20003fc6130 */
[----:B------:R-:W-:Y:S01]  /*d8d90*/  IMAD.WIDE.U32 R74, R19, R137, R80 ;  /* 0x00000089134a7225 */ /* 0x000fe200078e0050 */
[----:B------:R-:W-:Y:S02]  /*d8da0*/  SEL R107, RZ, 0x1, P0 ;  /* 0x00000001ff6b7807 */ /* 0x000fe40000000000 */
[----:B------:R-:W-:Y:S01]  /*d8db0*/  ISETP.GT.U32.AND.EX P4, PT, R108, R141, PT, P4 ;  /* 0x0000008d6c00720c */ /* 0x000fe20003f84140 */
[----:B------:R-:W-:Y:S01]  /*d8dc0*/  VIADD R105, R105, UR4 ;  /* 0x0000000469697c36 */ /* 0x000fe20008000000 */
[----:B------:R-:W-:Y:S01]  /*d8dd0*/  ISETP.NE.AND.EX P5, PT, R106, RZ, !P6, P5 ;  /* 0x000000ff6a00720c */ /* 0x000fe200077a5350 */
[----:B------:R-:W-:Y:S01]  /*d8de0*/  IMAD.WIDE.U32 R78, R111, R38, RZ ;  /* 0x000000266f4e7225 */ /* 0x000fe200078e00ff */
[----:B------:R-:W-:Y:S02]  /*d8df0*/  IADD3 R107, P0, P3, R107, R74, RZ ;  /* 0x0000004a6b6b7210 */ /* 0x000fe40007b1e0ff */
[----:B------:R-:W-:Y:S01]  /*d8e00*/  SEL R140, RZ, 0x1, !P4 ;  /* 0x00000001ff8c7807 */ /* 0x000fe20006000000 */
[----:B------:R-:W-:Y:S01]  /*d8e10*/  VIADD R142, R75, UR10 ;  /* 0x0000000a4b8e7c36 */ /* 0x000fe20008000000 */
[----:B------:R-:W-:Y:S01]  /*d8e20*/  SEL R141, RZ, 0x1, !P5 ;  /* 0x00000001ff8d7807 */ /* 0x000fe20006800000 */
[----:B------:R-:W-:Y:S01]  /*d8e30*/  IMAD.WIDE.U32 R74, R41, R139, R104 ;  /* 0x0000008b294a7225 */ /* 0x000fe200078e0068 */
[----:B------:R-:W-:-:S02]  /*d8e40*/  SEL R109, RZ, 0x1, P1 ;  /* 0x00000001ff6d7807 */ /* 0x000fc40000800000 */
[----:B------:R-:W-:Y:S01]  /*d8e50*/  IADD3 R140, P1, PT, R140, R107, RZ ;  /* 0x0000006b8c8c7210 */ /* 0x000fe20007f3e0ff */
[----:B------:R-:W-:Y:S01]  /*d8e60*/  VIADD R79, R79, UR8 ;  /* 0x000000084f4f7c36 */ /* 0x000fe20008000000 */
[----:B------:R-:W-:Y:S01]  /*d8e70*/  IADD3 R141, P4, PT, R141, R118, RZ ;  /* 0x000000768d8d7210 */ /* 0x000fe20007f9e0ff */
[----:B------:R-:W-:Y:S02]  /*d8e80*/  IMAD.MOV.U32 R106, RZ, RZ, RZ ;  /* 0x000000ffff6a7224 */ /* 0x000fe400078e00ff */
[----:B------:R-:W-:Y:S02]  /*d8e90*/  IMAD.MOV.U32 R107, RZ, RZ, R74 ;  /* 0x000000ffff6b7224 */ /* 0x000fe400078e004a */
[----:B------:R-:W-:Y:S01]  /*d8ea0*/  IMAD.WIDE.U32 R80, R39, R113, R78 ;  /* 0x0000007127507225 */ /* 0x000fe200078e004e */
[----:B------:R-:W-:Y:S02]  /*d8eb0*/  IADD3.X R142, PT, PT, RZ, R142, R109, P0, P3 ;  /* 0x0000008eff8e7210 */ /* 0x000fe400007e646d */
[----:B------:R-:W-:Y:S01]  /*d8ec0*/  ISETP.GE.U32.AND P6, PT, R74, R104, PT ;  /* 0x000000684a00720c */ /* 0x000fe20003fc6070 */
[----:B------:R-:W-:Y:S01]  /*d8ed0*/  IMAD.WIDE.U32 R106, R40, R139, R106 ;  /* 0x0000008b286a7225 */ /* 0x000fe200078e006a */
[----:B------:R-:W-:-:S03]  /*d8ee0*/  ISETP.GT.U32.AND P0, PT, R118, R141, PT ;  /* 0x0000008d7600720c */ /* 0x000fc60003f04070 */
[----:B------:R-:W-:Y:S02]  /*d8ef0*/  IMAD.X R136, RZ, RZ, R143, P4 ;  /* 0x000000ffff887224 */ /* 0x000fe400020e068f */
[----:B------:R-:W-:Y:S02]  /*d8f00*/  VIADD R104, R75, UR5 ;  /* 0x000000054b687c36 */ /* 0x000fe40008000000 */
[----:B------:R-:W-:Y:S02]  /*d8f10*/  IMAD.MOV.U32 R108, RZ, RZ, RZ ;  /* 0x000000ffff6c7224 */ /* 0x000fe400078e00ff */
[----:B------:R-:W-:Y:S01]  /*d8f20*/  IMAD.MOV.U32 R109, RZ, RZ, R80 ;  /* 0x000000ffff6d7224 */ /* 0x000fe200078e0050 */
[----:B------:R-:W-:Y:S01]  /*d8f30*/  ISETP.GT.U32.AND.EX P0, PT, R143, R136, PT, P0 ;  /* 0x000000888f00720c */ /* 0x000fe20003f04100 */
[----:B------:R-:W-:Y:S01]  /*d8f40*/  VIADD R75, R107, UR5 ;  /* 0x000000056b4b7c36 */ /* 0x000fe20008000000 */
[----:B------:R-:W-:Y:S01]  /*d8f50*/  ISETP.GE.U32.AND P4, PT, R106, RZ, PT ;  /* 0x000000ff6a00720c */ /* 0x000fe20003f86070 */
[----:B------:R-:W-:Y:S01]  /*d8f60*/  IMAD.WIDE.U32 R108, R38, R113, R108 ;  /* 0x00000071266c7225 */ /* 0x000fe200078e006c */
[----:B------:R-:W-:-:S02]  /*d8f70*/  ISETP.GE.U32.AND.EX P6, PT, R104, R105, PT, P6 ;  /* 0x000000696800720c */ /* 0x000fc40003fc6160 */
[----:B------:R-:W-:Y:S02]  /*d8f80*/  IADD3 R106, P5, PT, R145, R106, RZ ;  /* 0x0000006a916a7210 */ /* 0x000fe40007fbe0ff */
[----:B------:R-:W-:Y:S01]  /*d8f90*/  ISETP.GE.U32.AND P3, PT, R80, R78, PT ;  /* 0x0000004e5000720c */ /* 0x000fe20003f66070 */
[----:B------:R-:W-:Y:S01]  /*d8fa0*/  VIADD R139, R109, UR9 ;  /* 0x000000096d8b7c36 */ /* 0x000fe20008000000 */
[----:B------:R-:W-:Y:S01]  /*d8fb0*/  SEL R78, R118, R141, P0 ;  /* 0x0000008d764e7207 */ /* 0x000fe20000000000 */
[C---:B------:R-:W-:Y:S01]  /*d8fc0*/  IMAD.X R107, R75.reuse, 0x1, R138, P5 ;  /* 0x000000014b6b7824 */ /* 0x040fe200028e068a */
[----:B------:R-:W-:Y:S02]  /*d8fd0*/  SEL R118, RZ, 0x1, P6 ;  /* 0x00000001ff767807 */ /* 0x000fe40003000000 */
[----:B------:R-:W-:Y:S01]  /*d8fe0*/  ISETP.GE.U32.AND.EX P4, PT, R75, R74, PT, P4 ;  /* 0x0000004a4b00720c */ /* 0x000fe20003f86140 */
[----:B------:R-:W-:Y:S01]  /*d8ff0*/  IMAD.MOV.U32 R105, RZ, RZ, RZ ;  /* 0x000000ffff697224 */ /* 0x000fe200078e00ff */
[----:B------:R-:W-:-:S02]  /*d9000*/  IADD3 R109, P6, PT, R141, R108, RZ ;  /* 0x0000006c8d6d7210 */ /* 0x000fc40007fde0ff */
[----:B------:R-:W-:Y:S02]  /*d9010*/  ISETP.GE.U32.AND P5, PT, R106, R145, PT ;  /* 0x000000916a00720c */ /* 0x000fe40003fa6070 */
[----:B------:R-:W-:Y:S01]  /*d9020*/  SEL R75, RZ, 0x1, P4 ;  /* 0x00000001ff4b7807 */ /* 0x000fe20002000000 */
[----:B------:R-:W-:Y:S01]  /*d9030*/  IMAD.WIDE.U32 R104, R41, R115, R104 ;  /* 0x0000007329687225 */ /* 0x000fe200078e0068 */
[----:B------:R-:W-:Y:S02]  /*d9040*/  ISETP.GT.U32.AND P4, PT, R78, R109, PT ;  /* 0x0000006d4e00720c */ /* 0x000fe40003f84070 */
[----:B------:R-:W-:Y:S01]  /*d9050*/  ISETP.GE.U32.AND.EX P5, PT, R107, R138, PT, P5 ;  /* 0x0000008a6b00720c */ /* 0x000fe20003fa6150 */
[----:B------:R-:W-:Y:S01]  /*d9060*/  VIADD R78, R81, UR9 ;  /* 0x00000009514e7c36 */ /* 0x000fe20008000000 */
[----:B------:R-:W-:Y:S01]  /*d9070*/  SEL R134, R143, R136, P0 ;  /* 0x000000888f867207 */ /* 0x000fe20000000000 */
[----:B------:R-:W-:Y:S01]  /*d9080*/  VIADD R81, R105, UR4 ;  /* 0x0000000469517c36 */ /* 0x000fe20008000000 */
[----:B------:R-:W-:Y:S01]  /*d9090*/  ISETP.GE.U32.AND P0, PT, R108, RZ, PT ;  /* 0x000000ff6c00720c */ /* 0x000fe20003f06070 */
[----:B------:R-:W-:Y:S01]  /*d90a0*/  IMAD.X R115, R136, 0x1, R139, P6 ;  /* 0x0000000188737824 */ /* 0x000fe200030e068b */
[----:B------:R-:W-:-:S02]  /*d90b0*/  SEL R74, RZ, 0x1, P5 ;  /* 0x00000001ff4a7807 */ /* 0x000fc40002800000 */
[----:B------:R-:W-:Y:S02]  /*d90c0*/  IADD3 R105, P6, P5, R75, R104, RZ ;  /* 0x000000684b697210 */ /* 0x000fe40007dde0ff */
[----:B------:R-:W-:Y:S01]  /*d90d0*/  ISETP.GE.U32.AND.EX P3, PT, R78, R79, PT, P3 ;  /* 0x0000004f4e00720c */ /* 0x000fe20003f66130 */
[----:B------:R-:W-:Y:S01]  /*d90e0*/  IMAD.MOV.U32 R79, RZ, RZ, RZ ;  /* 0x000000ffff4f7224 */ /* 0x000fe200078e00ff */
[----:B------:R-:W-:Y:S02]  /*d90f0*/  ISETP.GE.U32.AND.EX P0, PT, R139, R80, PT, P0 ;  /* 0x000000508b00720c */ /* 0x000fe40003f06100 */
[----:B------:R-:W-:Y:S01]  /*d9100*/  IADD3.X R81, PT, PT, RZ, R81, R118, P6, P5 ;  /* 0x00000051ff517210 */ /* 0x000fe200037ea476 */
[----:B------:R-:W-:Y:S01]  /*d9110*/  IMAD.WIDE.U32 R78, R39, R111, R78 ;  /* 0x0000006f274e7225 */ /* 0x000fe200078e004e */
[----:B------:R-:W-:Y:S02]  /*d9120*/  IADD3 R80, P5, PT, R74, R105, RZ ;  /* 0x000000694a507210 */ /* 0x000fe40007fbe0ff */
[----:B------:R-:W-:-:S02]  /*d9130*/  SEL R105, RZ, 0x1, P0 ;  /* 0x00000001ff697807 */ /* 0x000fc40000000000 */
[----:B------:R-:W-:Y:S02]  /*d9140*/  SEL R139, RZ, 0x1, P3 ;  /* 0x00000001ff8b7807 */ /* 0x000fe40001800000 */
[----:B------:R-:W-:Y:S02]  /*d9150*/  IADD3 R118, P0, PT, R80, R109, RZ ;  /* 0x0000006d50767210 */ /* 0x000fe40007f1e0ff */
[----:B------:R-:W-:Y:S01]  /*d9160*/  IADD3 R104, P3, P6, R105, R78, RZ ;  /* 0x0000004e69687210 */ /* 0x000fe20007e7e0ff */
[----:B------:R-:W-:Y:S01]  /*d9170*/  IMAD.X R78, RZ, RZ, R81, P5 ;  /* 0x000000ffff4e7224 */ /* 0x000fe200028e0651 */
[----:B------:R-:W-:Y:S01]  /*d9180*/  ISETP.GT.U32.AND.EX P4, PT, R134, R115, PT, P4 ;  /* 0x000000738600720c */ /* 0x000fe20003f84140 */
[----:B------:R-:W-:-:S04]  /*d9190*/  IMAD.WIDE.U32 R74, R119, R40, RZ ;  /* 0x00000028774a7225 */ /* 0x000fc800078e00ff */
[----:B------:R-:W-:Y:S01]  /*d91a0*/  VIADD R108, R79, UR8 ;  /* 0x000000084f6c7c36 */ /* 0x000fe20008000000 */
[----:B------:R-:W-:Y:S01]  /*d91b0*/  SEL R79, RZ, 0x1, !P4 ;  /* 0x00000001ff4f7807 */ /* 0x000fe20006000000 */
[----:B------:R-:W-:Y:S01]  /*d91c0*/  IMAD.X R134, R78, 0x1, R115, P0 ;  /* 0x000000014e867824 */ /* 0x000fe200000e0673 */
[----:B------:R-:W-:Y:S01]  /*d91d0*/  ISETP.GE.U32.AND P4, PT, R118, R109, PT ;  /* 0x0000006d7600720c */ /* 0x000fe20003f86070 */
[----:B------:R-:W-:Y:S01]  /*d91e0*/  VIADD R75, R75, UR6 ;  /* 0x000000064b4b7c36 */ /* 0x000fe20008000000 */
[----:B------:R-:W-:Y:S02]  /*d91f0*/  IADD3.X R105, PT, PT, RZ, R108, R139, P3, P6 ;  /* 0x0000006cff697210 */ /* 0x000fe40001fec48b */
[----:B------:R-:W-:Y:S02]  /*d9200*/  IADD3 R79, P3, PT, R79, R104, RZ ;  /* 0x000000684f4f7210 */ /* 0x000fe40007f7e0ff */
[----:B------:R-:W-:Y:S01]  /*d9210*/  ISETP.NE.U32.AND P0, PT, R80, RZ, PT ;  /* 0x000000ff5000720c */ /* 0x000fe20003f05070 */
[----:B------:R-:W-:Y:S01]  /*d9220*/  IMAD.WIDE.U32 R80, R41, R73, R74 ;  /* 0x0000004929507225 */ /* 0x000fe200078e004a */
[----:B------:R-:W-:-:S02]  /*d9230*/  ISETP.GE.U32.AND.EX P4, PT, R134, R115, PT, P4 ;  /* 0x000000738600720c */ /* 0x000fc40003f86140 */
[----:B------:R-:W-:Y:S01]  /*d9240*/  IADD3 R144, P5, PT, R79, R140, RZ ;  /* 0x0000008c4f907210 */ /* 0x000fe20007fbe0ff */
[----:B------:R-:W-:Y:S01]  /*d9250*/  IMAD.X R108, RZ, RZ, R142, P1 ;  /* 0x000000ffff6c7224 */ /* 0x000fe200008e068e */
[----:B------:R-:W-:Y:S01]  /*d9260*/  ISETP.NE.AND.EX P0, PT, R78, RZ, !P4, P0 ;  /* 0x000000ff4e00720c */ /* 0x000fe20006705300 */
[----:B------:R-:W-:Y:S01]  /*d9270*/  IMAD.X R104, RZ, RZ, R105, P3 ;  /* 0x000000ffff687224 */ /* 0x000fe200018e0669 */
[----:B------:R-:W-:Y:S01]  /*d9280*/  ISETP.GE.U32.AND P4, PT, R80, R74, PT ;  /* 0x0000004a5000720c */ /* 0x000fe20003f86070 */
[----:B------:R-:W-:Y:S01]  /*d9290*/  VIADD R74, R81, UR7 ;  /* 0x00000007514a7c36 */ /* 0x000fe20008000000 */
[----:B------:R-:W-:Y:S01]  /*d92a0*/  SEL R81, RZ, 0x1, !P0 ;  /* 0x00000001ff517807 */ /* 0x000fe20004000000 */
[----:B------:R-:W-:Y:S01]  /*d92b0*/  IMAD.X R143, R104, 0x1, R108, P5 ;  /* 0x00000001688f7824 */ /* 0x000fe200028e066c */
[----:B------:R-:W-:Y:S01]  /*d92c0*/  ISETP.GE.U32.AND P3, PT, R144, R140, PT ;  /* 0x0000008c9000720c */ /* 0x000fe20003f66070 */
[----:B------:R-:W-:Y:S01]  /*d92d0*/  IMAD.MOV.U32 R78, RZ, RZ, RZ ;  /* 0x000000ffff4e7224 */ /* 0x000fe200078e00ff */
[----:B------:R-:W-:Y:S01]  /*d92e0*/  ISETP.NE.U32.AND P1, PT, R79, RZ, PT ;  /* 0x000000ff4f00720c */ /* 0x000fe20003f25070 */
[----:B------:R-:W-:Y:S01]  /*d92f0*/  IMAD.MOV.U32 R79, RZ, RZ, R80 ;  /* 0x000000ffff4f7224 */ /* 0x000fe200078e0050 */
[----:B------:R-:W-:-:S02]  /*d9300*/  ISETP.GE.U32.AND.EX P0, PT, R74, R75, PT, P4 ;  /* 0x0000004b4a00720c */ /* 0x000fc40003f06140 */
[----:B------:R-:W-:Y:S02]  /*d9310*/  IADD3 R81, P4, PT, R81, R118, RZ ;  /* 0x0000007651517210 */ /* 0x000fe40007f9e0ff */
[----:B------:R-:W-:Y:S01]  /*d9320*/  ISETP.GE.U32.AND.EX P3, PT, R143, R108, PT, P3 ;  /* 0x0000006c8f00720c */ /* 0x000fe20003f66130 */
[----:B------:R-:W-:-:S03]  /*d9330*/  IMAD.WIDE.U32 R78, R40, R73, R78 ;  /* 0x00000049284e7225 */ /* 0x000fc600078e004e */
[----:B------:R-:W-:Y:S01]  /*d9340*/  ISETP.NE.AND.EX P1, PT, R104, RZ, !P3, P1 ;  /* 0x000000ff6800720c */ /* 0x000fe20005f25310 */
[----:B------:R-:W-:Y:S01]  /*d9350*/  IMAD.X R73, RZ, RZ, R134, P4 ;  /* 0x000000ffff497224 */ /* 0x000fe200020e0686 */
[----:B------:R-:W-:Y:S01]  /*d9360*/  ISETP.GT.U32.AND P3, PT, R118, R81, PT ;  /* 0x000000517600720c */ /* 0x000fe20003f64070 */
[----:B------:R-:W-:Y:S01]  /*d9370*/  IMAD.WIDE.U32 R104, R137, R38, RZ ;  /* 0x0000002689687225 */ /* 0x000fe200078e00ff */
[----:B------:R-:W-:Y:S02]  /*d9380*/  ISETP.GE.U32.AND P4, PT, R78, RZ, PT ;  /* 0x000000ff4e00720c */ /* 0x000fe40003f86070 */
[----:B------:R-:W-:Y:S01]  /*d9390*/  ISETP.GT.U32.AND.EX P3, PT, R134, R73, PT, P3 ;  /* 0x000000498600720c */ /* 0x000fe20003f64130 */
[----:B------:R-:W-:Y:S01]  /*d93a0*/  VIADD R108, R79, UR7 ;  /* 0x000000074f6c7c36 */ /* 0x000fe20008000000 */
[----:B------:R-:W-:Y:S01]  /*d93b0*/  IADD3 R109, P5, PT, R81, R78, RZ ;  /* 0x0000004e516d7210 */ /* 0x000fe20007fbe0ff */
[----:B------:R-:W-:Y:S01]  /*d93c0*/  VIADD R105, R105, UR10 ;  /* 0x0000000a69697c36 */ /* 0x000fe20008000000 */
[----:B------:R-:W-:Y:S01]  /*d93d0*/  SEL R118, R118, R81, P3 ;  /* 0x0000005176767207 */ /* 0x000fe20001800000 */
[----:B------:R-:W-:Y:S01]  /*d93e0*/  IMAD.MOV.U32 R75, RZ, RZ, RZ ;  /* 0x000000ffff4b7224 */ /* 0x000fe200078e00ff */
[----:B------:R-:W-:Y:S01]  /*d93f0*/  ISETP.GE.U32.AND.EX P4, PT, R108, R80, PT, P4 ;  /* 0x000000506c00720c */ /* 0x000fe20003f86140 */
[----:B------:R-:W-:-:S04]  /*d9400*/  IMAD.WIDE.U32 R78, R39, R135, R104 ;  /* 0x00000087274e7225 */ /* 0x000fc800078e0068 */
[----:B------:R-:W-:Y:S01]  /*d9410*/  IMAD.X R108, R73, 0x1, R108, P5 ;  /* 0x00000001496c7824 */ /* 0x000fe200028e066c */
[----:B------:R-:W-:Y:S01]  /*d9420*/  SEL R73, R134, R73, P3 ;  /* 0x0000004986497207 */ /* 0x000fe20001800000 */
[----:B------:R-:W-:Y:S01]  /*d9430*/  IMAD.WIDE.U32 R74, R41, R119, R74 ;  /* 0x00000077294a7225 */ /* 0x000fe200078e004a */
[----:B------:R-:W-:Y:S02]  /*d9440*/  ISETP.GT.U32.AND P3, PT, R118, R109, PT ;  /* 0x0000006d7600720c */ /* 0x000fe40003f64070 */
[----:B------:R-:W-:Y:S01]  /*d9450*/  SEL R115, RZ, 0x1, P4 ;  /* 0x00000001ff737807 */ /* 0x000fe20002000000 */
[----:B------:R-:W-:Y:S01]  /*d9460*/  IMAD.MOV.U32 R80, RZ, RZ, RZ ;  /* 0x000000ffff507224 */ /* 0x000fe200078e00ff */
[----:B------:R-:W-:Y:S01]  /*d9470*/  SEL R118, RZ, 0x1, !P1 ;  /* 0x00000001ff767807 */ /* 0x000fe20004800000 */
[----:B------:R-:W-:Y:S01]  /*d9480*/  IMAD.MOV.U32 R81, RZ, RZ, R78 ;  /* 0x000000ffff517224 */ /* 0x000fe200078e004e */
[----:B------:R-:W-:Y:S02]  /*d9490*/  ISETP.GT.U32.AND.EX P1, PT, R73, R108, PT, P3 ;  /* 0x0000006c4900720c */ /* 0x000fe40003f24130 */
[----:B------:R-:W-:Y:S01]  /*d94a0*/  IADD3 R74, P4, P3, R115, R74, RZ ;  /* 0x0000004a734a7210 */ /* 0x000fe20007b9e0ff */
[----:B------:R-:W-:Y:S01]  /*d94b0*/  IMAD.WIDE.U32 R80, R38, R135, R80 ;  /* 0x0000008726507225 */ /* 0x000fe200078e0050 */
[----:B------:R-:W-:-:S02]  /*d94c0*/  IADD3 R115, P5, PT, R118, R144, RZ ;  /* 0x0000009076737210 */ /* 0x000fc40007fbe0ff */
[----:B------:R-:W-:Y:S01]  /*d94d0*/  SEL R73, RZ, 0x1, !P1 ;  /* 0x00000001ff497807 */ /* 0x000fe20004800000 */
[----:B------:R-:W-:Y:S01]  /*d94e0*/  VIADD R75, R75, UR6 ;  /* 0x000000064b4b7c36 */ /* 0x000fe20008000000 */
[----:B------:R-:W-:Y:S01]  /*d94f0*/  SEL R118, RZ, 0x1, P0 ;  /* 0x00000001ff767807 */ /* 0x000fe20000000000 */
[----:B------:R-:W-:Y:S01]  /*d9500*/  VIADD R119, R81, UR11 ;  /* 0x0000000b51777c36 */ /* 0x000fe20008000000 */
[----:B------:R-:W-:Y:S01]  /*d9510*/  IADD3 R138, P0, PT, R115, R80, RZ ;  /* 0x00000050738a7210 */ /* 0x000fe20007f1e0ff */
[----:B------:R-:W-:Y:S01]  /*d9520*/  IMAD.X R136, RZ, RZ, R143, P5 ;  /* 0x000000ffff887224 */ /* 0x000fe200028e068f */
        /* <DEDUP_REMOVED lines=8> */
[----:B------:R-:W-:Y:S02]  /*d95b0*/  IMAD.X R139, R81, 0x1, R140, P0 ;  /* 0x00000001518b7824 */ /* 0x000fe400000e068c */
[----:B------:R-:W-:Y:S01]  /*d95c0*/  IMAD.WIDE.U32 R74, R111, R40, RZ ;  /* 0x000000286f4a7225 */ /* 0x000fe200078e00ff */
[----:B------:R-:W-:Y:S02]  /*d95d0*/  ISETP.GE.U32.AND P4, PT, R80, RZ, PT ;  /* 0x000000ff5000720c */ /* 0x000fe40003f86070 */
[----:B------:R-:W-:Y:S01]  /*d95e0*/  ISETP.NE.U32.AND P0, PT, R73, RZ, PT ;  /* 0x000000ff4900720c */ /* 0x000fe20003f05070 */
[----:B------:R-:W-:Y:S01]  /*d95f0*/  VIADD R75, R75, UR8 ;  /* 0x000000084b4b7c36 */ /* 0x000fe20008000000 */
[----:B------:R-:W-:-:S02]  /*d9600*/  ISETP.GE.U32.AND.EX P3, PT, R139, R140, PT, P3 ;  /* 0x0000008c8b00720c */ /* 0x000fc40003f66130 */
[----:B------:R-:W-:Y:S01]  /*d9610*/  ISETP.GE.U32.AND.EX P1, PT, R104, R105, PT, P1 ;  /* 0x000000696800720c */ /* 0x000fe20003f26110 */
[----:B------:R-:W-:Y:S01]  /*d9620*/  IMAD.MOV.U32 R105, RZ, RZ, RZ ;  /* 0x000000ffff697224 */ /* 0x000fe200078e00ff */
[----:B------:R-:W-:Y:S02]  /*d9630*/  ISETP.GE.U32.AND.EX P4, PT, R119, R78, PT, P4 ;  /* 0x0000004e7700720c */ /* 0x000fe40003f86140 */
[----:B------:R-:W-:Y:S01]  /*d9640*/  ISETP.NE.AND.EX P0, PT, R81, RZ, !P3, P0 ;  /* 0x000000ff5100720c */ /* 0x000fe20005f05300 */
[----:B------:R-:W-:Y:S01]  /*d9650*/  IMAD.WIDE.U32 R80, R41, R113, R74 ;  /* 0x0000007129507225 */ /* 0x000fe200078e004a */
[----:B------:R-:W-:Y:S02]  /*d9660*/  SEL R141, RZ, 0x1, P4 ;  /* 0x00000001ff8d7807 */ /* 0x000fe40002000000 */
[----:B------:R-:W-:Y:S01]  /*d9670*/  SEL R73, RZ, 0x1, !P0 ;  /* 0x00000001ff497807 */ /* 0x000fe20004000000 */
[----:B------:R-:W-:Y:S01]  /*d9680*/  IMAD.WIDE.U32 R104, R39, R137, R104 ;  /* 0x0000008927687225 */ /* 0x000fe200078e0068 */
[----:B------:R-:W-:-:S03]  /*d9690*/  ISETP.GT.U32.AND P5, PT, R144, R115, PT ;  /* 0x000000739000720c */ /* 0x000fc60003fa4070 */
[----:B------:R-:W-:Y:S02]  /*d96a0*/  IMAD.MOV.U32 R78, RZ, RZ, RZ ;  /* 0x000000ffff4e7224 */ /* 0x000fe400078e00ff */
[----:B------:R-:W-:Y:S01]  /*d96b0*/  IMAD.MOV.U32 R79, RZ, RZ, R80 ;  /* 0x000000ffff4f7224 */ /* 0x000fe200078e0050 */
[----:B------:R-:W-:Y:S01]  /*d96c0*/  IADD3 R141, P3, P4, R141, R104, RZ ;  /* 0x000000688d8d7210 */ /* 0x000fe20007c7e0ff */
[----:B------:R-:W-:Y:S01]  /*d96d0*/  VIADD R142, R105, UR10 ;  /* 0x0000000a698e7c36 */ /* 0x000fe20008000000 */
[----:B------:R-:W-:Y:S01]  /*d96e0*/  IADD3 R73, P0, PT, R73, R134, RZ ;  /* 0x0000008649497210 */ /* 0x000fe20007f1e0ff */
[----:B------:R-:W-:Y:S01]  /*d96f0*/  IMAD.WIDE.U32 R104, R40, R113, R78 ;  /* 0x0000007128687225 */ /* 0x000fe200078e004e */
[----:B------:R-:W-:Y:S02]  /*d9700*/  ISETP.GT.U32.AND.EX P5, PT, R143, R136, PT, P5 ;  /* 0x000000888f00720c */ /* 0x000fe40003fa4150 */
[----:B------:R-:W-:Y:S01]  /*d9710*/  ISETP.GT.U32.AND P6, PT, R134, R73, PT ;  /* 0x000000498600720c */ /* 0x000fe20003fc4070 */
[----:B------:R-:W-:Y:S01]  /*d9720*/  IMAD.X R118, RZ, RZ, R139, P0 ;  /* 0x000000ffff767224 */ /* 0x000fe200000e068b */
[----:B------:R-:W-:Y:S01]  /*d9730*/  SEL R115, R144, R115, P5 ;  /* 0x0000007390737207 */ /* 0x000fe20002800000 */
[----:B------:R-:W-:Y:S01]  /*d9740*/  VIADD R119, R105, UR9 ;  /* 0x0000000969777c36 */ /* 0x000fe20008000000 */
[----:B------:R-:W-:-:S02]  /*d9750*/  IADD3 R113, P0, PT, R73, R104, RZ ;  /* 0x0000006849717210 */ /* 0x000fc40007f1e0ff */
[----:B------:R-:W-:Y:S02]  /*d9760*/  SEL R136, R143, R136, P5 ;  /* 0x000000888f887207 */ /* 0x000fe40002800000 */
[----:B------:R-:W-:Y:S01]  /*d9770*/  ISETP.GT.U32.AND P5, PT, R115, R138, PT ;  /* 0x0000008a7300720c */ /* 0x000fe20003fa4070 */
[----:B------:R-:W-:Y:S01]  /*d9780*/  IMAD.X R115, R118, 0x1, R119, P0 ;  /* 0x0000000176737824 */ /* 0x000fe200000e0677 */
[----:B------:R-:W-:Y:S02]  /*d9790*/  ISETP.GT.U32.AND.EX P6, PT, R139, R118, PT, P6 ;  /* 0x000000768b00720c */ /* 0x000fe40003fc4160 */
[----:B------:R-:W-:Y:S02]  /*d97a0*/  SEL R143, RZ, 0x1, P1 ;  /* 0x00000001ff8f7807 */ /* 0x000fe40000800000 */
[----:B------:R-:W-:Y:S02]  /*d97b0*/  ISETP.GE.U32.AND P0, PT, R104, RZ, PT ;  /* 0x000000ff6800720c */ /* 0x000fe40003f06070 */
[----:B------:R-:W-:-:S02]  /*d97c0*/  ISETP.GE.U32.AND P1, PT, R80, R74, PT ;  /* 0x0000004a5000720c */ /* 0x000fc40003f26070 */
[----:B------:R-:W-:Y:S01]  /*d97d0*/  SEL R74, R134, R73, P6 ;  /* 0x00000049864a7207 */ /* 0x000fe20003000000 */
[----:B------:R-:W-:Y:S01]  /*d97e0*/  VIADD R78, R81, UR9 ;  /* 0x00000009514e7c36 */ /* 0x000fe20008000000 */
[----:B------:R-:W-:Y:S01]  /*d97f0*/  ISETP.GE.U32.AND.EX P0, PT, R119, R80, PT, P0 ;  /* 0x000000507700720c */ /* 0x000fe20003f06100 */
[----:B------:R-:W-:Y:S01]  /*d9800*/  IMAD.MOV.U32 R79, RZ, RZ, RZ ;  /* 0x000000ffff4f7224 */ /* 0x000fe200078e00ff */
[----:B------:R-:W-:Y:S02]  /*d9810*/  SEL R80, R139, R118, P6 ;  /* 0x000000768b507207 */ /* 0x000fe40003000000 */
[----:B------:R-:W-:Y:S01]  /*d9820*/  ISETP.GT.U32.AND P6, PT, R74, R113, PT ;  /* 0x000000714a00720c */ /* 0x000fe20003fc4070 */
[----:B------:R-:W-:Y:S01]  /*d9830*/  IMAD.WIDE.U32 R104, R41, R111, R78 ;  /* 0x0000006f29687225 */ /* 0x000fe200078e004e */
[----:B------:R-:W-:Y:S02]  /*d9840*/  ISETP.GT.U32.AND.EX P5, PT, R136, R140, PT, P5 ;  /* 0x0000008c8800720c */ /* 0x000fe40003fa4150 */
[----:B------:R-:W-:-:S02]  /*d9850*/  SEL R73, RZ, 0x1, P0 ;  /* 0x00000001ff497807 */ /* 0x000fc40000000000 */
[----:B------:R-:W-:Y:S02]  /*d9860*/  ISETP.GE.U32.AND.EX P1, PT, R78, R75, PT, P1 ;  /* 0x0000004b4e00720c */ /* 0x000fe40003f26110 */
[----:B------:R-:W-:Y:S01]  /*d9870*/  ISETP.GT.U32.AND.EX P6, PT, R80, R115, PT, P6 ;  /* 0x000000735000720c */ /* 0x000fe20003fc4160 */
[----:B------:R-:W-:Y:S01]  /*d9880*/  VIADD R78, R105, UR8 ;  /* 0x00000008694e7c36 */ /* 0x000fe20008000000 */
        /* <DEDUP_REMOVED lines=24> */
[----:B------:R-:W-:Y:S02]  /*d9a10*/  IMAD.X R104, RZ, RZ, R111, P0 ;  /* 0x000000ffff687224 */ /* 0x000fe400000e066f */
[----:B------:R-:W-:Y:S01]  /*d9a20*/  IMAD.WIDE.U32 R78, R40, R135, R78 ;  /* 0x00000087284e7225 */ /* 0x000fe200078e004e */
[----:B------:R-:W-:Y:S02]  /*d9a30*/  ISETP.GE.U32.AND P0, PT, R80, R74, PT ;  /* 0x0000004a5000720c */ /* 0x000fe40003f06070 */
[----:B------:R-:W-:Y:S01]  /*d9a40*/  ISETP.GT.U32.AND.EX P4, PT, R111, R104, PT, P4 ;  /* 0x000000686f00720c */ /* 0x000fe20003f84140 */
[----:B------:R-:W-:Y:S01]  /*d9a50*/  VIADD R74, R81, UR11 ;  /* 0x0000000b514a7c36 */ /* 0x000fe20008000000 */
[----:B------:R-:W-:-:S02]  /*d9a60*/  IADD3 R139, P5, PT, R105, R78, RZ ;  /* 0x0000004e698b7210 */ /* 0x000fc40007fbe0ff */
[----:B------:R-:W-:Y:S01]  /*d9a70*/  SEL R73, R118, R105, P4 ;  /* 0x0000006976497207 */ /* 0x000fe20002000000 */
[----:B------:R-:W-:Y:S01]  /*d9a80*/  VIADD R79, R79, UR11 ;  /* 0x0000000b4f4f7c36 */ /* 0x000fe20008000000 */
[----:B------:R-:W-:Y:S01]  /*d9a90*/  ISETP.GE.U32.AND.EX P0, PT, R74, R75, PT, P0 ;  /* 0x0000004b4a00720c */ /* 0x000fe20003f06100 */
[----:B------:R-:W-:Y:S01]  /*d9aa0*/  IMAD.MOV.U32 R75, RZ, RZ, RZ ;  /* 0x000000ffff4b7224 */ /* 0x000fe200078e00ff */
[----:B------:R-:W-:Y:S01]  /*d9ab0*/  ISETP.GT.U32.AND P1, PT, R73, R139, PT ;  /* 0x0000008b4900720c */ /* 0x000fe20003f24070 */
[----:B------:R-:W-:Y:S01]  /*d9ac0*/  IMAD.X R118, R104, 0x1, R79, P5 ;  /* 0x0000000168767824 */ /* 0x000fe200028e064f */
[----:B------:R-:W-:Y:S02]  /*d9ad0*/  SEL R73, R111, R104, P4 ;  /* 0x000000686f497207 */ /* 0x000fe40002000000 */
[----:B------:R-:W-:Y:S02]  /*d9ae0*/  ISETP.GE.U32.AND P3, PT, R78, RZ, PT ;  /* 0x000000ff4e00720c */ /* 0x000fe40003f66070 */
[----:B------:R-:W-:Y:S01]  /*d9af0*/  IADD3 R81, P4, PT, R115, R76, RZ ;  /* 0x0000004c73517210 */ /* 0x000fe20007f9e0ff */
[----:B------:R-:W-:Y:S01]  /*d9b00*/  IMAD.WIDE.U32 R74, R41, R137, R74 ;  /* 0x00000089294a7225 */ /* 0x000fe200078e004a */
[----:B------:R-:W-:-:S02]  /*d9b10*/  ISETP.GE.U32.AND.EX P3, PT, R79, R80, PT, P3 ;  /* 0x000000504f00720c */ /* 0x000fc40003f66130 */
[----:B------:R-:W-:Y:S01]  /*d9b20*/  ISETP.GT.U32.AND.EX P1, PT, R73, R118, PT, P1 ;  /* 0x000000764900720c */ /* 0x000fe20003f24110 */
[----:B------:R-:W-:Y:S01]  /*d9b30*/  IMAD.X R80, R109, 0x1, R72, P4 ;  /* 0x000000016d507824 */ /* 0x000fe200020e0648 */
[----:B------:R-:W-:Y:S01]  /*d9b40*/  IADD3 R73, P4, PT, R118, R110, RZ ;  /* 0x0000006e76497210 */ /* 0x000fe20007f9e0ff */
[----:B------:R-:W-:Y:S01]  /*d9b50*/  VIADD R78, R75, UR10 ;  /* 0x0000000a4b4e7c36 */ /* 0x000fe20008000000 */
[----:B------:R-:W-:Y:S02]  /*d9b60*/  SEL R79, RZ, 0x1, P0 ;  /* 0x00000001ff4f7807 */ /* 0x000fe40000000000 */
[----:B------:R-:W-:Y:S02]  /*d9b70*/  SEL R75, RZ, 0x1, P3 ;  /* 0x00000001ff4b7807 */ /* 0x000fe40001800000 */
        /* <DEDUP_REMOVED lines=61> */
.L_x_840:
[----:B------:R-:W-:Y:S05]  /*d9f50*/  BSYNC.RELIABLE B9 ;  /* 0x0000000000097941 */ /* 0x000fea0003800100 */
.L_x_839:
        /* <DEDUP_REMOVED lines=38> */
.L_x_841:
[----:B------:R-:W-:Y:S05]  /*da1c0*/  BSYNC.RECONVERGENT B8 ;  /* 0x0000000000087941 */ /* 0x000fea0003800200 */
.L_x_838:
        /* <DEDUP_REMOVED lines=36> */
[----:B------:R-:W-:Y:S02]  /*da410*/  ISETP.GT.U32.AND P0, PT, R111, R72, PT ;  /* 0x000000486f00720c */ /* 0x000fe40003f04070 */
[----:B------:R-:W-:Y:S02]  /*da420*/  SEL R81, RZ, 0x1, P1 ;  /* 0x00000001ff517807 */ /* 0x000fe40000800000 */
[----:B------:R-:W-:Y:S02]  /*da430*/  SEL R80, RZ, 0x1, P3 ;  /* 0x00000001ff507807 */ /* 0x000fe40001800000 */
[----:B------:R-:W-:Y:S02]  /*da440*/  SEL R79, RZ, 0x1, P4 ;  /* 0x00000001ff4f7807 */ /* 0x000fe40002000000 */
[----:B------:R-:W-:-:S02]  /*da450*/  ISETP.GT.U32.AND.EX P0, PT, R119, R78, PT, P0 ;  /* 0x0000004e7700720c */ /* 0x000fc40003f04100 */
[----:B------:R-:W-:Y:S01]  /*da460*/  IADD3 R81, P4, P5, R80, R104, R81 ;  /* 0x0000006850517210 */ /* 0x000fe20007d9e051 */
[----:B------:R-:W-:Y:S01]  /*da470*/  VIADD R104, R77, UR4 ;  /* 0x000000044d687c36 */ /* 0x000fe20008000000 */
        /* <DEDUP_REMOVED lines=9> */
[----:B------:R-:W-:Y:S02]  /*da510*/  IADD3 R77, P0, PT, R112, R79, RZ ;  /* 0x0000004f704d7210 */ /* 0x000fe40007f1e0ff */
[----:B------:R-:W-:Y:S01]  /*da520*/  ISETP.GT.U32.AND.EX P1, PT, R74, R118, PT, P1 ;  /* 0x000000764a00720c */ /* 0x000fe20003f24110 */
[----:B------:R-:W-:Y:S01]  /*da530*/  IMAD.WIDE.U32 R74, R134, 0x3d1, RZ ;  /* 0x000003d1864a7825 */ /* 0x000fe200078e00ff */
[----:B------:R-:W-:Y:S02]  /*da540*/  ISETP.GT.U32.AND P4, PT, R112, R77, PT ;  /* 0x0000004d7000720c */ /* 0x000fe40003f84070 */
[----:B------:R-:W-:Y:S01]  /*da550*/  ISETP.GE.U32.AND P3, PT, R76, RZ, PT ;  /* 0x000000ff4c00720c */ /* 0x000fe20003f66070 */
[----:B------:R-:W-:Y:S01]  /*da560*/  IMAD.X R78, R135, 0x1, R80, P0 ;  /* 0x00000001874e7824 */ /* 0x000fe200000e0650 */
[----:B------:R-:W-:Y:S01]  /*da570*/  SEL R76, RZ, 0x1, !P1 ;  /* 0x00000001ff4c7807 */ /* 0x000fe20004800000 */
        /* <DEDUP_REMOVED lines=52> */
.L_x_844:
[----:B------:R-:W-:Y:S05]  /*da8c0*/  BSYNC.RELIABLE B9 ;  /* 0x0000000000097941 */ /* 0x000fea0003800100 */
.L_x_843:
        /* <DEDUP_REMOVED lines=38> */
.L_x_845:
[----:B------:R-:W-:Y:S05]  /*dab30*/  BSYNC.RECONVERGENT B8 ;  /* 0x0000000000087941 */ /* 0x000fea0003800200 */
.L_x_842:
[----:B------:R-:W2:Y:S04]  /*dab40*/  LDL.64 R142, [R23+0x20] ;  /* 0x00002000178e7983 */ /* 0x000ea80000100a00 */
[----:B------:R-:W3:Y:S04]  /*dab50*/  LDL.64 R140, [R23+0x28] ;  /* 0x00002800178c7983 */ /* 0x000ee80000100a00 */
[----:B------:R-:W4:Y:S01]  /*dab60*/  LDL.64 R138, [R23+0x30] ;  /* 0x00003000178a7983 */ /* 0x000f220000100a00 */
[----:B------:R-:W-:Y:S01]  /*dab70*/  UMOV UR4, URZ ;  /* 0x000000ff00047c82 */ /* 0x000fe20008000000 */
[----:B------:R-:W-:Y:S01]  /*dab80*/  UMOV UR6, URZ ;  /* 0x000000ff00067c82 */ /* 0x000fe20008000000 */
[----:B------:R-:W-:Y:S01]  /*dab90*/  UMOV UR8, URZ ;  /* 0x000000ff00087c82 */ /* 0x000fe20008000000 */
[----:B------:R-:W5:Y:S01]  /*daba0*/  LDL.64 R136, [R23+0x38] ;  /* 0x0000380017887983 */ /* 0x000f620000100a00 */
[----:B------:R-:W-:Y:S01]  /*dabb0*/  UMOV UR10, URZ ;  /* 0x000000ff000a7c82 */ /* 0x000fe20008000000 */
[----:B------:R-:W-:Y:S01]  /*dabc0*/  IMAD.MOV.U32 R134, RZ, RZ, RZ ;  /* 0x000000ffff867224 */ /* 0x000fe200078e00ff */
[----:B------:R-:W-:Y:S01]  /*dabd0*/  UMOV UR5, URZ ;  /* 0x000000ff00057c82 */ /* 0x000fe20008000000 */
[----:B------:R-:W-:Y:S01]  /*dabe0*/  IMAD.MOV.U32 R114, RZ, RZ, RZ ;  /* 0x000000ffff727224 */ /* 0x000fe200078e00ff */
[----:B------:R-:W-:Y:S01]  /*dabf0*/  UMOV UR7, URZ ;  /* 0x000000ff00077c82 */ /* 0x000fe20008000000 */
[----:B------:R-:W-:Y:S01]  /*dac00*/  UMOV UR9, URZ ;  /* 0x000000ff00097c82 */ /* 0x000fe20008000000 */
[----:B------:R-:W-:Y:S01]  /*dac10*/  UMOV UR11, URZ ;  /* 0x000000ff000b7c82 */ /* 0x000fe20008000000 */
[----:B--2---:R-:W-:-:S04]  /*dac20*/  IMAD.WIDE.U32 R72, R131, R142, RZ ;  /* 0x0000008e83487225 */ /* 0x004fc800078e00ff */
[----:B------:R-:W-:-:S04]  /*dac30*/  IMAD.WIDE.U32 R118, R129, R142, RZ ;  /* 0x0000008e81767225 */ /* 0x000fc800078e00ff */
[----:B------:R-:W-:Y:S02]  /*dac40*/  VIADD R73, R73, UR4 ;  /* 0x0000000449497c36 */ /* 0x000fe40008000000 */
[----:B------:R-:W-:-:S04]  /*dac50*/  IMAD.WIDE.U32 R112, R125, R142, RZ ;  /* 0x0000008e7d707225 */ /* 0x000fc800078e00ff */
[----:B------:R-:W-:-:S04]  /*dac60*/  IMAD.WIDE.U32 R76, R122, R142, RZ ;  /* 0x0000008e7a4c7225 */ /* 0x000fc800078e00ff */
[----:B------:R-:W-:Y:S02]  /*dac70*/  VIADD R119, R119, UR6 ;  /* 0x0000000677777c36 */ /* 0x000fe40008000000 */
[----:B------:R-:W-:-:S04]  /*dac80*/  IMAD.WIDE.U32 R144, R143, R130, R72 ;  /* 0x000000828f907225 */ /* 0x000fc800078e0048 */
[----:B------:R-:W-:Y:S01]  /*dac90*/  VIADD R113, R113, UR8 ;  /* 0x0000000871717c36 */ /* 0x000fe20008000000 */
[----:B------:R-:W-:Y:S01]  /*daca0*/  ISETP.GE.U32.AND P5, PT, R144, R72, PT ;  /* 0x000000489000720c */ /* 0x000fe20003fa6070 */
[----:B------:R-:W-:Y:S02]  /*dacb0*/  VIADD R77, R77, UR10 ;  /* 0x0000000a4d4d7c36 */ /* 0x000fe40008000000 */
[----:B------:R-:W-:-:S04]  /*dacc0*/  IMAD.WIDE.U32 R74, R143, R128, R118 ;  /* 0x000000808f4a7225 */ /* 0x000fc800078e0076 */
[----:B------:R-:W-:Y:S01]  /*dacd0*/  IMAD.WIDE.U32 R80, R143, R124, R112 ;  /* 0x0000007c8f507225 */ /* 0x000fe200078e0070 */
[----:B------:R-:W-:-:S03]  /*dace0*/  ISETP.GE.U32.AND P0, PT, R74, R118, PT ;  /* 0x000000764a00720c */ /* 0x000fc60003f06070 */
[----:B------:R-:W-:Y:S02]  /*dacf0*/  IMAD.MOV.U32 R135, RZ, RZ, R144 ;  /* 0x000000ffff877224 */ /* 0x000fe400078e0090 */
[----:B------:R-:W-:Y:S01]  /*dad00*/  IMAD.WIDE.U32 R78, R143, R123, R76 ;  /* 0x0000007b8f4e7225 */ /* 0x000fe200078e004c */
[----:B------:R-:W-:-:S03]  /*dad10*/  ISETP.GE.U32.AND P6, PT, R80, R112, PT ;  /* 0x000000705000720c */ /* 0x000fc60003fc6070 */
[----:B------:R-:W-:Y:S02]  /*dad20*/  IMAD.MOV.U32 R115, RZ, RZ, R74 ;  /* 0x000000ffff737224 */ /* 0x000fe400078e004a */
[----:B------:R-:W-:Y:S01]  /*dad30*/  IMAD.WIDE.U32 R134, R142, R130, R134 ;  /* 0x000000828e867225 */ /* 0x000fe200078e0086 */
[----:B------:R-:W-:-:S03]  /*dad40*/  ISETP.GE.U32.AND P1, PT, R78, R76, PT ;  /* 0x0000004c4e00720c */ /* 0x000fc60003f26070 */
[----:B------:R-:W-:Y:S02]  /*dad50*/  VIADD R118, R145, UR5 ;  /* 0x0000000591767c36 */ /* 0x000fe40008000000 */
[----:B------:R-:W-:Y:S01]  /*dad60*/  IMAD.WIDE.U32 R114, R142, R128, R114 ;  /* 0x000000808e727225 */ /* 0x000fe200078e0072 */
[----:B------:R-:W-:-:S03]  /*dad70*/  ISETP.GE.U32.AND P3, PT, R134, RZ, PT ;  /* 0x000000ff8600720c */ /* 0x000fc60003f66070 */
[----:B------:R-:W-:Y:S02]  /*dad80*/  VIADD R112, R75, UR7 ;  /* 0x000000074b707c36 */ /* 0x000fe40008000000 */
[----:B------:R-:W-:Y:S02]  /*dad90*/  VIADD R76, R81, UR9 ;  /* 0x00000009514c7c36 */ /* 0x000fe40008000000 */
[----:B------:R-:W-:Y:S01]  /*dada0*/  VIADD R135, R135, UR5 ;  /* 0x0000000587877c36 */ /* 0x000fe20008000000 */
[----:B------:R-:W-:Y:S01]  /*dadb0*/  ISETP.GE.U32.AND.EX P5, PT, R118, R73, PT, P5 ;  /* 0x000000497600720c */ /* 0x000fe20003fa6150 */
[----:B------:R-:W-:Y:S01]  /*dadc0*/  VIADD R115, R115, UR7 ;  /* 0x0000000773737c36 */ /* 0x000fe20008000000 */
[----:B------:R-:W-:Y:S01]  /*dadd0*/  ISETP.GE.U32.AND P4, PT, R114, RZ, PT ;  /* 0x000000ff7200720c */ /* 0x000fe20003f86070 */
[----:B---3--:R-:W-:Y:S01]  /*dade0*/  IMAD.WIDE.U32 R72, R131, R140, RZ ;  /* 0x0000008c83487225 */ /* 0x008fe200078e00ff */
[----:B------:R-:W-:Y:S02]  /*dadf0*/  ISETP.GE.U32.AND.EX P0, PT, R112, R119, PT, P0 ;  /* 0x000000777000720c */ /* 0x000fe40003f06100 */
[----:B------:R-:W-:Y:S01]  /*dae00*/  ISETP.GE.U32.AND.EX P6, PT, R76, R113, PT, P6 ;  /* 0x000000714c00720c */ /* 0x000fe20003fc6160 */
[----:B------:R-:W-:Y:S01]  /*dae10*/  IMAD.MOV.U32 R119, RZ, RZ, RZ ;  /* 0x000000ffff777224 */ /* 0x000fe200078e00ff */
[----:B------:R-:W-:Y:S01]  /*dae20*/  ISETP.GE.U32.AND.EX P3, PT, R135, R144, PT, P3 ;  /* 0x000000908700720c */ /* 0x000fe20003f66130 */
[----:B------:R-:W-:Y:S01]  /*dae30*/  IMAD.MOV.U32 R113, RZ, RZ, RZ ;  /* 0x000000ffff717224 */ /* 0x000fe200078e00ff */
[----:B------:R-:W-:Y:S01]  /*dae40*/  ISETP.GE.U32.AND.EX P4, PT, R115, R74, PT, P4 ;  /* 0x0000004a7300720c */ /* 0x000fe20003f86140 */
[----:B------:R-:W-:Y:S01]  /*dae50*/  VIADD R73, R73, UR4 ;  /* 0x0000000449497c36 */ /* 0x000fe20008000000 */
[----:B------:R-:W-:Y:S01]  /*dae60*/  SEL R145, RZ, 0x1, P3 ;  /* 0x00000001ff917807 */ /* 0x000fe20001800000 */
[----:B------:R-:W-:Y:S01]  /*dae70*/  IMAD.WIDE.U32 R118, R143, R131, R118 ;  /* 0x000000838f767225 */ /* 0x000fe200078e0076 */
[----:B------:R-:W-:-:S03]  /*dae80*/  SEL R81, RZ, 0x1, P4 ;  /* 0x00000001ff517807 */ /* 0x000fc60002000000 */
[----:B------:R-:W-:Y:S01]  /*dae90*/  IMAD.WIDE.U32 R112, R143, R129, R112 ;  /* 0x000000818f707225 */ /* 0x000fe200078e0070 */
[----:B------:R-:W-:-:S03]  /*daea0*/  IADD3 R144, P4, P3, R145, R118, RZ ;  /* 0x0000007691907210 */ /* 0x000fc60007b9e0ff */
[----:B------:R-:W-:Y:S01]  /*daeb0*/  IMAD.WIDE.U32 R74, R141, R130, R72 ;  /* 0x000000828d4a7225 */ /* 0x000fe200078e0048 */
[----:B------:R-:W-:Y:S02]  /*daec0*/  SEL R148, RZ, 0x1, P5 ;  /* 0x00000001ff947807 */ /* 0x000fe40002800000 */
[----:B------:R-:W-:Y:S01]  /*daed0*/  SEL R118, RZ, 0x1, P0 ;  /* 0x00000001ff767807 */ /* 0x000fe20000000000 */
[----:B------:R-:W-:Y:S01]  /*daee0*/  VIADD R147, R113, UR6 ;  /* 0x0000000671937c36 */ /* 0x000fe20008000000 */
[----:B------:R-:W-:Y:S01]  /*daef0*/  IADD3 R146, P0, P5, R81, R112, RZ ;  /* 0x0000007051927210 */ /* 0x000fe20007d1e0ff */
[----:B------:R-:W-:Y:S02]  /*daf00*/  IMAD.MOV.U32 R112, RZ, RZ, RZ ;  /* 0x000000ffff707224 */ /* 0x000fe400078e00ff */
[----:B------:R-:W-:Y:S02]  /*daf10*/  IMAD.MOV.U32 R113, RZ, RZ, R74 ;  /* 0x000000ffff717224 */ /* 0x000fe400078e004a */
[----:B------:R-:W-:-:S02]  /*daf20*/  VIADD R119, R119, UR4 ;  /* 0x0000000477777c36 */ /* 0x000fc40008000000 */
[----:B------:R-:W-:Y:S01]  /*daf30*/  IMAD.WIDE.U32 R112, R140, R130, R112 ;  /* 0x000000828c707225 */ /* 0x000fe200078e0070 */
[----:B------:R-:W-:Y:S02]  /*daf40*/  IADD3.X R147, PT, PT, RZ, R147, R118, P0, P5 ;  /* 0x00000093ff937210 */ /* 0x000fe400007ea476 */
[----:B------:R-:W-:Y:S01]  /*daf50*/  IADD3.X R81, PT, PT, RZ, R119, R148, P4, P3 ;  /* 0x00000077ff517210 */ /* 0x000fe200027e6494 */
[----:B------:R-:W-:Y:S01]  /*daf60*/  VIADD R119, R113, UR5 ;  /* 0x0000000571777c36 */ /* 0x000fe20008000000 */
[----:B------:R-:W-:Y:S02]  /*daf70*/  IADD3 R145, P3, PT, R144, R114, RZ ;  /* 0x0000007290917210 */ /* 0x000fe40007f7e0ff */
[----:B------:R-:W-:Y:S01]  /*daf80*/  ISETP.GE.U32.AND P0, PT, R112, RZ, PT ;  /* 0x000000ff7000720c */ /* 0x000fe20003f06070 */
[----:B------:R-:W-:Y:S01]  /*daf90*/  VIADD R114, R75, UR5 ;  /* 0x000000054b727c36 */ /* 0x000fe20008000000 */
[----:B------:R-:W-:Y:S02]  /*dafa0*/  ISETP.GE.U32.AND P4, PT, R74, R72, PT ;  /* 0x000000484a00720c */ /* 0x000fe40003f86070 */
[----:B------:R-:W-:Y:S01]  /*dafb0*/  ISETP.GE.U32.AND P5, PT, R145, R144, PT ;  /* 0x000000909100720c */ /* 0x000fe20003fa6070 */
[----:B------:R-:W-:Y:S01]  /*dafc0*/  IMAD.X R144, R115, 0x1, R81, P3 ;  /* 0x0000000173907824 */ /* 0x000fe200018e0651 */
[----:B------:R-:W-:Y:S01]  /*dafd0*/  ISETP.GE.U32.AND.EX P0, PT, R119, R74, PT, P0 ;  /* 0x0000004a7700720c */ /* 0x000fe20003f06100 */
[----:B------:R-:W-:Y:S01]  /*dafe0*/  IMAD.MOV.U32 R115, RZ, RZ, RZ ;  /* 0x000000ffff737224 */ /* 0x000fe200078e00ff */
        /* <DEDUP_REMOVED lines=12> */
[----:B------:R-:W-:Y:S01]  /*db0b0*/  ISETP.GE.U32.AND P4, PT, R118, R145, PT ;  /* 0x000000917600720c */ /* 0x000fe20003f86070 */
[----:B------:R-:W-:Y:S01]  /*db0c0*/  VIADD R72, R79, UR11 ;  /* 0x0000000b4f487c36 */ /* 0x000fe20008000000 */
[----:B------:R-:W-:Y:S01]  /*db0d0*/  IADD3 R115, P0, PT, R115, R146, RZ ;  /* 0x0000009273737210 */ /* 0x000fe20007f1e0ff */
[----:B------:R-:W-:Y:S01]  /*db0e0*/  IMAD.WIDE.U32 R74, R142, R124, R74 ;  /* 0x0000007c8e4a7225 */ /* 0x000fe200078e004a */
[----:B------:R-:W-:-:S02]  /*db0f0*/  ISETP.GE.U32.AND.EX P4, PT, R119, R144, PT, P4 ;  /* 0x000000907700720c */ /* 0x000fc40003f86140 */
[----:B------:R-:W-:Y:S02]  /*db100*/  ISETP.GE.U32.AND.EX P1, PT, R72, R77, PT, P1 ;  /* 0x0000004d4800720c */ /* 0x000fe40003f26110 */
[----:B------:R-:W-:Y:S02]  /*db110*/  SEL R114, RZ, 0x1, P4 ;  /* 0x00000001ff727807 */ /* 0x000fe40002000000 */
[----:B------:R-:W-:Y:S01]  /*db120*/  IADD3.X R77, PT, PT, RZ, R81, R112, P5, P3 ;  /* 0x00000051ff4d7210 */ /* 0x000fe20002fe6470 */
[----:B------:R-:W-:Y:S01]  /*db130*/  VIADD R79, R75, UR9 ;  /* 0x000000094b4f7c36 */ /* 0x000fe20008000000 */
[----:B------:R-:W-:Y:S01]  /*db140*/  IADD3 R81, P4, PT, R115, R74, RZ ;  /* 0x0000004a73517210 */ /* 0x000fe20007f9e0ff */
[----:B------:R-:W-:Y:S01]  /*db150*/  IMAD.X R146, RZ, RZ, R147, P0 ;  /* 0x000000ffff927224 */ /* 0x000fe200000e0693 */
[----:B------:R-:W-:-:S03]  /*db160*/  IADD3 R114, P0, PT, R114, R73, RZ ;  /* 0x0000004972727210 */ /* 0x000fc60007f1e0ff */
[C---:B------:R-:W-:Y:S01]  /*db170*/  IMAD.X R112, R79.reuse, 0x1, R146, P4 ;  /* 0x000000014f707824 */ /* 0x040fe200020e0692 */
[----:B------:R-:W-:Y:S01]  /*db180*/  ISETP.NE.U32.AND P4, PT, R114, RZ, PT ;  /* 0x000000ff7200720c */ /* 0x000fe20003f85070 */
[----:B------:R-:W-:Y:S01]  /*db190*/  IMAD.X R73, RZ, RZ, R77, P0 ;  /* 0x000000ffff497224 */ /* 0x000fe200000e064d */
[----:B------:R-:W-:Y:S02]  /*db1a0*/  ISETP.GE.U32.AND P3, PT, R74, RZ, PT ;  /* 0x000000ff4a00720c */ /* 0x000fe40003f66070 */
[-C--:B------:R-:W-:Y:S02]  /*db1b0*/  IADD3 R114, P5, PT, R114, R81.reuse, RZ ;  /* 0x0000005172727210 */ /* 0x080fe40007fbe0ff */
[----:B------:R-:W-:Y:S02]  /*db1c0*/  ISETP.GE.U32.AND.EX P3, PT, R79, R80, PT, P3 ;  /* 0x000000504f00720c */ /* 0x000fe40003f66130 */
[----:B------:R-:W-:Y:S01]  /*db1d0*/  ISETP.GE.U32.AND P0, PT, R114, R81, PT ;  /* 0x000000517200720c */ /* 0x000fe20003f06070 */
[----:B------:R-:W-:-:S05]  /*db1e0*/  IMAD.X R79, R73, 0x1, R112, P5 ;  /* 0x00000001494f7824 */ /* 0x000fca00028e0670 */
[----:B------:R-:W-:Y:S01]  /*db1f0*/  ISETP.GE.U32.AND.EX P5, PT, R79, R112, PT, P0 ;  /* 0x000000704f00720c */ /* 0x000fe20003fa6100 */
[----:B------:R-:W-:-:S03]  /*db200*/  IMAD.MOV.U32 R77, RZ, RZ, RZ ;  /* 0x000000ffff4d7224 */ /* 0x000fc600078e00ff */
[----:B------:R-:W-:Y:S01]  /*db210*/  ISETP.NE.AND.EX P4, PT, R73, RZ, !P5, P4 ;  /* 0x000000ff4900720c */ /* 0x000fe20006f85340 */
[----:B------:R-:W-:Y:S01]  /*db220*/  IMAD.WIDE.U32 R74, R129, R140, RZ ;  /* 0x0000008c814a7225 */ /* 0x000fe200078e00ff */
[----:B------:R-:W-:Y:S02]  /*db230*/  SEL R145, RZ, 0x1, P3 ;  /* 0x00000001ff917807 */ /* 0x000fe40001800000 */
[----:B------:R-:W-:Y:S01]  /*db240*/  SEL R153, RZ, 0x1, !P4 ;  /* 0x00000001ff997807 */ /* 0x000fe20006000000 */
[----:B------:R-:W-:Y:S01]  /*db250*/  IMAD.WIDE.U32 R76, R143, R125, R76 ;  /* 0x0000007d8f4c7225 */ /* 0x000fe200078e004c */
[----:B------:R-:W-:Y:S02]  /*db260*/  SEL R144, RZ, 0x1, P6 ;  /* 0x00000001ff907807 */ /* 0x000fe40003000000 */
[----:B------:R-:W-:Y:S01]  /*db270*/  ISETP.GE.U32.AND P6, PT, R81, R115, PT ;  /* 0x000000735100720c */ /* 0x000fe20003fc6070 */
[----:B------:R-:W-:Y:S01]  /*db280*/  VIADD R75, R75, UR6 ;  /* 0x000000064b4b7c36 */ /* 0x000fe20008000000 */
[----:B------:R-:W-:Y:S01]  /*db290*/  IADD3 R153, P5, PT, R153, R114, RZ ;  /* 0x0000007299997210 */ /* 0x000fe20007fbe0ff */
[----:B------:R-:W-:Y:S01]  /*db2a0*/  VIADD R113, R77, UR8 ;  /* 0x000000084d717c36 */ /* 0x000fe20008000000 */
[----:B------:R-:W-:Y:S01]  /*db2b0*/  IADD3 R145, P0, P3, R145, R76, RZ ;  /* 0x0000004c91917210 */ /* 0x000fe20007b1e0ff */
[----:B------:R-:W-:-:S02]  /*db2c0*/  IMAD.MOV.U32 R80, RZ, RZ, RZ ;  /* 0x000000ffff507224 */ /* 0x000fc400078e00ff */
[----:B------:R-:W-:Y:S02]  /*db2d0*/  IMAD.MOV.U32 R81, RZ, RZ, R78 ;  /* 0x000000ffff517224 */ /* 0x000fe400078e004e */
[----:B------:R-:W-:Y:S01]  /*db2e0*/  IMAD.WIDE.U32 R76, R141, R128, R74 ;  /* 0x000000808d4c7225 */ /* 0x000fe200078e004a */
[----:B------:R-:W-:-:S03]  /*db2f0*/  ISETP.GE.U32.AND.EX P6, PT, R112, R146, PT, P6 ;  /* 0x000000927000720c */ /* 0x000fc60003fc6160 */
[----:B------:R-:W-:Y:S02]  /*db300*/  IMAD.MOV.U32 R73, RZ, RZ, RZ ;  /* 0x000000ffff497224 */ /* 0x000fe400078e00ff */
[----:B------:R-:W-:Y:S01]  /*db310*/  IMAD.WIDE.U32 R80, R142, R123, R80 ;  /* 0x0000007b8e507225 */ /* 0x000fe200078e0050 */
[----:B------:R-:W-:Y:S02]  /*db320*/  IADD3.X R142, PT, PT, RZ, R113, R144, P0, P3 ;  /* 0x00000071ff8e7210 */ /* 0x000fe400007e6490 */
[----:B------:R-:W-:Y:S01]  /*db330*/  ISETP.GT.U32.AND P0, PT, R114, R153, PT ;  /* 0x000000997200720c */ /* 0x000fe20003f04070 */
[----:B------:R-:W-:Y:S01]  /*db340*/  IMAD.X R148, RZ, RZ, R79, P5 ;  /* 0x000000ffff947224 */ /* 0x000fe200028e064f */
[----:B------:R-:W-:Y:S01]  /*db350*/  ISETP.GE.U32.AND P3, PT, R76, R74, PT ;  /* 0x0000004a4c00720c */ /* 0x000fe20003f66070 */
[----:B------:R-:W-:Y:S02]  /*db360*/  IMAD.MOV.U32 R112, RZ, RZ, RZ ;  /* 0x000000ffff707224 */ /* 0x000fe400078e00ff */
[----:B------:R-:W-:-:S02]  /*db370*/  IMAD.MOV.U32 R113, RZ, RZ, R76 ;  /* 0x000000ffff717224 */ /* 0x000fc400078e004c */
[----:B------:R-:W-:Y:S01]  /*db380*/  IMAD.WIDE.U32 R72, R143, R122, R72 ;  /* 0x0000007a8f487225 */ /* 0x000fe200078e0048 */
[----:B------:R-:W-:-:S03]  /*db390*/  ISETP.GE.U32.AND P4, PT, R80, RZ, PT ;  /* 0x000000ff5000720c */ /* 0x000fc60003f86070 */
[----:B------:R-:W-:Y:S02]  /*db3a0*/  VIADD R74, R77, UR7 ;  /* 0x000000074d4a7c36 */ /* 0x000fe40008000000 */
[----:B------:R-:W-:Y:S01]  /*db3b0*/  VIADD R143, R81, UR11 ;  /* 0x0000000b518f7c36 */ /* 0x000fe20008000000 */
[----:B------:R-:W-:Y:S01]  /*db3c0*/  ISETP.GT.U32.AND.EX P5, PT, R79, R148, PT, P0 ;  /* 0x000000944f00720c */ /* 0x000fe20003fa4100 */
[----:B------:R-:W-:Y:S01]  /*db3d0*/  IMAD.WIDE.U32 R112, R140, R128, R112 ;  /* 0x000000808c707225 */ /* 0x000fe200078e0070 */
[----:B------:R-:W-:Y:S02]  /*db3e0*/  ISETP.GE.U32.AND.EX P3, PT, R74, R75, PT, P3 ;  /* 0x0000004b4a00720c */ /* 0x000fe40003f66130 */
[----:B------:R-:W-:Y:S02]  /*db3f0*/  ISETP.GE.U32.AND.EX P4, PT, R143, R78, PT, P4 ;  /* 0x0000004e8f00720c */ /* 0x000fe40003f86140 */
[----:B------:R-:W-:Y:S02]  /*db400*/  SEL R78, RZ, 0x1, P6 ;  /* 0x00000001ff4e7807 */ /* 0x000fe40003000000 */
[----:B------:R-:W-:Y:S01]  /*db410*/  SEL R75, R114, R153, P5 ;  /* 0x00000099724b7207 */ /* 0x000fe20002800000 */
[----:B------:R-:W-:Y:S01]  /*db420*/  VIADD R113, R113, UR7 ;  /* 0x0000000771717c36 */ /* 0x000fe20008000000 */
[----:B------:R-:W-:Y:S01]  /*db430*/  IADD3 R153, P6, PT, R153, R112, RZ ;  /* 0x0000007099997210 */ /* 0x000fe20007fde0ff */
[----:B------:R-:W-:Y:S01]  /*db440*/  VIADD R152, R73, UR10 ;  /* 0x0000000a49987c36 */ /* 0x000fe20008000000 */
[----:B------:R-:W-:-:S02]  /*db450*/  ISETP.GE.U32.AND P0, PT, R112, RZ, PT ;  /* 0x000000ff7000720c */ /* 0x000fc40003f06070 */
[----:B------:R-:W-:Y:S02]  /*db460*/  SEL R77, RZ, 0x1, P3 ;  /* 0x00000001ff4d7807 */ /* 0x000fe40001800000 */
[----:B------:R-:W-:Y:S01]  /*db470*/  SEL R73, R79, R148, P5 ;  /* 0x000000944f497207 */ /* 0x000fe20002800000 */
[----:B------:R-:W-:Y:S01]  /*db480*/  IMAD.X R148, R148, 0x1, R113, P6 ;  /* 0x0000000194947824 */ /* 0x000fe200030e0671 */
[----:B------:R-:W-:Y:S01]  /*db490*/  ISETP.GT.U32.AND P3, PT, R75, R153, PT ;  /* 0x000000994b00720c */ /* 0x000fe20003f64070 */
[----:B------:R-:W-:Y:S01]  /*db4a0*/  IMAD.MOV.U32 R75, RZ, RZ, RZ ;  /* 0x000000ffff4b7224 */ /* 0x000fe200078e00ff */
[----:B------:R-:W-:Y:S02]  /*db4b0*/  ISETP.GE.U32.AND.EX P0, PT, R113, R76, PT, P0 ;  /* 0x0000004c7100720c */ /* 0x000fe40003f06100 */
[----:B------:R-:W-:Y:S01]  /*db4c0*/  SEL R115, RZ, 0x1, P4 ;  /* 0x00000001ff737807 */ /* 0x000fe20002000000 */
[----:B------:R-:W-:Y:S01]  /*db4d0*/  IMAD.WIDE.U32 R74, R141, R129, R74 ;  /* 0x000000818d4a7225 */ /* 0x000fe200078e004a */
[----:B------:R-:W-:-:S02]  /*db4e0*/  IADD3 R78, P6, PT, R78, R145, RZ ;  /* 0x000000914e4e7210 */ /* 0x000fc40007fde0ff */
[----:B------:R-:W-:Y:S02]  /*db4f0*/  ISETP.GT.U32.AND.EX P3, PT, R73, R148, PT, P3 ;  /* 0x000000944900720c */ /* 0x000fe40003f64130 */
[----:B------:R-:W-:Y:S01]  /*db500*/  SEL R73, RZ, 0x1, P0 ;  /* 0x00000001ff497807 */ /* 0x000fe20000000000 */
[----:B------:R-:W-:Y:S01]  /*db510*/  IMAD.X R112, RZ, RZ, R142, P6 ;  /* 0x000000ffff707224 */ /* 0x000fe200030e068e */
[----:B------:R-:W-:Y:S02]  /*db520*/  IADD3 R115, P5, P4, R115, R72, RZ ;  /* 0x0000004873737210 */ /* 0x000fe40007cbe0ff */
[----:B------:R-:W-:Y:S02]  /*db530*/  IADD3 R81, P0, PT, R78, R80, RZ ;  /* 0x000000504e517210 */ /* 0x000fe40007f1e0ff */
[----:B------:R-:W-:Y:S02]  /*db540*/  SEL R72, RZ, 0x1, !P3 ;  /* 0x00000001ff487807 */ /* 0x000fe40005800000 */
[----:B------:R-:W-:Y:S01]  /*db550*/  IADD3 R73, P6, P3, R73, R74, RZ ;  /* 0x0000004a49497210 */ /* 0x000fe20007bde0ff */
[----:B------:R-:W-:-:S02]  /*db560*/  IMAD.X R76, R143, 0x1, R112, P0 ;  /* 0x000000018f4c7824 */ /* 0x000fc400000e0670 */
[----:B------:R-:W-:Y:S01]  /*db570*/  VIADD R80, R75, UR6 ;  /* 0x000000064b507c36 */ /* 0x000fe20008000000 */
[----:B------:R-:W-:Y:S01]  /*db580*/  IADD3 R74, P0, PT, R72, R73, RZ ;  /* 0x00000049484a7210 */ /* 0x000fe20007f1e0ff */
[----:B----4-:R-:W-:Y:S01]  /*db590*/  IMAD.WIDE.U32 R72, R131, R138, RZ ;  /* 0x0000008a83487225 */ /* 0x010fe200078e00ff */
[----:B------:R-:W-:Y:S02]  /*db5a0*/  SEL R79, RZ, 0x1, P1 ;  /* 0x00000001ff4f7807 */ /* 0x000fe40000800000 */
[----:B------:R-:W-:Y:S01]  /*db5b0*/  IADD3.X R80, PT, PT, RZ, R80, R77, P6, P3 ;  /* 0x00000050ff507210 */ /* 0x000fe200037e644d */
[----:B------:R-:W-:Y:S01]  /*db5c0*/  VIADD R73, R73, UR4 ;  /* 0x0000000449497c36 */ /* 0x000fe20008000000 */
[----:B------:R-:W-:Y:S02]  /*db5d0*/  ISETP.GE.U32.AND P1, PT, R81, R78, PT ;  /* 0x0000004e5100720c */ /* 0x000fe40003f26070 */
[----:B------:R-:W-:Y:S01]  /*db5e0*/  IADD3.X R152, PT, PT, RZ, R152, R79, P5, P4 ;  /* 0x00000098ff987210 */ /* 0x000fe20002fe844f */
[----:B------:R-:W-:Y:S01]  /*db5f0*/  IMAD.WIDE.U32 R78, R139, R130, R72 ;  /* 0x000000828b4e7225 */ /* 0x000fe200078e0048 */
[----:B------:R-:W-:-:S03]  /*db600*/  IADD3 R146, P4, PT, R74, R81, RZ ;  /* 0x000000514a927210 */ /* 0x000fc60007f9e0ff */
[----:B------:R-:W-:Y:S01]  /*db610*/  IMAD.X R80, RZ, RZ, R80, P0 ;  /* 0x000000ffff507224 */ /* 0x000fe200000e0650 */
[----:B------:R-:W-:Y:S01]  /*db620*/  ISETP.NE.U32.AND P0, PT, R74, RZ, PT ;  /* 0x000000ff4a00720c */ /* 0x000fe20003f05070 */
[----:B------:R-:W-:Y:S02]  /*db630*/  IMAD.MOV.U32 R74, RZ, RZ, RZ ;  /* 0x000000ffff4a7224 */ /* 0x000fe400078e00ff */
[----:B------:R-:W-:Y:S01]  /*db640*/  IMAD.MOV.U32 R75, RZ, RZ, R78 ;  /* 0x000000ffff4b7224 */ /* 0x000fe200078e004e */
[----:B------:R-:W-:Y:S01]  /*db650*/  ISETP.GE.U32.AND.EX P3, PT, R76, R112, PT, P1 ;  /* 0x000000704c00720c */ /* 0x000fe20003f66110 */
[----:B------:R-:W-:Y:S01]  /*db660*/  IMAD.X R151, R80, 0x1, R76, P4 ;  /* 0x0000000150977824 */ /* 0x000fe200020e064c */
[----:B------:R-:W-:Y:S01]  /*db670*/  ISETP.GE.U32.AND P6, PT, R78, R72, PT ;  /* 0x000000484e00720c */ /* 0x000fe20003fc6070 */
[----:B------:R-:W-:Y:S01]  /*db680*/  IMAD.WIDE.U32 R74, R138, R130, R74 ;  /* 0x000000828a4a7225 */ /* 0x000fe200078e004a */
[----:B------:R-:W-:-:S03]  /*db690*/  ISETP.GE.U32.AND P1, PT, R146, R81, PT ;  /* 0x000000519200720c */ /* 0x000fc60003f26070 */
[----:B------:R-:W-:Y:S01]  /*db6a0*/  IMAD.WIDE.U32 R112, R125, R140, RZ ;  /* 0x0000008c7d707225 */ /* 0x000fe200078e00ff */
[----:B------:R-:W-:-:S03]  /*db6b0*/  SEL R150, RZ, 0x1, P3 ;  /* 0x00000001ff967807 */ /* 0x000fc60001800000 */
[----:B------:R-:W-:Y:S01]  /*db6c0*/  VIADD R72, R79, UR5 ;  /* 0x000000054f487c36 */ /* 0x000fe20008000000 */
[----:B------:R-:W-:Y:S01]  /*db6d0*/  ISETP.GE.U32.AND P4, PT, R74, RZ, PT ;  /* 0x000000ff4a00720c */ /* 0x000fe20003f86070 */
[----:B------:R-:W-:Y:S01]  /*db6e0*/  VIADD R143, R75, UR5 ;  /* 0x000000054b8f7c36 */ /* 0x000fe20008000000 */
[----:B------:R-:W-:Y:S01]  /*db6f0*/  ISETP.GE.U32.AND.EX P1, PT, R151, R76, PT, P1 ;  /* 0x0000004c9700720c */ /* 0x000fe20003f26110 */
[----:B------:R-:W-:Y:S01]  /*db700*/  VIADD R113, R113, UR8 ;  /* 0x0000000871717c36 */ /* 0x000fe20008000000 */
[----:B------:R-:W-:Y:S01]  /*db710*/  ISETP.GE.U32.AND.EX P6, PT, R72, R73, PT, P6 ;  /* 0x000000494800720c */ /* 0x000fe20003fc6160 */
[----:B------:R-:W-:Y:S01]  /*db720*/  IMAD.MOV.U32 R73, RZ, RZ, RZ ;  /* 0x000000ffff497224 */ /* 0x000fe200078e00ff */
[----:B------:R-:W-:Y:S01]  /*db730*/  IADD3 R150, P3, PT, R150, R115, RZ ;  /* 0x0000007396967210 */ /* 0x000fe20007f7e0ff */
[----:B------:R-:W-:Y:S01]  /*db740*/  IMAD.WIDE.U32 R114, R141, R124, R112 ;  /* 0x0000007c8d727225 */ /* 0x000fe200078e0070 */
[----:B------:R-:W-:Y:S02]  /*db750*/  ISETP.GE.U32.AND.EX P4, PT, R143, R78, PT, P4 ;  /* 0x0000004e8f00720c */ /* 0x000fe40003f86140 */
[----:B------:R-:W-:Y:S01]  /*db760*/  ISETP.NE.AND.EX P0, PT, R80, RZ, !P1, P0 ;  /* 0x000000ff5000720c */ /* 0x000fe20004f05300 */
[----:B------:R-:W-:Y:S01]  /*db770*/  IMAD.WIDE.U32 R72, R139, R131, R72 ;  /* 0x000000838b487225 */ /* 0x000fe200078e0048 */
[----:B------:R-:W-:-:S02]  /*db780*/  SEL R75, RZ, 0x1, P4 ;  /* 0x00000001ff4b7807 */ /* 0x000fc40002000000 */
[----:B------:R-:W-:Y:S02]  /*db790*/  SEL R147, RZ, 0x1, !P0 ;  /* 0x00000001ff937807 */ /* 0x000fe40004000000 */
[----:B------:R-:W-:Y:S01]  /*db7a0*/  ISETP.GE.U32.AND P5, PT, R114, R112, PT ;  /* 0x000000707200720c */ /* 0x000fe20003fa6070 */
[----:B------:R-:W-:Y:S01]  /*db7b0*/  VIADD R112, R73, UR4 ;  /* 0x0000000449707c36 */ /* 0x000fe20008000000 */
[----:B------:R-:W-:Y:S01]  /*db7c0*/  IADD3 R73, P0, P1, R75, R72, RZ ;  /* 0x000000484b497210 */ /* 0x000fe2000791e0ff */
[----:B------:R-:W-:Y:S01]  /*db7d0*/  IMAD.MOV.U32 R80, RZ, RZ, RZ ;  /* 0x000000ffff507224 */ /* 0x000fe200078e00ff */
[----:B------:R-:W-:Y:S01]  /*db7e0*/  IADD3 R147, P4, PT, R147, R146, RZ ;  /* 0x0000009293937210 */ /* 0x000fe20007f9e0ff */
[----:B------:R-:W-:Y:S01]  /*db7f0*/  IMAD.MOV.U32 R81, RZ, RZ, R114 ;  /* 0x000000ffff517224 */ /* 0x000fe200078e0072 */
[----:B------:R-:W-:Y:S01]  /*db800*/  SEL R75, RZ, 0x1, P6 ;  /* 0x00000001ff4b7807 */ /* 0x000fe20003000000 */
[----:B------:R-:W-:-:S03]  /*db810*/  IMAD.WIDE.U32 R76, R122, R140, RZ ;  /* 0x0000008c7a4c7225 */ /* 0x000fc600078e00ff */
[----:B------:R-:W-:Y:S01]  /*db820*/  IADD3.X R75, PT, PT, RZ, R112, R75, P0, P1 ;  /* 0x00000070ff4b7210 */ /* 0x000fe200007e244b */
[----:B------:R-:W-:Y:S01]  /*db830*/  IMAD.WIDE.U32 R80, R140, R124, R80 ;  /* 0x0000007c8c507225 */ /* 0x000fe200078e0050 */
[----:B------:R-:W-:Y:S02]  /*db840*/  IADD3 R142, P0, PT, R153, R74, RZ ;  /* 0x0000004a998e7210 */ /* 0x000fe40007f1e0ff */
[----:B------:R-:W-:Y:S01]  /*db850*/  ISETP.GT.U32.AND P1, PT, R146, R147, PT ;  /* 0x000000939200720c */ /* 0x000fe20003f24070 */
[----:B------:R-:W-:Y:S02]  /*db860*/  IMAD.X R144, RZ, RZ, R151, P4 ;  /* 0x000000ffff907224 */ /* 0x000fe400020e0697 */
[----:B------:R-:W-:Y:S02]  /*db870*/  VIADD R77, R77, UR10 ;  /* 0x0000000a4d4d7c36 */ /* 0x000fe40008000000 */
[----:B------:R-:W-:Y:S01]  /*db880*/  VIADD R149, R81, UR9 ;  /* 0x0000000951957c36 */ /* 0x000fe20008000000 */
[----:B------:R-:W-:Y:S01]  /*db890*/  IADD3 R81, P6, PT, R147, R80, RZ ;  /* 0x0000005093517210 */ /* 0x000fe20007fde0ff */
[----:B------:R-:W-:Y:S01]  /*db8a0*/  VIADD R112, R115, UR9 ;  /* 0x0000000973707c36 */ /* 0x000fe20008000000 */
[----:B------:R-:W-:Y:S01]  /*db8b0*/  ISETP.GT.U32.AND.EX P1, PT, R151, R144, PT, P1 ;  /* 0x000000909700720c */ /* 0x000fe20003f24110 */
[----:B------:R-:W-:Y:S01]  /*db8c0*/  IMAD.X R115, R143, 0x1, R148, P0 ;  /* 0x000000018f737824 */ /* 0x000fe200000e0694 */
[----:B------:R-:W-:Y:S01]  /*db8d0*/  ISETP.GE.U32.AND P0, PT, R142, R153, PT ;  /* 0x000000998e00720c */ /* 0x000fe20003f06070 */
[----:B------:R-:W-:Y:S01]  /*db8e0*/  IMAD.WIDE.U32 R78, R141, R123, R76 ;  /* 0x0000007b8d4e7225 */ /* 0x000fe200078e004c */
[----:B------:R-:W-:-:S03]  /*db8f0*/  SEL R72, R146, R147, P1 ;  /* 0x0000009392487207 */ /* 0x000fc60000800000 */
[----:B------:R-:W-:Y:S01]  /*db900*/  IMAD.X R145, R144, 0x1, R149, P6 ;  /* 0x0000000190917824 */ /* 0x000fe200030e0695 */
[----:B------:R-:W-:Y:S02]  /*db910*/  ISETP.GE.U32.AND P6, PT, R80, RZ, PT ;  /* 0x000000ff5000720c */ /* 0x000fe40003fc6070 */
[----:B------:R-:W-:Y:S02]  /*db920*/  ISETP.GE.U32.AND.EX P0, PT, R115, R148, PT, P0 ;  /* 0x000000947300720c */ /* 0x000fe40003f06100 */
[----:B------:R-:W-:Y:S02]  /*db930*/  ISETP.GE.U32.AND P4, PT, R78, R76, PT ;  /* 0x0000004c4e00720c */ /* 0x000fe40003f86070 */
[----:B------:R-:W-:Y:S01]  /*db940*/  ISETP.GE.U32.AND.EX P5, PT, R112, R113, PT, P5 ;  /* 0x000000717000720c */ /* 0x000fe20003fa6150 */
[----:B------:R-:W-:Y:S01]  /*db950*/  IMAD.MOV.U32 R113, RZ, RZ, RZ ;  /* 0x000000ffff717224 */ /* 0x000fe200078e00ff */
[----:B------:R-:W-:Y:S02]  /*db960*/  SEL R76, R151, R144, P1 ;  /* 0x00000090974c7207 */ /* 0x000fe40000800000 */
[----:B------:R-:W-:-:S02]  /*db970*/  ISETP.GE.U32.AND.EX P6, PT, R149, R114, PT, P6 ;  /* 0x000000729500720c */ /* 0x000fc40003fc6160 */
[----:B------:R-:W-:Y:S02]  /*db980*/  ISETP.GT.U32.AND P1, PT, R72, R81, PT ;  /* 0x000000514800720c */ /* 0x000fe40003f24070 */
[----:B------:R-:W-:Y:S01]  /*db990*/  SEL R74, RZ, 0x1, P0 ;  /* 0x00000001ff4a7807 */ /* 0x000fe20000000000 */
[----:B------:R-:W-:Y:S01]  /*db9a0*/  IMAD.WIDE.U32 R112, R141, R125, R112 ;  /* 0x0000007d8d707225 */ /* 0x000fe200078e0070 */
[----:B------:R-:W-:Y:S02]  /*db9b0*/  ISETP.GT.U32.AND.EX P1, PT, R76, R145, PT, P1 ;  /* 0x000000914c00720c */ /* 0x000fe40003f24110 */
[----:B------:R-:W-:Y:S02]  /*db9c0*/  SEL R143, RZ, 0x1, P6 ;  /* 0x00000001ff8f7807 */ /* 0x000fe40003000000 */
[----:B------:R-:W-:Y:S01]  /*db9d0*/  IADD3 R74, P0, PT, R74, R73, RZ ;  /* 0x000000494a4a7210 */ /* 0x000fe20007f1e0ff */
[----:B------:R-:W-:Y:S01]  /*db9e0*/  VIADD R144, R113, UR8 ;  /* 0x0000000871907c36 */ /* 0x000fe20008000000 */
[----:B------:R-:W-:-:S02]  /*db9f0*/  SEL R73, RZ, 0x1, P5 ;  /* 0x00000001ff497807 */ /* 0x000fc40002800000 */
[----:B------:R-:W-:Y:S02]  /*dba00*/  IADD3 R72, P5, P6, R143, R112, RZ ;  /* 0x000000708f487210 */ /* 0x000fe40007ebe0ff */
[----:B------:R-:W-:Y:S01]  /*dba10*/  SEL R113, RZ, 0x1, !P1 ;  /* 0x00000001ff717807 */ /* 0x000fe20004800000 */
[----:B------:R-:W-:Y:S01]  /*dba20*/  IMAD.X R75, RZ, RZ, R75, P0 ;  /* 0x000000ffff4b7224 */ /* 0x000fe200000e064b */
[-C--:B------:R-:W-:Y:S02]  /*dba30*/  IADD3 R112, P1, PT, R74, R81.reuse, RZ ;  /* 0x000000514a707210 */ /* 0x080fe40007f3e0ff */
[----:B------:R-:W-:Y:S02]  /*dba40*/  IADD3.X R144, PT, PT, RZ, R144, R73, P5, P6 ;  /* 0x00000090ff907210 */ /* 0x000fe40002fec449 */
[----:B------:R-:W-:Y:S01]  /*dba50*/  ISETP.GE.U32.AND P0, PT, R112, R81, PT ;  /* 0x000000517000720c */ /* 0x000fe20003f06070 */
[----:B------:R-:W-:Y:S01]  /*dba60*/  IMAD.X R114, R75, 0x1, R145, P1 ;  /* 0x000000014b727824 */ /* 0x000fe200008e0691 */
[----:B------:R-:W-:Y:S01]  /*dba70*/  IADD3 R113, P5, PT, R113, R72, RZ ;  /* 0x0000004871717210 */ /* 0x000fe20007fbe0ff */
[----:B------:R-:W-:Y:S01]  /*dba80*/  IMAD.WIDE.U32 R72, R129, R138, RZ ;  /* 0x0000008a81487225 */ /* 0x000fe200078e00ff */
[----:B------:R-:W-:-:S02]  /*dba90*/  ISETP.NE.U32.AND P1, PT, R74, RZ, PT ;  /* 0x000000ff4a00720c */ /* 0x000fc40003f25070 */
[----:B------:R-:W-:Y:S01]  /*dbaa0*/  ISETP.GE.U32.AND.EX P6, PT, R114, R145, PT, P0 ;  /* 0x000000917200720c */ /* 0x000fe20003fc6100 */
[----:B------:R-:W-:Y:S01]  /*dbab0*/  VIADD R80, R79, UR11 ;  /* 0x0000000b4f507c36 */ /* 0x000fe20008000000 */
[-C--:B------:R-:W-:Y:S01]  /*dbac0*/  IADD3 R148, P0, PT, R113, R150.reuse, RZ ;  /* 0x0000009671947210 */ /* 0x080fe20007f1e0ff */
[----:B------:R-:W-:Y:S02]  /*dbad0*/  IMAD.X R79, RZ, RZ, R152, P3 ;  /* 0x000000ffff4f7224 */ /* 0x000fe400018e0698 */
[----:B------:R-:W-:Y:S01]  /*dbae0*/  IMAD.X R144, RZ, RZ, R144, P5 ;  /* 0x000000ffff907224 */ /* 0x000fe200028e0690 */
[----:B------:R-:W-:Y:S01]  /*dbaf0*/  ISETP.GE.U32.AND.EX P4, PT, R80, R77, PT, P4 ;  /* 0x0000004d5000720c */ /* 0x000fe20003f86140 */
[----:B------:R-:W-:Y:S01]  /*dbb00*/  VIADD R73, R73, UR6 ;  /* 0x0000000649497c36 */ /* 0x000fe20008000000 */
[----:B------:R-:W-:Y:S01]  /*dbb10*/  ISETP.NE.AND.EX P1, PT, R75, RZ, !P6, P1 ;  /* 0x000000ff4b00720c */ /* 0x000fe20007725310 */
[----:B------:R-:W-:Y:S02]  /*dbb20*/  IMAD.MOV.U32 R76, RZ, RZ, RZ ;  /* 0x000000ffff4c7224 */ /* 0x000fe400078e00ff */
[----:B------:R-:W-:Y:S01]  /*dbb30*/  IMAD.MOV.U32 R77, RZ, RZ, R78 ;  /* 0x000000ffff4d7224 */ /* 0x000fe200078e004e */
[----:B------:R-:W-:Y:S01]  /*dbb40*/  ISETP.GE.U32.AND P3, PT, R148, R150, PT ;  /* 0x000000969400720c */ /* 0x000fe20003f66070 */
[----:B------:R-:W-:-:S02]  /*dbb50*/  IMAD.X R143, R144, 0x1, R79, P0 ;  /* 0x00000001908f7824 */ /* 0x000fc400000e064f */
[----:B------:R-:W-:Y:S02]  /*dbb60*/  IMAD.MOV.U32 R81, RZ, RZ, RZ ;  /* 0x000000ffff517224 */ /* 0x000fe400078e00ff */
[----:B------:R-:W-:Y:S01]  /*dbb70*/  IMAD.WIDE.U32 R74, R139, R128, R72 ;  /* 0x000000808b4a7225 */ /* 0x000fe200078e0048 */
[----:B------:R-:W-:-:S03]  /*dbb80*/  ISETP.GE.U32.AND.EX P0, PT, R143, R79, PT, P3 ;  /* 0x0000004f8f00720c */ /* 0x000fc60003f06130 */
[----:B------:R-:W-:Y:S01]  /*dbb90*/  IMAD.WIDE.U32 R76, R140, R123, R76 ;  /* 0x0000007b8c4c7225 */ /* 0x000fe200078e004c */
[----:B------:R-:W-:-:S03]  /*dbba0*/  SEL R79, RZ, 0x1, !P1 ;  /* 0x00000001ff4f7807 */ /* 0x000fc60004800000 */
[----:B------:R-:W-:Y:S01]  /*dbbb0*/  IMAD.WIDE.U32 R140, R141, R122, R80 ;  /* 0x0000007a8d8c7225 */ /* 0x000fe200078e0050 */
[----:B------:R-:W-:-:S03]  /*dbbc0*/  ISETP.NE.U32.AND P5, PT, R113, RZ, PT ;  /* 0x000000ff7100720c */ /* 0x000fc60003fa5070 */
[----:B------:R-:W-:Y:S02]  /*dbbd0*/  IMAD.MOV.U32 R80, RZ, RZ, RZ ;  /* 0x000000ffff507224 */ /* 0x000fe400078e00ff */
[----:B------:R-:W-:Y:S01]  /*dbbe0*/  IMAD.MOV.U32 R81, RZ, RZ, R74 ;  /* 0x000000ffff517224 */ /* 0x000fe200078e004a */
[----:B------:R-:W-:Y:S01]  /*dbbf0*/  IADD3 R79, P1, PT, R79, R112, RZ ;  /* 0x000000704f4f7210 */ /* 0x000fe20007f3e0ff */
[----:B------:R-:W-:Y:S01]  /*dbc00*/  IMAD.WIDE.U32 R80, R138, R128, R80 ;  /* 0x000000808a507225 */ /* 0x000fe200078e0050 */
[----:B------:R-:W-:Y:S02]  /*dbc10*/  ISETP.NE.AND.EX P0, PT, R144, RZ, !P0, P5 ;  /* 0x000000ff9000720c */ /* 0x000fe40004705350 */
[----:B------:R-:W-:Y:S01]  /*dbc20*/  ISETP.GE.U32.AND P5, PT, R74, R72, PT ;  /* 0x000000484a00720c */ /* 0x000fe20003fa6070 */
[----:B------:R-:W-:Y:S01]  /*dbc30*/  VIADD R72, R75, UR7 ;  /* 0x000000074b487c36 */ /* 0x000fe20008000000 */
[----:B------:R-:W-:Y:S01]  /*dbc40*/  IADD3 R145, P6, PT, R79, R80, RZ ;  /* 0x000000504f917210 */ /* 0x000fe20007fde0ff */
[----:B------:R-:W-:-:S02]  /*dbc50*/  VIADD R81, R81, UR7 ;  /* 0x0000000751517c36 */ /* 0x000fc40008000000 */
[----:B------:R-:W-:Y:S01]  /*dbc60*/  IMAD.X R75, RZ, RZ, R114, P1 ;  /* 0x000000ffff4b7224 */ /* 0x000fe200008e0672 */
[----:B------:R-:W-:-:S03]  /*dbc70*/  ISETP.GT.U32.AND P1, PT, R112, R79, PT ;  /* 0x0000004f7000720c */ /* 0x000fc60003f24070 */
[----:B------:R-:W-:Y:S01]  /*dbc80*/  IMAD.X R144, R75, 0x1, R81, P6 ;  /* 0x000000014b907824 */ /* 0x000fe200030e0651 */
[----:B------:R-:W-:Y:S02]  /*dbc90*/  ISETP.GE.U32.AND P6, PT, R80, RZ, PT ;  /* 0x000000ff5000720c */ /* 0x000fe40003fc6070 */
[----:B------:R-:W-:Y:S01]  /*dbca0*/  ISETP.GT.U32.AND.EX P1, PT, R114, R75, PT, P1 ;  /* 0x0000004b7200720c */ /* 0x000fe20003f24110 */
[----:B------:R-:W-:Y:S01]  /*dbcb0*/  VIADD R113, R77, UR11 ;  /* 0x0000000b4d717c36 */ /* 0x000fe20008000000 */
[----:B------:R-:W-:Y:S01]  /*dbcc0*/  ISETP.GE.U32.AND.EX P5, PT, R72, R73, PT, P5 ;  /* 0x000000494800720c */ /* 0x000fe20003fa6150 */
[----:B------:R-:W-:Y:S01]  /*dbcd0*/  IMAD.MOV.U32 R73, RZ, RZ, RZ ;  /* 0x000000ffff497224 */ /* 0x000fe200078e00ff */
[----:B------:R-:W-:Y:S02]  /*dbce0*/  ISETP.GE.U32.AND.EX P6, PT, R81, R74, PT, P6 ;  /* 0x0000004a5100720c */ /* 0x000fe40003fc6160 */
[----:B------:R-:W-:Y:S02]  /*dbcf0*/  ISETP.GE.U32.AND P3, PT, R76, RZ, PT ;  /* 0x000000ff4c00720c */ /* 0x000fe40003f66070 */
[----:B------:R-:W-:Y:S01]  /*dbd00*/  SEL R74, R112, R79, P1 ;  /* 0x0000004f704a7207 */ /* 0x000fe20000800000 */
[----:B------:R-:W-:Y:S01]  /*dbd10*/  IMAD.WIDE.U32 R72, R139, R129, R72 ;  /* 0x000000818b487225 */ /* 0x000fe200078e0048 */
[----:B------:R-:W-:-:S02]  /*dbd20*/  SEL R79, RZ, 0x1, !P0 ;  /* 0x00000001ff4f7807 */ /* 0x000fc40004000000 */
[----:B------:R-:W-:Y:S02]  /*dbd30*/  ISETP.GE.U32.AND.EX P3, PT, R113, R78, PT, P3 ;  /* 0x0000004e7100720c */ /* 0x000fe40003f66130 */
[----:B------:R-:W-:Y:S02]  /*dbd40*/  SEL R75, R114, R75, P1 ;  /* 0x0000004b724b7207 */ /* 0x000fe40000800000 */
[----:B------:R-:W-:Y:S02]  /*dbd50*/  ISETP.GT.U32.AND P0, PT, R74, R145, PT ;  /* 0x000000914a00720c */ /* 0x000fe40003f04070 */
[----:B------:R-:W-:Y:S01]  /*dbd60*/  SEL R77, RZ, 0x1, P6 ;  /* 0x00000001ff4d7807 */ /* 0x000fe20003000000 */
[----:B------:R-:W-:Y:S01]  /*dbd70*/  VIADD R74, R73, UR6 ;  /* 0x00000006494a7c36 */ /* 0x000fe20008000000 */
[----:B------:R-:W-:Y:S02]  /*dbd80*/  SEL R147, RZ, 0x1, P3 ;  /* 0x00000001ff937807 */ /* 0x000fe40001800000 */
[----:B------:R-:W-:-:S02]  /*dbd90*/  ISETP.GT.U32.AND.EX P0, PT, R75, R144, PT, P0 ;  /* 0x000000904b00720c */ /* 0x000fc40003f04100 */
[----:B------:R-:W-:Y:S02]  /*dbda0*/  IADD3 R73, P1, P3, R77, R72, RZ ;  /* 0x000000484d497210 */ /* 0x000fe40007b3e0ff */
[----:B------:R-:W-:Y:S02]  /*dbdb0*/  SEL R75, RZ, 0x1, P5 ;  /* 0x00000001ff4b7807 */ /* 0x000fe40002800000 */
[----:B------:R-:W-:Y:S02]  /*dbdc0*/  IADD3 R79, P6, PT, R79, R148, RZ ;  /* 0x000000944f4f7210 */ /* 0x000fe40007fde0ff */
[----:B------:R-:W-:Y:S02]  /*dbdd0*/  SEL R72, RZ, 0x1, !P0 ;  /* 0x00000001ff487807 */ /* 0x000fe40004000000 */
[----:B------:R-:W-:Y:S01]  /*dbde0*/  IADD3.X R74, PT, PT, RZ, R74, R75, P1, P3 ;  /* 0x0000004aff4a7210 */ /* 0x000fe20000fe644b */
[----:B------:R-:W-:Y:S01]  /*dbdf0*/  IMAD.X R80, RZ, RZ, R143, P6 ;  /* 0x000000ffff507224 */ /* 0x000fe200030e068f */
[----:B------:R-:W-:-:S02]  /*dbe00*/  IADD3 R77, P3, PT, R79, R76, RZ ;  /* 0x0000004c4f4d7210 */ /* 0x000fc40007f7e0ff */
[----:B------:R-:W-:Y:S02]  /*dbe10*/  ISETP.GT.U32.AND P5, PT, R148, R79, PT ;  /* 0x0000004f9400720c */ /* 0x000fe40003fa4070 */
[----:B------:R-:W-:Y:S01]  /*dbe20*/  IADD3 R72, P1, PT, R72, R73, RZ ;  /* 0x0000004948487210 */ /* 0x000fe20007f3e0ff */
[----:B------:R-:W-:Y:S01]  /*dbe30*/  IMAD.X R76, R80, 0x1, R113, P3 ;  /* 0x00000001504c7824 */ /* 0x000fe200018e0671 */
[----:B------:R-:W-:Y:S02]  /*dbe40*/  ISETP.GT.U32.AND.EX P5, PT, R143, R80, PT, P5 ;  /* 0x000000508f00720c */ /* 0x000fe40003fa4150 */
[----:B------:R-:W-:Y:S01]  /*dbe50*/  IADD3 R112, P3, PT, R72, R77, RZ ;  /* 0x0000004d48707210 */ /* 0x000fe20007f7e0ff */
[----:B------:R-:W-:Y:S01]  /*dbe60*/  IMAD.X R74, RZ, RZ, R74, P1 ;  /* 0x000000ffff4a7224 */ /* 0x000fe200008e064a */
[----:B------:R-:W-:Y:S01]  /*dbe70*/  SEL R73, R148, R79, P5 ;  /* 0x0000004f94497207 */ /* 0x000fe20002800000 */
[----:B------:R-:W-:Y:S01]  /*dbe80*/  IMAD.WIDE.U32 R78, R125, R138, RZ ;  /* 0x0000008a7d4e7225 */ /* 0x000fe200078e00ff */
[----:B------:R-:W-:-:S03]  /*dbe90*/  ISETP.GE.U32.AND P1, PT, R112, R77, PT ;  /* 0x0000004d7000720c */ /* 0x000fc60003f26070 */
[----:B------:R-:W-:Y:S01]  /*dbea0*/  IMAD.X R113, R74, 0x1, R76, P3 ;  /* 0x000000014a717824 */ /* 0x000fe200018e064c */
[----:B------:R-:W-:Y:S02]  /*dbeb0*/  ISETP.GT.U32.AND P3, PT, R73, R77, PT ;  /* 0x0000004d4900720c */ /* 0x000fe40003f64070 */
[----:B------:R-:W-:Y:S01]  /*dbec0*/  SEL R77, RZ, 0x1, P4 ;  /* 0x00000001ff4d7807 */ /* 0x000fe20002000000 */
[----:B------:R-:W-:Y:S01]  /*dbed0*/  VIADD R79, R79, UR8 ;  /* 0x000000084f4f7c36 */ /* 0x000fe20008000000 */
[----:B------:R-:W-:Y:S02]  /*dbee0*/  ISETP.NE.U32.AND P4, PT, R72, RZ, PT ;  /* 0x000000ff4800720c */ /* 0x000fe40003f85070 */
[----:B------:R-:W-:Y:S01]  /*dbef0*/  ISETP.GE.U32.AND.EX P1, PT, R113, R76, PT, P1 ;  /* 0x0000004c7100720c */ /* 0x000fe20003f26110 */
[----:B------:R-:W-:Y:S01]  /*dbf00*/  IMAD.WIDE.U32 R72, R139, R124, R78 ;  /* 0x0000007c8b487225 */ /* 0x000fe200078e004e */
[----:B------:R-:W-:Y:S02]  /*dbf10*/  SEL R75, R143, R80, P5 ;  /* 0x000000508f4b7207 */ /* 0x000fe40002800000 */
[----:B------:R-:W-:Y:S01]  /*dbf20*/  ISETP.NE.AND.EX P4, PT, R74, RZ, !P1, P4 ;  /* 0x000000ff4a00720c */ /* 0x000fe20004f85340 */
[----:B------:R-:W-:Y:S01]  /*dbf30*/  VIADD R146, R141, UR10 ;  /* 0x0000000a8d927c36 */ /* 0x000fe20008000000 */
[----:B------:R-:W-:-:S02]  /*dbf40*/  IADD3 R147, P6, P0, R147, R140, RZ ;  /* 0x0000008c93937210 */ /* 0x000fc400078de0ff */
[----:B------:R-:W-:Y:S02]  /*dbf50*/  SEL R80, RZ, 0x1, !P4 ;  /* 0x00000001ff507807 */ /* 0x000fe40006000000 */
[----:B------:R-:W-:Y:S02]  /*dbf60*/  ISETP.GT.U32.AND.EX P1, PT, R75, R76, PT, P3 ;  /* 0x0000004c4b00720c */ /* 0x000fe40003f24130 */
[----:B------:R-:W-:Y:S01]  /*dbf70*/  ISETP.GE.U32.AND P3, PT, R72, R78, PT ;  /* 0x0000004e4800720c */ /* 0x000fe20003f66070 */
[----:B------:R-:W-:Y:S01]  /*dbf80*/  VIADD R78, R73, UR9 ;  /* 0x00000009494e7c36 */ /* 0x000fe20008000000 */
[----:B------:R-:W-:Y:S01]  /*dbf90*/  IADD3.X R146, PT, PT, RZ, R146, R77, P6, P0 ;  /* 0x00000092ff927210 */ /* 0x000fe200037e044d */
[----:B------:R-:W-:Y:S01]  /*dbfa0*/  IMAD.MOV.U32 R76, RZ, RZ, RZ ;  /* 0x000000ffff4c7224 */ /* 0x000fe200078e00ff */
[----:B------:R-:W-:Y:S01]  /*dbfb0*/  IADD3 R73, P4, PT, R80, R112, RZ ;  /* 0x0000007050497210 */ /* 0x000fe20007f9e0ff */
[----:B------:R-:W-:Y:S02]  /*dbfc0*/  IMAD.MOV.U32 R77, RZ, RZ, R72 ;  /* 0x000000ffff4d7224 */ /* 0x000fe400078e0048 */
[----:B-----5:R-:W-:Y:S01]  /*dbfd0*/  IMAD.WIDE.U32 R74, R131, R136, RZ ;  /* 0x00000088834a7225 */ /* 0x020fe200078e00ff */
[----:B------:R-:W-:-:S03]  /*dbfe0*/  ISETP.GT.U32.AND P0, PT, R112, R73, PT ;  /* 0x000000497000720c */ /* 0x000fc60003f04070 */
[----:B------:R-:W-:-:S04]  /*dbff0*/  IMAD.WIDE.U32 R76, R138, R124, R76 ;  /* 0x0000007c8a4c7225 */ /* 0x000fc800078e004c */
[----:B------:R-:W-:Y:S02]  /*dc000*/  IMAD.X R80, RZ, RZ, R113, P4 ;  /* 0x000000ffff507224 */ /* 0x000fe400020e0671 */
[----:B------:R-:W-:Y:S01]  /*dc010*/  VIADD R75, R75, UR4 ;  /* 0x000000044b4b7c36 */ /* 0x000fe20008000000 */
[----:B------:R-:W-:Y:S01]  /*dc020*/  ISETP.GE.U32.AND P4, PT, R76, RZ, PT ;  /* 0x000000ff4c00720c */ /* 0x000fe20003f86070 */
[----:B------:R-:W-:Y:S01]  /*dc030*/  VIADD R141, R77, UR9 ;  /* 0x000000094d8d7c36 */ /* 0x000fe20008000000 */
[----:B------:R-:W-:Y:S01]  /*dc040*/  IADD3 R81, P5, PT, R73, R76, RZ ;  /* 0x0000004c49517210 */ /* 0x000fe20007fbe0ff */
[----:B------:R-:W-:Y:S01]  /*dc050*/  IMAD.WIDE.U32 R76, R137, R130, R74 ;  /* 0x00000082894c7225 */ /* 0x000fe200078e004a */
[----:B------:R-:W-:Y:S02]  /*dc060*/  ISETP.GT.U32.AND.EX P0, PT, R113, R80, PT, P0 ;  /* 0x000000507100720c */ /* 0x000fe40003f04100 */
[----:B------:R-:W-:Y:S02]  /*dc070*/  ISETP.GE.U32.AND.EX P3, PT, R78, R79, PT, P3 ;  /* 0x0000004f4e00720c */ /* 0x000fe40003f66130 */
[----:B------:R-:W-:Y:S01]  /*dc080*/  ISETP.GE.U32.AND.EX P4, PT, R141, R72, PT, P4 ;  /* 0x000000488d00720c */ /* 0x000fe20003f86140 */
[----:B------:R-:W-:Y:S01]  /*dc090*/  IMAD.MOV.U32 R72, RZ, RZ, RZ ;  /* 0x000000ffff487224 */ /* 0x000fe200078e00ff */
[----:B------:R-:W-:Y:S01]  /*dc0a0*/  SEL R79, R112, R73, P0 ;  /* 0x00000049704f7207 */ /* 0x000fe20000000000 */
[----:B------:R-:W-:Y:S01]  /*dc0b0*/  IMAD.MOV.U32 R73, RZ, RZ, R76 ;  /* 0x000000ffff497224 */ /* 0x000fe200078e004c */
[----:B------:R-:W-:Y:S01]  /*dc0c0*/  ISETP.GE.U32.AND P6, PT, R76, R74, PT ;  /* 0x0000004a4c00720c */ /* 0x000fe20003fc6070 */
[----:B------:R-:W-:Y:S01]  /*dc0d0*/  IMAD.WIDE.U32 R72, R136, R130, R72 ;  /* 0x0000008288487225 */ /* 0x000fe200078e0048 */
[----:B------:R-:W-:-:S03]  /*dc0e0*/  SEL R143, RZ, 0x1, P3 ;  /* 0x00000001ff8f7807 */ /* 0x000fc60001800000 */
[----:B------:R-:W-:Y:S01]  /*dc0f0*/  VIADD R74, R77, UR5 ;  /* 0x000000054d4a7c36 */ /* 0x000fe20008000000 */
[----:B------:R-:W-:Y:S01]  /*dc100*/  IADD3 R112, P3, PT, R145, R72, RZ ;  /* 0x0000004891707210 */ /* 0x000fe20007f7e0ff */
[----:B------:R-:W-:Y:S01]  /*dc110*/  IMAD.X R141, R80, 0x1, R141, P5 ;  /* 0x00000001508d7824 */ /* 0x000fe200028e068d */
[----:B------:R-:W-:Y:S01]  /*dc120*/  SEL R80, R113, R80, P0 ;  /* 0x0000005071507207 */ /* 0x000fe20000000000 */
[----:B------:R-:W-:Y:S01]  /*dc130*/  VIADD R73, R73, UR5 ;  /* 0x0000000549497c36 */ /* 0x000fe20008000000 */
[----:B------:R-:W-:Y:S02]  /*dc140*/  ISETP.GE.U32.AND P5, PT, R72, RZ, PT ;  /* 0x000000ff4800720c */ /* 0x000fe40003fa6070 */
[----:B------:R-:W-:Y:S01]  /*dc150*/  ISETP.GT.U32.AND P0, PT, R79, R81, PT ;  /* 0x000000514f00720c */ /* 0x000fe20003f04070 */
[----:B------:R-:W-:Y:S01]  /*dc160*/  IMAD.MOV.U32 R79, RZ, RZ, RZ ;  /* 0x000000ffff4f7224 */ /* 0x000fe200078e00ff */
[----:B------:R-:W-:Y:S01]  /*dc170*/  ISETP.GE.U32.AND.EX P6, PT, R74, R75, PT, P6 ;  /* 0x0000004b4a00720c */ /* 0x000fe20003fc6160 */
[----:B------:R-:W-:Y:S01]  /*dc180*/  IMAD.MOV.U32 R75, RZ, RZ, RZ ;  /* 0x000000ffff4b7224 */ /* 0x000fe200078e00ff */
[C---:B------:R-:W-:Y:S01]  /*dc190*/  ISETP.GE.U32.AND.EX P5, PT, R73.reuse, R76, PT, P5 ;  /* 0x0000004c4900720c */ /* 0x040fe20003fa6150 */
[----:B------:R-:W-:Y:S01]  /*dc1a0*/  IMAD.X R114, R73, 0x1, R144, P3 ;  /* 0x0000000149727824 */ /* 0x000fe200018e0690 */
[----:B------:R-:W-:Y:S01]  /*dc1b0*/  ISETP.GE.U32.AND P3, PT, R112, R145, PT ;  /* 0x000000917000720c */ /* 0x000fe20003f66070 */
[----:B------:R-:W-:Y:S01]  /*dc1c0*/  IMAD.WIDE.U32 R78, R139, R125, R78 ;  /* 0x0000007d8b4e7225 */ /* 0x000fe200078e004e */
[----:B------:R-:W-:-:S03]  /*dc1d0*/  SEL R73, RZ, 0x1, P5 ;  /* 0x00000001ff497807 */ /* 0x000fc60002800000 */
[----:B------:R-:W-:Y:S01]  /*dc1e0*/  IMAD.WIDE.U32 R74, R137, R131, R74 ;  /* 0x00000083894a7225 */ /* 0x000fe200078e004a */
[----:B------:R-:W-:-:S03]  /*dc1f0*/  ISETP.GE.U32.AND.EX P3, PT, R114, R144, PT, P3 ;  /* 0x000000907200720c */ /* 0x000fc60003f66130 */
[----:B------:R-:W-:Y:S01]  /*dc200*/  VIADD R76, R79, UR8 ;  /* 0x000000084f4c7c36 */ /* 0x000fe20008000000 */
[----:B------:R-:W-:Y:S02]  /*dc210*/  SEL R79, RZ, 0x1, P4 ;  /* 0x00000001ff4f7807 */ /* 0x000fe40002000000 */
[----:B------:R-:W-:Y:S02]  /*dc220*/  ISETP.GT.U32.AND.EX P0, PT, R80, R141, PT, P0 ;  /* 0x0000008d5000720c */ /* 0x000fe40003f04100 */
[----:B------:R-:W-:Y:S01]  /*dc230*/  IADD3 R73, P4, P5, R73, R74, RZ ;  /* 0x0000004a49497210 */ /* 0x000fe20007d9e0ff */
[----:B------:R-:W-:Y:S01]  /*dc240*/  VIADD R74, R75, UR4 ;  /* 0x000000044b4a7c36 */ /* 0x000fe20008000000 */
[----:B------:R-:W-:Y:S02]  /*dc250*/  SEL R72, RZ, 0x1, P3 ;  /* 0x00000001ff487807 */ /* 0x000fe40001800000 */
[----:B------:R-:W-:Y:S02]  /*dc260*/  SEL R77, RZ, 0x1, P6 ;  /* 0x00000001ff4d7807 */ /* 0x000fe40003000000 */
[----:B------:R-:W-:-:S02]  /*dc270*/  SEL R80, RZ, 0x1, !P1 ;  /* 0x00000001ff507807 */ /* 0x000fc40004800000 */
[----:B------:R-:W-:Y:S02]  /*dc280*/  SEL R113, RZ, 0x1, !P0 ;  /* 0x00000001ff717807 */ /* 0x000fe40004000000 */
[----:B------:R-:W-:Y:S02]  /*dc290*/  IADD3 R78, P3, P1, R79, R78, RZ ;  /* 0x0000004e4f4e7210 */ /* 0x000fe4000797e0ff */
[----:B------:R-:W-:Y:S02]  /*dc2a0*/  IADD3 R72, P0, PT, R72, R73, RZ ;  /* 0x0000004948487210 */ /* 0x000fe40007f1e0ff */
[----:B------:R-:W-:Y:S02]  /*dc2b0*/  IADD3.X R73, PT, PT, RZ, R74, R77, P4, P5 ;  /* 0x0000004aff497210 */ /* 0x000fe400027ea44d */
[----:B------:R-:W-:Y:S02]  /*dc2c0*/  IADD3.X R76, PT, PT, RZ, R76, R143, P3, P1 ;  /* 0x0000004cff4c7210 */ /* 0x000fe40001fe248f */
[----:B------:R-:W-:Y:S01]  /*dc2d0*/  IADD3 R130, P1, PT, R72, R81, RZ ;  /* 0x0000005148827210 */ /* 0x000fe20007f3e0ff */
[----:B------:R-:W-:-:S03]  /*dc2e0*/  IMAD.X R73, RZ, RZ, R73, P0 ;  /* 0x000000ffff497224 */ /* 0x000fc600000e0649 */
[----:B------:R-:W-:Y:S01]  /*dc2f0*/  ISETP.GE.U32.AND P0, PT, R130, R81, PT ;  /* 0x000000518200720c */ /* 0x000fe20003f06070 */
[----:B------:R-:W-:Y:S01]  /*dc300*/  IMAD.X R140, R73, 0x1, R141, P1 ;  /* 0x00000001498c7824 */ /* 0x000fe200008e068d */
[----:B------:R-:W-:Y:S02]  /*dc310*/  IADD3 R80, P6, PT, R80, R147, RZ ;  /* 0x0000009350507210 */ /* 0x000fe40007fde0ff */
[----:B------:R-:W-:Y:S02]  /*dc320*/  IADD3 R113, P3, PT, R113, R78, RZ ;  /* 0x0000004e71717210 */ /* 0x000fe40007f7e0ff */
[----:B------:R-:W-:Y:S02]  /*dc330*/  ISETP.NE.U32.AND P5, PT, R72, RZ, PT ;  /* 0x000000ff4800720c */ /* 0x000fe40003fa5070 */
[----:B------:R-:W-:Y:S01]  /*dc340*/  ISETP.GE.U32.AND.EX P0, PT, R140, R141, PT, P0 ;  /* 0x0000008d8c00720c */ /* 0x000fe20003f06100 */
[----:B------:R-:W-:Y:S01]  /*dc350*/  IMAD.WIDE.U32 R74, R129, R136, RZ ;  /* 0x00000088814a7225 */ /* 0x000fe200078e00ff */
[----:B------:R-:W-:-:S02]  /*dc360*/  IADD3 R144, P4, PT, R113, R80, RZ ;  /* 0x0000005071907210 */ /* 0x000fc40007f9e0ff */
[----:B------:R-:W-:Y:S01]  /*dc370*/  ISETP.NE.AND.EX P0, PT, R73, RZ, !P0, P5 ;  /* 0x000000ff4900720c */ /* 0x000fe20004705350 */
[----:B------:R-:W-:Y:S02]  /*dc380*/  IMAD.X R72, RZ, RZ, R146, P6 ;  /* 0x000000ffff487224 */ /* 0x000fe400030e0692 */
[----:B------:R-:W-:Y:S02]  /*dc390*/  IMAD.X R141, RZ, RZ, R76, P3 ;  /* 0x000000ffff8d7224 */ /* 0x000fe400018e064c */
[----:B------:R-:W-:Y:S01]  /*dc3a0*/  VIADD R75, R75, UR6 ;  /* 0x000000064b4b7c36 */ /* 0x000fe20008000000 */
[----:B------:R-:W-:Y:S01]  /*dc3b0*/  SEL R131, RZ, 0x1, !P0 ;  /* 0x00000001ff837807 */ /* 0x000fe20004000000 */
[----:B------:R-:W-:Y:S01]  /*dc3c0*/  IMAD.X R145, R141, 0x1, R72, P4 ;  /* 0x000000018d917824 */ /* 0x000fe200020e0648 */
[----:B------:R-:W-:Y:S01]  /*dc3d0*/  ISETP.GE.U32.AND P1, PT, R144, R80, PT ;  /* 0x000000509000720c */ /* 0x000fe20003f26070 */
[----:B------:R-:W-:Y:S01]  /*dc3e0*/  IMAD.WIDE.U32 R76, R137, R128, R74 ;  /* 0x00000080894c7225 */ /* 0x000fe200078e004a */
[----:B------:R-:W-:-:S02]  /*dc3f0*/  IADD3 R131, P0, PT, R131, R130, RZ ;  /* 0x0000008283837210 */ /* 0x000fc40007f1e0ff */
[----:B------:R-:W-:Y:S01]  /*dc400*/  ISETP.NE.U32.AND P4, PT, R113, RZ, PT ;  /* 0x000000ff7100720c */ /* 0x000fe20003f85070 */
[----:B------:R-:W-:Y:S01]  /*dc410*/  IMAD.MOV.U32 R73, RZ, RZ, R76 ;  /* 0x000000ffff497224 */ /* 0x000fe200078e004c */
[----:B------:R-:W-:Y:S01]  /*dc420*/  ISETP.GE.U32.AND.EX P5, PT, R145, R72, PT, P1 ;  /* 0x000000489100720c */ /* 0x000fe20003fa6110 */
[----:B------:R-:W-:Y:S01]  /*dc430*/  IMAD.MOV.U32 R72, RZ, RZ, RZ ;  /* 0x000000ffff487224 */ /* 0x000fe200078e00ff */
[----:B------:R-:W-:Y:S01]  /*dc440*/  ISETP.GE.U32.AND P1, PT, R76, R74, PT ;  /* 0x0000004a4c00720c */ /* 0x000fe20003f26070 */
[----:B------:R-:W-:Y:S01]  /*dc450*/  VIADD R74, R77, UR7 ;  /* 0x000000074d4a7c36 */ /* 0x000fe20008000000 */
[----:B------:R-:W-:Y:S01]  /*dc460*/  ISETP.NE.AND.EX P4, PT, R141, RZ, !P5, P4 ;  /* 0x000000ff8d00720c */ /* 0x000fe20006f85340 */
[----:B------:R-:W-:Y:S01]  /*dc470*/  IMAD.X R77, RZ, RZ, R140, P0 ;  /* 0x000000ffff4d7224 */ /* 0x000fe200000e068c */
[----:B------:R-:W-:Y:S01]  /*dc480*/  ISETP.GT.U32.AND P5, PT, R130, R131, PT ;  /* 0x000000838200720c */ /* 0x000fe20003fa4070 */
[----:B------:R-:W-:-:S04]  /*dc490*/  IMAD.WIDE.U32 R72, R136, R128, R72 ;  /* 0x0000008088487225 */ /* 0x000fc800078e0048 */
[----:B------:R-:W-:Y:S01]  /*dc4a0*/  IMAD.WIDE.U32 R78, R122, R138, RZ ;  /* 0x0000008a7a4e7225 */ /* 0x000fe200078e00ff */
[----:B------:R-:W-:Y:S02]  /*dc4b0*/  ISETP.GT.U32.AND.EX P5, PT, R140, R77, PT, P5 ;  /* 0x0000004d8c00720c */ /* 0x000fe40003fa4150 */
[----:B------:R-:W-:Y:S01]  /*dc4c0*/  ISETP.GE.U32.AND P0, PT, R72, RZ, PT ;  /* 0x000000ff4800720c */ /* 0x000fe20003f06070 */
[----:B------:R-:W-:Y:S01]  /*dc4d0*/  VIADD R128, R73, UR7 ;  /* 0x0000000749807c36 */ /* 0x000fe20008000000 */
[----:B------:R-:W-:Y:S01]  /*dc4e0*/  IADD3 R113, P6, PT, R131, R72, RZ ;  /* 0x0000004883717210 */ /* 0x000fe20007fde0ff */
[----:B------:R-:W-:Y:S01]  /*dc4f0*/  VIADD R79, R79, UR10 ;  /* 0x0000000a4f4f7c36 */ /* 0x000fe20008000000 */
[----:B------:R-:W-:Y:S02]  /*dc500*/  SEL R72, R130, R131, P5 ;  /* 0x0000008382487207 */ /* 0x000fe40002800000 */
[----:B------:R-:W-:Y:S01]  /*dc510*/  ISETP.GE.U32.AND.EX P0, PT, R128, R76, PT, P0 ;  /* 0x0000004c8000720c */ /* 0x000fe20003f06100 */
[----:B------:R-:W-:Y:S01]  /*dc520*/  IMAD.WIDE.U32 R80, R139, R123, R78 ;  /* 0x0000007b8b507225 */ /* 0x000fe200078e004e */
[----:B------:R-:W-:-:S03]  /*dc530*/  ISETP.GE.U32.AND.EX P1, PT, R74, R75, PT, P1 ;  /* 0x0000004b4a00720c */ /* 0x000fc60003f26110 */
[----:B------:R-:W-:Y:S01]  /*dc540*/  IMAD.X R128, R77, 0x1, R128, P6 ;  /* 0x000000014d807824 */ /* 0x000fe200030e0680 */
[----:B------:R-:W-:Y:S01]  /*dc550*/  SEL R77, R140, R77, P5 ;  /* 0x0000004d8c4d7207 */ /* 0x000fe20002800000 */
[----:B------:R-:W-:Y:S01]  /*dc560*/  IMAD.MOV.U32 R75, RZ, RZ, RZ ;  /* 0x000000ffff4b7224 */ /* 0x000fe200078e00ff */
[----:B------:R-:W-:Y:S01]  /*dc570*/  ISETP.GT.U32.AND P5, PT, R72, R113, PT ;  /* 0x000000714800720c */ /* 0x000fe20003fa4070 */
[----:B------:R-:W-:Y:S02]  /*dc580*/  IMAD.MOV.U32 R72, RZ, RZ, RZ ;  /* 0x000000ffff487224 */ /* 0x000fe400078e00ff */
[----:B------:R-:W-:Y:S02]  /*dc590*/  IMAD.MOV.U32 R73, RZ, RZ, R80 ;  /* 0x000000ffff497224 */ /* 0x000fe400078e0050 */
[----:B------:R-:W-:Y:S01]  /*dc5a0*/  IMAD.WIDE.U32 R74, R137, R129, R74 ;  /* 0x00000081894a7225 */ /* 0x000fe200078e004a */
[----:B------:R-:W-:Y:S02]  /*dc5b0*/  SEL R129, RZ, 0x1, P0 ;  /* 0x00000001ff817807 */ /* 0x000fe40000000000 */
[----:B------:R-:W-:Y:S01]  /*dc5c0*/  ISETP.GE.U32.AND P3, PT, R80, R78, PT ;  /* 0x0000004e5000720c */ /* 0x000fe20003f66070 */
[----:B------:R-:W-:Y:S01]  /*dc5d0*/  IMAD.WIDE.U32 R72, R138, R123, R72 ;  /* 0x0000007b8a487225 */ /* 0x000fe200078e0048 */
[----:B------:R-:W-:-:S02]  /*dc5e0*/  SEL R78, RZ, 0x1, !P4 ;  /* 0x00000001ff4e7807 */ /* 0x000fc40006000000 */
[----:B------:R-:W-:Y:S01]  /*dc5f0*/  ISETP.GT.U32.AND.EX P0, PT, R77, R128, PT, P5 ;  /* 0x000000804d00720c */ /* 0x000fe20003f04150 */
[----:B------:R-:W-:Y:S01]  /*dc600*/  VIADD R76, R75, UR6 ;  /* 0x000000064b4c7c36 */ /* 0x000fe20008000000 */
[----:B------:R-:W-:Y:S01]  /*dc610*/  IADD3 R74, P4, P5, R129, R74, RZ ;  /* 0x0000004a814a7210 */ /* 0x000fe20007d9e0ff */
[----:B------:R-:W-:Y:S01]  /*dc620*/  VIADD R129, R73, UR11 ;  /* 0x0000000b49817c36 */ /* 0x000fe20008000000 */
[----:B------:R-:W-:Y:S02]  /*dc630*/  IADD3 R77, P6, PT, R78, R144, RZ ;  /* 0x000000904e4d7210 */ /* 0x000fe40007fde0ff */
        /* <DEDUP_REMOVED lines=11> */
[----:B------:R-:W-:Y:S02]  /*dc6f0*/  IMAD.X R141, R76, 0x1, R143, P5 ;  /* 0x000000014c8d7824 */ /* 0x000fe400028e068f */
[----:B------:R-:W-:Y:S01]  /*dc700*/  IMAD.WIDE.U32 R74, R125, R136, RZ ;  /* 0x000000887d4a7225 */ /* 0x000fe200078e00ff */
[----:B------:R-:W-:Y:S02]  /*dc710*/  ISETP.GE.U32.AND.EX P1, PT, R78, R79, PT, P3 ;  /* 0x0000004f4e00720c */ /* 0x000fe40003f26130 */
[----:B------:R-:W-:Y:S01]  /*dc720*/  ISETP.GE.U32.AND P3, PT, R72, RZ, PT ;  /* 0x000000ff4800720c */ /* 0x000fe20003f66070 */
[----:B------:R-:W-:Y:S01]  /*dc730*/  VIADD R75, R75, UR8 ;  /* 0x000000084b4b7c36 */ /* 0x000fe20008000000 */
[----:B------:R-:W-:-:S02]  /*dc740*/  ISETP.NE.U32.AND P0, PT, R73, RZ, PT ;  /* 0x000000ff4900720c */ /* 0x000fc40003f05070 */
[----:B------:R-:W-:Y:S02]  /*dc750*/  ISETP.GE.U32.AND.EX P4, PT, R141, R143, PT, P4 ;  /* 0x0000008f8d00720c */ /* 0x000fe40003f86140 */
[----:B------:R-:W-:Y:S01]  /*dc760*/  ISETP.GT.U32.AND P5, PT, R144, R77, PT ;  /* 0x0000004d9000720c */ /* 0x000fe20003fa4070 */
[----:B------:R-:W-:Y:S01]  /*dc770*/  IMAD.MOV.U32 R79, RZ, RZ, RZ ;  /* 0x000000ffff4f7224 */ /* 0x000fe200078e00ff */
[----:B------:R-:W-:Y:S01]  /*dc780*/  ISETP.GE.U32.AND.EX P3, PT, R129, R80, PT, P3 ;  /* 0x000000508100720c */ /* 0x000fe20003f66130 */
[----:B------:R-:W-:Y:S01]  /*dc790*/  IMAD.WIDE.U32 R72, R137, R124, R74 ;  /* 0x0000007c89487225 */ /* 0x000fe200078e004a */
[----:B------:R-:W-:Y:S02]  /*dc7a0*/  ISETP.NE.AND.EX P0, PT, R76, RZ, !P4, P0 ;  /* 0x000000ff4c00720c */ /* 0x000fe40006705300 */
[----:B------:R-:W-:Y:S01]  /*dc7b0*/  ISETP.GT.U32.AND.EX P5, PT, R145, R138, PT, P5 ;  /* 0x0000008a9100720c */ /* 0x000fe20003fa4150 */
[----:B------:R-:W-:Y:S01]  /*dc7c0*/  IMAD.WIDE.U32 R78, R139, R122, R78 ;  /* 0x0000007a8b4e7225 */ /* 0x000fe200078e004e */
[----:B------:R-:W-:-:S02]  /*dc7d0*/  SEL R81, RZ, 0x1, P3 ;  /* 0x00000001ff517807 */ /* 0x000fc40001800000 */
[----:B------:R-:W-:Y:S01]  /*dc7e0*/  SEL R129, RZ, 0x1, !P0 ;  /* 0x00000001ff817807 */ /* 0x000fe20004000000 */
[----:B------:R-:W-:Y:S01]  /*dc7f0*/  IMAD.MOV.U32 R76, RZ, RZ, RZ ;  /* 0x000000ffff4c7224 */ /* 0x000fe200078e00ff */
[----:B------:R-:W-:Y:S01]  /*dc800*/  SEL R80, R144, R77, P5 ;  /* 0x0000004d90507207 */ /* 0x000fe20002800000 */
[----:B------:R-:W-:Y:S01]  /*dc810*/  IMAD.MOV.U32 R77, RZ, RZ, R72 ;  /* 0x000000ffff4d7224 */ /* 0x000fe200078e0048 */
[----:B------:R-:W-:Y:S01]  /*dc820*/  IADD3 R140, P3, P4, R81, R78, RZ ;  /* 0x0000004e518c7210 */ /* 0x000fe20007c7e0ff */
[----:B------:R-:W-:Y:S01]  /*dc830*/  VIADD R139, R79, UR10 ;  /* 0x0000000a4f8b7c36 */ /* 0x000fe20008000000 */
[----:B------:R-:W-:Y:S01]  /*dc840*/  IADD3 R129, P0, PT, R129, R130, RZ ;  /* 0x0000008281817210 */ /* 0x000fe20007f1e0ff */
[----:B------:R-:W-:Y:S01]  /*dc850*/  IMAD.WIDE.U32 R78, R136, R124, R76 ;  /* 0x0000007c884e7225 */ /* 0x000fe200078e004c */
[----:B------:R-:W-:Y:S02]  /*dc860*/  SEL R138, R145, R138, P5 ;  /* 0x0000008a918a7207 */ /* 0x000fe40002800000 */
[----:B------:R-:W-:Y:S01]  /*dc870*/  ISETP.GT.U32.AND P5, PT, R80, R131, PT ;  /* 0x000000835000720c */ /* 0x000fe20003fa4070 */
[----:B------:R-:W-:Y:S01]  /*dc880*/  IMAD.X R124, RZ, RZ, R141, P0 ;  /* 0x000000ffff7c7224 */ /* 0x000fe200000e068d */
[----:B------:R-:W-:Y:S01]  /*dc890*/  ISETP.GT.U32.AND P6, PT, R130, R129, PT ;  /* 0x000000818200720c */ /* 0x000fe20003fc4070 */
[----:B------:R-:W-:Y:S01]  /*dc8a0*/  VIADD R131, R79, UR9 ;  /* 0x000000094f837c36 */ /* 0x000fe20008000000 */
[----:B------:R-:W-:-:S02]  /*dc8b0*/  IADD3 R80, P0, PT, R129, R78, RZ ;  /* 0x0000004e81507210 */ /* 0x000fc40007f1e0ff */
[----:B------:R-:W-:Y:S01]  /*dc8c0*/  ISETP.GT.U32.AND.EX P6, PT, R141, R124, PT, P6 ;  /* 0x0000007c8d00720c */ /* 0x000fe20003fc4160 */
[----:B------:R-:W-:Y:S02]  /*dc8d0*/  VIADD R76, R73, UR9 ;  /* 0x00000009494c7c36 */ /* 0x000fe40008000000 */
[----:B------:R-:W-:Y:S01]  /*dc8e0*/  IMAD.X R81, R124, 0x1, R131, P0 ;  /* 0x000000017c517824 */ /* 0x000fe200000e0683 */
[----:B------:R-:W-:Y:S02]  /*dc8f0*/  ISETP.GE.U32.AND P0, PT, R78, RZ, PT ;  /* 0x000000ff4e00720c */ /* 0x000fe40003f06070 */
[----:B------:R-:W-:Y:S01]  /*dc900*/  SEL R73, R130, R129, P6 ;  /* 0x0000008182497207 */ /* 0x000fe20003000000 */
[----:B------:R-:W-:Y:S01]  /*dc910*/  IMAD.MOV.U32 R77, RZ, RZ, RZ ;  /* 0x000000ffff4d7224 */ /* 0x000fe200078e00ff */
[----:B------:R-:W-:Y:S02]  /*dc920*/  SEL R144, RZ, 0x1, P1 ;  /* 0x00000001ff907807 */ /* 0x000fe40000800000 */
[----:B------:R-:W-:-:S02]  /*dc930*/  ISETP.GE.U32.AND P1, PT, R72, R74, PT ;  /* 0x0000004a4800720c */ /* 0x000fc40003f26070 */
[----:B------:R-:W-:Y:S02]  /*dc940*/  ISETP.GE.U32.AND.EX P0, PT, R131, R72, PT, P0 ;  /* 0x000000488300720c */ /* 0x000fe40003f06100 */
[----:B------:R-:W-:Y:S02]  /*dc950*/  SEL R72, R141, R124, P6 ;  /* 0x0000007c8d487207 */ /* 0x000fe40003000000 */
[----:B------:R-:W-:Y:S01]  /*dc960*/  ISETP.GT.U32.AND P6, PT, R73, R80, PT ;  /* 0x000000504900720c */ /* 0x000fe20003fc4070 */
[----:B------:R-:W-:Y:S01]  /*dc970*/  IMAD.WIDE.U32 R78, R137, R125, R76 ;  /* 0x0000007d894e7225 */ /* 0x000fe200078e004c */
[----:B------:R-:W-:Y:S02]  /*dc980*/  ISETP.GT.U32.AND.EX P5, PT, R138, R143, PT, P5 ;  /* 0x0000008f8a00720c */ /* 0x000fe40003fa4150 */
[----:B------:R-:W-:Y:S02]  /*dc990*/  SEL R73, RZ, 0x1, P0 ;  /* 0x00000001ff497807 */ /* 0x000fe40000000000 */
[----:B------:R-:W-:-:S02]  /*dc9a0*/  ISETP.GE.U32.AND.EX P1, PT, R76, R75, PT, P1 ;  /* 0x0000004b4c00720c */ /* 0x000fc40003f26110 */
[----:B------:R-:W-:Y:S01]  /*dc9b0*/  ISETP.GT.U32.AND.EX P6, PT, R72, R81, PT, P6 ;  /* 0x000000514800720c */ /* 0x000fe20003fc4160 */
[----:B------:R-:W-:Y:S01]  /*dc9c0*/  VIADD R74, R79, UR8 ;  /* 0x000000084f4a7c36 */ /* 0x000fe20008000000 */
        /* <DEDUP_REMOVED lines=110> */
.L_x_848:
[----:B------:R-:W-:Y:S05]  /*dd0b0*/  BSYNC.RELIABLE B9 ;  /* 0x0000000000097941 */ /* 0x000fea0003800100 */
.L_x_847:
        /* <DEDUP_REMOVED lines=38> */
.L_x_849:
[----:B------:R-:W-:Y:S05]  /*dd320*/  BSYNC.RECONVERGENT B8 ;  /* 0x0000000000087941 */ /* 0x000fea0003800200 */
.L_x_846:
        /* <DEDUP_REMOVED lines=111> */
.L_x_852:
[----:B------:R-:W-:Y:S05]  /*dda20*/  BSYNC.RELIABLE B9 ;  /* 0x0000000000097941 */ /* 0x000fea0003800100 */
.L_x_851:
        /* <DEDUP_REMOVED lines=38> */
.L_x_853:
[----:B------:R-:W-:Y:S05]  /*ddc90*/  BSYNC.RECONVERGENT B8 ;  /* 0x0000000000087941 */ /* 0x000fea0003800200 */
.L_x_850:
        /* <DEDUP_REMOVED lines=18> */
[-C--:B------:R-:W-:Y:S01]  /*dddc0*/  IMAD.WIDE.U32 R74, R17, R16.reuse, RZ ;  /* 0x00000010114a7225 */ /* 0x080fe200078e00ff */
[----:B------:R-:W-:Y:S01]  /*dddd0*/  UMOV UR4, URZ ;  /* 0x000000ff00047c82 */ /* 0x000fe20008000000 */
[----:B------:R-:W-:Y:S01]  /*ddde0*/  UMOV UR5, URZ ;  /* 0x000000ff00057c82 */ /* 0x000fe20008000000 */
[----:B------:R-:W-:Y:S01]  /*dddf0*/  UMOV UR6, URZ ;  /* 0x000000ff00067c82 */ /* 0x000fe20008000000 */
[----:B------:R-:W-:Y:S01]  /*dde00*/  IMAD.SHL.U32 R77, R74, 0x2, RZ ;  /* 0x000000024a4d7824 */ /* 0x000fe200078e00ff */
[----:B------:R-:W-:Y:S01]  /*dde10*/  UMOV UR7, URZ ;  /* 0x000000ff00077c82 */ /* 0x000fe20008000000 */
[----:B------:R-:W-:Y:S01]  /*dde20*/  IMAD.MOV.U32 R76, RZ, RZ, RZ ;  /* 0x000000ffff4c7224 */ /* 0x000fe200078e00ff */
[----:B------:R-:W-:Y:S01]  /*dde30*/  UMOV UR8, URZ ;  /* 0x000000ff00087c82 */ /* 0x000fe20008000000 */
[----:B------:R-:W-:Y:S01]  /*dde40*/  VIADD R103, R75, UR4 ;  /* 0x000000044b677c36 */ /* 0x000fe20008000000 */
[----:B------:R-:W-:Y:S01]  /*dde50*/  BSSY.RECONVERGENT B8, `(.L_x_856) ;  /* 0x000020e000087945 */ /* 0x000fe20003800200 */
[----:B------:R-:W-:-:S03]  /*dde60*/  IMAD.WIDE.U32 R72, R16, R16, R76 ;  /* 0x0000001010487225 */ /* 0x000fc600078e004c */
[----:B------:R-:W-:Y:S01]  /*dde70*/  BSSY.RELIABLE B9, `(.L_x_857) ;  /* 0x00001e5000097945 */ /* 0x000fe20003800100 */
[----:B------:R-:W-:Y:S01]  /*dde80*/  SHF.R.U64 R74, R74, 0x1f, R103 ;  /* 0x0000001f4a4a7819 */ /* 0x000fe20000001267 */
[----:B------:R-:W-:Y:S01]  /*dde90*/  VIADD R23, R73, UR5 ;  /* 0x0000000549177c36 */ /* 0x000fe20008000000 */
[----:B------:R-:W-:Y:S01]  /*ddea0*/  ISETP.GE.U32.AND P0, PT, R72, RZ, PT ;  /* 0x000000ff4800720c */ /* 0x000fe20003f06070 */
[----:B------:R-:W-:-:S03]  /*ddeb0*/  IMAD.WIDE.U32 R78, R19, R16, RZ ;  /* 0x00000010134e7225 */ /* 0x000fc600078e00ff */
[----:B------:R-:W-:Y:S01]  /*ddec0*/  ISETP.GE.U32.AND.EX P0, PT, R23, R77, PT, P0 ;  /* 0x0000004d1700720c */ /* 0x000fe20003f06100 */
[----:B------:R-:W-:-:S03]  /*dded0*/  IMAD.WIDE.U32 R80, R18, R17, RZ ;  /* 0x0000001112507225 */ /* 0x000fc600078e00ff */
[----:B------:R-:W-:Y:S01]  /*ddee0*/  SEL R77, RZ, 0x1, P0 ;  /* 0x00000001ff4d7807 */ /* 0x000fe20000000000 */
[----:B------:R-:W-:Y:S01]  /*ddef0*/  IMAD.MOV.U32 R75, RZ, RZ, RZ ;  /* 0x000000ffff4b7224 */ /* 0x000fe200078e00ff */
[-C--:B------:R-:W-:Y:S01]  /*ddf00*/  IADD3 R101, P1, PT, R78, R80.reuse, RZ ;  /* 0x000000504e657210 */ /* 0x080fe20007f3e0ff */
[----:B------:R-:W-:Y:S01]  /*ddf10*/  VIADD R73, R81, UR5 ;  /* 0x0000000551497c36 */ /* 0x000fe20008000000 */
[----:B------:R-:W-:Y:S01]  /*ddf20*/  SHF.R.U32.HI R81, RZ, 0x1f, R103 ;  /* 0x0000001fff517819 */ /* 0x000fe20000011667 */
[----:B------:R-:W-:Y:S01]  /*ddf30*/  IMAD.WIDE.U32 R74, R17, R17, R74 ;  /* 0x00000011114a7225 */ /* 0x000fe200078e004a */
[C---:B------:R-:W-:Y:S02]  /*ddf40*/  ISETP.GE.U32.AND P0, PT, R101.reuse, R80, PT ;  /* 0x000000506500720c */ /* 0x040fe40003f06070 */
[----:B------:R-:W-:Y:S01]  /*ddf50*/  ISETP.GE.U32.AND P4, PT, R101, R78, PT ;  /* 0x0000004e6500720c */ /* 0x000fe20003f86070 */
[----:B------:R-:W-:Y:S01]  /*ddf60*/  IMAD.MOV.U32 R100, RZ, RZ, RZ ;  /* 0x000000ffff647224 */ /* 0x000fe200078e00ff */
[----:B------:R-:W-:Y:S01]  /*ddf70*/  IADD3 R106, P3, P5, R77, R74, RZ ;  /* 0x0000004a4d6a7210 */ /* 0x000fe20007d7e0ff */
[----:B------:R-:W-:Y:S01]  /*ddf80*/  VIADD R80, R75, UR4 ;  /* 0x000000044b507c36 */ /* 0x000fe20008000000 */
[----:B------:R-:W-:Y:S01]  /*ddf90*/  LOP3.LUT R77, R81, 0x1, RZ, 0xc0, !PT ;  /* 0x00000001514d7812 */ /* 0x000fe200078ec0ff */
[----:B------:R-:W-:-:S03]  /*ddfa0*/  IMAD.WIDE.U32 R74, R16, R18, R100 ;  /* 0x00000012104a7225 */ /* 0x000fc600078e0064 */
[----:B------:R-:W-:Y:S01]  /*ddfb0*/  IADD3.X R100, PT, PT, RZ, R80, R77, P3, P5 ;  /* 0x00000050ff647210 */ /* 0x000fe20001fea44d */
[----:B------:R-:W-:Y:S01]  /*ddfc0*/  VIADD R76, R79, UR6 ;  /* 0x000000064f4c7c36 */ /* 0x000fe20008000000 */
[----:B------:R-:W-:Y:S01]  /*ddfd0*/  ISETP.GE.U32.AND P5, PT, R74, RZ, PT ;  /* 0x000000ff4a00720c */ /* 0x000fe20003fa6070 */
[----:B------:R-:W-:-:S04]  /*ddfe0*/  IMAD.WIDE.U32 R78, R39, R16, RZ ;  /* 0x00000010274e7225 */ /* 0x000fc800078e00ff */
[----:B------:R-:W-:-:S04]  /*ddff0*/  IMAD.WIDE.U32 R102, R38, R17, RZ ;  /* 0x0000001126667225 */ /* 0x000fc800078e00ff */
[----:B------:R-:W-:Y:S01]  /*de000*/  VIADD R105, R75, UR5 ;  /* 0x000000054b697c36 */ /* 0x000fe20008000000 */
[----:B------:R-:W-:Y:S01]  /*de010*/  IADD3 R77, P3, PT, R78, R102, RZ ;  /* 0x000000664e4d7210 */ /* 0x000fe20007f7e0ff */
[----:B------:R-:W-:Y:S02]  /*de020*/  IMAD.X R80, R73, 0x1, R76, P1 ;  /* 0x0000000149507824 */ /* 0x000fe400008e064c */
[----:B------:R-:W-:Y:S01]  /*de030*/  IMAD.MOV.U32 R81, RZ, RZ, RZ ;  /* 0x000000ffff517224 */ /* 0x000fe200078e00ff */
[----:B------:R-:W-:Y:S01]  /*de040*/  ISETP.GE.U32.AND.EX P5, PT, R105, R101, PT, P5 ;  /* 0x000000656900720c */ /* 0x000fe20003fa6150 */
[----:B------:R-:W-:Y:S01]  /*de050*/  VIADD R104, R79, UR4 ;  /* 0x000000044f687c36 */ /* 0x000fe20008000000 */
[----:B------:R-:W-:Y:S01]  /*de060*/  ISETP.GE.U32.AND P1, PT, R77, R78, PT ;  /* 0x0000004e4d00720c */ /* 0x000fe20003f26070 */
[----:B------:R-:W-:Y:S01]  /*de070*/  IMAD.WIDE.U32 R78, R17, R19, R80 ;  /* 0x00000013114e7225 */ /* 0x000fe200078e0050 */
[C---:B------:R-:W-:Y:S02]  /*de080*/  ISETP.GE.U32.AND.EX P0, PT, R80.reuse, R73, PT, P0 ;  /* 0x000000495000720c */ /* 0x040fe40003f06100 */
[----:B------:R-:W-:Y:S01]  /*de090*/  ISETP.GE.U32.AND.EX P4, PT, R80, R76, PT, P4 ;  /* 0x0000004c5000720c */ /* 0x000fe20003f86140 */
[----:B------:R-:W-:Y:S01]  /*de0a0*/  VIADD R80, R79, UR6 ;  /* 0x000000064f507c36 */ /* 0x000fe20008000000 */
[----:B------:R-:W-:-:S02]  /*de0b0*/  IADD3 R73, P6, PT, R106, R74, RZ ;  /* 0x0000004a6a497210 */ /* 0x000fc40007fde0ff */
[----:B------:R-:W-:Y:S02]  /*de0c0*/  SEL R81, RZ, 0x1, P5 ;  /* 0x00000001ff517807 */ /* 0x000fe40002800000 */
[----:B------:R-:W-:Y:S01]  /*de0d0*/  SEL R121, RZ, 0x1, P4 ;  /* 0x00000001ff797807 */ /* 0x000fe20002000000 */
[----:B------:R-:W-:Y:S01]  /*de0e0*/  IMAD.X R76, R105, 0x1, R100, P6 ;  /* 0x00000001694c7824 */ /* 0x000fe200030e0664 */
[----:B------:R-:W-:Y:S01]  /*de0f0*/  IADD3 R81, P5, P4, R81, R78, RZ ;  /* 0x0000004e51517210 */ /* 0x000fe20007cbe0ff */
[----:B------:R-:W-:Y:S01]  /*de100*/  IMAD.WIDE.U32 R78, R38, R19, RZ ;  /* 0x00000013264e7225 */ /* 0x000fe200078e00ff */
[----:B------:R-:W-:Y:S02]  /*de110*/  SEL R75, RZ, 0x1, P0 ;  /* 0x00000001ff4b7807 */ /* 0x000fe40000000000 */
[----:B------:R-:W-:Y:S01]  /*de120*/  ISETP.GE.U32.AND P0, PT, R73, R106, PT ;  /* 0x0000006a4900720c */ /* 0x000fe20003f06070 */
[----:B------:R-:W-:Y:S01]  /*de130*/  IMAD.WIDE.U32 R106, R39, R18, RZ ;  /* 0x00000012276a7225 */ /* 0x000fe200078e00ff */
[----:B------:R-:W-:-:S02]  /*de140*/  IADD3 R74, P6, PT, R73, R74, RZ ;  /* 0x0000004a494a7210 */ /* 0x000fc40007fde0ff */
[-C--:B------:R-:W-:Y:S01]  /*de150*/  IADD3.X R121, PT, PT, RZ, R80.reuse, R121, P5, P4 ;  /* 0x00000050ff797210 */ /* 0x080fe20002fe8479 */
[----:B------:R-:W-:Y:S01]  /*de160*/  VIADD R109, R107, UR4 ;  /* 0x000000046b6d7c36 */ /* 0x000fe20008000000 */
[----:B------:R-:W-:Y:S02]  /*de170*/  IADD3.X R75, PT, PT, RZ, R80, R75, P5, P4 ;  /* 0x00000050ff4b7210 */ /* 0x000fe40002fe844b */
[----:B------:R-:W-:Y:S02]  /*de180*/  ISETP.GE.U32.AND.EX P4, PT, R76, R100, PT, P0 ;  /* 0x000000644c00720c */ /* 0x000fe40003f86100 */
[----:B------:R-:W-:Y:S01]  /*de190*/  ISETP.GE.U32.AND P0, PT, R74, R73, PT ;  /* 0x000000494a00720c */ /* 0x000fe20003f06070 */
[----:B------:R-:W-:Y:S01]  /*de1a0*/  IMAD.X R73, R76, 0x1, R105, P6 ;  /* 0x000000014c497824 */ /* 0x000fe200030e0669 */
[----:B------:R-:W-:Y:S01]  /*de1b0*/  SEL R116, RZ, 0x1, P4 ;  /* 0x00000001ff747807 */ /* 0x000fe20002000000 */
[----:B------:R-:W-:Y:S01]  /*de1c0*/  VIADD R105, R103, UR7 ;  /* 0x0000000767697c36 */ /* 0x000fe20008000000 */
[----:B------:R-:W-:-:S02]  /*de1d0*/  ISETP.GE.U32.AND P5, PT, R77, R102, PT ;  /* 0x000000664d00720c */ /* 0x000fc40003fa6070 */
[----:B------:R-:W-:Y:S01]  /*de1e0*/  ISETP.GE.U32.AND.EX P0, PT, R73, R76, PT, P0 ;  /* 0x0000004c4900720c */ /* 0x000fe20003f06100 */
[----:B------:R-:W-:Y:S01]  /*de1f0*/  IMAD.MOV.U32 R76, RZ, RZ, RZ ;  /* 0x000000ffff4c7224 */ /* 0x000fe200078e00ff */
[----:B------:R-:W-:Y:S02]  /*de200*/  IADD3 R116, P6, PT, R116, R81, RZ ;  /* 0x0000005174747210 */ /* 0x000fe40007fde0ff */
[----:B------:R-:W-:Y:S01]  /*de210*/  SEL R102, RZ, 0x1, P0 ;  /* 0x00000001ff667807 */ /* 0x000fe20000000000 */
[----:B------:R-:W-:Y:S01]  /*de220*/  IMAD.WIDE.U32 R100, R16, R38, R76 ;  /* 0x0000002610647225 */ /* 0x000fe200078e004c */
[----:B------:R-:W-:-:S03]  /*de230*/  IADD3 R107, P4, PT, R106, R78, RZ ;  /* 0x0000004e6a6b7210 */ /* 0x000fc60007f9e0ff */
[----:B------:R-:W-:Y:S01]  /*de240*/  IMAD.X R121, RZ, RZ, R121, P6 ;  /* 0x000000ffff797224 */ /* 0x000fe200030e0679 */
[----:B------:R-:W-:Y:S01]  /*de250*/  IADD3 R102, P6, PT, R102, R81, RZ ;  /* 0x0000005166667210 */ /* 0x000fe20007fde0ff */
[----:B------:R-:W-:Y:S01]  /*de260*/  IMAD.X R76, R105, 0x1, R104, P3 ;  /* 0x00000001694c7824 */ /* 0x000fe200018e0668 */
[----:B------:R-:W-:Y:S01]  /*de270*/  ISETP.GE.U32.AND P3, PT, R100, RZ, PT ;  /* 0x000000ff6400720c */ /* 0x000fe20003f66070 */
[----:B------:R-:W-:Y:S01]  /*de280*/  VIADD R124, R101, UR7 ;  /* 0x00000007657c7c36 */ /* 0x000fe20008000000 */
[----:B------:R-:W-:Y:S01]  /*de290*/  ISETP.GE.U32.AND P0, PT, R107, R106, PT ;  /* 0x0000006a6b00720c */ /* 0x000fe20003f06070 */
[----:B------:R-:W-:Y:S01]  /*de2a0*/  IMAD.X R101, RZ, RZ, R75, P6 ;  /* 0x000000ffff657224 */ /* 0x000fe200030e064b */
[----:B------:R-:W-:Y:S01]  /*de2b0*/  ISETP.GE.U32.AND.EX P1, PT, R76, R104, PT, P1 ;  /* 0x000000684c00720c */ /* 0x000fe20003f26110 */
[----:B------:R-:W-:Y:S01]  /*de2c0*/  IMAD.WIDE.U32 R80, R19, R18, RZ ;  /* 0x0000001213507225 */ /* 0x000fe200078e00ff */
[----:B------:R-:W-:Y:S02]  /*de2d0*/  IADD3 R119, P6, PT, R116, R100, RZ ;  /* 0x0000006474777210 */ /* 0x000fe40007fde0ff */
[----:B------:R-:W-:Y:S01]  /*de2e0*/  SEL R113, RZ, 0x1, P1 ;  /* 0x00000001ff717807 */ /* 0x000fe20000800000 */
[----:B------:R-:W-:Y:S01]  /*de2f0*/  VIADD R75, R79, UR7 ;  /* 0x000000074f4b7c36 */ /* 0x000fe20008000000 */
[----:B------:R-:W-:Y:S01]  /*de300*/  IADD3 R106, P1, PT, R102, R119, RZ ;  /* 0x00000077666a7210 */ /* 0x000fe20007f3e0ff */
[C---:B------:R-:W-:Y:S01]  /*de310*/  IMAD.X R114, R124.reuse, 0x1, R121, P6 ;  /* 0x000000017c727824 */ /* 0x040fe200030e0679 */
[----:B------:R-:W-:Y:S01]  /*de320*/  ISETP.GE.U32.AND.EX P3, PT, R124, R77, PT, P3 ;  /* 0x0000004d7c00720c */ /* 0x000fe20003f66130 */
[----:B------:R-:W-:Y:S01]  /*de330*/  IMAD.MOV.U32 R77, RZ, RZ, RZ ;  /* 0x000000ffff4d7224 */ /* 0x000fe200078e00ff */
[----:B------:R-:W-:Y:S01]  /*de340*/  ISETP.GE.U32.AND.EX P5, PT, R76, R105, PT, P5 ;  /* 0x000000694c00720c */ /* 0x000fe20003fa6150 */
[----:B------:R-:W-:Y:S01]  /*de350*/  IMAD.X R117, R101, 0x1, R114, P1 ;  /* 0x0000000165757824 */ /* 0x000fe200008e0672 */
[----:B------:R-:W-:Y:S01]  /*de360*/  SEL R103, RZ, 0x1, P3 ;  /* 0x00000001ff677807 */ /* 0x000fe20001800000 */
[----:B------:R-:W-:Y:S01]  /*de370*/  IMAD.WIDE.U32 R76, R17, R39, R76 ;  /* 0x00000027114c7225 */ /* 0x000fe200078e004c */
[----:B------:R-:W-:-:S02]  /*de380*/  ISETP.GE.U32.AND P3, PT, R106, R119, PT ;  /* 0x000000776a00720c */ /* 0x000fc40003f66070 */
[----:B------:R-:W-:Y:S01]  /*de390*/  ISETP.NE.U32.AND P1, PT, R102, RZ, PT ;  /* 0x000000ff6600720c */ /* 0x000fe20003f25070 */
[----:B------:R-:W-:Y:S01]  /*de3a0*/  IMAD.SHL.U32 R79, R80, 0x2, RZ ;  /* 0x00000002504f7824 */ /* 0x000fe200078e00ff */
[----:B------:R-:W-:Y:S01]  /*de3b0*/  ISETP.GE.U32.AND.EX P3, PT, R117, R114, PT, P3 ;  /* 0x000000727500720c */ /* 0x000fe20003f66130 */
[----:B------:R-:W-:Y:S01]  /*de3c0*/  VIADD R108, R77, UR4 ;  /* 0x000000044d6c7c36 */ /* 0x000fe20008000000 */
[----:B------:R-:W-:Y:S01]  /*de3d0*/  ISETP.GE.U32.AND P6, PT, R107, R78, PT ;  /* 0x0000004e6b00720c */ /* 0x000fe20003fc6070 */
[----:B------:R-:W-:Y:S01]  /*de3e0*/  IMAD.MOV.U32 R78, RZ, RZ, RZ ;  /* 0x000000ffff4e7224 */ /* 0x000fe200078e00ff */
[----:B------:R-:W-:Y:S01]  /*de3f0*/  ISETP.NE.AND.EX P1, PT, R101, RZ, !P3, P1 ;  /* 0x000000ff6500720c */ /* 0x000fe20005f25310 */
[----:B------:R-:W-:Y:S01]  /*de400*/  VIADD R115, R81, UR6 ;  /* 0x0000000651737c36 */ /* 0x000fe20008000000 */
[----:B------:R-:W-:Y:S01]  /*de410*/  SEL R101, RZ, 0x1, P5 ;  /* 0x00000001ff657807 */ /* 0x000fe20002800000 */
[----:B------:R-:W-:Y:S01]  /*de420*/  IMAD.WIDE.U32 R104, R18, R18, R78 ;  /* 0x0000001212687225 */ /* 0x000fe200078e004e */
[----:B------:R-:W-:-:S02]  /*de430*/  IADD3 R122, P3, P5, R103, R76, RZ ;  /* 0x0000004c677a7210 */ /* 0x000fc40007d7e0ff */
[----:B------:R-:W-:Y:S01]  /*de440*/  SEL R78, RZ, 0x1, !P1 ;  /* 0x00000001ff4e7807 */ /* 0x000fe20004800000 */
[----:B------:R-:W-:Y:S01]  /*de450*/  VIADD R111, R105, UR5 ;  /* 0x00000005696f7c36 */ /* 0x000fe20008000000 */
[----:B------:R-:W-:Y:S01]  /*de460*/  IADD3.X R120, PT, PT, RZ, R108, R113, P3, P5 ;  /* 0x0000006cff787210 */ /* 0x000fe20001fea471 */
[----:B------:R-:W-:Y:S01]  /*de470*/  IMAD.WIDE.U32 R102, R41, R16, RZ ;  /* 0x0000001029667225 */ /* 0x000fe200078e00ff */
[----:B------:R-:W-:Y:S02]  /*de480*/  IADD3.X R101, PT, PT, RZ, R108, R101, P3, P5 ;  /* 0x0000006cff657210 */ /* 0x000fe40001fea465 */
[----:B------:R-:W-:Y:S01]  /*de490*/  IADD3 R105, P3, PT, R78, R106, RZ ;  /* 0x0000006a4e697210 */ /* 0x000fe20007f7e0ff */
[----:B------:R-:W-:Y:S01]  /*de4a0*/  IMAD.WIDE.U32 R76, R40, R17, RZ ;  /* 0x00000011284c7225 */ /* 0x000fe200078e00ff */
[----:B------:R-:W-:Y:S02]  /*de4b0*/  ISETP.GE.U32.AND P1, PT, R104, RZ, PT ;  /* 0x000000ff6800720c */ /* 0x000fe40003f26070 */
[----:B------:R-:W-:Y:S01]  /*de4c0*/  SHF.R.U64 R80, R80, 0x1f, R115 ;  /* 0x0000001f50507819 */ /* 0x000fe20000001273 */
[----:B------:R-:W-:Y:S01]  /*de4d0*/  IMAD.X R78, RZ, RZ, R117, P3 ;  /* 0x000000ffff4e7224 */ /* 0x000fe200018e0675 */
[----:B------:R-:W-:Y:S01]  /*de4e0*/  IADD3 R110, P3, PT, R105, R104, RZ ;  /* 0x00000068696e7210 */ /* 0x000fe20007f7e0ff */
[----:B------:R-:W-:Y:S01]  /*de4f0*/  IMAD.X R108, R75, 0x1, R109, P4 ;  /* 0x000000014b6c7824 */ /* 0x000fe200020e066d */
[----:B------:R-:W-:Y:S01]  /*de500*/  ISETP.GT.U32.AND P4, PT, R106, R105, PT ;  /* 0x000000696a00720c */ /* 0x000fe20003f84070 */
[----:B------:R-:W-:Y:S01]  /*de510*/  IMAD.MOV.U32 R81, RZ, RZ, RZ ;  /* 0x000000ffff517224 */ /* 0x000fe200078e00ff */
[----:B------:R-:W-:Y:S01]  /*de520*/  ISETP.GE.U32.AND.EX P5, PT, R111, R79, PT, P1 ;  /* 0x0000004f6f00720c */ /* 0x000fe20003fa6110 */
[----:B------:R-:W-:Y:S01]  /*de530*/  IMAD.X R111, R78, 0x1, R111, P3 ;  /* 0x000000014e6f7824 */ /* 0x000fe200018e066f */
[----:B------:R-:W-:Y:S01]  /*de540*/  IADD3 R79, P1, PT, R102, R76, RZ ;  /* 0x0000004c664f7210 */ /* 0x000fe20007f3e0ff */
[----:B------:R-:W-:Y:S01]  /*de550*/  VIADD R112, R103, UR5 ;  /* 0x0000000567707c36 */ /* 0x000fe20008000000 */
[----:B------:R-:W-:Y:S01]  /*de560*/  ISETP.GT.U32.AND.EX P4, PT, R117, R78, PT, P4 ;  /* 0x0000004e7500720c */ /* 0x000fe20003f84140 */
[----:B------:R-:W-:Y:S01]  /*de570*/  VIADD R123, R77, UR8 ;  /* 0x000000084d7b7c36 */ /* 0x000fe20008000000 */
[----:B------:R-:W-:-:S02]  /*de580*/  ISETP.GE.U32.AND P3, PT, R119, R116, PT ;  /* 0x000000747700720c */ /* 0x000fc40003f66070 */
[----:B------:R-:W-:Y:S02]  /*de590*/  SEL R113, RZ, 0x1, P5 ;  /* 0x00000001ff717807 */ /* 0x000fe40002800000 */
[----:B------:R-:W-:Y:S02]  /*de5a0*/  ISETP.GE.U32.AND.EX P6, PT, R108, R75, PT, P6 ;  /* 0x0000004b6c00720c */ /* 0x000fe40003fc6160 */
[----:B------:R-:W-:Y:S01]  /*de5b0*/  ISETP.GE.U32.AND P5, PT, R79, R102, PT ;  /* 0x000000664f00720c */ /* 0x000fe20003fa6070 */
[----:B------:R-:W-:Y:S01]  /*de5c0*/  IMAD.WIDE.U32 R102, R19, R19, R80 ;  /* 0x0000001313667225 */ /* 0x000fe200078e0050 */
[----:B------:R-:W-:Y:S02]  /*de5d0*/  SEL R75, R106, R105, P4 ;  /* 0x000000696a4b7207 */ /* 0x000fe40002000000 */
[----:B------:R-:W-:Y:S01]  /*de5e0*/  ISETP.GE.U32.AND.EX P3, PT, R114, R121, PT, P3 ;  /* 0x000000797200720c */ /* 0x000fe20003f66130 */
[----:B------:R-:W-:Y:S01]  /*de5f0*/  IMAD.X R80, R123, 0x1, R112, P1 ;  /* 0x000000017b507824 */ /* 0x000fe200008e0670 */
[----:B------:R-:W-:-:S02]  /*de600*/  SHF.R.U32.HI R106, RZ, 0x1f, R115 ;  /* 0x0000001fff6a7819 */ /* 0x000fc40000011673 */
[----:B------:R-:W-:Y:S01]  /*de610*/  SEL R77, R117, R78, P4 ;  /* 0x0000004e754d7207 */ /* 0x000fe20002000000 */
[----:B------:R-:W-:Y:S01]  /*de620*/  IMAD.MOV.U32 R78, RZ, RZ, RZ ;  /* 0x000000ffff4e7224 */ /* 0x000fe200078e00ff */
[----:B------:R-:W-:Y:S01]  /*de630*/  ISETP.GT.U32.AND P4, PT, R75, R110, PT ;  /* 0x0000006e4b00720c */ /* 0x000fe20003f84070 */
[----:B------:R-:W-:Y:S01]  /*de640*/  VIADD R75, R103, UR6 ;  /* 0x00000006674b7c36 */ /* 0x000fe20008000000 */
[----:B------:R-:W-:Y:S01]  /*de650*/  SEL R117, RZ, 0x1, P3 ;  /* 0x00000001ff757807 */ /* 0x000fe20001800000 */
[----:B------:R-:W-:Y:S01]  /*de660*/  IMAD.WIDE.U32 R104, R16, R40, R78 ;  /* 0x0000002810687225 */ /* 0x000fe200078e004e */
[----:B------:R-:W-:Y:S02]  /*de670*/  IADD3 R102, P1, P3, R113, R102, RZ ;  /* 0x0000006671667210 */ /* 0x000fe40007b3e0ff */
[----:B------:R-:W-:Y:S01]  /*de680*/  LOP3.LUT R106, R106, 0x1, RZ, 0xc0, !PT ;  /* 0x000000016a6a7812 */ /* 0x000fe200078ec0ff */
[----:B------:R-:W-:Y:S01]  /*de690*/  VIADD R121, R105, UR8 ;  /* 0x0000000869797c36 */ /* 0x000fe20008000000 */
[----:B------:R-:W-:Y:S01]  /*de6a0*/  ISETP.GT.U32.AND.EX P4, PT, R77, R111, PT, P4 ;  /* 0x0000006f4d00720c */ /* 0x000fe20003f84140 */
[----:B------:R-:W-:Y:S01]  /*de6b0*/  IMAD.WIDE.U32 R16, R17, R41, R80 ;  /* 0x0000002911107225 */ /* 0x000fe200078e0050 */
[----:B------:R-:W-:-:S02]  /*de6c0*/  IADD3.X R77, PT, PT, RZ, R75, R106, P1, P3 ;  /* 0x0000004bff4d7210 */ /* 0x000fc40000fe646a */
[----:B------:R-:W-:Y:S01]  /*de6d0*/  IADD3 R117, P1, PT, R117, R122, RZ ;  /* 0x0000007a75757210 */ /* 0x000fe20007f3e0ff */
[----:B------:R-:W-:Y:S01]  /*de6e0*/  IMAD.MOV.U32 R106, RZ, RZ, RZ ;  /* 0x000000ffff6a7224 */ /* 0x000fe200078e00ff */
[----:B------:R-:W-:Y:S02]  /*de6f0*/  SEL R75, RZ, 0x1, !P4 ;  /* 0x00000001ff4b7807 */ /* 0x000fe40006000000 */
[----:B------:R-:W-:Y:S01]  /*de700*/  IADD3 R113, P3, PT, R117, R104, RZ ;  /* 0x0000006875717210 */ /* 0x000fe20007f7e0ff */
[----:B------:R-:W-:Y:S01]  /*de710*/  IMAD.X R120, RZ, RZ, R120, P1 ;  /* 0x000000ffff787224 */ /* 0x000fe200008e0678 */
[----:B------:R-:W-:Y:S01]  /*de720*/  IADD3 R75, P1, PT, R75, R102, RZ ;  /* 0x000000664b4b7210 */ /* 0x000fe20007f3e0ff */
[----:B------:R-:W-:Y:S01]  /*de730*/  IMAD.WIDE.U32 R102, R18, R38, R106 ;  /* 0x0000002612667225 */ /* 0x000fe200078e006a */
[----:B------:R-:W-:Y:S02]  /*de740*/  ISETP.GE.U32.AND.EX P0, PT, R108, R109, PT, P0 ;  /* 0x0000006d6c00720c */ /* 0x000fe40003f06100 */
[-C--:B------:R-:W-:Y:S01]  /*de750*/  IADD3 R106, P4, PT, R75, R113.reuse, RZ ;  /* 0x000000714b6a7210 */ /* 0x080fe20007f9e0ff */
[----:B------:R-:W-:Y:S01]  /*de760*/  IMAD.X R115, R121, 0x1, R120, P3 ;  /* 0x0000000179737824 */ /* 0x000fe200018e0678 */
[----:B------:R-:W-:Y:S01]  /*de770*/  SEL R78, RZ, 0x1, P0 ;  /* 0x00000001ff4e7807 */ /* 0x000fe20000000000 */
[----:B------:R-:W-:Y:S01]  /*de780*/  IMAD.X R77, RZ, RZ, R77, P1 ;  /* 0x000000ffff4d7224 */ /* 0x000fe200008e064d */
[----:B------:R-:W-:Y:S01]  /*de790*/  ISETP.GE.U32.AND P3, PT, R106, R113, PT ;  /* 0x000000716a00720c */ /* 0x000fe20003f66070 */
[----:B------:R-:W-:Y:S01]  /*de7a0*/  VIADD R116, R103, UR7 ;  /* 0x0000000767747c36 */ /* 0x000fe20008000000 */
[----:B------:R-:W-:Y:S01]  /*de7b0*/  ISETP.GE.U32.AND P1, PT, R102, RZ, PT ;  /* 0x000000ff6600720c */ /* 0x000fe20003f26070 */
[----:B------:R-:W-:Y:S01]  /*de7c0*/  IMAD.X R118, R77, 0x1, R115, P4 ;  /* 0x000000014d767824 */ /* 0x000fe200020e0673 */
[----:B------:R-:W-:Y:S01]  /*de7d0*/  ISETP.NE.U32.AND P4, PT, R75, RZ, PT ;  /* 0x000000ff4b00720c */ /* 0x000fe20003f85070 */
[----:B------:R-:W-:Y:S01]  /*de7e0*/  IMAD.MOV.U32 R109, RZ, RZ, RZ ;  /* 0x000000ffff6d7224 */ /* 0x000fe200078e00ff */
[----:B------:R-:W-:-:S02]  /*de7f0*/  IADD3 R75, P0, PT, R110, R100, RZ ;  /* 0x000000646e4b7210 */ /* 0x000fc40007f1e0ff */
[----:B------:R-:W-:Y:S01]  /*de800*/  ISETP.GE.U32.AND.EX P3, PT, R118, R115, PT, P3 ;  /* 0x000000737600720c */ /* 0x000fe20003f66130 */
[----:B------:R-:W-:Y:S01]  /*de810*/  IMAD.WIDE.U32 R108, R19, R39, R108 ;  /* 0x00000027136c7225 */ /* 0x000fe200078e006c */
[----:B------:R-:W-:Y:S02]  /*de820*/  ISETP.GE.U32.AND.EX P1, PT, R116, R107, PT, P1 ;  /* 0x0000006b7400720c */ /* 0x000fe40003f26110 */
[----:B------:R-:W-:Y:S01]  /*de830*/  ISETP.NE.AND.EX P3, PT, R77, RZ, !P3, P4 ;  /* 0x000000ff4d00720c */ /* 0x000fe20005f65340 */
[----:B------:R-:W-:Y:S01]  /*de840*/  IMAD.X R100, R111, 0x1, R124, P0 ;  /* 0x000000016f647824 */ /* 0x000fe200000e067c */
[----:B------:R-:W-:Y:S01]  /*de850*/  ISETP.GE.U32.AND P4, PT, R75, R110, PT ;  /* 0x0000006e4b00720c */ /* 0x000fe20003f86070 */
[----:B------:R-:W-:Y:S01]  /*de860*/  VIADD R81, R109, UR4 ;  /* 0x000000046d517c36 */ /* 0x000fe20008000000 */
[----:B------:R-:W-:Y:S02]  /*de870*/  SEL R77, RZ, 0x1, P1 ;  /* 0x00000001ff4d7807 */ /* 0x000fe40000800000 */
[----:B------:R-:W-:-:S02]  /*de880*/  SEL R103, RZ, 0x1, !P3 ;  /* 0x00000001ff677807 */ /* 0x000fc40005800000 */
[----:B------:R-:W-:Y:S02]  /*de890*/  ISETP.GE.U32.AND.EX P4, PT, R100, R111, PT, P4 ;  /* 0x0000006f6400720c */ /* 0x000fe40003f86140 */
[----:B------:R-:W-:Y:S02]  /*de8a0*/  ISETP.GE.U32.AND.EX P5, PT, R80, R112, PT, P5 ;  /* 0x000000705000720c */ /* 0x000fe40003fa6150 */
[----:B------:R-:W-:Y:S02]  /*de8b0*/  IADD3 R114, P1, P3, R77, R108, RZ ;  /* 0x0000006c4d727210 */ /* 0x000fe40007b3e0ff */
[----:B------:R-:W-:Y:S02]  /*de8c0*/  SEL R112, RZ, 0x1, P6 ;  /* 0x00000001ff707807 */ /* 0x000fe40003000000 */
[----:B------:R-:W-:Y:S02]  /*de8d0*/  IADD3 R103, P0, PT, R103, R106, RZ ;  /* 0x0000006a67677210 */ /* 0x000fe40007f1e0ff */
[----:B------:R-:W-:-:S02]  /*de8e0*/  SEL R77, RZ, 0x1, P4 ;  /* 0x00000001ff4d7807 */ /* 0x000fc40002000000 */
[-C--:B------:R-:W-:Y:S01]  /*de8f0*/  IADD3.X R107, PT, PT, RZ, R81.reuse, R78, P1, P3 ;  /* 0x00000051ff6b7210 */ /* 0x080fe20000fe644e */
[----:B------:R-:W-:Y:S01]  /*de900*/  IMAD.X R105, RZ, RZ, R118, P0 ;  /* 0x000000ffff697224 */ /* 0x000fe200000e0676 */
[----:B------:R-:W-:Y:S02]  /*de910*/  IADD3.X R112, PT, PT, RZ, R81, R112, P1, P3 ;  /* 0x00000051ff707210 */ /* 0x000fe40000fe6470 */
[----:B------:R-:W-:Y:S02]  /*de920*/  IADD3 R77, P1, PT, R77, R122, RZ ;  /* 0x0000007a4d4d7210 */ /* 0x000fe40007f3e0ff */
[----:B------:R-:W-:Y:S02]  /*de930*/  ISETP.GT.U32.AND P6, PT, R106, R103, PT ;  /* 0x000000676a00720c */ /* 0x000fe40003fc4070 */
[----:B------:R-:W-:Y:S01]  /*de940*/  IADD3 R108, P0, PT, R103, R102, RZ ;  /* 0x00000066676c7210 */ /* 0x000fe20007f1e0ff */
[----:B------:R-:W-:Y:S01]  /*de950*/  IMAD.X R81, RZ, RZ, R101, P1 ;  /* 0x000000ffff517224 */ /* 0x000fe200008e0665 */
[----:B------:R-:W-:-:S02]  /*de960*/  ISETP.GT.U32.AND.EX P6, PT, R118, R105, PT, P6 ;  /* 0x000000697600720c */ /* 0x000fc40003fc4160 */
[-C--:B------:R-:W-:Y:S01]  /*de970*/  IADD3 R78, P1, PT, R77, R108.reuse, RZ ;  /* 0x0000006c4d4e7210 */ /* 0x080fe20007f3e0ff */
[----:B------:R-:W-:Y:S01]  /*de980*/  IMAD.X R110, R105, 0x1, R116, P0 ;  /* 0x00000001696e7824 */ /* 0x000fe200000e0674 */
[----:B------:R-:W-:Y:S02]  /*de990*/  SEL R103, R106, R103, P6 ;  /* 0x000000676a677207 */ /* 0x000fe40003000000 */
[----:B------:R-:W-:Y:S01]  /*de9a0*/  SEL R101, R118, R105, P6 ;  /* 0x0000006976657207 */ /* 0x000fe20003000000 */
[----:B------:R-:W-:Y:S01]  /*de9b0*/  IMAD.X R106, R81, 0x1, R110, P1 ;  /* 0x00000001516a7824 */ /* 0x000fe200008e066e */
[----:B------:R-:W-:Y:S01]  /*de9c0*/  ISETP.GE.U32.AND P6, PT, R78, R108, PT ;  /* 0x0000006c4e00720c */ /* 0x000fe20003fc6070 */
[----:B------:R-:W-:Y:S01]  /*de9d0*/  VIADD R118, R17, UR5 ;  /* 0x0000000511767c36 */ /* 0x000fe20008000000 */
[----:B------:R-:W-:Y:S02]  /*de9e0*/  ISETP.GE.U32.AND P0, PT, R104, RZ, PT ;  /* 0x000000ff6800720c */ /* 0x000fe40003f06070 */
[----:B------:R-:W-:-:S02]  /*de9f0*/  ISETP.GE.U32.AND P3, PT, R113, R117, PT ;  /* 0x000000757100720c */ /* 0x000fc40003f66070 */
[----:B------:R-:W-:Y:S02]  /*dea00*/  ISETP.NE.U32.AND P4, PT, R77, RZ, PT ;  /* 0x000000ff4d00720c */ /* 0x000fe40003f85070 */
[----:B------:R-:W-:Y:S02]  /*dea10*/  ISETP.GE.U32.AND.EX P6, PT, R106, R110, PT, P6 ;  /* 0x0000006e6a00720c */ /* 0x000fe40003fc6160 */
[----:B------:R-:W-:Y:S02]  /*dea20*/  ISETP.GE.U32.AND.EX P0, PT, R121, R79, PT, P0 ;  /* 0x0000004f7900720c */ /* 0x000fe40003f06100 */
[----:B------:R-:W-:Y:S01]  /*dea30*/  ISETP.GT.U32.AND P1, PT, R103, R108, PT ;  /* 0x0000006c6700720c */ /* 0x000fe20003f24070 */
[----:B------:R-:W-:Y:S01]  /*dea40*/  IMAD.MOV.U32 R108, RZ, RZ, RZ ;  /* 0x000000ffff6c7224 */ /* 0x000fe200078e00ff */
[----:B------:R-:W-:Y:S02]  /*dea50*/  ISETP.GE.U32.AND.EX P3, PT, R115, R120, PT, P3 ;  /* 0x000000787300720c */ /* 0x000fe40003f66130 */
[----:B------:R-:W-:-:S02]  /*dea60*/  ISETP.NE.AND.EX P4, PT, R81, RZ, !P6, P4 ;  /* 0x000000ff5100720c */ /* 0x000fc40007785340 */
[----:B------:R-:W-:Y:S02]  /*dea70*/  SEL R77, RZ, 0x1, P0 ;  /* 0x00000001ff4d7807 */ /* 0x000fe40000000000 */
[----:B------:R-:W-:Y:S02]  /*dea80*/  ISETP.GT.U32.AND.EX P1, PT, R101, R110, PT, P1 ;  /* 0x0000006e6500720c */ /* 0x000fe40003f24110 */
[----:B------:R-:W-:Y:S02]  /*dea90*/  SEL R17, RZ, 0x1, P3 ;  /* 0x00000001ff117807 */ /* 0x000fe40001800000 */
[----:B------:R-:W-:Y:S02]  /*deaa0*/  SEL R81, RZ, 0x1, !P4 ;  /* 0x00000001ff517807 */ /* 0x000fe40006000000 */
[----:B------:R-:W-:Y:S02]  /*deab0*/  IADD3 R124, P3, P6, R77, R16, RZ ;  /* 0x000000104d7c7210 */ /* 0x000fe40007e7e0ff */
[----:B------:R-:W-:-:S02]  /*deac0*/  SEL R16, RZ, 0x1, !P1 ;  /* 0x00000001ff107807 */ /* 0x000fc40004800000 */
[----:B------:R-:W-:Y:S02]  /*dead0*/  SEL R77, RZ, 0x1, P5 ;  /* 0x00000001ff4d7807 */ /* 0x000fe40002800000 */
[----:B------:R-:W-:Y:S02]  /*deae0*/  IADD3 R81, P1, PT, R81, R78, RZ ;  /* 0x0000004e51517210 */ /* 0x000fe40007f3e0ff */
[----:B------:R-:W-:Y:S02]  /*deaf0*/  IADD3 R17, P0, PT, R17, R124, RZ ;  /* 0x0000007c11117210 */ /* 0x000fe40007f1e0ff */
[----:B------:R-:W-:Y:S01]  /*deb00*/  IADD3 R16, P5, PT, R16, R114, RZ ;  /* 0x0000007210107210 */ /* 0x000fe20007fbe0ff */
[----:B------:R-:W-:Y:S01]  /*deb10*/  IMAD.X R105, RZ, RZ, R106, P1 ;  /* 0x000000ffff697224 */ /* 0x000fe200008e066a */
[----:B------:R-:W-:Y:S02]  /*deb20*/  IADD3.X R77, PT, PT, RZ, R118, R77, P3, P6 ;  /* 0x00000076ff4d7210 */ /* 0x000fe40001fec44d */
[----:B------:R-:W-:Y:S01]  /*deb30*/  IADD3 R122, P1, PT, R16, R17, RZ ;  /* 0x00000011107a7210 */ /* 0x000fe20007f3e0ff */
[----:B------:R-:W-:Y:S01]  /*deb40*/  IMAD.X R101, RZ, RZ, R107, P5 ;  /* 0x000000ffff657224 */ /* 0x000fe200028e066b */
[----:B------:R-:W-:Y:S01]  /*deb50*/  IADD3 R111, P4, PT, R81, R102, RZ ;  /* 0x00000066516f7210 */ /* 0x000fe20007f9e0ff */
[----:B------:R-:W-:Y:S01]  /*deb60*/  IMAD.X R102, RZ, RZ, R77, P0 ;  /* 0x000000ffff667224 */ /* 0x000fe200000e064d */
[----:B------:R-:W-:-:S02]  /*deb70*/  ISETP.GT.U32.AND P5, PT, R78, R81, PT ;  /* 0x000000514e00720c */ /* 0x000fc40003fa4070 */
[----:B------:R-:W-:Y:S01]  /*deb80*/  ISETP.GE.U32.AND P0, PT, R122, R17, PT ;  /* 0x000000117a00720c */ /* 0x000fe20003f06070 */
[----:B------:R-:W-:Y:S01]  /*deb90*/  IMAD.X R113, R105, 0x1, R116, P4 ;  /* 0x0000000169717824 */ /* 0x000fe200020e0674 */
[----:B------:R-:W-:Y:S01]  /*deba0*/  ISETP.NE.U32.AND P4, PT, R16, RZ, PT ;  /* 0x000000ff1000720c */ /* 0x000fe20003f85070 */
[----:B------:R-:W-:Y:S01]  /*debb0*/  IMAD.X R119, R101, 0x1, R102, P1 ;  /* 0x0000000165777824 */ /* 0x000fe200008e0666 */
[----:B------:R-:W-:Y:S01]  /*debc0*/  ISETP.GE.U32.AND P1, PT, R79, R76, PT ;  /* 0x0000004c4f00720c */ /* 0x000fe20003f26070 */
[----:B------:R-:W-:Y:S01]  /*debd0*/  IMAD.WIDE.U32 R16, R41, R18, RZ ;  /* 0x0000001229107225 */ /* 0x000fe200078e00ff */
[----:B------:R-:W-:Y:S02]  /*debe0*/  ISETP.GT.U32.AND.EX P5, PT, R106, R105, PT, P5 ;  /* 0x000000696a00720c */ /* 0x000fe40003fa4150 */
[----:B------:R-:W-:Y:S01]  /*debf0*/  ISETP.GE.U32.AND.EX P0, PT, R119, R102, PT, P0 ;  /* 0x000000667700720c */ /* 0x000fe20003f06100 */
[----:B------:R-:W-:Y:S01]  /*dec00*/  IMAD.WIDE.U32 R76, R40, R19, RZ ;  /* 0x00000013284c7225 */ /* 0x000fe200078e00ff */
[----:B------:R-:W-:-:S02]  /*dec10*/  SEL R79, R78, R81, P5 ;  /* 0x000000514e4f7207 */ /* 0x000fc40002800000 */
[----:B------:R-:W-:Y:S01]  /*dec20*/  SEL R105, R106, R105, P5 ;  /* 0x000000696a697207 */ /* 0x000fe20002800000 */
[----:B------:R-:W-:Y:S01]  /*dec30*/  IMAD.WIDE.U32 R106, R39, R38, RZ ;  /* 0x00000026276a7225 */ /* 0x000fe200078e00ff */
[----:B------:R-:W-:Y:S02]  /*dec40*/  IADD3 R81, P5, PT, R16, R76, RZ ;  /* 0x0000004c10517210 */ /* 0x000fe40007fbe0ff */
[----:B------:R-:W-:Y:S01]  /*dec50*/  ISETP.NE.AND.EX P0, PT, R101, RZ, !P0, P4 ;  /* 0x000000ff6500720c */ /* 0x000fe20004705340 */
[----:B------:R-:W-:Y:S01]  /*dec60*/  VIADD R17, R17, UR5 ;  /* 0x0000000511117c36 */ /* 0x000fe20008000000 */
[----:B------:R-:W-:Y:S01]  /*dec70*/  ISETP.GE.U32.AND P4, PT, R81, R16, PT ;  /* 0x000000105100720c */ /* 0x000fe20003f86070 */
[----:B------:R-:W-:Y:S01]  /*dec80*/  VIADD R117, R77, UR8 ;  /* 0x000000084d757c36 */ /* 0x000fe20008000000 */
[----:B------:R-:W-:Y:S01]  /*dec90*/  ISETP.GE.U32.AND.EX P1, PT, R80, R123, PT, P1 ;  /* 0x0000007b5000720c */ /* 0x000fe20003f26110 */
[----:B------:R-:W-:Y:S02]  /*deca0*/  IMAD.SHL.U32 R109, R106, 0x2, RZ ;  /* 0x000000026a6d7824 */ /* 0x000fe400078e00ff */
[----:B------:R-:W-:Y:S01]  /*decb0*/  IMAD.X R78, R117, 0x1, R17, P5 ;  /* 0x00000001754e7824 */ /* 0x000fe200028e0611 */
[----:B------:R-:W-:Y:S01]  /*decc0*/  ISETP.GT.U32.AND P5, PT, R79, R111, PT ;  /* 0x0000006f4f00720c */ /* 0x000fe20003fa4070 */
[----:B------:R-:W-:Y:S01]  /*decd0*/  IMAD.MOV.U32 R80, RZ, RZ, RZ ;  /* 0x000000ffff507224 */ /* 0x000fe200078e00ff */
[----:B------:R-:W-:Y:S01]  /*dece0*/  SEL R77, RZ, 0x1, P1 ;  /* 0x00000001ff4d7807 */ /* 0x000fe20000800000 */
[----:B------:R-:W-:Y:S01]  /*decf0*/  IMAD.WIDE.U32 R102, R38, R38, R108 ;  /* 0x0000002626667225 */ /* 0x000fe200078e006c */
[----:B------:R-:W-:-:S02]  /*ded00*/  ISETP.GE.U32.AND.EX P4, PT, R78, R17, PT, P4 ;  /* 0x000000114e00720c */ /* 0x000fc40003f86140 */
[----:B------:R-:W-:Y:S01]  /*ded10*/  ISETP.GT.U32.AND.EX P5, PT, R105, R113, PT, P5 ;  /* 0x000000716900720c */ /* 0x000fe20003fa4150 */
[----:B------:R-:W-:Y:S01]  /*ded20*/  IMAD.WIDE.U32 R16, R18, R40, R80 ;  /* 0x0000002812107225 */ /* 0x000fe200078e0050 */
[----:B------:R-:W-:Y:S02]  /*ded30*/  SEL R80, RZ, 0x1, !P0 ;  /* 0x00000001ff507807 */ /* 0x000fe40004000000 */
[----:B------:R-:W-:Y:S01]  /*ded40*/  ISETP.GE.U32.AND P0, PT, R102, RZ, PT ;  /* 0x000000ff6600720c */ /* 0x000fe20003f06070 */
[----:B------:R-:W-:Y:S01]  /*ded50*/  IMAD.MOV.U32 R79, RZ, RZ, RZ ;  /* 0x000000ffff4f7224 */ /* 0x000fe200078e00ff */
[----:B------:R-:W-:Y:S01]  /*ded60*/  IADD3.X R77, PT, PT, RZ, R118, R77, P3, P6 ;  /* 0x00000076ff4d7210 */ /* 0x000fe20001fec44d */
[----:B------:R-:W-:Y:S01]  /*ded70*/  VIADD R110, R103, UR7 ;  /* 0x00000007676e7c36 */ /* 0x000fe20008000000 */
[----:B------:R-:W-:Y:S01]  /*ded80*/  IADD3 R104, P3, PT, R111, R104, RZ ;  /* 0x000000686f687210 */ /* 0x000fe20007f7e0ff */
[----:B------:R-:W-:Y:S01]  /*ded90*/  IMAD.WIDE.U32 R18, R19, R41, R78 ;  /* 0x0000002913127225 */ /* 0x000fe200078e004e */
[----:B------:R-:W-:-:S02]  /*deda0*/  SEL R79, RZ, 0x1, !P5 ;  /* 0x00000001ff4f7807 */ /* 0x000fc40006800000 */
[----:B------:R-:W-:Y:S01]  /*dedb0*/  ISETP.GE.U32.AND.EX P1, PT, R110, R109, PT, P0 ;  /* 0x0000006d6e00720c */ /* 0x000fe20003f26100 */
[----:B------:R-:W-:Y:S01]  /*dedc0*/  VIADD R115, R17, UR8 ;  /* 0x0000000811737c36 */ /* 0x000fe20008000000 */
[----:B------:R-:W-:Y:S01]  /*dedd0*/  IADD3 R109, P0, PT, R80, R122, RZ ;  /* 0x0000007a506d7210 */ /* 0x000fe20007f1e0ff */
[----:B------:R-:W-:Y:S01]  /*dede0*/  VIADD R101, R107, UR4 ;  /* 0x000000046b657c36 */ /* 0x000fe20008000000 */
[----:B------:R-:W-:Y:S01]  /*dedf0*/  IADD3 R79, P6, PT, R79, R114, RZ ;  /* 0x000000724f4f7210 */ /* 0x000fe20007fde0ff */
[----:B------:R-:W-:Y:S01]  /*dee00*/  IMAD.MOV.U32 R107, RZ, RZ, RZ ;  /* 0x000000ffff6b7224 */ /* 0x000fe200078e00ff */
[----:B------:R-:W-:Y:S01]  /*dee10*/  IADD3 R118, P5, PT, R109, R16, RZ ;  /* 0x000000106d767210 */ /* 0x000fe20007fbe0ff */
[----:B------:R-:W-:Y:S01]  /*dee20*/  IMAD.X R108, RZ, RZ, R119, P0 ;  /* 0x000000ffff6c7224 */ /* 0x000fe200000e0677 */
[----:B------:R-:W-:Y:S01]  /*dee30*/  SHF.R.U64 R106, R106, 0x1f, R101 ;  /* 0x0000001f6a6a7819 */ /* 0x000fe20000001265 */
[----:B------:R-:W-:Y:S01]  /*dee40*/  IMAD.X R105, RZ, RZ, R112, P6 ;  /* 0x000000ffff697224 */ /* 0x000fe200030e0670 */
[-C--:B------:R-:W-:Y:S01]  /*dee50*/  IADD3 R114, P6, PT, R79, R118.reuse, RZ ;  /* 0x000000764f727210 */ /* 0x080fe20007fde0ff */
[----:B------:R-:W-:Y:S01]  /*dee60*/  IMAD.X R120, R108, 0x1, R115, P5 ;  /* 0x000000016c787824 */ /* 0x000fe200028e0673 */
[----:B------:R-:W-:Y:S01]  /*dee70*/  SEL R17, RZ, 0x1, P1 ;  /* 0x00000001ff117807 */ /* 0x000fe20000800000 */
[----:B------:R-:W-:Y:S01]  /*dee80*/  IMAD.WIDE.U32 R106, R39, R39, R106 ;  /* 0x00000027276a7225 */ /* 0x000fe200078e006a */
[----:B------:R-:W-:-:S02]  /*dee90*/  ISETP.GE.U32.AND P5, PT, R114, R118, PT ;  /* 0x000000767200720c */ /* 0x000fc40003fa6070 */
[----:B------:R-:W-:Y:S01]  /*deea0*/  ISETP.GE.U32.AND P0, PT, R104, R111, PT ;  /* 0x0000006f6800720c */ /* 0x000fe20003f06070 */
[----:B------:R-:W-:Y:S01]  /*deeb0*/  IMAD.X R116, R105, 0x1, R120, P6 ;  /* 0x0000000169747824 */ /* 0x000fe200030e0678 */
[----:B------:R-:W-:Y:S01]  /*deec0*/  ISETP.NE.U32.AND P6, PT, R79, RZ, PT ;  /* 0x000000ff4f00720c */ /* 0x000fe20003fc5070 */
[----:B------:R-:W-:Y:S02]  /*deed0*/  IMAD.X R80, R113, 0x1, R121, P3 ;  /* 0x0000000171507824 */ /* 0x000fe400018e0679 */
[----:B------:R-:W-:Y:S01]  /*deee0*/  VIADD R103, R107, UR4 ;  /* 0x000000046b677c36 */ /* 0x000fe20008000000 */
[----:B------:R-:W-:Y:S02]  /*deef0*/  ISETP.GE.U32.AND.EX P1, PT, R116, R120, PT, P5 ;  /* 0x000000787400720c */ /* 0x000fe40003f26150 */
[----:B------:R-:W-:Y:S02]  /*def00*/  IADD3 R112, P3, P5, R17, R106, RZ ;  /* 0x0000006a11707210 */ /* 0x000fe40007d7e0ff */
[----:B------:R-:W-:-:S02]  /*def10*/  ISETP.NE.AND.EX P6, PT, R105, RZ, !P1, P6 ;  /* 0x000000ff6900720c */ /* 0x000fc40004fc5360 */
[----:B------:R-:W-:Y:S02]  /*def20*/  SHF.R.U32.HI R106, RZ, 0x1f, R101 ;  /* 0x0000001fff6a7819 */ /* 0x000fe40000011665 */
[----:B------:R-:W-:Y:S02]  /*def30*/  ISETP.GE.U32.AND.EX P0, PT, R80, R113, PT, P0 ;  /* 0x000000715000720c */ /* 0x000fe40003f06100 */
[----:B------:R-:W-:Y:S02]  /*def40*/  ISETP.GT.U32.AND P1, PT, R122, R109, PT ;  /* 0x0000006d7a00720c */ /* 0x000fe40003f24070 */
[----:B------:R-:W-:Y:S02]  /*def50*/  SEL R79, RZ, 0x1, !P6 ;  /* 0x00000001ff4f7807 */ /* 0x000fe40007000000 */
[----:B------:R-:W-:Y:S02]  /*def60*/  LOP3.LUT R106, R106, 0x1, RZ, 0xc0, !PT ;  /* 0x000000016a6a7812 */ /* 0x000fe400078ec0ff */
[----:B------:R-:W-:-:S02]  /*def70*/  SEL R17, RZ, 0x1, P0 ;  /* 0x00000001ff117807 */ /* 0x000fc40000000000 */
[----:B------:R-:W-:Y:S02]  /*def80*/  ISETP.GT.U32.AND.EX P1, PT, R119, R108, PT, P1 ;  /* 0x0000006c7700720c */ /* 0x000fe40003f24110 */
[----:B------:R-:W-:Y:S02]  /*def90*/  IADD3 R79, P0, PT, R79, R114, RZ ;  /* 0x000000724f4f7210 */ /* 0x000fe40007f1e0ff */
[----:B------:R-:W-:Y:S02]  /*defa0*/  IADD3.X R103, PT, PT, RZ, R103, R106, P3, P5 ;  /* 0x00000067ff677210 */ /* 0x000fe40001fea46a */
[----:B------:R-:W-:Y:S01]  /*defb0*/  SEL R105, R122, R109, P1 ;  /* 0x0000006d7a697207 */ /* 0x000fe20000800000 */
[----:B------:R-:W-:Y:S01]  /*defc0*/  IMAD.X R101, RZ, RZ, R116, P0 ;  /* 0x000000ffff657224 */ /* 0x000fe200000e0674 */
[----:B------:R-:W-:Y:S01]  /*defd0*/  SEL R107, R119, R108, P1 ;  /* 0x0000006c776b7207 */ /* 0x000fe20000800000 */
[----:B------:R-:W-:Y:S01]  /*defe0*/  VIADD R109, R19, UR5 ;  /* 0x00000005136d7c36 */ /* 0x000fe20008000000 */
[----:B------:R-:W-:-:S02]  /*deff0*/  IADD3 R17, P3, PT, R17, R124, RZ ;  /* 0x0000007c11117210 */ /* 0x000fc40007f7e0ff */
[----:B------:R-:W-:Y:S02]  /*df000*/  IADD3 R108, P1, PT, R79, R102, RZ ;  /* 0x000000664f6c7210 */ /* 0x000fe40007f3e0ff */
[----:B------:R-:W-:Y:S01]  /*df010*/  ISETP.GT.U32.AND P0, PT, R114, R79, PT ;  /* 0x0000004f7200720c */ /* 0x000fe20003f04070 */
[----:B------:R-:W-:Y:S01]  /*df020*/  IMAD.X R77, RZ, RZ, R77, P3 ;  /* 0x000000ffff4d7224 */ /* 0x000fe200018e064d */
[----:B------:R-:W-:Y:S01]  /*df030*/  IADD3 R102, P6, PT, R17, R108, RZ ;  /* 0x0000006c11667210 */ /* 0x000fe20007fde0ff */
[----:B------:R-:W-:Y:S01]  /*df040*/  IMAD.X R110, R101, 0x1, R110, P1 ;  /* 0x00000001656e7824 */ /* 0x000fe200008e066e */
[----:B------:R-:W-:Y:S02]  /*df050*/  ISETP.GT.U32.AND.EX P0, PT, R116, R101, PT, P0 ;  /* 0x000000657400720c */ /* 0x000fe40003f04100 */
[----:B------:R-:W-:Y:S01]  /*df060*/  ISETP.NE.U32.AND P5, PT, R17, RZ, PT ;  /* 0x000000ff1100720c */ /* 0x000fe20003fa5070 */
[----:B------:R-:W-:Y:S01]  /*df070*/  IMAD.X R106, R77, 0x1, R110, P6 ;  /* 0x000000014d6a7824 */ /* 0x000fe200030e066e */
[----:B------:R-:W-:-:S02]  /*df080*/  ISETP.GE.U32.AND P3, PT, R16, RZ, PT ;  /* 0x000000ff1000720c */ /* 0x000fc40003f66070 */
[----:B------:R-:W-:Y:S02]  /*df090*/  ISETP.GE.U32.AND P1, PT, R102, R108, PT ;  /* 0x0000006c6600720c */ /* 0x000fe40003f26070 */
[----:B------:R-:W-:Y:S02]  /*df0a0*/  SEL R17, R114, R79, P0 ;  /* 0x0000004f72117207 */ /* 0x000fe40000000000 */
[----:B------:R-:W-:Y:S02]  /*df0b0*/  ISETP.GE.U32.AND.EX P3, PT, R115, R81, PT, P3 ;  /* 0x000000517300720c */ /* 0x000fe40003f66130 */
[----:B------:R-:W-:Y:S02]  /*df0c0*/  SEL R79, R116, R101, P0 ;  /* 0x00000065744f7207 */ /* 0x000fe40000000000 */
[----:B------:R-:W-:Y:S02]  /*df0d0*/  ISETP.GT.U32.AND P6, PT, R105, R118, PT ;  /* 0x000000766900720c */ /* 0x000fe40003fc4070 */
[----:B------:R-:W-:-:S02]  /*df0e0*/  ISETP.GE.U32.AND.EX P1, PT, R106, R110, PT, P1 ;  /* 0x0000006e6a00720c */ /* 0x000fc40003f26110 */
[----:B------:R-:W-:Y:S02]  /*df0f0*/  ISETP.GT.U32.AND P0, PT, R17, R108, PT ;  /* 0x0000006c1100720c */ /* 0x000fe40003f04070 */
[----:B------:R-:W-:Y:S02]  /*df100*/  SEL R105, RZ, 0x1, P3 ;  /* 0x00000001ff697807 */ /* 0x000fe40001800000 */
[----:B------:R-:W-:Y:S02]  /*df110*/  ISETP.NE.AND.EX P5, PT, R77, RZ, !P1, P5 ;  /* 0x000000ff4d00720c */ /* 0x000fe40004fa5350 */
[----:B------:R-:W-:Y:S02]  /*df120*/  ISETP.GT.U32.AND.EX P6, PT, R107, R120, PT, P6 ;  /* 0x000000786b00720c */ /* 0x000fe40003fc4160 */
[----:B------:R-:W-:Y:S02]  /*df130*/  ISETP.GT.U32.AND.EX P0, PT, R79, R110, PT, P0 ;  /* 0x0000006e4f00720c */ /* 0x000fe40003f04100 */
[----:B------:R-:W-:-:S02]  /*df140*/  IADD3 R105, P3, P1, R105, R18, RZ ;  /* 0x0000001269697210 */ /* 0x000fc4000797e0ff */
[----:B------:R-:W-:Y:S02]  /*df150*/  SEL R108, RZ, 0x1, P4 ;  /* 0x00000001ff6c7807 */ /* 0x000fe40002000000 */
[----:B------:R-:W-:Y:S02]  /*df160*/  SEL R18, RZ, 0x1, !P6 ;  /* 0x00000001ff127807 */ /* 0x000fe40007000000 */
[----:B------:R-:W-:Y:S02]  /*df170*/  SEL R17, RZ, 0x1, !P0 ;  /* 0x00000001ff117807 */ /* 0x000fe40004000000 */
[----:B------:R-:W-:Y:S02]  /*df180*/  SEL R77, RZ, 0x1, !P5 ;  /* 0x00000001ff4d7807 */ /* 0x000fe40006800000 */
[----:B------:R-:W-:Y:S02]  /*df190*/  IADD3.X R19, PT, PT, RZ, R109, R108, P3, P1 ;  /* 0x0000006dff137210 */ /* 0x000fe40001fe246c */
[----:B------:R-:W-:-:S02]  /*df1a0*/  IADD3 R18, P4, PT, R18, R105, RZ ;  /* 0x0000006912127210 */ /* 0x000fc40007f9e0ff */
[----:B------:R-:W-:Y:S02]  /*df1b0*/  IADD3 R17, P5, PT, R17, R112, RZ ;  /* 0x0000007011117210 */ /* 0x000fe40007fbe0ff */
[----:B------:R-:W-:Y:S01]  /*df1c0*/  IADD3 R77, P0, PT, R77, R102, RZ ;  /* 0x000000664d4d7210 */ /* 0x000fe20007f1e0ff */
[----:B------:R-:W-:Y:S02]  /*df1d0*/  IMAD.X R19, RZ, RZ, R19, P4 ;  /* 0x000000ffff137224 */ /* 0x000fe400020e0613 */
[----:B------:R-:W-:Y:S01]  /*df1e0*/  IMAD.X R101, RZ, RZ, R103, P5 ;  /* 0x000000ffff657224 */ /* 0x000fe200028e0667 */
[----:B------:R-:W-:Y:S01]  /*df1f0*/  IADD3 R108, P5, PT, R17, R18, RZ ;  /* 0x00000012116c7210 */ /* 0x000fe20007fbe0ff */
[----:B------:R-:W-:Y:S01]  /*df200*/  IMAD.X R79, RZ, RZ, R106, P0 ;  /* 0x000000ffff4f7224 */ /* 0x000fe200000e066a */
[----:B------:R-:W-:Y:S02]  /*df210*/  ISETP.GT.U32.AND P4, PT, R102, R77, PT ;  /* 0x0000004d6600720c */ /* 0x000fe40003f84070 */
[----:B------:R-:W-:Y:S01]  /*df220*/  IADD3 R112, P6, PT, R77, R16, RZ ;  /* 0x000000104d707210 */ /* 0x000fe20007fde0ff */
[----:B------:R-:W-:Y:S01]  /*df230*/  IMAD.X R110, R101, 0x1, R19, P5 ;  /* 0x00000001656e7824 */ /* 0x000fe200028e0613 */
[----:B------:R-:W-:-:S02]  /*df240*/  ISETP.GT.U32.AND.EX P4, PT, R106, R79, PT, P4 ;  /* 0x0000004f6a00720c */ /* 0x000fc40003f84140 */
[----:B------:R-:W-:Y:S01]  /*df250*/  ISETP.GE.U32.AND P0, PT, R108, R18, PT ;  /* 0x000000126c00720c */ /* 0x000fe20003f06070 */
[----:B------:R-:W-:Y:S01]  /*df260*/  IMAD.X R115, R79, 0x1, R115, P6 ;  /* 0x000000014f737824 */ /* 0x000fe200030e0673 */
[----:B------:R-:W-:Y:S02]  /*df270*/  SEL R77, R102, R77, P4 ;  /* 0x0000004d664d7207 */ /* 0x000fe40002000000 */
[----:B------:R-:W-:Y:S01]  /*df280*/  ISETP.NE.U32.AND P5, PT, R17, RZ, PT ;  /* 0x000000ff1100720c */ /* 0x000fe20003fa5070 */
[----:B------:R-:W-:Y:S01]  /*df290*/  IMAD.WIDE.U32 R16, R40, R39, RZ ;  /* 0x0000002728107225 */ /* 0x000fe200078e00ff */
[----:B------:R-:W-:Y:S02]  /*df2a0*/  ISETP.GE.U32.AND.EX P0, PT, R110, R19, PT, P0 ;  /* 0x000000136e00720c */ /* 0x000fe40003f06100 */
[----:B------:R-:W-:Y:S01]  /*df2b0*/  ISETP.GE.U32.AND P6, PT, R81, R76, PT ;  /* 0x0000004c5100720c */ /* 0x000fe20003fc6070 */
[----:B------:R-:W-:Y:S01]  /*df2c0*/  IMAD.WIDE.U32 R18, R41, R38, RZ ;  /* 0x0000002629127225 */ /* 0x000fe200078e00ff */
[----:B------:R-:W-:-:S02]  /*df2d0*/  SEL R76, R106, R79, P4 ;  /* 0x0000004f6a4c7207 */ /* 0x000fc40002000000 */
[----:B------:R-:W-:Y:S01]  /*df2e0*/  ISETP.GT.U32.AND P4, PT, R77, R112, PT ;  /* 0x000000704d00720c */ /* 0x000fe20003f84070 */
[----:B------:R-:W-:Y:S01]  /*df2f0*/  VIADD R107, R17, UR8 ;  /* 0x00000008116b7c36 */ /* 0x000fe20008000000 */
[----:B------:R-:W-:Y:S01]  /*df300*/  ISETP.NE.AND.EX P5, PT, R101, RZ, !P0, P5 ;  /* 0x000000ff6500720c */ /* 0x000fe200047a5350 */
[----:B------:R-:W-:Y:S01]  /*df310*/  VIADD R19, R19, UR5 ;  /* 0x0000000513137c36 */ /* 0x000fe20008000000 */
[----:B------:R-:W-:Y:S02]  /*df320*/  IADD3 R77, P0, PT, R18, R16, RZ ;  /* 0x00000010124d7210 */ /* 0x000fe40007f1e0ff */
[----:B------:R-:W-:Y:S01]  /*df330*/  ISETP.GT.U32.AND.EX P4, PT, R76, R115, PT, P4 ;  /* 0x000000734c00720c */ /* 0x000fe20003f84140 */
[----:B------:R-:W-:Y:S01]  /*df340*/  IMAD.MOV.U32 R76, RZ, RZ, RZ ;  /* 0x000000ffff4c7224 */ /* 0x000fe200078e00ff */
[----:B------:R-:W-:Y:S02]  /*df350*/  ISETP.GE.U32.AND.EX P6, PT, R78, R117, PT, P6 ;  /* 0x000000754e00720c */ /* 0x000fe40003fc6160 */
[----:B------:R-:W-:Y:S01]  /*df360*/  SEL R101, RZ, 0x1, !P5 ;  /* 0x00000001ff657807 */ /* 0x000fe20006800000 */
[----:B------:R-:W-:Y:S01]  /*df370*/  IMAD.WIDE.U32 R78, R38, R40, R76 ;  /* 0x00000028264e7225 */ /* 0x000fe200078e004c */
[----:B------:R-:W-:-:S02]  /*df380*/  SEL R76, RZ, 0x1, P6 ;  /* 0x00000001ff4c7807 */ /* 0x000fc40003000000 */
[----:B------:R-:W-:Y:S02]  /*df390*/  SEL R38, RZ, 0x1, !P4 ;  /* 0x00000001ff267807 */ /* 0x000fe40006000000 */
[----:B------:R-:W-:Y:S02]  /*df3a0*/  IADD3 R101, P4, PT, R101, R108, RZ ;  /* 0x0000006c65657210 */ /* 0x000fe40007f9e0ff */
[----:B------:R-:W-:Y:S02]  /*df3b0*/  IADD3.X R76, PT, PT, RZ, R109, R76, P3, P1 ;  /* 0x0000006dff4c7210 */ /* 0x000fe40001fe244c */
[----:B------:R-:W-:Y:S01]  /*df3c0*/  IADD3 R38, P3, PT, R38, R105, RZ ;  /* 0x0000006926267210 */ /* 0x000fe20007f7e0ff */
[----:B------:R-:W-:Y:S01]  /*df3d0*/  VIADD R105, R79, UR8 ;  /* 0x000000084f697c36 */ /* 0x000fe20008000000 */
[----:B------:R-:W-:Y:S01]  /*df3e0*/  IADD3 R81, P1, PT, R101, R78, RZ ;  /* 0x0000004e65517210 */ /* 0x000fe20007f3e0ff */
[----:B------:R-:W-:Y:S01]  /*df3f0*/  IMAD.X R103, RZ, RZ, R110, P4 ;  /* 0x000000ffff677224 */ /* 0x000fe200020e066e */
[----:B------:R-:W-:Y:S01]  /*df400*/  ISETP.GE.U32.AND P4, PT, R77, R18, PT ;  /* 0x000000124d00720c */ /* 0x000fe20003f86070 */
[----:B------:R-:W-:Y:S01]  /*df410*/  IMAD.X R76, RZ, RZ, R76, P3 ;  /* 0x000000ffff4c7224 */ /* 0x000fe200018e064c */
[----:B------:R-:W-:Y:S01]  /*df420*/  IADD3 R102, P3, PT, R38, R81, RZ ;  /* 0x0000005126667210 */ /* 0x000fe20007f7e0ff */
[----:B------:R-:W-:-:S02]  /*df430*/  IMAD.X R106, R103, 0x1, R105, P1 ;  /* 0x00000001676a7824 */ /* 0x000fc400008e0669 */
[----:B------:R-:W-:Y:S01]  /*df440*/  IMAD.X R18, R107, 0x1, R19, P0 ;  /* 0x000000016b127824 */ /* 0x000fe200000e0613 */
[----:B------:R-:W-:Y:S01]  /*df450*/  ISETP.GE.U32.AND P1, PT, R102, R81, PT ;  /* 0x000000516600720c */ /* 0x000fe20003f26070 */
[----:B------:R-:W-:Y:S01]  /*df460*/  IMAD.X R79, R76, 0x1, R106, P3 ;  /* 0x000000014c4f7824 */ /* 0x000fe200018e066a */
[----:B------:R-:W-:Y:S02]  /*df470*/  ISETP.NE.U32.AND P3, PT, R38, RZ, PT ;  /* 0x000000ff2600720c */ /* 0x000fe40003f65070 */
[----:B------:R-:W-:Y:S02]  /*df480*/  ISETP.GT.U32.AND P0, PT, R108, R101, PT ;  /* 0x000000656c00720c */ /* 0x000fe40003f04070 */
[----:B------:R-:W-:Y:S02]  /*df490*/  ISETP.GE.U32.AND.EX P1, PT, R79, R106, PT, P1 ;  /* 0x0000006a4f00720c */ /* 0x000fe40003f26110 */
[----:B------:R-:W-:Y:S02]  /*df4a0*/  ISETP.GT.U32.AND.EX P0, PT, R110, R103, PT, P0 ;  /* 0x000000676e00720c */ /* 0x000fe40003f04100 */
[----:B------:R-:W-:-:S02]  /*df4b0*/  ISETP.NE.AND.EX P1, PT, R76, RZ, !P1, P3 ;  /* 0x000000ff4c00720c */ /* 0x000fc40004f25330 */
[----:B------:R-:W-:Y:S02]  /*df4c0*/  ISETP.GE.U32.AND P3, PT, R77, R16, PT ;  /* 0x000000104d00720c */ /* 0x000fe40003f66070 */
[----:B------:R-:W-:Y:S02]  /*df4d0*/  SEL R17, RZ, 0x1, !P1 ;  /* 0x00000001ff117807 */ /* 0x000fe40004800000 */
[----:B------:R-:W-:Y:S01]  /*df4e0*/  ISETP.GE.U32.AND.EX P1, PT, R18, R19, PT, P4 ;  /* 0x000000131200720c */ /* 0x000fe20003f26140 */
[----:B------:R-:W-:Y:S01]  /*df4f0*/  IMAD.MOV.U32 R19, RZ, RZ, RZ ;  /* 0x000000ffff137224 */ /* 0x000fe200078e00ff */
[----:B------:R-:W-:Y:S02]  /*df500*/  IADD3 R17, P6, PT, R17, R102, RZ ;  /* 0x0000006611117210 */ /* 0x000fe40007fde0ff */
[----:B------:R-:W-:Y:S01]  /*df510*/  ISETP.GE.U32.AND P4, PT, R78, RZ, PT ;  /* 0x000000ff4e00720c */ /* 0x000fe20003f86070 */
[----:B------:R-:W-:Y:S01]  /*df520*/  IMAD.WIDE.U32 R38, R39, R41, R18 ;  /* 0x0000002927267225 */ /* 0x000fe200078e0012 */
[----:B------:R-:W-:-:S02]  /*df530*/  ISETP.GT.U32.AND P5, PT, R102, R17, PT ;  /* 0x000000116600720c */ /* 0x000fc40003fa4070 */
[----:B------:R-:W-:Y:S01]  /*df540*/  SEL R19, R108, R101, P0 ;  /* 0x000000656c137207 */ /* 0x000fe20000000000 */
[----:B------:R-:W-:Y:S01]  /*df550*/  IMAD.X R76, RZ, RZ, R79, P6 ;  /* 0x000000ffff4c7224 */ /* 0x000fe200030e064f */
[----:B------:R-:W-:Y:S02]  /*df560*/  IADD3 R101, P6, PT, R17, R78, RZ ;  /* 0x0000004e11657210 */ /* 0x000fe40007fde0ff */
[----:B------:R-:W-:Y:S02]  /*df570*/  ISETP.GE.U32.AND.EX P4, PT, R105, R77, PT, P4 ;  /* 0x0000004d6900720c */ /* 0x000fe40003f86140 */
[----:B------:R-:W-:Y:S01]  /*df580*/  ISETP.GT.U32.AND.EX P5, PT, R79, R76, PT, P5 ;  /* 0x0000004c4f00720c */ /* 0x000fe20003fa4150 */
[----:B------:R-:W-:Y:S01]  /*df590*/  IMAD.X R105, R76, 0x1, R105, P6 ;  /* 0x000000014c697824 */ /* 0x000fe200030e0669 */
[----:B------:R-:W-:Y:S02]  /*df5a0*/  SEL R77, R110, R103, P0 ;  /* 0x000000676e4d7207 */ /* 0x000fe40000000000 */
[----:B------:R-:W-:-:S02]  /*df5b0*/  SEL R16, R102, R17, P5 ;  /* 0x0000001166107207 */ /* 0x000fc40002800000 */
[----:B------:R-:W-:Y:S02]  /*df5c0*/  ISETP.GT.U32.AND P0, PT, R19, R81, PT ;  /* 0x000000511300720c */ /* 0x000fe40003f04070 */
[----:B------:R-:W-:Y:S01]  /*df5d0*/  SEL R17, R79, R76, P5 ;  /* 0x0000004c4f117207 */ /* 0x000fe20002800000 */
[----:B------:R-:W-:Y:S01]  /*df5e0*/  VIADD R76, R39, UR5 ;  /* 0x00000005274c7c36 */ /* 0x000fe20008000000 */
[----:B------:R-:W-:Y:S02]  /*df5f0*/  ISETP.GT.U32.AND P5, PT, R16, R101, PT ;  /* 0x000000651000720c */ /* 0x000fe40003fa4070 */
[----:B------:R-:W-:Y:S02]  /*df600*/  SEL R19, RZ, 0x1, P4 ;  /* 0x00000001ff137807 */ /* 0x000fe40002000000 */
[----:B------:R-:W-:Y:S02]  /*df610*/  ISETP.GT.U32.AND.EX P4, PT, R77, R106, PT, P0 ;  /* 0x0000006a4d00720c */ /* 0x000fe40003f84100 */
        /* <DEDUP_REMOVED lines=33> */
[----:B------:R-:W-:Y:S01]  /*df830*/  IADD3 R103, P3, PT, R19, R18, RZ ;  /* 0x0000001213677210 */ /* 0x000fe20007f7e0ff */
[----:B------:R-:W-:Y:S01]  /*df840*/  IMAD.WIDE.U32 R40, R41, R41, R16 ;  /* 0x0000002929287225 */ /* 0x000fe200078e0010 */
[----:B------:R-:W-:-:S02]  /*df850*/  SEL R17, RZ, 0x1, P0 ;  /* 0x00000001ff117807 */ /* 0x000fc40000000000 */
[----:B------:R-:W-:Y:S01]  /*df860*/  ISETP.GT.U32.AND.EX P0, PT, R81, R38, PT, P1 ;  /* 0x000000265100720c */ /* 0x000fe20003f04110 */
[----:B------:R-:W-:Y:S01]  /*df870*/  VIADD R39, R41, UR5 ;  /* 0x0000000529277c36 */ /* 0x000fe20008000000 */
[----:B------:R-:W-:Y:S01]  /*df880*/  IADD3 R41, P1, PT, R105, R72, RZ ;  /* 0x0000004869297210 */ /* 0x000fe20007f3e0ff */
[----:B------:R-:W-:Y:S01]  /*df890*/  IMAD.X R107, R38, 0x1, R77, P3 ;  /* 0x00000001266b7824 */ /* 0x000fe200018e064d */
        /* <DEDUP_REMOVED lines=66> */
.L_x_858:
[----:B------:R-:W-:Y:S05]  /*dfcc0*/  BSYNC.RELIABLE B9 ;  /* 0x0000000000097941 */ /* 0x000fea0003800100 */
.L_x_857:
        /* <DEDUP_REMOVED lines=38> */
.L_x_859:
[----:B------:R-:W-:Y:S05]  /*dff30*/  BSYNC.RECONVERGENT B8 ;  /* 0x0000000000087941 */ /* 0x000fea0003800200 */
.L_x_856:
        /* <DEDUP_REMOVED lines=111> */
.L_x_862:
[----:B------:R-:W-:Y:S05]  /*e0630*/  BSYNC.RELIABLE B9 ;  /* 0x0000000000097941 */ /* 0x000fea0003800100 */
.L_x_861:
        /* <DEDUP_REMOVED lines=38> */
.L_x_863:
[----:B------:R-:W-:Y:S05]  /*e08a0*/  BSYNC.RECONVERGENT B8 ;  /* 0x0000000000087941 */ /* 0x000fea0003800200 */
.L_x_860:
[----:B------:R-:W-:Y:S01]  /*e08b0*/  CS2R R38, SRZ ;  /* 0x0000000000267805 */ /* 0x000fe2000001ff00 */
[----:B------:R-:W-:Y:S01]  /*e08c0*/  IMAD.WIDE.U32 R16, R79, R8, RZ ;  /* 0x000000084f107225 */ /* 0x000fe200078e00ff */
[----:B------:R-:W-:Y:S04]  /*e08d0*/  BSSY.RECONVERGENT B8, `(.L_x_864) ;  /* 0x0000273000087945 */ /* 0x000fe80003800200 */
[----:B------:R-:W-:Y:S01]  /*e08e0*/  BSSY.RELIABLE B9, `(.L_x_865) ;  /* 0x000024b000097945 */ /* 0x000fe20003800100 */
[----:B------:R-:W-:Y:S02]  /*e08f0*/  IMAD.MOV.U32 R106, RZ, RZ, R16 ;  /* 0x000000ffff6a7224 */ /* 0x000fe400078e0010 */
[----:B------:R-:W-:Y:S02]  /*e0900*/  IMAD.IADD R107, R17, 0x1, R39 ;  /* 0x00000001116b7824 */ /* 0x000fe400078e0227 */
[----:B------:R-:W-:-:S02]  /*e0910*/  IMAD.MOV.U32 R78, RZ, RZ, RZ ;  /* 0x000000ffff4e7224 */ /* 0x000fc400078e00ff */
[----:B------:R-:W-:-:S04]  /*e0920*/  IMAD.WIDE.U32 R114, R117, R8, RZ ;  /* 0x0000000875727225 */ /* 0x000fc800078e00ff */
[----:B------:R-:W-:-:S04]  /*e0930*/  IMAD.WIDE.U32 R18, R9, R41, R106 ;  /* 0x0000002909127225 */ /* 0x000fc800078e006a */
[----:B------:R-:W-:Y:S01]  /*e0940*/  IMAD.IADD R115, R115, 0x1, R78 ;  /* 0x0000000173737824 */ /* 0x000fe200078e024e */
[----:B------:R-:W-:Y:S01]  /*e0950*/  ISETP.GE.U32.AND P5, PT, R18, R16, PT ;  /* 0x000000101200720c */ /* 0x000fe20003fa6070 */
[----:B------:R-:W-:Y:S02]  /*e0960*/  IMAD.MOV.U32 R16, RZ, RZ, RZ ;  /* 0x000000ffff107224 */ /* 0x000fe400078e00ff */
[----:B------:R-:W-:Y:S02]  /*e0970*/  IMAD.MOV.U32 R17, RZ, RZ, R18 ;  /* 0x000000ffff117224 */ /* 0x000fe400078e0012 */
[----:B------:R-:W-:-:S04]  /*e0980*/  IMAD.WIDE.U32 R122, R9, R111, R114 ;  /* 0x0000006f097a7225 */ /* 0x000fc800078e0072 */
[----:B------:R-:W-:Y:S01]  /*e0990*/  IMAD.MOV.U32 R77, RZ, RZ, RZ ;  /* 0x000000ffff4d7224 */ /* 0x000fe200078e00ff */
[----:B------:R-:W-:Y:S01]  /*e09a0*/  ISETP.GE.U32.AND P3, PT, R122, R114, PT ;  /* 0x000000727a00720c */ /* 0x000fe20003f66070 */
[----:B------:R-:W-:-:S04]  /*e09b0*/  IMAD.WIDE.U32 R16, R8, R41, R16 ;  /* 0x0000002908107225 */ /* 0x000fc800078e0010 */
[----:B------:R-:W-:Y:S01]  /*e09c0*/  IMAD.MOV.U32 R118, RZ, RZ, RZ ;  /* 0x000000ffff767224 */ /* 0x000fe200078e00ff */
[----:B------:R-:W-:Y:S01]  /*e09d0*/  ISETP.GE.U32.AND P0, PT, R16, RZ, PT ;  /* 0x000000ff1000720c */ /* 0x000fe20003f06070 */
[----:B------:R-:W-:Y:S02]  /*e09e0*/  IMAD.MOV.U32 R119, RZ, RZ, R122 ;  /* 0x000000ffff777224 */ /* 0x000fe400078e007a */
[----:B------:R-:W-:Y:S02]  /*e09f0*/  IMAD.IADD R17, R77, 0x1, R17 ;  /* 0x000000014d117824 */ /* 0x000fe400078e0211 */
[----:B------:R-:W-:Y:S02]  /*e0a00*/  IMAD.IADD R120, R19, 0x1, R77 ;  /* 0x0000000113787824 */ /* 0x000fe400078e024d */
[----:B------:R-:W-:Y:S01]  /*e0a10*/  IMAD.WIDE.U32 R118, R8, R111, R118 ;  /* 0x0000006f08767225 */ /* 0x000fe200078e0076 */
[----:B------:R-:W-:Y:S02]  /*e0a20*/  ISETP.GE.U32.AND.EX P0, PT, R17, R18, PT, P0 ;  /* 0x000000121100720c */ /* 0x000fe40003f06100 */
[----:B------:R-:W-:Y:S01]  /*e0a30*/  ISETP.GE.U32.AND.EX P5, PT, R120, R107, PT, P5 ;  /* 0x0000006b7800720c */ /* 0x000fe20003fa6150 */
[----:B------:R-:W-:Y:S01]  /*e0a40*/  IMAD.MOV.U32 R100, RZ, RZ, RZ ;  /* 0x000000ffff647224 */ /* 0x000fe200078e00ff */
[----:B------:R-:W-:Y:S01]  /*e0a50*/  ISETP.GE.U32.AND P6, PT, R118, RZ, PT ;  /* 0x000000ff7600720c */ /* 0x000fe20003fc6070 */
[----:B------:R-:W-:Y:S01]  /*e0a60*/  IMAD.WIDE.U32 R104, R109, R8, RZ ;  /* 0x000000086d687225 */ /* 0x000fe200078e00ff */
[----:B------:R-:W-:-:S03]  /*e0a70*/  SEL R101, RZ, 0x1, P0 ;  /* 0x00000001ff657807 */ /* 0x000fc60000000000 */
[----:B------:R-:W-:Y:S02]  /*e0a80*/  IMAD.MOV.U32 R121, RZ, RZ, RZ ;  /* 0x000000ffff797224 */ /* 0x000fe400078e00ff */
[----:B------:R-:W-:Y:S01]  /*e0a90*/  IMAD.IADD R131, R38, 0x1, R119 ;  /* 0x0000000126837824 */ /* 0x000fe200078e0277 */
[----:B------:R-:W-:Y:S01]  /*e0aa0*/  SEL R119, RZ, 0x1, P5 ;  /* 0x00000001ff777807 */ /* 0x000fe20002800000 */
[----:B------:R-:W-:Y:S02]  /*e0ab0*/  IMAD.IADD R105, R105, 0x1, R100 ;  /* 0x0000000169697824 */ /* 0x000fe400078e0264 */
[----:B------:R-:W-:Y:S01]  /*e0ac0*/  IMAD.WIDE.U32 R120, R9, R79, R120 ;  /* 0x0000004f09787225 */ /* 0x000fe200078e0078 */
[----:B------:R-:W-:-:S03]  /*e0ad0*/  ISETP.GE.U32.AND.EX P6, PT, R131, R122, PT, P6 ;  /* 0x0000007a8300720c */ /* 0x000fc60003fc6160 */
[----:B------:R-:W-:Y:S01]  /*e0ae0*/  IMAD.IADD R124, R123, 0x1, R38 ;  /* 0x000000017b7c7824 */ /* 0x000fe200078e0226 */
[----:B------:R-:W-:Y:S01]  /*e0af0*/  IADD3 R76, P5, P0, R101, R120, RZ ;  /* 0x00000078654c7210 */ /* 0x000fe200078be0ff */
[----:B------:R-:W-:Y:S02]  /*e0b00*/  IMAD.MOV.U32 R125, RZ, RZ, RZ ;  /* 0x000000ffff7d7224 */ /* 0x000fe400078e00ff */
[----:B------:R-:W-:Y:S01]  /*e0b10*/  IMAD.WIDE.U32 R72, R79, R10, RZ ;  /* 0x0000000a4f487225 */ /* 0x000fe200078e00ff */
[----:B------:R-:W-:-:S03]  /*e0b20*/  ISETP.GE.U32.AND.EX P3, PT, R124, R115, PT, P3 ;  /* 0x000000737c00720c */ /* 0x000fc60003f66130 */
[----:B------:R-:W-:Y:S01]  /*e0b30*/  IMAD.WIDE.U32 R74, R9, R113, R104 ;  /* 0x00000071094a7225 */ /* 0x000fe200078e0068 */
[----:B------:R-:W-:-:S03]  /*e0b40*/  SEL R101, RZ, 0x1, P3 ;  /* 0x00000001ff657807 */ /* 0x000fc60001800000 */
[----:B------:R-:W-:Y:S01]  /*e0b50*/  IMAD.IADD R108, R39, 0x1, R121 ;  /* 0x00000001276c7824 */ /* 0x000fe200078e0279 */
[----:B------:R-:W-:Y:S01]  /*e0b60*/  ISETP.GE.U32.AND P4, PT, R74, R104, PT ;  /* 0x000000684a00720c */ /* 0x000fe20003f86070 */
[----:B------:R-:W-:Y:S01]  /*e0b70*/  IMAD.WIDE.U32 R120, R9, R117, R124 ;  /* 0x0000007509787225 */ /* 0x000fe200078e007c */
[----:B------:R-:W-:Y:S02]  /*e0b80*/  SEL R125, RZ, 0x1, P6 ;  /* 0x00000001ff7d7807 */ /* 0x000fe40003000000 */
[----:B------:R-:W-:Y:S01]  /*e0b90*/  IADD3.X R108, PT, PT, RZ, R108, R119, P5, P0 ;  /* 0x0000006cff6c7210 */ /* 0x000fe20002fe0477 */
[----:B------:R-:W-:Y:S01]  /*e0ba0*/  IMAD.IADD R73, R39, 0x1, R73 ;  /* 0x0000000127497824 */ /* 0x000fe200078e0249 */
[----:B------:R-:W-:Y:S01]  /*e0bb0*/  IADD3 R125, P0, P5, R125, R120, RZ ;  /* 0x000000787d7d7210 */ /* 0x000fe20007d1e0ff */
[----:B------:R-:W-:Y:S02]  /*e0bc0*/  IMAD.MOV.U32 R114, RZ, RZ, RZ ;  /* 0x000000ffff727224 */ /* 0x000fe400078e00ff */
[----:B------:R-:W-:-:S02]  /*e0bd0*/  IMAD.MOV.U32 R115, RZ, RZ, R74 ;  /* 0x000000ffff737224 */ /* 0x000fc400078e004a */
[----:B------:R-:W-:Y:S02]  /*e0be0*/  IMAD.MOV.U32 R123, RZ, RZ, RZ ;  /* 0x000000ffff7b7224 */ /* 0x000fe400078e00ff */
        /* <DEDUP_REMOVED lines=11> */
[----:B------:R-:W-:-:S03]  /*e0ca0*/  IMAD.WIDE.U32 R120, R10, R41, R120 ;  /* 0x000000290a787225 */ /* 0x000fc600078e0078 */
[----:B------:R-:W-:Y:S01]  /*e0cb0*/  ISETP.GE.U32.AND.EX P0, PT, R143, R74, PT, P0 ;  /* 0x0000004a8f00720c */ /* 0x000fe20003f06100 */
[----:B------:R-:W-:Y:S01]  /*e0cc0*/  IMAD.MOV.U32 R105, RZ, RZ, RZ ;  /* 0x000000ffff697224 */ /* 0x000fe200078e00ff */
[----:B------:R-:W-:Y:S01]  /*e0cd0*/  ISETP.GE.U32.AND P3, PT, R120, RZ, PT ;  /* 0x000000ff7800720c */ /* 0x000fe20003f66070 */
[C---:B------:R-:W-:Y:S01]  /*e0ce0*/  IMAD.IADD R72, R77.reuse, 0x1, R81 ;  /* 0x000000014d487824 */ /* 0x040fe200078e0251 */
[----:B------:R-:W-:Y:S01]  /*e0cf0*/  SEL R101, RZ, 0x1, P0 ;  /* 0x00000001ff657807 */ /* 0x000fe20000000000 */
[----:B------:R-:W-:Y:S02]  /*e0d00*/  IMAD.IADD R121, R77, 0x1, R121 ;  /* 0x000000014d797824 */ /* 0x000fe400078e0279 */
[----:B------:R-:W-:Y:S01]  /*e0d10*/  IMAD.WIDE.U32 R74, R9, R109, R104 ;  /* 0x0000006d094a7225 */ /* 0x000fe200078e0068 */
[----:B------:R-:W-:Y:S02]  /*e0d20*/  ISETP.GE.U32.AND.EX P1, PT, R72, R73, PT, P1 ;  /* 0x000000494800720c */ /* 0x000fe40003f26110 */
[----:B------:R-:W-:Y:S01]  /*e0d30*/  ISETP.GE.U32.AND.EX P3, PT, R121, R80, PT, P3 ;  /* 0x000000507900720c */ /* 0x000fe20003f66130 */
[----:B------:R-:W-:Y:S01]  /*e0d40*/  IMAD.MOV.U32 R73, RZ, RZ, RZ ;  /* 0x000000ffff497224 */ /* 0x000fe200078e00ff */
[----:B------:R-:W-:Y:S01]  /*e0d50*/  IADD3 R116, P0, P5, R101, R74, RZ ;  /* 0x0000004a65747210 */ /* 0x000fe20007d1e0ff */
[----:B------:R-:W-:Y:S01]  /*e0d60*/  IMAD.IADD R40, R100, 0x1, R75 ;  /* 0x0000000164287824 */ /* 0x000fe200078e024b */
[----:B------:R-:W-:Y:S01]  /*e0d70*/  SEL R101, RZ, 0x1, P4 ;  /* 0x00000001ff657807 */ /* 0x000fe20002000000 */
[----:B------:R-:W-:Y:S01]  /*e0d80*/  IMAD.WIDE.U32 R126, R117, R10, RZ ;  /* 0x0000000a757e7225 */ /* 0x000fe200078e00ff */
[----:B------:R-:W-:-:S02]  /*e0d90*/  SEL R119, RZ, 0x1, P3 ;  /* 0x00000001ff777807 */ /* 0x000fc40001800000 */
[----:B------:R-:W-:Y:S01]  /*e0da0*/  IADD3.X R101, PT, PT, RZ, R40, R101, P0, P5 ;  /* 0x00000028ff657210 */ /* 0x000fe200007ea465 */
[----:B------:R-:W-:Y:S01]  /*e0db0*/  IMAD.WIDE.U32 R72, R11, R79, R72 ;  /* 0x0000004f0b487225 */ /* 0x000fe200078e0048 */
[----:B------:R-:W-:-:S03]  /*e0dc0*/  IADD3 R75, P5, PT, R76, R118, RZ ;  /* 0x000000764c4b7210 */ /* 0x000fc60007fbe0ff */
[----:B------:R-:W-:Y:S01]  /*e0dd0*/  IMAD.IADD R107, R78, 0x1, R127 ;  /* 0x000000014e6b7824 */ /* 0x000fe200078e027f */
[----:B------:R-:W-:Y:S01]  /*e0de0*/  IADD3 R119, P3, P4, R119, R72, RZ ;  /* 0x0000004877777210 */ /* 0x000fe20007c7e0ff */
[----:B------:R-:W-:Y:S01]  /*e0df0*/  IMAD.MOV.U32 R106, RZ, RZ, R126 ;  /* 0x000000ffff6a7224 */ /* 0x000fe200078e007e */
[----:B------:R-:W-:Y:S01]  /*e0e00*/  ISETP.GE.U32.AND P0, PT, R75, R76, PT ;  /* 0x0000004c4b00720c */ /* 0x000fe20003f06070 */
[----:B------:R-:W-:Y:S01]  /*e0e10*/  IMAD.IADD R102, R39, 0x1, R73 ;  /* 0x0000000127667824 */ /* 0x000fe200078e0249 */
[----:B------:R-:W-:Y:S01]  /*e0e20*/  SEL R73, RZ, 0x1, P1 ;  /* 0x00000001ff497807 */ /* 0x000fe20000800000 */
[----:B------:R-:W-:-:S03]  /*e0e30*/  IMAD.WIDE.U32 R18, R11, R111, R106 ;  /* 0x0000006f0b127225 */ /* 0x000fc600078e006a */
[----:B------:R-:W-:Y:S01]  /*e0e40*/  IADD3.X R102, PT, PT, RZ, R102, R73, P3, P4 ;  /* 0x00000066ff667210 */ /* 0x000fe20001fe8449 */
[----:B------:R-:W-:Y:S01]  /*e0e50*/  IMAD.X R106, R131, 0x1, R108, P5 ;  /* 0x00000001836a7824 */ /* 0x000fe200028e066c */
[----:B------:R-:W-:Y:S01]  /*e0e60*/  IADD3 R76, P3, PT, R75, R120, RZ ;  /* 0x000000784b4c7210 */ /* 0x000fe20007f7e0ff */
[----:B------:R-:W-:Y:S01]  /*e0e70*/  IMAD.MOV.U32 R115, RZ, RZ, RZ ;  /* 0x000000ffff737224 */ /* 0x000fe200078e00ff */
[----:B------:R-:W-:Y:S01]  /*e0e80*/  ISETP.GE.U32.AND P6, PT, R18, R126, PT ;  /* 0x0000007e1200720c */ /* 0x000fe20003fc6070 */
[----:B------:R-:W-:Y:S01]  /*e0e90*/  IMAD.WIDE.U32 R80, R103, R8, RZ ;  /* 0x0000000867507225 */ /* 0x000fe200078e00ff */
[----:B------:R-:W-:Y:S02]  /*e0ea0*/  ISETP.GE.U32.AND.EX P4, PT, R106, R108, PT, P0 ;  /* 0x0000006c6a00720c */ /* 0x000fe40003f86100 */
[----:B------:R-:W-:Y:S01]  /*e0eb0*/  ISETP.GE.U32.AND P0, PT, R76, R75, PT ;  /* 0x0000004b4c00720c */ /* 0x000fe20003f06070 */
[----:B------:R-:W-:Y:S01]  /*e0ec0*/  IMAD.X R40, R121, 0x1, R106, P3 ;  /* 0x0000000179287824 */ /* 0x000fe200018e066a */
[----:B------:R-:W-:Y:S01]  /*e0ed0*/  SEL R134, RZ, 0x1, P4 ;  /* 0x00000001ff867807 */ /* 0x000fe20002000000 */
[----:B------:R-:W-:-:S02]  /*e0ee0*/  IMAD.MOV.U32 R74, RZ, RZ, RZ ;  /* 0x000000ffff4a7224 */ /* 0x000fc400078e00ff */
[----:B------:R-:W-:Y:S01]  /*e0ef0*/  IMAD.MOV.U32 R75, RZ, RZ, R18 ;  /* 0x000000ffff4b7224 */ /* 0x000fe200078e0012 */
[----:B------:R-:W-:Y:S01]  /*e0f00*/  ISETP.GE.U32.AND.EX P5, PT, R40, R106, PT, P0 ;  /* 0x0000006a2800720c */ /* 0x000fe20003fa6100 */
[----:B------:R-:W-:Y:S01]  /*e0f10*/  IMAD.IADD R81, R81, 0x1, R115 ;  /* 0x0000000151517824 */ /* 0x000fe200078e0273 */
[----:B------:R-:W-:Y:S01]  /*e0f20*/  IADD3 R134, P0, PT, R134, R125, RZ ;  /* 0x0000007d86867210 */ /* 0x000fe20007f1e0ff */
[----:B------:R-:W-:-:S04]  /*e0f30*/  IMAD.WIDE.U32 R74, R10, R111, R74 ;  /* 0x0000006f0a4a7225 */ /* 0x000fc800078e004a */
[----:B------:R-:W-:Y:S01]  /*e0f40*/  IMAD.WIDE.U32 R104, R9, R23, R80 ;  /* 0x0000001709687225 */ /* 0x000fe200078e0050 */
[----:B------:R-:W-:-:S03]  /*e0f50*/  ISETP.GE.U32.AND P4, PT, R74, RZ, PT ;  /* 0x000000ff4a00720c */ /* 0x000fc60003f86070 */
[----:B------:R-:W-:Y:S01]  /*e0f60*/  IMAD.IADD R106, R38, 0x1, R19 ;  /* 0x00000001266a7824 */ /* 0x000fe200078e0213 */
[----:B------:R-:W-:Y:S01]  /*e0f70*/  ISETP.GE.U32.AND P1, PT, R104, R80, PT ;  /* 0x000000506800720c */ /* 0x000fe20003f26070 */
[----:B------:R-:W-:Y:S01]  /*e0f80*/  IMAD.IADD R108, R38, 0x1, R75 ;  /* 0x00000001266c7824 */ /* 0x000fe200078e024b */
[----:B------:R-:W-:Y:S01]  /*e0f90*/  SEL R80, RZ, 0x1, P5 ;  /* 0x00000001ff507807 */ /* 0x000fe20002800000 */
[----:B------:R-:W-:Y:S01]  /*e0fa0*/  IMAD.WIDE.U32 R128, R109, R10, RZ ;  /* 0x0000000a6d807225 */ /* 0x000fe200078e00ff */
[----:B------:R-:W-:Y:S02]  /*e0fb0*/  ISETP.GE.U32.AND.EX P6, PT, R106, R107, PT, P6 ;  /* 0x0000006b6a00720c */ /* 0x000fe40003fc6160 */
[----:B------:R-:W-:Y:S01]  /*e0fc0*/  ISETP.GE.U32.AND.EX P4, PT, R108, R18, PT, P4 ;  /* 0x000000126c00720c */ /* 0x000fe20003f86140 */
[----:B------:R-:W-:Y:S01]  /*e0fd0*/  IMAD.MOV.U32 R107, RZ, RZ, RZ ;  /* 0x000000ffff6b7224 */ /* 0x000fe200078e00ff */
[----:B------:R-:W-:Y:S01]  /*e0fe0*/  IADD3 R80, P5, PT, R80, R119, RZ ;  /* 0x0000007750507210 */ /* 0x000fe20007fbe0ff */
[----:B------:R-:W-:Y:S01]  /*e0ff0*/  IMAD.IADD R129, R100, 0x1, R129 ;  /* 0x0000000164817824 */ /* 0x000fe200078e0281 */
[----:B------:R-:W-:Y:S01]  /*e1000*/  SEL R75, RZ, 0x1, P4 ;  /* 0x00000001ff4b7807 */ /* 0x000fe20002000000 */
[----:B------:R-:W-:Y:S01]  /*e1010*/  IMAD.X R136, RZ, RZ, R136, P0 ;  /* 0x000000ffff887224 */ /* 0x000fe200000e0688 */
[----:B------:R-:W-:Y:S01]  /*e1020*/  IADD3 R141, P0, PT, R134, R114, RZ ;  /* 0x00000072868d7210 */ /* 0x000fe20007f1e0ff */
[----:B------:R-:W-:-:S04]  /*e1030*/  IMAD.WIDE.U32 R18, R11, R117, R106 ;  /* 0x000000750b127225 */ /* 0x000fc800078e006a */
[----:B------:R-:W-:-:S04]  /*e1040*/  IMAD.WIDE.U32 R72, R11, R113, R128 ;  /* 0x000000710b487225 */ /* 0x000fc800078e0080 */
[----:B------:R-:W-:Y:S01]  /*e1050*/  IMAD.X R143, R143, 0x1, R136, P0 ;  /* 0x000000018f8f7824 */ /* 0x000fe200000e0688 */
[-C--:B------:R-:W-:Y:S01]  /*e1060*/  IADD3 R112, P0, PT, R80, R141.reuse, RZ ;  /* 0x0000008d50707210 */ /* 0x080fe20007f1e0ff */
[----:B------:R-:W-:Y:S01]  /*e1070*/  IMAD.MOV.U32 R121, RZ, RZ, RZ ;  /* 0x000000ffff797224 */ /* 0x000fe200078e00ff */
[----:B------:R-:W-:Y:S01]  /*e1080*/  ISETP.GE.U32.AND P3, PT, R72, R128, PT ;  /* 0x000000804800720c */ /* 0x000fe20003f66070 */
[----:B------:R-:W-:Y:S01]  /*e1090*/  IMAD.X R102, RZ, RZ, R102, P5 ;  /* 0x000000ffff667224 */ /* 0x000fe200028e0666 */
[----:B------:R-:W-:Y:S01]  /*e10a0*/  IADD3 R110, P5, P4, R75, R18, RZ ;  /* 0x000000124b6e7210 */ /* 0x000fe20007cbe0ff */
[----:B------:R-:W-:Y:S01]  /*e10b0*/  IMAD.IADD R122, R78, 0x1, R19 ;  /* 0x000000014e7a7824 */ /* 0x000fe200078e0213 */
[----:B------:R-:W-:Y:S01]  /*e10c0*/  SEL R19, RZ, 0x1, P6 ;  /* 0x00000001ff137807 */ /* 0x000fe20003000000 */
[----:B------:R-:W-:Y:S01]  /*e10d0*/  IMAD.IADD R128, R105, 0x1, R121 ;  /* 0x0000000169807824 */ /* 0x000fe200078e0279 */
[----:B------:R-:W-:Y:S01]  /*e10e0*/  ISETP.GE.U32.AND P6, PT, R112, R141, PT ;  /* 0x0000008d7000720c */ /* 0x000fe20003fc6070 */
[----:B------:R-:W-:Y:S01]  /*e10f0*/  IMAD.X R114, R102, 0x1, R143, P0 ;  /* 0x0000000166727824 */ /* 0x000fe200000e068f */
[----:B------:R-:W-:Y:S01]  /*e1100*/  IADD3.X R122, PT, PT, RZ, R122, R19, P5, P4 ;  /* 0x0000007aff7a7210 */ /* 0x000fe20002fe8413 */
[----:B------:R-:W-:Y:S01]  /*e1110*/  IMAD.MOV.U32 R18, RZ, RZ, RZ ;  /* 0x000000ffff127224 */ /* 0x000fe200078e00ff */
[----:B------:R-:W-:Y:S01]  /*e1120*/  ISETP.NE.U32.AND P0, PT, R80, RZ, PT ;  /* 0x000000ff5000720c */ /* 0x000fe20003f05070 */
[----:B------:R-:W-:Y:S01]  /*e1130*/  IMAD.MOV.U32 R19, RZ, RZ, R104 ;  /* 0x000000ffff137224 */ /* 0x000fe200078e0068 */
[----:B------:R-:W-:Y:S01]  /*e1140*/  ISETP.GE.U32.AND.EX P1, PT, R128, R81, PT, P1 ;  /* 0x000000518000720c */ /* 0x000fe20003f26110 */
[----:B------:R-:W-:Y:S01]  /*e1150*/  IMAD.MOV.U32 R80, RZ, RZ, RZ ;  /* 0x000000ffff507224 */ /* 0x000fe200078e00ff */
[----:B------:R-:W-:Y:S01]  /*e1160*/  ISETP.GE.U32.AND.EX P6, PT, R114, R143, PT, P6 ;  /* 0x0000008f7200720c */ /* 0x000fe20003fc6160 */
[----:B------:R-:W-:Y:S01]  /*e1170*/  IMAD.MOV.U32 R81, RZ, RZ, R72 ;  /* 0x000000ffff517224 */ /* 0x000fe200078e0048 */
[----:B------:R-:W-:Y:S01]  /*e1180*/  SEL R105, RZ, 0x1, P1 ;  /* 0x00000001ff697807 */ /* 0x000fe20000800000 */
[----:B------:R-:W-:Y:S01]  /*e1190*/  IMAD.WIDE.U32 R18, R8, R23, R18 ;  /* 0x0000001708127225 */ /* 0x000fe200078e0012 */
[----:B------:R-:W-:-:S03]  /*e11a0*/  ISETP.NE.AND.EX P0, PT, R102, RZ, !P6, P0 ;  /* 0x000000ff6600720c */ /* 0x000fc60007705300 */
[----:B------:R-:W-:Y:S01]  /*e11b0*/  IMAD.IADD R130, R123, 0x1, R73 ;  /* 0x000000017b827824 */ /* 0x000fe200078e0249 */
[----:B------:R-:W-:Y:S01]  /*e11c0*/  ISETP.GE.U32.AND P6, PT, R18, RZ, PT ;  /* 0x000000ff1200720c */ /* 0x000fe20003fc6070 */
[----:B------:R-:W-:Y:S01]  /*e11d0*/  IMAD.WIDE.U32 R80, R10, R113, R80 ;  /* 0x000000710a507225 */ /* 0x000fe200078e0050 */
[----:B------:R-:W-:Y:S02]  /*e11e0*/  SEL R75, RZ, 0x1, !P0 ;  /* 0x00000001ff4b7807 */ /* 0x000fe40004000000 */
[----:B------:R-:W-:Y:S01]  /*e11f0*/  ISETP.GE.U32.AND.EX P3, PT, R130, R129, PT, P3 ;  /* 0x000000818200720c */ /* 0x000fe20003f66130 */
[----:B------:R-:W-:Y:S01]  /*e1200*/  IMAD.IADD R135, R121, 0x1, R19 ;  /* 0x0000000179877824 */ /* 0x000fe200078e0213 */
[----:B------:R-:W-:Y:S01]  /*e1210*/  ISETP.GE.U32.AND P5, PT, R80, RZ, PT ;  /* 0x000000ff5000720c */ /* 0x000fe20003fa6070 */
[----:B------:R-:W-:Y:S01]  /*e1220*/  IMAD.IADD R133, R123, 0x1, R81 ;  /* 0x000000017b857824 */ /* 0x000fe200078e0251 */
[----:B------:R-:W-:Y:S01]  /*e1230*/  SEL R19, RZ, 0x1, P3 ;  /* 0x00000001ff137807 */ /* 0x000fe20001800000 */
[----:B------:R-:W-:Y:S01]  /*e1240*/  IMAD.MOV.U32 R129, RZ, RZ, RZ ;  /* 0x000000ffff817224 */ /* 0x000fe200078e00ff */
[----:B------:R-:W-:Y:S01]  /*e1250*/  ISETP.GE.U32.AND.EX P6, PT, R135, R104, PT, P6 ;  /* 0x000000688700720c */ /* 0x000fe20003fc6160 */
[----:B------:R-:W-:Y:S01]  /*e1260*/  IMAD.WIDE.U32 R126, R103, R10, RZ ;  /* 0x0000000a677e7225 */ /* 0x000fe200078e00ff */
[----:B------:R-:W-:-:S02]  /*e1270*/  ISETP.GE.U32.AND.EX P5, PT, R133, R72, PT, P5 ;  /* 0x000000488500720c */ /* 0x000fc40003fa6150 */
[----:B------:R-:W-:Y:S01]  /*e1280*/  SEL R139, RZ, 0x1, P6 ;  /* 0x00000001ff8b7807 */ /* 0x000fe20003000000 */
[----:B------:R-:W-:Y:S01]  /*e1290*/  IMAD.WIDE.U32 R128, R9, R103, R128 ;  /* 0x0000006709807225 */ /* 0x000fe200078e0080 */
[----:B------:R-:W-:-:S03]  /*e12a0*/  SEL R137, RZ, 0x1, P5 ;  /* 0x00000001ff897807 */ /* 0x000fc60002800000 */
[----:B------:R-:W-:Y:S01]  /*e12b0*/  IMAD.MOV.U32 R131, RZ, RZ, RZ ;  /* 0x000000ffff837224 */ /* 0x000fe200078e00ff */
[----:B------:R-:W-:Y:S01]  /*e12c0*/  IADD3 R139, P5, P3, R139, R128, RZ ;  /* 0x000000808b8b7210 */ /* 0x000fe20007bbe0ff */
[C---:B------:R-:W-:Y:S02]  /*e12d0*/  IMAD.IADD R132, R115.reuse, 0x1, R129 ;  /* 0x0000000173847824 */ /* 0x040fe400078e0281 */
[----:B------:R-:W-:Y:S02]  /*e12e0*/  IMAD.IADD R127, R115, 0x1, R127 ;  /* 0x00000001737f7824 */ /* 0x000fe400078e027f */
[----:B------:R-:W-:Y:S01]  /*e12f0*/  IMAD.WIDE.U32 R130, R11, R109, R130 ;  /* 0x0000006d0b827225 */ /* 0x000fe200078e0082 */
[----:B------:R-:W-:Y:S02]  /*e1300*/  IADD3.X R132, PT, PT, RZ, R132, R105, P5, P3 ;  /* 0x00000084ff847210 */ /* 0x000fe40002fe6469 */
[----:B------:R-:W-:Y:S01]  /*e1310*/  IADD3 R75, P3, PT, R75, R112, RZ ;  /* 0x000000704b4b7210 */ /* 0x000fe20007f7e0ff */
[----:B------:R-:W-:Y:S01]  /*e1320*/  IMAD.WIDE.U32 R106, R11, R23, R126 ;  /* 0x000000170b6a7225 */ /* 0x000fe200078e007e */
[----:B------:R-:W-:-:S03]  /*e1330*/  IADD3 R137, P0, P6, R137, R130, RZ ;  /* 0x0000008289897210 */ /* 0x000fc60007e1e0ff */
[----:B------:R-:W-:Y:S01]  /*e1340*/  IMAD.IADD R120, R100, 0x1, R131 ;  /* 0x0000000164787824 */ /* 0x000fe200078e0283 */
[----:B------:R-:W-:Y:S01]  /*e1350*/  ISETP.GE.U32.AND P4, PT, R106, R126, PT ;  /* 0x0000007e6a00720c */ /* 0x000fe20003f86070 */
[----:B------:R-:W-:Y:S02]  /*e1360*/  IMAD.MOV.U32 R72, RZ, RZ, RZ ;  /* 0x000000ffff487224 */ /* 0x000fe400078e00ff */
[----:B------:R-:W-:Y:S01]  /*e1370*/  IMAD.MOV.U32 R73, RZ, RZ, R106 ;  /* 0x000000ffff497224 */ /* 0x000fe200078e006a */
[----:B------:R-:W-:Y:S01]  /*e1380*/  IADD3.X R120, PT, PT, RZ, R120, R19, P0, P6 ;  /* 0x00000078ff787210 */ /* 0x000fe200007ec413 */
[----:B------:R-:W-:Y:S01]  /*e1390*/  IMAD.X R81, RZ, RZ, R114, P3 ;  /* 0x000000ffff517224 */ /* 0x000fe200018e0672 */
[----:B------:R-:W-:Y:S01]  /*e13a0*/  ISETP.GT.U32.AND P0, PT, R112, R75, PT ;  /* 0x0000004b7000720c */ /* 0x000fe20003f04070 */
[----:B------:R-:W-:Y:S01]  /*e13b0*/  IMAD.WIDE.U32 R72, R10, R23, R72 ;  /* 0x000000170a487225 */ /* 0x000fe200078e0048 */
[----:B------:R-:W-:Y:S02]  /*e13c0*/  IADD3 R102, P3, PT, R75, R74, RZ ;  /* 0x0000004a4b667210 */ /* 0x000fe40007f7e0ff */
[----:B------:R-:W-:Y:S01]  /*e13d0*/  ISETP.GT.U32.AND.EX P0, PT, R114, R81, PT, P0 ;  /* 0x000000517200720c */ /* 0x000fe20003f04100 */
[C---:B------:R-:W-:Y:S01]  /*e13e0*/  IMAD.IADD R126, R121.reuse, 0x1, R107 ;  /* 0x00000001797e7824 */ /* 0x040fe200078e026b */
[----:B------:R-:W-:Y:S01]  /*e13f0*/  ISETP.GE.U32.AND P5, PT, R72, RZ, PT ;  /* 0x000000ff4800720c */ /* 0x000fe20003fa6070 */
[----:B------:R-:W-:Y:S01]  /*e1400*/  IMAD.IADD R131, R121, 0x1, R73 ;  /* 0x0000000179837824 */ /* 0x000fe200078e0249 */
[----:B------:R-:W-:Y:S01]  /*e1410*/  ISETP.GE.U32.AND P6, PT, R141, R134, PT ;  /* 0x000000868d00720c */ /* 0x000fe20003fc6070 */
[----:B------:R-:W-:Y:S01]  /*e1420*/  IMAD.WIDE.U32 R118, R79, R12, RZ ;  /* 0x0000000c4f767225 */ /* 0x000fe200078e00ff */
[----:B------:R-:W-:-:S02]  /*e1430*/  ISETP.GE.U32.AND.EX P4, PT, R126, R127, PT, P4 ;  /* 0x0000007f7e00720c */ /* 0x000fc40003f86140 */
[----:B------:R-:W-:Y:S01]  /*e1440*/  SEL R73, R112, R75, P0 ;  /* 0x0000004b70497207 */ /* 0x000fe20000000000 */
        /* <DEDUP_REMOVED lines=8> */
[----:B------:R-:W-:Y:S01]  /*e14d0*/  SEL R19, RZ, 0x1, P5 ;  /* 0x00000001ff137807 */ /* 0x000fe20002800000 */
[----:B------:R-:W-:Y:S01]  /*e14e0*/  IMAD.IADD R112, R115, 0x1, R75 ;  /* 0x0000000173707824 */ /* 0x000fe200078e024b */
[----:B------:R-:W-:Y:S01]  /*e14f0*/  ISETP.GT.U32.AND.EX P0, PT, R81, R108, PT, P0 ;  /* 0x0000006c5100720c */ /* 0x000fe20003f04100 */
[----:B------:R-:W-:Y:S01]  /*e1500*/  IMAD.WIDE.U32 R124, R13, R41, R118 ;  /* 0x000000290d7c7225 */ /* 0x000fe200078e0076 */
[----:B------:R-:W-:-:S02]  /*e1510*/  SEL R141, RZ, 0x1, P6 ;  /* 0x00000001ff8d7807 */ /* 0x000fc40003000000 */
[----:B------:R-:W-:Y:S01]  /*e1520*/  IADD3 R114, P5, P3, R19, R74, RZ ;  /* 0x0000004a13727210 */ /* 0x000fe20007bbe0ff */
[----:B------:R-:W-:Y:S01]  /*e1530*/  IMAD.MOV.U32 R126, RZ, RZ, RZ ;  /* 0x000000ffff7e7224 */ /* 0x000fe200078e00ff */
[----:B------:R-:W-:Y:S01]  /*e1540*/  SEL R19, RZ, 0x1, P4 ;  /* 0x00000001ff137807 */ /* 0x000fe20002000000 */
[----:B------:R-:W-:Y:S01]  /*e1550*/  IMAD.MOV.U32 R127, RZ, RZ, R124 ;  /* 0x000000ffff7f7224 */ /* 0x000fe200078e007c */
[----:B------:R-:W-:Y:S01]  /*e1560*/  IADD3 R141, P6, PT, R141, R116, RZ ;  /* 0x000000748d8d7210 */ /* 0x000fe20007fde0ff */
[----:B------:R-:W-:Y:S01]  /*e1570*/  IMAD.WIDE.U32 R104, R117, R12, RZ ;  /* 0x0000000c75687225 */ /* 0x000fe200078e00ff */
[----:B------:R-:W-:Y:S02]  /*e1580*/  SEL R73, RZ, 0x1, !P0 ;  /* 0x00000001ff497807 */ /* 0x000fe40004000000 */
[----:B------:R-:W-:Y:S01]  /*e1590*/  ISETP.GE.U32.AND P1, PT, R124, R118, PT ;  /* 0x000000767c00720c */ /* 0x000fe20003f26070 */
[----:B------:R-:W-:Y:S01]  /*e15a0*/  IMAD.X R134, RZ, RZ, R101, P6 ;  /* 0x000000ffff867224 */ /* 0x000fe200030e0665 */
[----:B------:R-:W-:Y:S01]  /*e15b0*/  IADD3.X R112, PT, PT, RZ, R112, R19, P5, P3 ;  /* 0x00000070ff707210 */ /* 0x000fe20002fe6413 */
[----:B------:R-:W-:Y:S01]  /*e15c0*/  IMAD.WIDE.U32 R126, R12, R41, R126 ;  /* 0x000000290c7e7225 */ /* 0x000fe200078e007e */
[----:B------:R-:W-:-:S02]  /*e15d0*/  IADD3 R118, P3, PT, R141, R18, RZ ;  /* 0x000000128d767210 */ /* 0x000fc40007f7e0ff */
[----:B------:R-:W-:Y:S01]  /*e15e0*/  IADD3 R73, P0, PT, R73, R110, RZ ;  /* 0x0000006e49497210 */ /* 0x000fe20007f1e0ff */
[----:B------:R-:W-:Y:S02]  /*e15f0*/  IMAD.IADD R81, R77, 0x1, R127 ;  /* 0x000000014d517824 */ /* 0x000fe400078e027f */
[----:B------:R-:W-:Y:S01]  /*e1600*/  IMAD.X R130, R135, 0x1, R134, P3 ;  /* 0x0000000187827824 */ /* 0x000fe200018e0686 */
[----:B------:R-:W-:Y:S01]  /*e1610*/  IADD3 R116, P5, PT, R73, R118, RZ ;  /* 0x0000007649747210 */ /* 0x000fe20007fbe0ff */
[----:B------:R-:W-:Y:S01]  /*e1620*/  IMAD.X R101, RZ, RZ, R122, P0 ;  /* 0x000000ffff657224 */ /* 0x000fe200000e067a */
[----:B------:R-:W-:Y:S01]  /*e1630*/  ISETP.GE.U32.AND P3, PT, R126, RZ, PT ;  /* 0x000000ff7e00720c */ /* 0x000fe20003f66070 */
[----:B------:R-:W-:Y:S01]  /*e1640*/  IMAD.WIDE.U32 R74, R109, R12, RZ ;  /* 0x0000000c6d4a7225 */ /* 0x000fe200078e00ff */
[----:B------:R-:W-:Y:S02]  /*e1650*/  ISETP.GE.U32.AND P0, PT, R116, R118, PT ;  /* 0x000000767400720c */ /* 0x000fe40003f06070 */
[----:B------:R-:W-:Y:S01]  /*e1660*/  ISETP.NE.U32.AND P6, PT, R73, RZ, PT ;  /* 0x000000ff4900720c */ /* 0x000fe20003fc5070 */
[----:B------:R-:W-:Y:S01]  /*e1670*/  IMAD.X R135, R101, 0x1, R130, P5 ;  /* 0x0000000165877824 */ /* 0x000fe200028e0682 */
[----:B------:R-:W-:Y:S01]  /*e1680*/  ISETP.GE.U32.AND.EX P3, PT, R81, R124, PT, P3 ;  /* 0x0000007c5100720c */ /* 0x000fe20003f66130 */
[----:B------:R-:W-:-:S02]  /*e1690*/  IMAD.IADD R105, R78, 0x1, R105 ;  /* 0x000000014e697824 */ /* 0x000fc400078e0269 */
[----:B------:R-:W-:Y:S01]  /*e16a0*/  IMAD.IADD R128, R77, 0x1, R125 ;  /* 0x000000014d807824 */ /* 0x000fe200078e027d */
[----:B------:R-:W-:Y:S01]  /*e16b0*/  ISETP.GE.U32.AND.EX P0, PT, R135, R130, PT, P0 ;  /* 0x000000828700720c */ /* 0x000fe20003f06100 */
[----:B------:R-:W-:Y:S01]  /*e16c0*/  IMAD.IADD R75, R100, 0x1, R75 ;  /* 0x00000001644b7824 */ /* 0x000fe200078e024b */
[----:B------:R-:W-:Y:S01]  /*e16d0*/  SEL R73, RZ, 0x1, P3 ;  /* 0x00000001ff497807 */ /* 0x000fe20001800000 */
[----:B------:R-:W-:Y:S01]  /*e16e0*/  IMAD.WIDE.U32 R106, R13, R111, R104 ;  /* 0x0000006f0d6a7225 */ /* 0x000fe200078e0068 */
[----:B------:R-:W-:Y:S02]  /*e16f0*/  ISETP.NE.AND.EX P0, PT, R101, RZ, !P0, P6 ;  /* 0x000000ff6500720c */ /* 0x000fe40004705360 */
[----:B------:R-:W-:Y:S01]  /*e1700*/  ISETP.GE.U32.AND.EX P1, PT, R128, R119, PT, P1 ;  /* 0x000000778000720c */ /* 0x000fe20003f26110 */
[----:B------:R-:W-:Y:S01]  /*e1710*/  IMAD.MOV.U32 R129, RZ, RZ, RZ ;  /* 0x000000ffff817224 */ /* 0x000fe200078e00ff */
[----:B------:R-:W-:Y:S01]  /*e1720*/  IADD3 R101, P3, PT, R102, R126, RZ ;  /* 0x0000007e66657210 */ /* 0x000fe20007f7e0ff */
[----:B------:R-:W-:Y:S01]  /*e1730*/  IMAD.WIDE.U32 R18, R13, R113, R74 ;  /* 0x000000710d127225 */ /* 0x000fe200078e004a */
[----:B------:R-:W-:-:S02]  /*e1740*/  ISETP.GE.U32.AND P4, PT, R106, R104, PT ;  /* 0x000000686a00720c */ /* 0x000fc40003f86070 */
[----:B------:R-:W-:Y:S01]  /*e1750*/  SEL R104, RZ, 0x1, !P0 ;  /* 0x00000001ff687807 */ /* 0x000fe20004000000 */
[----:B------:R-:W-:Y:S01]  /*e1760*/  IMAD.WIDE.U32 R124, R13, R79, R128 ;  /* 0x0000004f0d7c7225 */ /* 0x000fe200078e0080 */
[----:B------:R-:W-:Y:S02]  /*e1770*/  SEL R119, RZ, 0x1, P1 ;  /* 0x00000001ff777807 */ /* 0x000fe40000800000 */
[----:B------:R-:W-:Y:S01]  /*e1780*/  ISETP.GE.U32.AND P5, PT, R18, R74, PT ;  /* 0x0000004a1200720c */ /* 0x000fe20003fa6070 */
[----:B------:R-:W-:Y:S01]  /*e1790*/  IMAD.IADD R74, R39, 0x1, R125 ;  /* 0x00000001274a7824 */ /* 0x000fe200078e027d */
[----:B------:R-:W-:Y:S01]  /*e17a0*/  ISETP.GE.U32.AND P1, PT, R101, R102, PT ;  /* 0x000000666500720c */ /* 0x000fe20003f26070 */
[----:B------:R-:W-:Y:S01]  /*e17b0*/  IMAD.X R102, R81, 0x1, R108, P3 ;  /* 0x0000000151667824 */ /* 0x000fe200018e066c */
[----:B------:R-:W-:Y:S01]  /*e17c0*/  IADD3 R73, P6, P0, R73, R124, RZ ;  /* 0x0000007c49497210 */ /* 0x000fe200078de0ff */
[----:B------:R-:W-:Y:S01]  /*e17d0*/  IMAD.WIDE.U32 R124, R79, R14, RZ ;  /* 0x0000000e4f7c7225 */ /* 0x000fe200078e00ff */
[----:B------:R-:W-:-:S02]  /*e17e0*/  IADD3 R81, P3, PT, R104, R116, RZ ;  /* 0x0000007468517210 */ /* 0x000fc40007f7e0ff */
[----:B------:R-:W-:Y:S01]  /*e17f0*/  IADD3.X R74, PT, PT, RZ, R74, R119, P6, P0 ;  /* 0x0000004aff4a7210 */ /* 0x000fe200037e0477 */
[----:B------:R-:W-:Y:S01]  /*e1800*/  IMAD.MOV.U32 R119, RZ, RZ, R106 ;  /* 0x000000ffff777224 */ /* 0x000fe200078e006a */
[----:B------:R-:W-:Y:S01]  /*e1810*/  ISETP.GE.U32.AND P0, PT, R118, R141, PT ;  /* 0x0000008d7600720c */ /* 0x000fe20003f06070 */
[----:B------:R-:W-:Y:S01]  /*e1820*/  IMAD.X R110, RZ, RZ, R135, P3 ;  /* 0x000000ffff6e7224 */ /* 0x000fe200018e0687 */
[----:B------:R-:W-:Y:S01]  /*e1830*/  ISETP.GE.U32.AND.EX P6, PT, R102, R108, PT, P1 ;  /* 0x0000006c6600720c */ /* 0x000fe20003fc6110 */
[----:B------:R-:W-:Y:S01]  /*e1840*/  IMAD.MOV.U32 R118, RZ, RZ, RZ ;  /* 0x000000ffff767224 */ /* 0x000fe200078e00ff */
[----:B------:R-:W-:Y:S01]  /*e1850*/  ISETP.GT.U32.AND P1, PT, R116, R81, PT ;  /* 0x000000517400720c */ /* 0x000fe20003f24070 */
[----:B------:R-:W-:Y:S01]  /*e1860*/  IMAD.IADD R125, R39, 0x1, R125 ;  /* 0x00000001277d7824 */ /* 0x000fe200078e027d */
[----:B------:R-:W-:Y:S01]  /*e1870*/  ISETP.GE.U32.AND.EX P3, PT, R130, R134, PT, P0 ;  /* 0x000000868200720c */ /* 0x000fe20003f66100 */
[----:B------:R-:W-:Y:S01]  /*e1880*/  IMAD.WIDE.U32 R118, R12, R111, R118 ;  /* 0x0000006f0c767225 */ /* 0x000fe200078e0076 */
[----:B------:R-:W-:-:S02]  /*e1890*/  SEL R108, RZ, 0x1, P6 ;  /* 0x00000001ff6c7807 */ /* 0x000fc40003000000 */
[----:B------:R-:W-:Y:S01]  /*e18a0*/  ISETP.GT.U32.AND.EX P0, PT, R135, R110, PT, P1 ;  /* 0x0000006e8700720c */ /* 0x000fe20003f04110 */
[----:B------:R-:W-:Y:S01]  /*e18b0*/  IMAD.IADD R128, R38, 0x1, R107 ;  /* 0x0000000126807824 */ /* 0x000fe200078e026b */
[----:B------:R-:W-:Y:S02]  /*e18c0*/  IADD3 R127, P6, PT, R81, R80, RZ ;  /* 0x00000050517f7210 */ /* 0x000fe40007fde0ff */
[----:B------:R-:W-:Y:S02]  /*e18d0*/  IADD3 R108, P1, PT, R108, R73, RZ ;  /* 0x000000496c6c7210 */ /* 0x000fe40007f3e0ff */
[----:B------:R-:W-:Y:S01]  /*e18e0*/  SEL R104, R116, R81, P0 ;  /* 0x0000005174687207 */ /* 0x000fe20000000000 */
[----:B------:R-:W-:Y:S01]  /*e18f0*/  IMAD.X R116, R110, 0x1, R133, P6 ;  /* 0x000000016e747824 */ /* 0x000fe200030e0685 */
[----:B------:R-:W-:Y:S01]  /*e1900*/  SEL R110, R135, R110, P0 ;  /* 0x0000006e876e7207 */ /* 0x000fe20000000000 */
[----:B------:R-:W-:Y:S01]  /*e1910*/  IMAD.X R73, RZ, RZ, R74, P1 ;  /* 0x000000ffff497224 */ /* 0x000fe200008e064a */
[----:B------:R-:W-:Y:S01]  /*e1920*/  ISETP.NE.U32.AND P0, PT, R108, RZ, PT ;  /* 0x000000ff6c00720c */ /* 0x000fe20003f05070 */
[----:B------:R-:W-:Y:S01]  /*e1930*/  IMAD.IADD R133, R38, 0x1, R119 ;  /* 0x0000000126857824 */ /* 0x000fe200078e0277 */
[----:B------:R-:W-:Y:S01]  /*e1940*/  IADD3 R108, P6, PT, R108, R127, RZ ;  /* 0x0000007f6c6c7210 */ /* 0x000fe20007fde0ff */
[----:B------:R-:W-:Y:S01]  /*e1950*/  IMAD.WIDE.U32 R80, R15, R41, R124 ;  /* 0x000000290f507225 */ /* 0x000fe200078e007c */
[----:B------:R-:W-:-:S02]  /*e1960*/  SEL R122, RZ, 0x1, P3 ;  /* 0x00000001ff7a7807 */ /* 0x000fc40001800000 */
[----:B------:R-:W-:Y:S01]  /*e1970*/  ISETP.GE.U32.AND P1, PT, R108, R127, PT ;  /* 0x0000007f6c00720c */ /* 0x000fe20003f26070 */
[----:B------:R-:W-:Y:S01]  /*e1980*/  IMAD.X R135, R73, 0x1, R116, P6 ;  /* 0x0000000149877824 */ /* 0x000fe200030e0674 */
[----:B------:R-:W-:Y:S02]  /*e1990*/  ISETP.GE.U32.AND P3, PT, R118, RZ, PT ;  /* 0x000000ff7600720c */ /* 0x000fe40003f66070 */
[----:B------:R-:W-:Y:S01]  /*e19a0*/  ISETP.GE.U32.AND.EX P4, PT, R128, R105, PT, P4 ;  /* 0x000000698000720c */ /* 0x000fe20003f86140 */
[----:B------:R-:W-:Y:S01]  /*e19b0*/  IMAD.MOV.U32 R105, RZ, RZ, R80 ;  /* 0x000000ffff697224 */ /* 0x000fe200078e0050 */
[----:B------:R-:W-:Y:S02]  /*e19c0*/  ISETP.GE.U32.AND.EX P6, PT, R135, R116, PT, P1 ;  /* 0x000000748700720c */ /* 0x000fe40003fc6110 */
[----:B------:R-:W-:Y:S01]  /*e19d0*/  ISETP.GE.U32.AND.EX P3, PT, R133, R106, PT, P3 ;  /* 0x0000006a8500720c */ /* 0x000fe20003f66130 */
[----:B------:R-:W-:Y:S01]  /*e19e0*/  IMAD.IADD R106, R77, 0x1, R81 ;  /* 0x000000014d6a7824 */ /* 0x000fe200078e0251 */
[----:B------:R-:W-:-:S02]  /*e19f0*/  ISETP.NE.AND.EX P0, PT, R73, RZ, !P6, P0 ;  /* 0x000000ff4900720c */ /* 0x000fc40007705300 */
[----:B------:R-:W-:Y:S01]  /*e1a00*/  ISETP.GT.U32.AND P6, PT, R104, R127, PT ;  /* 0x0000007f6800720c */ /* 0x000fe20003fc4070 */
[----:B------:R-:W-:Y:S01]  /*e1a10*/  IMAD.WIDE.U32 R126, R13, R117, R128 ;  /* 0x000000750d7e7225 */ /* 0x000fe200078e0080 */
[----:B------:R-:W-:Y:S02]  /*e1a20*/  SEL R129, RZ, 0x1, P3 ;  /* 0x00000001ff817807 */ /* 0x000fe40001800000 */
[----:B------:R-:W-:Y:S01]  /*e1a30*/  ISETP.GT.U32.AND.EX P6, PT, R110, R116, PT, P6 ;  /* 0x000000746e00720c */ /* 0x000fe20003fc4160 */
[----:B------:R-:W-:Y:S01]  /*e1a40*/  IMAD.IADD R116, R78, 0x1, R127 ;  /* 0x000000014e747824 */ /* 0x000fe200078e027f */
[----:B------:R-:W-:Y:S01]  /*e1a50*/  SEL R73, RZ, 0x1, !P0 ;  /* 0x00000001ff497807 */ /* 0x000fe20004000000 */
[----:B------:R-:W-:Y:S01]  /*e1a60*/  IMAD.MOV.U32 R104, RZ, RZ, RZ ;  /* 0x000000ffff687224 */ /* 0x000fe200078e00ff */
[----:B------:R-:W-:Y:S02]  /*e1a70*/  IADD3 R129, P3, P0, R129, R126, RZ ;  /* 0x0000007e81817210 */ /* 0x000fe4000787e0ff */
[----:B------:R-:W-:Y:S01]  /*e1a80*/  SEL R81, RZ, 0x1, P4 ;  /* 0x00000001ff517807 */ /* 0x000fe20002000000 */
[----:B------:R-:W-:Y:S01]  /*e1a90*/  IMAD.WIDE.U32 R104, R14, R41, R104 ;  /* 0x000000290e687225 */ /* 0x000fe200078e0068 */
[----:B------:R-:W-:-:S02]  /*e1aa0*/  SEL R74, RZ, 0x1, !P6 ;  /* 0x00000001ff4a7807 */ /* 0x000fc40007000000 */
[----:B------:R-:W-:Y:S01]  /*e1ab0*/  IADD3.X R116, PT, PT, RZ, R116, R81, P3, P0 ;  /* 0x00000074ff747210 */ /* 0x000fe20001fe0451 */
[----:B------:R-:W-:Y:S01]  /*e1ac0*/  IMAD.IADD R119, R77, 0x1, R105 ;  /* 0x000000014d777824 */ /* 0x000fe200078e0269 */
[----:B------:R-:W-:Y:S02]  /*e1ad0*/  IADD3 R81, P6, PT, R74, R137, RZ ;  /* 0x000000894a517210 */ /* 0x000fe40007fde0ff */
[----:B------:R-:W-:Y:S02]  /*e1ae0*/  ISETP.GE.U32.AND P1, PT, R80, R124, PT ;  /* 0x0000007c5000720c */ /* 0x000fe40003f26070 */
[----:B------:R-:W-:Y:S01]  /*e1af0*/  IADD3 R73, P4, PT, R73, R108, RZ ;  /* 0x0000006c49497210 */ /* 0x000fe20007f9e0ff */
[----:B------:R-:W-:Y:S01]  /*e1b00*/  IMAD.X R107, RZ, RZ, R120, P6 ;  /* 0x000000ffff6b7224 */ /* 0x000fe200030e0678 */
[----:B------:R-:W-:Y:S02]  /*e1b10*/  IADD3 R110, P3, PT, R122, R139, RZ ;  /* 0x0000008b7a6e7210 */ /* 0x000fe40007f7e0ff */
[----:B------:R-:W-:Y:S01]  /*e1b20*/  ISETP.GE.U32.AND.EX P1, PT, R106, R125, PT, P1 ;  /* 0x0000007d6a00720c */ /* 0x000fe20003f26110 */
[----:B------:R-:W-:Y:S01]  /*e1b30*/  IMAD.X R74, RZ, RZ, R135, P4 ;  /* 0x000000ffff4a7224 */ /* 0x000fe200020e0687 */
[----:B------:R-:W-:Y:S01]  /*e1b40*/  IADD3 R125, P0, PT, R73, R118, RZ ;  /* 0x00000076497d7210 */ /* 0x000fe20007f1e0ff */
[----:B------:R-:W-:Y:S01]  /*e1b50*/  IMAD.X R118, RZ, RZ, R132, P3 ;  /* 0x000000ffff767224 */ /* 0x000fe200018e0684 */
[----:B------:R-:W-:-:S02]  /*e1b60*/  IADD3 R124, P6, PT, R81, R110, RZ ;  /* 0x0000006e517c7210 */ /* 0x000fc40007fde0ff */
[-C--:B------:R-:W-:Y:S01]  /*e1b70*/  ISETP.GT.U32.AND P3, PT, R108, R73.reuse, PT ;  /* 0x000000496c00720c */ /* 0x080fe20003f64070 */
[----:B------:R-:W-:Y:S01]  /*e1b80*/  IMAD.X R127, R74, 0x1, R133, P0 ;  /* 0x000000014a7f7824 */ /* 0x000fe200000e0685 */
[----:B------:R-:W-:Y:S01]  /*e1b90*/  ISETP.NE.U32.AND P0, PT, R81, RZ, PT ;  /* 0x000000ff5100720c */ /* 0x000fe20003f05070 */
[----:B------:R-:W-:Y:S01]  /*e1ba0*/  IMAD.X R137, R107, 0x1, R118, P6 ;  /* 0x000000016b897824 */ /* 0x000fe200030e0676 */
[----:B------:R-:W-:Y:S02]  /*e1bb0*/  ISETP.GE.U32.AND P6, PT, R124, R110, PT ;  /* 0x0000006e7c00720c */ /* 0x000fe40003fc6070 */
[----:B------:R-:W-:Y:S02]  /*e1bc0*/  ISETP.GT.U32.AND.EX P3, PT, R135, R74, PT, P3 ;  /* 0x0000004a8700720c */ /* 0x000fe40003f64130 */
[----:B------:R-:W-:Y:S02]  /*e1bd0*/  ISETP.GE.U32.AND.EX P6, PT, R137, R118, PT, P6 ;  /* 0x000000768900720c */ /* 0x000fe40003fc6160 */
[----:B------:R-:W-:-:S02]  /*e1be0*/  SEL R73, R108, R73, P3 ;  /* 0x000000496c497207 */ /* 0x000fc40001800000 */
[----:B------:R-:W-:Y:S02]  /*e1bf0*/  ISETP.GE.U32.AND P4, PT, R104, RZ, PT ;  /* 0x000000ff6800720c */ /* 0x000fe40003f86070 */
[----:B------:R-:W-:Y:S01]  /*e1c00*/  ISETP.NE.AND.EX P0, PT, R107, RZ, !P6, P0 ;  /* 0x000000ff6b00720c */ /* 0x000fe20007705300 */
[----:B------:R-:W-:Y:S01]  /*e1c10*/  IMAD.MOV.U32 R107, RZ, RZ, RZ ;  /* 0x000000ffff6b7224 */ /* 0x000fe200078e00ff */
[----:B------:R-:W-:Y:S02]  /*e1c20*/  SEL R74, R135, R74, P3 ;  /* 0x0000004a874a7207 */ /* 0x000fe40001800000 */
[----:B------:R-:W-:Y:S01]  /*e1c30*/  ISETP.GT.U32.AND P3, PT, R73, R125, PT ;  /* 0x0000007d4900720c */ /* 0x000fe20003f64070 */
[----:B------:R-:W-:Y:S01]  /*e1c40*/  IMAD.WIDE.U32 R106, R15, R79, R106 ;  /* 0x0000004f0f6a7225 */ /* 0x000fe200078e006a */
[----:B------:R-:W-:Y:S02]  /*e1c50*/  ISETP.GE.U32.AND.EX P4, PT, R119, R80, PT, P4 ;  /* 0x000000507700720c */ /* 0x000fe40003f86140 */
[----:B------:R-:W-:Y:S01]  /*e1c60*/  SEL R135, RZ, 0x1, !P0 ;  /* 0x00000001ff877807 */ /* 0x000fe20004000000 */
[----:B------:R-:W-:Y:S01]  /*e1c70*/  IMAD.WIDE.U32 R80, R117, R14, RZ ;  /* 0x0000000e75507225 */ /* 0x000fe200078e00ff */
[----:B------:R-:W-:-:S02]  /*e1c80*/  ISETP.GT.U32.AND.EX P0, PT, R74, R127, PT, P3 ;  /* 0x0000007f4a00720c */ /* 0x000fc40003f04130 */
[----:B------:R-:W-:Y:S01]  /*e1c90*/  SEL R73, RZ, 0x1, P4 ;  /* 0x00000001ff497807 */ /* 0x000fe20002000000 */
[----:B------:R-:W-:Y:S01]  /*e1ca0*/  IMAD.IADD R74, R39, 0x1, R107 ;  /* 0x00000001274a7824 */ /* 0x000fe200078e026b */
[----:B------:R-:W-:Y:S01]  /*e1cb0*/  IADD3 R135, P4, PT, R135, R124, RZ ;  /* 0x0000007c87877210 */ /* 0x000fe20007f9e0ff */
[----:B------:R-:W-:Y:S01]  /*e1cc0*/  IMAD.IADD R81, R78, 0x1, R81 ;  /* 0x000000014e517824 */ /* 0x000fe200078e0251 */
[----:B------:R-:W-:Y:S02]  /*e1cd0*/  SEL R110, RZ, 0x1, !P0 ;  /* 0x00000001ff6e7807 */ /* 0x000fe40004000000 */
[----:B------:R-:W-:Y:S01]  /*e1ce0*/  SEL R105, RZ, 0x1, P1 ;  /* 0x00000001ff697807 */ /* 0x000fe20000800000 */
[----:B------:R-:W-:Y:S01]  /*e1cf0*/  IMAD.X R122, RZ, RZ, R137, P4 ;  /* 0x000000ffff7a7224 */ /* 0x000fe200020e0689 */
[----:B------:R-:W-:Y:S02]  /*e1d00*/  IADD3 R133, P4, PT, R135, R72, RZ ;  /* 0x0000004887857210 */ /* 0x000fe40007f9e0ff */
[----:B------:R-:W-:-:S02]  /*e1d10*/  IADD3 R110, P6, PT, R110, R129, RZ ;  /* 0x000000816e6e7210 */ /* 0x000fc40007fde0ff */
[----:B------:R-:W-:Y:S01]  /*e1d20*/  IADD3 R107, P3, P0, R73, R106, RZ ;  /* 0x0000006a496b7210 */ /* 0x000fe2000787e0ff */
[----:B------:R-:W-:Y:S01]  /*e1d30*/  IMAD.X R131, R122, 0x1, R131, P4 ;  /* 0x000000017a837824 */ /* 0x000fe200020e0683 */
[----:B------:R-:W-:Y:S01]  /*e1d40*/  IADD3 R118, P1, PT, R110, R133, RZ ;  /* 0x000000856e767210 */ /* 0x000fe20007f3e0ff */
[----:B------:R-:W-:Y:S01]  /*e1d50*/  IMAD.X R116, RZ, RZ, R116, P6 ;  /* 0x000000ffff747224 */ /* 0x000fe200030e0674 */
[----:B------:R-:W-:Y:S01]  /*e1d60*/  IADD3.X R106, PT, PT, RZ, R74, R105, P3, P0 ;  /* 0x0000004aff6a7210 */ /* 0x000fe20001fe0469 */
[----:B------:R-:W-:Y:S01]  /*e1d70*/  IMAD.WIDE.U32 R72, R15, R111, R80 ;  /* 0x0000006f0f487225 */ /* 0x000fe200078e0050 */
[----:B------:R-:W-:Y:S02]  /*e1d80*/  ISETP.GE.U32.AND P0, PT, R118, R133, PT ;  /* 0x000000857600720c */ /* 0x000fe40003f06070 */
[----:B------:R-:W-:Y:S01]  /*e1d90*/  IADD3 R108, P3, PT, R125, R104, RZ ;  /* 0x000000687d6c7210 */ /* 0x000fe20007f7e0ff */
[----:B------:R-:W-:Y:S01]  /*e1da0*/  IMAD.X R120, R116, 0x1, R131, P1 ;  /* 0x0000000174787824 */ /* 0x000fe200008e0683 */
[----:B------:R-:W-:Y:S01]  /*e1db0*/  ISETP.NE.U32.AND P1, PT, R110, RZ, PT ;  /* 0x000000ff6e00720c */ /* 0x000fe20003f25070 */
[----:B------:R-:W-:Y:S01]  /*e1dc0*/  IMAD.MOV.U32 R104, RZ, RZ, RZ ;  /* 0x000000ffff687224 */ /* 0x000fe200078e00ff */
[----:B------:R-:W-:Y:S01]  /*e1dd0*/  ISETP.GE.U32.AND P4, PT, R72, R80, PT ;  /* 0x000000504800720c */ /* 0x000fe20003f86070 */
[----:B------:R-:W-:Y:S01]  /*e1de0*/  IMAD.IADD R80, R123, 0x1, R19 ;  /* 0x000000017b507824 */ /* 0x000fe200078e0213 */
[----:B------:R-:W-:Y:S01]  /*e1df0*/  ISETP.GE.U32.AND.EX P0, PT, R120, R131, PT, P0 ;  /* 0x000000837800720c */ /* 0x000fe20003f06100 */
[----:B------:R-:W-:Y:S01]  /*e1e00*/  IMAD.MOV.U32 R105, RZ, RZ, R18 ;  /* 0x000000ffff697224 */ /* 0x000fe200078e0012 */
[----:B------:R-:W-:Y:S01]  /*e1e10*/  ISETP.GE.U32.AND P6, PT, R108, R125, PT ;  /* 0x0000007d6c00720c */ /* 0x000fe20003fc6070 */
[----:B------:R-:W-:Y:S01]  /*e1e20*/  IMAD.IADD R74, R38, 0x1, R73 ;  /* 0x00000001264a7824 */ /* 0x000fe200078e0249 */
[----:B------:R-:W-:Y:S01]  /*e1e30*/  ISETP.NE.AND.EX P0, PT, R116, RZ, !P0, P1 ;  /* 0x000000ff7400720c */ /* 0x000fe20004705310 */
[----:B------:R-:W-:Y:S01]  /*e1e40*/  IMAD.X R110, R119, 0x1, R127, P3 ;  /* 0x00000001776e7824 */ /* 0x000fe200018e067f */
[----:B------:R-:W-:Y:S01]  /*e1e50*/  ISETP.GE.U32.AND.EX P5, PT, R80, R75, PT, P5 ;  /* 0x0000004b5000720c */ /* 0x000fe20003fa6150 */
[----:B------:R-:W-:Y:S01]  /*e1e60*/  IMAD.WIDE.U32 R104, R12, R113, R104 ;  /* 0x000000710c687225 */ /* 0x000fe200078e0068 */
[----:B------:R-:W-:-:S02]  /*e1e70*/  SEL R75, RZ, 0x1, !P0 ;  /* 0x00000001ff4b7807 */ /* 0x000fc40004000000 */
[----:B------:R-:W-:Y:S01]  /*e1e80*/  ISETP.GT.U32.AND P1, PT, R124, R135, PT ;  /* 0x000000877c00720c */ /* 0x000fe20003f24070 */
[----:B------:R-:W-:Y:S01]  /*e1e90*/  IMAD.IADD R19, R123, 0x1, R105 ;  /* 0x000000017b137824 */ /* 0x000fe200078e0269 */
[----:B------:R-:W-:Y:S02]  /*e1ea0*/  IADD3 R75, P0, PT, R75, R118, RZ ;  /* 0x000000764b4b7210 */ /* 0x000fe40007f1e0ff */
[----:B------:R-:W-:Y:S02]  /*e1eb0*/  ISETP.GT.U32.AND.EX P1, PT, R137, R122, PT, P1 ;  /* 0x0000007a8900720c */ /* 0x000fe40003f24110 */
[----:B------:R-:W-:Y:S01]  /*e1ec0*/  ISETP.GE.U32.AND.EX P4, PT, R74, R81, PT, P4 ;  /* 0x000000514a00720c */ /* 0x000fe20003f86140 */
[----:B------:R-:W-:Y:S01]  /*e1ed0*/  IMAD.X R81, RZ, RZ, R120, P0 ;  /* 0x000000ffff517224 */ /* 0x000fe200000e0678 */
[----:B------:R-:W-:Y:S02]  /*e1ee0*/  ISETP.GE.U32.AND.EX P6, PT, R110, R127, PT, P6 ;  /* 0x0000007f6e00720c */ /* 0x000fe40003fc6160 */
[----:B------:R-:W-:-:S02]  /*e1ef0*/  SEL R73, R124, R135, P1 ;  /* 0x000000877c497207 */ /* 0x000fc40000800000 */
[----:B------:R-:W-:Y:S02]  /*e1f00*/  SEL R119, R137, R122, P1 ;  /* 0x0000007a89777207 */ /* 0x000fe40000800000 */
[----:B------:R-:W-:Y:S02]  /*e1f10*/  ISETP.GT.U32.AND P3, PT, R118, R75, PT ;  /* 0x0000004b7600720c */ /* 0x000fe40003f64070 */
[----:B------:R-:W-:Y:S02]  /*e1f20*/  IADD3 R105, P0, PT, R75, R104, RZ ;  /* 0x000000684b697210 */ /* 0x000fe40007f1e0ff */
[----:B------:R-:W-:Y:S02]  /*e1f30*/  ISETP.GE.U32.AND P1, PT, R104, RZ, PT ;  /* 0x000000ff6800720c */ /* 0x000fe40003f26070 */
[----:B------:R-:W-:Y:S01]  /*e1f40*/  SEL R104, RZ, 0x1, P6 ;  /* 0x00000001ff687807 */ /* 0x000fe20003000000 */
[----:B------:R-:W-:Y:S01]  /*e1f50*/  IMAD.X R116, R81, 0x1, R19, P0 ;  /* 0x0000000151747824 */ /* 0x000fe200000e0613 */
[----:B------:R-:W-:-:S02]  /*e1f60*/  ISETP.GT.U32.AND.EX P6, PT, R120, R81, PT, P3 ;  /* 0x000000517800720c */ /* 0x000fc40003fc4130 */
[----:B------:R-:W-:Y:S02]  /*e1f70*/  IADD3 R104, P3, PT, R104, R107, RZ ;  /* 0x0000006b68687210 */ /* 0x000fe40007f7e0ff */
[----:B------:R-:W-:Y:S02]  /*e1f80*/  SEL R75, R118, R75, P6 ;  /* 0x0000004b764b7207 */ /* 0x000fe40003000000 */
[----:B------:R-:W-:Y:S02]  /*e1f90*/  SEL R118, RZ, 0x1, P5 ;  /* 0x00000001ff767807 */ /* 0x000fe40002800000 */
[----:B------:R-:W-:Y:S02]  /*e1fa0*/  SEL R81, R120, R81, P6 ;  /* 0x0000005178517207 */ /* 0x000fe40003000000 */
[C---:B------:R-:W-:Y:S02]  /*e1fb0*/  ISETP.NE.U32.AND P5, PT, R104.reuse, RZ, PT ;  /* 0x000000ff6800720c */ /* 0x040fe40003fa5070 */
[----:B------:R-:W-:Y:S01]  /*e1fc0*/  ISETP.GT.U32.AND P0, PT, R73, R133, PT ;  /* 0x000000854900720c */ /* 0x000fe20003f04070 */
[----:B------:R-:W-:Y:S01]  /*e1fd0*/  IMAD.X R73, RZ, RZ, R106, P3 ;  /* 0x000000ffff497224 */ /* 0x000fe200018e066a */
[----:B------:R-:W-:-:S02]  /*e1fe0*/  IADD3 R104, P6, PT, R104, R105, RZ ;  /* 0x0000006968687210 */ /* 0x000fc40007fde0ff */
[----:B------:R-:W-:Y:S01]  /*e1ff0*/  ISETP.GE.U32.AND.EX P1, PT, R19, R18, PT, P1 ;  /* 0x000000121300720c */ /* 0x000fe20003f26110 */
[----:B------:R-:W-:Y:S01]  /*e2000*/  IMAD.MOV.U32 R18, RZ, RZ, RZ ;  /* 0x000000ffff127224 */ /* 0x000fe200078e00ff */
[----:B------:R-:W-:Y:S01]  /*e2010*/  ISETP.GT.U32.AND.EX P0, PT, R119, R131, PT, P0 ;  /* 0x000000837700720c */ /* 0x000fe20003f04100 */
[----:B------:R-:W-:Y:S01]  /*e2020*/  IMAD.X R106, R73, 0x1, R116, P6 ;  /* 0x00000001496a7824 */ /* 0x000fe200030e0674 */
[----:B------:R-:W-:Y:S01]  /*e2030*/  ISETP.GT.U32.AND P6, PT, R75, R105, PT ;  /* 0x000000694b00720c */ /* 0x000fe20003fc4070 */
[----:B------:R-:W-:Y:S01]  /*e2040*/  IMAD.MOV.U32 R19, RZ, RZ, R72 ;  /* 0x000000ffff137224 */ /* 0x000fe200078e0048 */
[----:B------:R-:W-:Y:S02]  /*e2050*/  SEL R107, RZ, 0x1, P1 ;  /* 0x00000001ff6b7807 */ /* 0x000fe40000800000 */
[----:B------:R-:W-:Y:S01]  /*e2060*/  ISETP.GT.U32.AND.EX P6, PT, R81, R116, PT, P6 ;  /* 0x000000745100720c */ /* 0x000fe20003fc4160 */
[----:B------:R-:W-:Y:S01]  /*e2070*/  IMAD.WIDE.U32 R18, R14, R111, R18 ;  /* 0x0000006f0e127225 */ /* 0x000fe200078e0012 */
[----:B------:R-:W-:-:S02]  /*e2080*/  ISETP.GE.U32.AND P1, PT, R104, R105, PT ;  /* 0x000000696800720c */ /* 0x000fc40003f26070 */
[----:B------:R-:W-:Y:S01]  /*e2090*/  SEL R119, RZ, 0x1, !P0 ;  /* 0x00000001ff777807 */ /* 0x000fe20004000000 */
[----:B------:R-:W-:Y:S01]  /*e20a0*/  IMAD.MOV.U32 R81, RZ, RZ, RZ ;  /* 0x000000ffff517224 */ /* 0x000fe200078e00ff */
[----:B------:R-:W-:Y:S01]  /*e20b0*/  ISETP.GE.U32.AND P3, PT, R18, RZ, PT ;  /* 0x000000ff1200720c */ /* 0x000fe20003f66070 */
[----:B------:R-:W-:Y:S01]  /*e20c0*/  IMAD.IADD R75, R38, 0x1, R19 ;  /* 0x00000001264b7824 */ /* 0x000fe200078e0213 */
[----:B------:R-:W-:Y:S01]  /*e20d0*/  ISETP.GE.U32.AND.EX P1, PT, R106, R116, PT, P1 ;  /* 0x000000746a00720c */ /* 0x000fe20003f26110 */
[----:B------:R-:W-:-:S03]  /*e20e0*/  IMAD.WIDE.U32 R80, R13, R109, R80 ;  /* 0x0000006d0d507225 */ /* 0x000fc600078e0050 */
[----:B------:R-:W-:Y:S01]  /*e20f0*/  ISETP.GE.U32.AND.EX P3, PT, R75, R72, PT, P3 ;  /* 0x000000484b00720c */ /* 0x000fe20003f66130 */
[----:B------:R-:W-:Y:S01]  /*e2100*/  IMAD.IADD R105, R100, 0x1, R81 ;  /* 0x0000000164697824 */ /* 0x000fe200078e0251 */
[----:B------:R-:W-:Y:S02]  /*e2110*/  ISETP.NE.AND.EX P1, PT, R73, RZ, !P1, P5 ;  /* 0x000000ff4900720c */ /* 0x000fe40004f25350 */
[----:B------:R-:W-:Y:S02]  /*e2120*/  SEL R72, RZ, 0x1, !P6 ;  /* 0x00000001ff487807 */ /* 0x000fe40007000000 */
[----:B------:R-:W-:Y:S02]  /*e2130*/  IADD3 R73, P5, P0, R107, R80, RZ ;  /* 0x000000506b497210 */ /* 0x000fe400078be0ff */
[----:B------:R-:W-:Y:S02]  /*e2140*/  SEL R19, RZ, 0x1, !P1 ;  /* 0x00000001ff137807 */ /* 0x000fe40004800000 */
[----:B------:R-:W-:-:S02]  /*e2150*/  IADD3 R81, P6, PT, R119, R114, RZ ;  /* 0x0000007277517210 */ /* 0x000fc40007fde0ff */
        /* <DEDUP_REMOVED lines=12> */
[----:B------:R-:W-:Y:S01]  /*e2220*/  ISETP.GE.U32.AND.EX P0, PT, R129, R80, PT, P0 ;  /* 0x000000508100720c */ /* 0x000fe20003f06100 */
[----:B------:R-:W-:Y:S01]  /*e2230*/  IMAD.WIDE.U32 R80, R103, R12, RZ ;  /* 0x0000000c67507225 */ /* 0x000fe200078e00ff */
[----:B------:R-:W-:Y:S02]  /*e2240*/  ISETP.NE.U32.AND P5, PT, R72, RZ, PT ;  /* 0x000000ff4800720c */ /* 0x000fe40003fa5070 */
[----:B------:R-:W-:Y:S01]  /*e2250*/  SEL R19, R104, R19, P1 ;  /* 0x0000001368137207 */ /* 0x000fe20000800000 */
[----:B------:R-:W-:Y:S01]  /*e2260*/  IMAD.X R114, R73, 0x1, R75, P6 ;  /* 0x0000000149727824 */ /* 0x000fe200030e064b */
[----:B------:R-:W-:Y:S01]  /*e2270*/  ISETP.NE.AND.EX P5, PT, R105, RZ, !P0, P5 ;  /* 0x000000ff6900720c */ /* 0x000fe200047a5350 */
[----:B------:R-:W-:Y:S01]  /*e2280*/  IMAD.MOV.U32 R75, RZ, RZ, RZ ;  /* 0x000000ffff4b7224 */ /* 0x000fe200078e00ff */
[----:B------:R-:W-:Y:S01]  /*e2290*/  ISETP.GT.U32.AND P0, PT, R19, R112, PT ;  /* 0x000000701300720c */ /* 0x000fe20003f04070 */
[----:B------:R-:W-:Y:S01]  /*e22a0*/  IMAD.IADD R81, R115, 0x1, R81 ;  /* 0x0000000173517824 */ /* 0x000fe200078e0251 */
[----:B------:R-:W-:Y:S01]  /*e22b0*/  SEL R105, RZ, 0x1, P3 ;  /* 0x00000001ff697807 */ /* 0x000fe20001800000 */
[----:B------:R-:W-:Y:S01]  /*e22c0*/  IMAD.WIDE.U32 R74, R15, R117, R74 ;  /* 0x000000750f4a7225 */ /* 0x000fe200078e004a */
[----:B------:R-:W-:-:S02]  /*e22d0*/  SEL R73, R106, R73, P1 ;  /* 0x000000496a497207 */ /* 0x000fc40000800000 */
[----:B------:R-:W-:Y:S01]  /*e22e0*/  SEL R125, RZ, 0x1, !P5 ;  /* 0x00000001ff7d7807 */ /* 0x000fe20006800000 */
[----:B------:R-:W-:Y:S01]  /*e22f0*/  IMAD.WIDE.U32 R18, R13, R23, R80 ;  /* 0x000000170d127225 */ /* 0x000fe200078e0050 */
[----:B------:R-:W-:Y:S02]  /*e2300*/  ISETP.GT.U32.AND.EX P0, PT, R73, R114, PT, P0 ;  /* 0x000000724900720c */ /* 0x000fe40003f04100 */
[----:B------:R-:W-:Y:S01]  /*e2310*/  SEL R73, RZ, 0x1, P4 ;  /* 0x00000001ff497807 */ /* 0x000fe20002000000 */
[----:B------:R-:W-:Y:S01]  /*e2320*/  IMAD.IADD R72, R78, 0x1, R75 ;  /* 0x000000014e487824 */ /* 0x000fe200078e024b */
[----:B------:R-:W-:Y:S01]  /*e2330*/  IADD3 R75, P1, P3, R105, R74, RZ ;  /* 0x0000004a694b7210 */ /* 0x000fe20007b3e0ff */
[----:B------:R-:W-:Y:S01]  /*e2340*/  IMAD.MOV.U32 R104, RZ, RZ, RZ ;  /* 0x000000ffff687224 */ /* 0x000fe200078e00ff */
[----:B------:R-:W-:Y:S01]  /*e2350*/  SEL R74, RZ, 0x1, !P0 ;  /* 0x00000001ff4a7807 */ /* 0x000fe20004000000 */
[----:B------:R-:W-:Y:S01]  /*e2360*/  IMAD.MOV.U32 R105, RZ, RZ, R18 ;  /* 0x000000ffff697224 */ /* 0x000fe200078e0012 */
[----:B------:R-:W-:Y:S01]  /*e2370*/  IADD3 R125, P0, PT, R125, R122, RZ ;  /* 0x0000007a7d7d7210 */ /* 0x000fe20007f1e0ff */
[----:B------:R-:W-:Y:S01]  /*e2380*/  IMAD.WIDE.U32 R106, R109, R14, RZ ;  /* 0x0000000e6d6a7225 */ /* 0x000fe200078e00ff */
[----:B------:R-:W-:-:S02]  /*e2390*/  IADD3.X R72, PT, PT, RZ, R72, R73, P1, P3 ;  /* 0x00000048ff487210 */ /* 0x000fc40000fe6449 */
[----:B------:R-:W-:Y:S01]  /*e23a0*/  IADD3 R74, P3, PT, R74, R75, RZ ;  /* 0x0000004b4a4a7210 */ /* 0x000fe20007f7e0ff */
[----:B------:R-:W-:Y:S01]  /*e23b0*/  IMAD.WIDE.U32 R104, R12, R23, R104 ;  /* 0x000000170c687225 */ /* 0x000fe200078e0068 */
[----:B------:R-:W-:-:S03]  /*e23c0*/  ISETP.GT.U32.AND P5, PT, R122, R125, PT ;  /* 0x0000007d7a00720c */ /* 0x000fc60003fa4070 */
[----:B------:R-:W-:Y:S01]  /*e23d0*/  IMAD.IADD R127, R121, 0x1, R105 ;  /* 0x00000001797f7824 */ /* 0x000fe200078e0269 */
[----:B------:R-:W-:Y:S01]  /*e23e0*/  IADD3 R105, P1, PT, R125, R104, RZ ;  /* 0x000000687d697210 */ /* 0x000fe20007f3e0ff */
[----:B------:R-:W-:Y:S02]  /*e23f0*/  IMAD.X R120, RZ, RZ, R129, P0 ;  /* 0x000000ffff787224 */ /* 0x000fe400000e0681 */
        /* <DEDUP_REMOVED lines=8> */
[----:B------:R-:W-:Y:S01]  /*e2480*/  IMAD.WIDE.U32 R72, R15, R113, R106 ;  /* 0x000000710f487225 */ /* 0x000fe200078e006a */
[----:B------:R-:W-:-:S02]  /*e2490*/  ISETP.GT.U32.AND.EX P5, PT, R129, R120, PT, P5 ;  /* 0x000000788100720c */ /* 0x000fc40003fa4150 */
        /* <DEDUP_REMOVED lines=8> */
[----:B------:R-:W-:Y:S02]  /*e2520*/  SEL R19, RZ, 0x1, !P3 ;  /* 0x00000001ff137807 */ /* 0x000fe40005800000 */
[----:B------:R-:W-:Y:S01]  /*e2530*/  ISETP.GE.U32.AND.EX P1, PT, R74, R81, PT, P1 ;  /* 0x000000514a00720c */ /* 0x000fe20003f26110 */
[----:B------:R-:W-:Y:S01]  /*e2540*/  IMAD.WIDE.U32 R106, R14, R113, R106 ;  /* 0x000000710e6a7225 */ /* 0x000fe200078e006a */
[----:B------:R-:W-:-:S02]  /*e2550*/  IADD3 R19, P3, PT, R19, R116, RZ ;  /* 0x0000007413137210 */ /* 0x000fc40007f7e0ff */
[----:B------:R-:W-:Y:S01]  /*e2560*/  ISETP.GE.U32.AND P4, PT, R104, RZ, PT ;  /* 0x000000ff6800720c */ /* 0x000fe20003f86070 */
[----:B------:R-:W-:Y:S01]  /*e2570*/  IMAD.IADD R75, R123, 0x1, R107 ;  /* 0x000000017b4b7824 */ /* 0x000fe200078e026b */
[----:B------:R-:W-:Y:S01]  /*e2580*/  SEL R81, R122, R125, P5 ;  /* 0x0000007d7a517207 */ /* 0x000fe20002800000 */
[----:B------:R-:W-:Y:S01]  /*e2590*/  IMAD.X R73, RZ, RZ, R118, P3 ;  /* 0x000000ffff497224 */ /* 0x000fe200018e0676 */
[----:B------:R-:W-:Y:S02]  /*e25a0*/  SEL R104, R129, R120, P5 ;  /* 0x0000007881687207 */ /* 0x000fe40002800000 */
[----:B------:R-:W-:Y:S02]  /*e25b0*/  ISETP.GT.U32.AND P5, PT, R116, R19, PT ;  /* 0x000000137400720c */ /* 0x000fe40003fa4070 */
[----:B------:R-:W-:Y:S02]  /*e25c0*/  IADD3 R129, P3, PT, R19, R106, RZ ;  /* 0x0000006a13817210 */ /* 0x000fe40007f7e0ff */
[----:B------:R-:W-:-:S02]  /*e25d0*/  ISETP.GE.U32.AND P6, PT, R106, RZ, PT ;  /* 0x000000ff6a00720c */ /* 0x000fc40003fc6070 */
[----:B------:R-:W-:Y:S01]  /*e25e0*/  ISETP.GT.U32.AND.EX P5, PT, R118, R73, PT, P5 ;  /* 0x000000497600720c */ /* 0x000fe20003fa4150 */
[----:B------:R-:W-:Y:S01]  /*e25f0*/  IMAD.X R120, R73, 0x1, R75, P3 ;  /* 0x0000000149787824 */ /* 0x000fe200018e064b */
[----:B------:R-:W-:Y:S01]  /*e2600*/  ISETP.GE.U32.AND.EX P6, PT, R75, R72, PT, P6 ;  /* 0x000000484b00720c */ /* 0x000fe20003fc6160 */
[----:B------:R-:W-:Y:S01]  /*e2610*/  IMAD.MOV.U32 R75, RZ, RZ, RZ ;  /* 0x000000ffff4b7224 */ /* 0x000fe200078e00ff */
[----:B------:R-:W-:Y:S02]  /*e2620*/  ISETP.GE.U32.AND.EX P4, PT, R127, R18, PT, P4 ;  /* 0x000000127f00720c */ /* 0x000fe40003f86140 */
[----:B------:R-:W-:Y:S01]  /*e2630*/  SEL R18, R116, R19, P5 ;  /* 0x0000001374127207 */ /* 0x000fe20002800000 */
[----:B------:R-:W-:Y:S01]  /*e2640*/  IMAD.WIDE.U32 R74, R13, R103, R74 ;  /* 0x000000670d4a7225 */ /* 0x000fe200078e004a */
[----:B------:R-:W-:Y:S02]  /*e2650*/  ISETP.GT.U32.AND P3, PT, R81, R105, PT ;  /* 0x000000695100720c */ /* 0x000fe40003f64070 */
[----:B------:R-:W-:Y:S01]  /*e2660*/  SEL R19, R118, R73, P5 ;  /* 0x0000004976137207 */ /* 0x000fe20002800000 */
[----:B------:R-:W-:Y:S01]  /*e2670*/  IMAD.MOV.U32 R81, RZ, RZ, RZ ;  /* 0x000000ffff517224 */ /* 0x000fe200078e00ff */
[----:B------:R-:W-:Y:S01]  /*e2680*/  SEL R73, RZ, 0x1, P4 ;  /* 0x00000001ff497807 */ /* 0x000fe20002000000 */
[----:B------:R-:W-:Y:S01]  /*e2690*/  IMAD.IADD R105, R115, 0x1, R75 ;  /* 0x0000000173697824 */ /* 0x000fe200078e024b */
[----:B------:R-:W-:Y:S01]  /*e26a0*/  ISETP.GT.U32.AND P4, PT, R18, R129, PT ;  /* 0x000000811200720c */ /* 0x000fe20003f84070 */
[----:B------:R-:W-:Y:S01]  /*e26b0*/  IMAD.WIDE.U32 R80, R15, R109, R80 ;  /* 0x0000006d0f507225 */ /* 0x000fe200078e0050 */
[----:B------:R-:W-:-:S02]  /*e26c0*/  SEL R106, RZ, 0x1, P1 ;  /* 0x00000001ff6a7807 */ /* 0x000fc40000800000 */
[----:B------:R-:W-:Y:S02]  /*e26d0*/  ISETP.GT.U32.AND.EX P3, PT, R104, R119, PT, P3 ;  /* 0x000000776800720c */ /* 0x000fe40003f64130 */
[----:B------:R-:W-:Y:S02]  /*e26e0*/  IADD3 R75, P1, P5, R73, R74, RZ ;  /* 0x0000004a494b7210 */ /* 0x000fe40007d3e0ff */
[----:B------:R-:W-:Y:S02]  /*e26f0*/  SEL R73, RZ, 0x1, P6 ;  /* 0x00000001ff497807 */ /* 0x000fe40003000000 */
[----:B------:R-:W-:Y:S01]  /*e2700*/  ISETP.GT.U32.AND.EX P4, PT, R19, R120, PT, P4 ;  /* 0x000000781300720c */ /* 0x000fe20003f84140 */
[----:B------:R-:W-:Y:S01]  /*e2710*/  IMAD.IADD R19, R100, 0x1, R81 ;  /* 0x0000000164137824 */ /* 0x000fe200078e0251 */
[----:B------:R-:W-:Y:S02]  /*e2720*/  SEL R74, RZ, 0x1, !P3 ;  /* 0x00000001ff4a7807 */ /* 0x000fe40005800000 */
        /* <DEDUP_REMOVED lines=33> */
[----:B------:R-:W-:Y:S01]  /*e2940*/  SEL R19, R105, R104, P4 ;  /* 0x0000006869137207 */ /* 0x000fe20002000000 */
[----:B------:R-:W-:Y:S01]  /*e2950*/  IMAD.X R106, R104, 0x1, R75, P5 ;  /* 0x00000001686a7824 */ /* 0x000fe200028e064b */
[----:B------:R-:W-:Y:S01]  /*e2960*/  ISETP.GE.U32.AND P1, PT, R74, RZ, PT ;  /* 0x000000ff4a00720c */ /* 0x000fe20003f26070 */
[----:B------:R-:W-:Y:S01]  /*e2970*/  IMAD.WIDE.U32 R72, R15, R103, R72 ;  /* 0x000000670f487225 */ /* 0x000fe200078e0048 */
[----:B------:R-:W-:Y:S02]  /*e2980*/  IADD3 R125, P4, PT, R120, R16, RZ ;  /* 0x00000010787d7210 */ /* 0x000fe40007f9e0ff */
[----:B------:R-:W-:Y:S01]  /*e2990*/  ISETP.GT.U32.AND P0, PT, R80, R131, PT ;  /* 0x000000835000720c */ /* 0x000fe20003f04070 */
[----:B------:R-:W-:Y:S01]  /*e29a0*/  IMAD.IADD R74, R115, 0x1, R73 ;  /* 0x00000001734a7824 */ /* 0x000fe200078e0249 */
[----:B------:R-:W-:Y:S01]  /*e29b0*/  ISETP.GE.U32.AND.EX P1, PT, R75, R18, PT, P1 ;  /* 0x000000124b00720c */ /* 0x000fe20003f26110 */
[----:B------:R-:W-:Y:S01]  /*e29c0*/  IMAD.X R104, R112, 0x1, R17, P4 ;  /* 0x0000000170687824 */ /* 0x000fe200020e0611 */
[----:B------:R-:W-:-:S02]  /*e29d0*/  IADD3 R17, P4, PT, R106, R76, RZ ;  /* 0x0000004c6a117210 */ /* 0x000fc40007f9e0ff */
[----:B------:R-:W-:Y:S02]  /*e29e0*/  SEL R75, RZ, 0x1, P3 ;  /* 0x00000001ff4b7807 */ /* 0x000fe40001800000 */
[----:B------:R-:W-:Y:S01]  /*e29f0*/  ISETP.GT.U32.AND.EX P0, PT, R19, R106, PT, P0 ;  /* 0x0000006a1300720c */ /* 0x000fe20003f04100 */
[----:B------:R-:W-:Y:S01]  /*e2a00*/  IMAD.X R19, R129, 0x1, R40, P4 ;  /* 0x0000000181137824 */ /* 0x000fe200020e0628 */
[----:B------:R-:W-:Y:S02]  /*e2a10*/  ISETP.GE.U32.AND P3, PT, R125, R120, PT ;  /* 0x000000787d00720c */ /* 0x000fe40003f66070 */
        /* <DEDUP_REMOVED lines=55> */
.L_x_866:
[----:B------:R-:W-:Y:S05]  /*e2d90*/  BSYNC.RELIABLE B9 ;  /* 0x0000000000097941 */ /* 0x000fea0003800100 */
.L_x_865:
        /* <DEDUP_REMOVED lines=38> */
.L_x_867:
[----:B------:R-:W-:Y:S05]  /*e3000*/  BSYNC.RECONVERGENT B8 ;  /* 0x0000000000087941 */ /* 0x000fea0003800200 */
.L_x_864:
        /* <DEDUP_REMOVED lines=111> */
.L_x_870:
[----:B------:R-:W-:Y:S05]  /*e3700*/  BSYNC.RELIABLE B9 ;  /* 0x0000000000097941 */ /* 0x000fea0003800100 */
.L_x_869:
        /* <DEDUP_REMOVED lines=38> */
.L_x_871:
[----:B------:R-:W-:Y:S05]  /*e3970*/  BSYNC.RECONVERGENT B8 ;  /* 0x0000000000087941 */ /* 0x000fea0003800200 */
.L_x_868:
        /* <DEDUP_REMOVED lines=47> */
.L_x_874:
[----:B------:R-:W-:Y:S05]  /*e3c70*/  BSYNC.RELIABLE B9 ;  /* 0x0000000000097941 */ /* 0x000fea0003800100 */
.L_x_873:
        /* <DEDUP_REMOVED lines=38> */
.L_x_875:
[----:B------:R-:W-:Y:S05]  /*e3ee0*/  BSYNC.RECONVERGENT B8 ;  /* 0x0000000000087941 */ /* 0x000fea0003800200 */
.L_x_872:
        /* <DEDUP_REMOVED lines=46> */
.L_x_878:
[----:B------:R-:W-:Y:S05]  /*e41d0*/  BSYNC.RELIABLE B9 ;  /* 0x0000000000097941 */ /* 0x000fea0003800100 */
.L_x_877:
        /* <DEDUP_REMOVED lines=38> */
.L_x_879:
[----:B------:R-:W-:Y:S05]  /*e4440*/  BSYNC.RECONVERGENT B8 ;  /* 0x0000000000087941 */ /* 0x000fea0003800200 */
.L_x_876:
        /* <DEDUP_REMOVED lines=19> */
[----:B------:R-:W-:Y:S01]  /*e4580*/  IMAD.MOV.U32 R18, RZ, RZ, RZ ;  /* 0x000000ffff127224 */ /* 0x000fe200078e00ff */
[----:B------:R-:W-:Y:S01]  /*e4590*/  SEL R75, RZ, 0x1, P1 ;  /* 0x00000001ff4b7807 */ /* 0x000fe20000800000 */
[----:B------:R-:W-:-:S02]  /*e45a0*/  IMAD.X R74, R107, 0x1, R40, P4 ;  /* 0x000000016b4a7824 */ /* 0x000fc400020e0628 */
[----:B------:R-:W-:-:S03]  /*e45b0*/  IMAD.WIDE.U32 R76, R79, R79, R72 ;  /* 0x0000004f4f4c7225 */ /* 0x000fc600078e0048 */
[----:B------:R-:W-:Y:S01]  /*e45c0*/  ISETP.GE.U32.AND.EX P1, PT, R74, R40, PT, P3 ;  /* 0x000000284a00720c */ /* 0x000fe20003f26130 */
[----:B------:R-:W-:Y:S01]  /*e45d0*/  IMAD.WIDE.U32 R72, R111, R41, R18 ;  /* 0x000000296f487225 */ /* 0x000fe200078e0012 */
[----:B------:R-:W-:Y:S02]  /*e45e0*/  SHF.R.U32.HI R18, RZ, 0x1f, R127 ;  /* 0x0000001fff127819 */ /* 0x000fe4000001167f */
[----:B------:R-:W-:Y:S01]  /*e45f0*/  IADD3 R76, P5, P4, R75, R76, RZ ;  /* 0x0000004c4b4c7210 */ /* 0x000fe20007cbe0ff */
[----:B------:R-:W-:Y:S01]  /*e4600*/  IMAD.IADD R40, R39, 0x1, R77 ;  /* 0x0000000127287824 */ /* 0x000fe200078e024d */
[----:B------:R-:W-:Y:S01]  /*e4610*/  ISETP.GE.U32.AND P6, PT, R72, RZ, PT ;  /* 0x000000ff4800720c */ /* 0x000fe20003fc6070 */
[----:B------:R-:W-:Y:S01]  /*e4620*/  IMAD.IADD R114, R38, 0x1, R73 ;  /* 0x0000000126727824 */ /* 0x000fe200078e0249 */
[----:B------:R-:W-:Y:S01]  /*e4630*/  LOP3.LUT R73, R18, 0x1, RZ, 0xc0, !PT ;  /* 0x0000000112497812 */ /* 0x000fe200078ec0ff */
[----:B------:R-:W-:Y:S01]  /*e4640*/  IMAD.MOV.U32 R75, RZ, RZ, RZ ;  /* 0x000000ffff4b7224 */ /* 0x000fe200078e00ff */
[----:B------:R-:W-:-:S02]  /*e4650*/  IADD3 R39, P3, PT, R76, R72, RZ ;  /* 0x000000484c277210 */ /* 0x000fc40007f7e0ff */
[----:B------:R-:W-:Y:S02]  /*e4660*/  IADD3.X R40, PT, PT, RZ, R40, R73, P5, P4 ;  /* 0x00000028ff287210 */ /* 0x000fe40002fe8449 */
[----:B------:R-:W-:Y:S01]  /*e4670*/  ISETP.GE.U32.AND.EX P0, PT, R74, R107, PT, P0 ;  /* 0x0000006b4a00720c */ /* 0x000fe20003f06100 */
[----:B------:R-:W-:Y:S01]  /*e4680*/  IMAD.WIDE.U32 R74, R117, R79, R74 ;  /* 0x0000004f754a7225 */ /* 0x000fe200078e004a */
[C---:B------:R-:W-:Y:S02]  /*e4690*/  IADD3 R104, P4, PT, R39.reuse, R72, RZ ;  /* 0x0000004827687210 */ /* 0x040fe40007f9e0ff */
[C---:B------:R-:W-:Y:S01]  /*e46a0*/  ISETP.GE.U32.AND.EX P6, PT, R114.reuse, R19, PT, P6 ;  /* 0x000000137200720c */ /* 0x040fe20003fc6160 */
[----:B------:R-:W-:Y:S01]  /*e46b0*/  IMAD.X R107, R114, 0x1, R40, P3 ;  /* 0x00000001726b7824 */ /* 0x000fe200018e0628 */
[----:B------:R-:W-:Y:S01]  /*e46c0*/  ISETP.GE.U32.AND P5, PT, R39, R76, PT ;  /* 0x0000004c2700720c */ /* 0x000fe20003fa6070 */
[----:B------:R-:W-:Y:S01]  /*e46d0*/  IMAD.WIDE.U32 R18, R109, R41, RZ ;  /* 0x000000296d127225 */ /* 0x000fe200078e00ff */
[----:B------:R-:W-:-:S02]  /*e46e0*/  SEL R122, RZ, 0x1, P1 ;  /* 0x00000001ff7a7807 */ /* 0x000fc40000800000 */
[----:B------:R-:W-:Y:S01]  /*e46f0*/  ISETP.GE.U32.AND P1, PT, R104, R39, PT ;  /* 0x000000276800720c */ /* 0x000fe20003f26070 */
[----:B------:R-:W-:Y:S01]  /*e4700*/  IMAD.WIDE.U32 R72, R113, R79, RZ ;  /* 0x0000004f71487225 */ /* 0x000fe200078e00ff */
[----:B------:R-:W-:Y:S02]  /*e4710*/  SEL R39, RZ, 0x1, P6 ;  /* 0x00000001ff277807 */ /* 0x000fe40003000000 */
[C---:B------:R-:W-:Y:S01]  /*e4720*/  ISETP.GE.U32.AND.EX P5, PT, R107.reuse, R40, PT, P5 ;  /* 0x000000286b00720c */ /* 0x040fe20003fa6150 */
[----:B------:R-:W-:Y:S01]  /*e4730*/  IMAD.X R114, R107, 0x1, R114, P4 ;  /* 0x000000016b727824 */ /* 0x000fe200020e0672 */
[----:B------:R-:W-:Y:S01]  /*e4740*/  IADD3 R77, P3, PT, R18, R72, RZ ;  /* 0x00000048124d7210 */ /* 0x000fe20007f7e0ff */
[----:B------:R-:W-:Y:S01]  /*e4750*/  IMAD.IADD R125, R78, 0x1, R75 ;  /* 0x000000014e7d7824 */ /* 0x000fe200078e024b */
[----:B------:R-:W-:Y:S01]  /*e4760*/  IADD3 R106, P6, P4, R39, R74, RZ ;  /* 0x0000004a276a7210 */ /* 0x000fe20007cde0ff */
[----:B------:R-:W-:Y:S01]  /*e4770*/  IMAD.MOV.U32 R76, RZ, RZ, RZ ;  /* 0x000000ffff4c7224 */ /* 0x000fe200078e00ff */
[----:B------:R-:W-:Y:S01]  /*e4780*/  ISETP.GE.U32.AND.EX P1, PT, R114, R107, PT, P1 ;  /* 0x0000006b7200720c */ /* 0x000fe20003f26110 */
[----:B------:R-:W-:Y:S01]  /*e4790*/  IMAD.IADD R110, R100, 0x1, R19 ;  /* 0x00000001646e7824 */ /* 0x000fe200078e0213 */
[----:B------:R-:W-:Y:S01]  /*e47a0*/  SEL R129, RZ, 0x1, P5 ;  /* 0x00000001ff817807 */ /* 0x000fe20002800000 */
[----:B------:R-:W-:Y:S01]  /*e47b0*/  IMAD.WIDE.U32 R74, R113, R41, R76 ;  /* 0x00000029714a7225 */ /* 0x000fe200078e004c */
[----:B------:R-:W-:-:S02]  /*e47c0*/  SEL R40, RZ, 0x1, P0 ;  /* 0x00000001ff287807 */ /* 0x000fc40000000000 */
[----:B------:R-:W-:Y:S01]  /*e47d0*/  SEL R39, RZ, 0x1, P1 ;  /* 0x00000001ff277807 */ /* 0x000fe20000800000 */
[C---:B------:R-:W-:Y:S01]  /*e47e0*/  IMAD.IADD R139, R123.reuse, 0x1, R75 ;  /* 0x000000017b8b7824 */ /* 0x040fe200078e024b */
[-C--:B------:R-:W-:Y:S01]  /*e47f0*/  IADD3.X R122, PT, PT, RZ, R125.reuse, R122, P6, P4 ;  /* 0x0000007dff7a7210 */ /* 0x080fe200037e847a */
[----:B------:R-:W-:Y:S01]  /*e4800*/  IMAD.IADD R133, R123, 0x1, R73 ;  /* 0x000000017b857824 */ /* 0x000fe200078e0249 */
[-C--:B------:R-:W-:Y:S02]  /*e4810*/  IADD3 R129, P0, PT, R129, R106.reuse, RZ ;  /* 0x0000006a81817210 */ /* 0x080fe40007f1e0ff */
[----:B------:R-:W-:Y:S01]  /*e4820*/  IADD3.X R40, PT, PT, RZ, R125, R40, P6, P4 ;  /* 0x0000007dff287210 */ /* 0x000fe200037e8428 */
[----:B------:R-:W-:Y:S01]  /*e4830*/  IMAD.WIDE.U32 R124, R117, R111, RZ ;  /* 0x0000006f757c7225 */ /* 0x000fe200078e00ff */
[----:B------:R-:W-:Y:S02]  /*e4840*/  IADD3 R39, P4, PT, R39, R106, RZ ;  /* 0x0000006a27277210 */ /* 0x000fe40007f9e0ff */
[----:B------:R-:W-:Y:S01]  /*e4850*/  IADD3 R118, P1, PT, R129, R74, RZ ;  /* 0x0000004a81767210 */ /* 0x000fe20007f3e0ff */
[----:B------:R-:W-:-:S02]  /*e4860*/  IMAD.X R122, RZ, RZ, R122, P0 ;  /* 0x000000ffff7a7224 */ /* 0x000fc400000e067a */
[----:B------:R-:W-:Y:S01]  /*e4870*/  IMAD.X R75, RZ, RZ, R40, P4 ;  /* 0x000000ffff4b7224 */ /* 0x000fe200020e0628 */
[-C--:B------:R-:W-:Y:S01]  /*e4880*/  IADD3 R40, P4, PT, R39, R118.reuse, RZ ;  /* 0x0000007627287210 */ /* 0x080fe20007f9e0ff */
[----:B------:R-:W-:Y:S01]  /*e4890*/  IMAD.X R120, R139, 0x1, R122, P1 ;  /* 0x000000018b787824 */ /* 0x000fe200008e067a */
[----:B------:R-:W-:Y:S01]  /*e48a0*/  ISETP.NE.U32.AND P1, PT, R39, RZ, PT ;  /* 0x000000ff2700720c */ /* 0x000fe20003f25070 */
[----:B------:R-:W-:Y:S01]  /*e48b0*/  IMAD.SHL.U32 R107, R124, 0x2, RZ ;  /* 0x000000027c6b7824 */ /* 0x000fe200078e00ff */
[----:B------:R-:W-:Y:S01]  /*e48c0*/  ISETP.GE.U32.AND P0, PT, R40, R118, PT ;  /* 0x000000762800720c */ /* 0x000fe20003f06070 */
[----:B------:R-:W-:Y:S01]  /*e48d0*/  IMAD.X R116, R75, 0x1, R120, P4 ;  /* 0x000000014b747824 */ /* 0x000fe200020e0678 */
[----:B------:R-:W-:Y:S01]  /*e48e0*/  ISETP.GE.U32.AND P4, PT, R77, R18, PT ;  /* 0x000000124d00720c */ /* 0x000fe20003f86070 */
[----:B------:R-:W-:Y:S01]  /*e48f0*/  IMAD.MOV.U32 R106, RZ, RZ, RZ ;  /* 0x000000ffff6a7224 */ /* 0x000fe200078e00ff */
[----:B------:R-:W-:Y:S01]  /*e4900*/  ISETP.GE.U32.AND P6, PT, R118, R129, PT ;  /* 0x000000817600720c */ /* 0x000fe20003fc6070 */
[----:B------:R-:W-:Y:S01]  /*e4910*/  IMAD.X R76, R133, 0x1, R110, P3 ;  /* 0x00000001854c7824 */ /* 0x000fe200018e066e */
[----:B------:R-:W-:Y:S01]  /*e4920*/  ISETP.GE.U32.AND.EX P0, PT, R116, R120, PT, P0 ;  /* 0x000000787400720c */ /* 0x000fe20003f06100 */
[----:B------:R-:W-:Y:S01]  /*e4930*/  IMAD.WIDE.U32 R18, R111, R111, R106 ;  /* 0x0000006f6f127225 */ /* 0x000fe200078e006a */
[----:B------:R-:W-:-:S02]  /*e4940*/  ISETP.GE.U32.AND.EX P6, PT, R120, R122, PT, P6 ;  /* 0x0000007a7800720c */ /* 0x000fc40003fc6160 */
[----:B------:R-:W-:Y:S01]  /*e4950*/  ISETP.NE.AND.EX P0, PT, R75, RZ, !P0, P1 ;  /* 0x000000ff4b00720c */ /* 0x000fe20004705310 */
[----:B------:R-:W-:Y:S01]  /*e4960*/  IMAD.IADD R131, R78, 0x1, R125 ;  /* 0x000000014e837824 */ /* 0x000fe200078e027d */
[----:B------:R-:W-:Y:S01]  /*e4970*/  ISETP.GE.U32.AND.EX P3, PT, R76, R110, PT, P4 ;  /* 0x0000006e4c00720c */ /* 0x000fe20003f66140 */
[----:B------:R-:W-:Y:S01]  /*e4980*/  IMAD.IADD R110, R38, 0x1, R19 ;  /* 0x00000001266e7824 */ /* 0x000fe200078e0213 */
[----:B------:R-:W-:Y:S02]  /*e4990*/  SEL R39, RZ, 0x1, !P0 ;  /* 0x00000001ff277807 */ /* 0x000fe40004000000 */
[----:B------:R-:W-:Y:S01]  /*e49a0*/  ISETP.GE.U32.AND P1, PT, R77, R72, PT ;  /* 0x000000484d00720c */ /* 0x000fe20003f26070 */
[----:B------:R-:W-:Y:S01]  /*e49b0*/  IMAD.WIDE.U32 R72, R103, R41, RZ ;  /* 0x0000002967487225 */ /* 0x000fe200078e00ff */
[----:B------:R-:W-:Y:S02]  /*e49c0*/  IADD3 R39, P5, PT, R39, R40, RZ ;  /* 0x0000002827277210 */ /* 0x000fe40007fbe0ff */
[----:B------:R-:W-:-:S02]  /*e49d0*/  SHF.R.U64 R106, R124, 0x1f, R131 ;  /* 0x0000001f7c6a7819 */ /* 0x000fc40000001283 */
[----:B------:R-:W-:Y:S01]  /*e49e0*/  ISETP.GT.U32.AND P0, PT, R40, R39, PT ;  /* 0x000000272800720c */ /* 0x000fe20003f04070 */
[----:B------:R-:W-:Y:S01]  /*e49f0*/  IMAD.X R75, RZ, RZ, R116, P5 ;  /* 0x000000ffff4b7224 */ /* 0x000fe200028e0674 */
[----:B------:R-:W-:Y:S02]  /*e4a00*/  ISETP.GE.U32.AND P5, PT, R18, RZ, PT ;  /* 0x000000ff1200720c */ /* 0x000fe40003fa6070 */
[----:B------:R-:W-:Y:S01]  /*e4a10*/  IADD3 R127, P4, PT, R39, R18, RZ ;  /* 0x00000012277f7210 */ /* 0x000fe20007f9e0ff */
[----:B------:R-:W-:Y:S01]  /*e4a20*/  IMAD.WIDE.U32 R18, R23, R79, RZ ;  /* 0x0000004f17127225 */ /* 0x000fe200078e00ff */
[----:B------:R-:W-:Y:S02]  /*e4a30*/  ISETP.GT.U32.AND.EX P0, PT, R116, R75, PT, P0 ;  /* 0x0000004b7400720c */ /* 0x000fe40003f04100 */
[----:B------:R-:W-:Y:S01]  /*e4a40*/  ISETP.GE.U32.AND.EX P5, PT, R110, R107, PT, P5 ;  /* 0x0000006b6e00720c */ /* 0x000fe20003fa6150 */
[----:B------:R-:W-:Y:S01]  /*e4a50*/  IMAD.X R110, R75, 0x1, R110, P4 ;  /* 0x000000014b6e7824 */ /* 0x000fe200020e066e */
[----:B------:R-:W-:Y:S01]  /*e4a60*/  SEL R38, R40, R39, P0 ;  /* 0x0000002728267207 */ /* 0x000fe20000000000 */
[----:B------:R-:W-:Y:S01]  /*e4a70*/  IMAD.MOV.U32 R107, RZ, RZ, RZ ;  /* 0x000000ffff6b7224 */ /* 0x000fe200078e00ff */
[----:B------:R-:W-:-:S02]  /*e4a80*/  SEL R75, R116, R75, P0 ;  /* 0x0000004b744b7207 */ /* 0x000fc40000000000 */
[----:B------:R-:W-:Y:S01]  /*e4a90*/  SEL R129, RZ, 0x1, P5 ;  /* 0x00000001ff817807 */ /* 0x000fe20002800000 */
        /* <DEDUP_REMOVED lines=13> */
[----:B------:R-:W-:Y:S01]  /*e4b70*/  SEL R130, RZ, 0x1, P6 ;  /* 0x00000001ff827807 */ /* 0x000fe20003000000 */
[----:B------:R-:W-:Y:S01]  /*e4b80*/  IMAD.IADD R75, R78, 0x1, R125 ;  /* 0x000000014e4b7824 */ /* 0x000fe200078e027d */
[----:B------:R-:W-:Y:S01]  /*e4b90*/  IADD3 R125, P0, P3, R129, R124, RZ ;  /* 0x0000007c817d7210 */ /* 0x000fe20007b1e0ff */
[----:B------:R-:W-:Y:S01]  /*e4ba0*/  IMAD.IADD R120, R100, 0x1, R107 ;  /* 0x0000000164787824 */ /* 0x000fe200078e026b */
[----:B------:R-:W-:Y:S01]  /*e4bb0*/  LOP3.LUT R78, R38, 0x1, RZ, 0xc0, !PT ;  /* 0x00000001264e7812 */ /* 0x000fe200078ec0ff */
[----:B------:R-:W-:Y:S01]  /*e4bc0*/  IMAD.IADD R137, R121, 0x1, R41 ;  /* 0x0000000179897824 */ /* 0x000fe200078e0229 */
[----:B------:R-:W-:-:S02]  /*e4bd0*/  SEL R38, RZ, 0x1, !P5 ;  /* 0x00000001ff267807 */ /* 0x000fc40006800000 */
[----:B------:R-:W-:Y:S01]  /*e4be0*/  IADD3 R131, P6, P5, R131, R106, RZ ;  /* 0x0000006a83837210 */ /* 0x000fe20007dde0ff */
[----:B------:R-:W-:Y:S01]  /*e4bf0*/  IMAD.MOV.U32 R106, RZ, RZ, RZ ;  /* 0x000000ffff6a7224 */ /* 0x000fe200078e00ff */
        /* <DEDUP_REMOVED lines=13> */
[----:B------:R-:W-:Y:S01]  /*e4cd0*/  ISETP.GE.U32.AND P1, PT, R126, R135, PT ;  /* 0x000000877e00720c */ /* 0x000fe20003f26070 */
[----:B------:R-:W-:Y:S01]  /*e4ce0*/  IMAD.X R128, R137, 0x1, R132, P0 ;  /* 0x0000000189807824 */ /* 0x000fe200000e0684 */
[----:B------:R-:W-:Y:S01]  /*e4cf0*/  IADD3 R118, P0, PT, R127, R74, RZ ;  /* 0x0000004a7f767210 */ /* 0x000fe20007f1e0ff */
[----:B------:R-:W-:Y:S01]  /*e4d00*/  IMAD.IADD R77, R123, 0x1, R77 ;  /* 0x000000017b4d7824 */ /* 0x000fe200078e024d */
[----:B------:R-:W-:Y:S01]  /*e4d10*/  IADD3.X R41, PT, PT, RZ, R120, R41, P6, P5 ;  /* 0x00000078ff297210 */ /* 0x000fe200037ea429 */
[----:B------:R-:W-:Y:S01]  /*e4d20*/  IMAD.X R133, R75, 0x1, R128, P3 ;  /* 0x000000014b857824 */ /* 0x000fe200018e0680 */
[----:B------:R-:W-:Y:S01]  /*e4d30*/  ISETP.NE.U32.AND P3, PT, R38, RZ, PT ;  /* 0x000000ff2600720c */ /* 0x000fe20003f65070 */
[----:B------:R-:W-:Y:S01]  /*e4d40*/  IMAD.X R116, R110, 0x1, R139, P0 ;  /* 0x000000016e747824 */ /* 0x000fe200000e068b */
[----:B------:R-:W-:Y:S01]  /*e4d50*/  ISETP.GE.U32.AND P0, PT, R118, R127, PT ;  /* 0x0000007f7600720c */ /* 0x000fe20003f06070 */
[----:B------:R-:W-:Y:S01]  /*e4d60*/  IMAD.IADD R139, R121, 0x1, R19 ;  /* 0x00000001798b7824 */ /* 0x000fe200078e0213 */
[----:B------:R-:W-:-:S02]  /*e4d70*/  ISETP.GE.U32.AND.EX P1, PT, R133, R128, PT, P1 ;  /* 0x000000808500720c */ /* 0x000fc40003f26110 */
[----:B------:R-:W-:Y:S02]  /*e4d80*/  ISETP.GE.U32.AND.EX P0, PT, R116, R110, PT, P0 ;  /* 0x0000006e7400720c */ /* 0x000fe40003f06100 */
[----:B------:R-:W-:Y:S02]  /*e4d90*/  ISETP.NE.AND.EX P3, PT, R75, RZ, !P1, P3 ;  /* 0x000000ff4b00720c */ /* 0x000fe40004f65330 */
[----:B------:R-:W-:Y:S02]  /*e4da0*/  IADD3 R107, P1, PT, R124, R76, RZ ;  /* 0x0000004c7c6b7210 */ /* 0x000fe40007f3e0ff */
[----:B------:R-:W-:Y:S02]  /*e4db0*/  SEL R129, RZ, 0x1, !P3 ;  /* 0x00000001ff817807 */ /* 0x000fe40005800000 */
        /* <DEDUP_REMOVED lines=17> */
[----:B------:R-:W-:Y:S01]  /*e4ed0*/  ISETP.GE.U32.AND P1, PT, R39, R72, PT ;  /* 0x000000482700720c */ /* 0x000fe20003f26070 */
[----:B------:R-:W-:Y:S01]  /*e4ee0*/  IMAD.X R76, R139, 0x1, R38, P4 ;  /* 0x000000018b4c7824 */ /* 0x000fe200020e0626 */
[----:B------:R-:W-:Y:S01]  /*e4ef0*/  ISETP.GE.U32.AND.EX P0, PT, R41, R120, PT, P0 ;  /* 0x000000782900720c */ /* 0x000fe20003f06100 */
[----:B------:R-:W-:Y:S01]  /*e4f00*/  IMAD.MOV.U32 R124, RZ, RZ, RZ ;  /* 0x000000ffff7c7224 */ /* 0x000fe200078e00ff */
[----:B------:R-:W-:-:S02]  /*e4f10*/  ISETP.GE.U32.AND.EX P6, PT, R78, R122, PT, P6 ;  /* 0x0000007a4e00720c */ /* 0x000fc40003fc6160 */
[----:B------:R-:W-:Y:S02]  /*e4f20*/  ISETP.NE.AND.EX P0, PT, R75, RZ, !P0, P5 ;  /* 0x000000ff4b00720c */ /* 0x000fe40004705350 */
[-C--:B------:R-:W-:Y:S02]  /*e4f30*/  ISETP.GT.U32.AND P5, PT, R126, R129.reuse, PT ;  /* 0x000000817e00720c */ /* 0x080fe40003fa4070 */
[----:B------:R-:W-:Y:S02]  /*e4f40*/  SEL R19, RZ, 0x1, !P0 ;  /* 0x00000001ff137807 */ /* 0x000fe40004000000 */
[----:B------:R-:W-:Y:S02]  /*e4f50*/  ISETP.GT.U32.AND.EX P5, PT, R133, R110, PT, P5 ;  /* 0x0000006e8500720c */ /* 0x000fe40003fa4150 */
[----:B------:R-:W-:Y:S02]  /*e4f60*/  ISETP.GE.U32.AND.EX P1, PT, R76, R38, PT, P1 ;  /* 0x000000264c00720c */ /* 0x000fe40003f26110 */
[----:B------:R-:W-:-:S02]  /*e4f70*/  SEL R75, R126, R129, P5 ;  /* 0x000000817e4b7207 */ /* 0x000fc40002800000 */
[----:B------:R-:W-:Y:S02]  /*e4f80*/  SEL R110, R133, R110, P5 ;  /* 0x0000006e856e7207 */ /* 0x000fe40002800000 */
[----:B------:R-:W-:Y:S02]  /*e4f90*/  IADD3 R19, P5, PT, R19, R106, RZ ;  /* 0x0000006a13137210 */ /* 0x000fe40007fbe0ff */
[----:B------:R-:W-:Y:S02]  /*e4fa0*/  ISETP.GE.U32.AND P4, PT, R135, R130, PT ;  /* 0x000000828700720c */ /* 0x000fe40003f86070 */
[----:B------:R-:W-:Y:S01]  /*e4fb0*/  SEL R125, RZ, 0x1, P6 ;  /* 0x00000001ff7d7807 */ /* 0x000fe20003000000 */
[----:B------:R-:W-:Y:S01]  /*e4fc0*/  IMAD.X R38, RZ, RZ, R41, P5 ;  /* 0x000000ffff267224 */ /* 0x000fe200028e0629 */
[----:B------:R-:W-:Y:S02]  /*e4fd0*/  IADD3 R129, P5, PT, R19, R74, RZ ;  /* 0x0000004a13817210 */ /* 0x000fe40007fbe0ff */
[----:B------:R-:W-:Y:S01]  /*e4fe0*/  ISETP.GE.U32.AND.EX P3, PT, R78, R77, PT, P3 ;  /* 0x0000004d4e00720c */ /* 0x000fe20003f66130 */
[----:B------:R-:W-:Y:S01]  /*e4ff0*/  IMAD.MOV.U32 R77, RZ, RZ, RZ ;  /* 0x000000ffff4d7224 */ /* 0x000fe200078e00ff */
[----:B------:R-:W-:-:S02]  /*e5000*/  ISETP.GT.U32.AND P6, PT, R106, R19, PT ;  /* 0x000000136a00720c */ /* 0x000fc40003fc4070 */
[----:B------:R-:W-:Y:S01]  /*e5010*/  ISETP.GE.U32.AND P0, PT, R74, RZ, PT ;  /* 0x000000ff4a00720c */ /* 0x000fe20003f06070 */
[----:B------:R-:W-:Y:S01]  /*e5020*/  IMAD.WIDE.U32 R72, R103, R79, R76 ;  /* 0x0000004f67487225 */ /* 0x000fe200078e004c */
[----:B------:R-:W-:Y:S02]  /*e5030*/  ISETP.GE.U32.AND.EX P4, PT, R128, R132, PT, P4 ;  /* 0x000000848000720c */ /* 0x000fe40003f86140 */
[----:B------:R-:W-:Y:S01]  /*e5040*/  ISETP.GT.U32.AND.EX P6, PT, R41, R38, PT, P6 ;  /* 0x000000262900720c */ /* 0x000fe20003fc4160 */
[----:B------:R-:W-:Y:S01]  /*e5050*/  IMAD.X R128, R38, 0x1, R131, P5 ;  /* 0x0000000126807824 */ /* 0x000fe200028e0683 */
[----:B------:R-:W-:Y:S01]  /*e5060*/  ISETP.GE.U32.AND P5, PT, R40, RZ, PT ;  /* 0x000000ff2800720c */ /* 0x000fe20003fa6070 */
[----:B------:R-:W-:Y:S01]  /*e5070*/  IMAD.MOV.U32 R79, RZ, RZ, RZ ;  /* 0x000000ffff4f7224 */ /* 0x000fe200078e00ff */
[----:B------:R-:W-:Y:S01]  /*e5080*/  SEL R77, RZ, 0x1, P3 ;  /* 0x00000001ff4d7807 */ /* 0x000fe20001800000 */
[----:B------:R-:W-:Y:S01]  /*e5090*/  IMAD.IADD R138, R115, 0x1, R73 ;  /* 0x00000001738a7824 */ /* 0x000fe200078e0249 */
[----:B------:R-:W-:Y:S01]  /*e50a0*/  ISETP.GE.U32.AND.EX P0, PT, R131, R107, PT, P0 ;  /* 0x0000006b8300720c */ /* 0x000fe20003f06100 */
[----:B------:R-:W-:Y:S01]  /*e50b0*/  IMAD.WIDE.U32 R78, R109, R117, R78 ;  /* 0x000000756d4e7225 */ /* 0x000fe200078e004e */
[----:B------:R-:W-:-:S02]  /*e50c0*/  ISETP.GT.U32.AND P3, PT, R75, R127, PT ;  /* 0x0000007f4b00720c */ /* 0x000fc40003f64070 */
[----:B------:R-:W-:Y:S01]  /*e50d0*/  SEL R19, R106, R19, P6 ;  /* 0x000000136a137207 */ /* 0x000fe20003000000 */
[----:B------:R-:W-:Y:S01]  /*e50e0*/  IMAD.IADD R136, R100, 0x1, R79 ;  /* 0x0000000164887824 */ /* 0x000fe200078e024f */
[----:B------:R-:W-:Y:S01]  /*e50f0*/  ISETP.GE.U32.AND.EX P5, PT, R137, R39, PT, P5 ;  /* 0x000000278900720c */ /* 0x000fe20003fa6150 */
[----:B------:R-:W-:Y:S01]  /*e5100*/  IMAD.WIDE.U32 R126, R109, R113, RZ ;  /* 0x000000716d7e7225 */ /* 0x000fe200078e00ff */
[----:B------:R-:W-:Y:S02]  /*e5110*/  SEL R38, R41, R38, P6 ;  /* 0x0000002629267207 */ /* 0x000fe40003000000 */
[----:B------:R-:W-:Y:S01]  /*e5120*/  SEL R41, RZ, 0x1, P0 ;  /* 0x00000001ff297807 */ /* 0x000fe20000000000 */
[----:B------:R-:W-:Y:S01]  /*e5130*/  IMAD.WIDE.U32 R106, R103, R111, RZ ;  /* 0x0000006f676a7225 */ /* 0x000fe200078e00ff */
[----:B------:R-:W-:Y:S02]  /*e5140*/  ISETP.GT.U32.AND.EX P3, PT, R110, R120, PT, P3 ;  /* 0x000000786e00720c */ /* 0x000fe40003f64130 */
[----:B------:R-:W-:-:S02]  /*e5150*/  ISETP.GT.U32.AND P0, PT, R19, R129, PT ;  /* 0x000000811300720c */ /* 0x000fc40003f04070 */
[----:B------:R-:W-:Y:S02]  /*e5160*/  SEL R131, RZ, 0x1, P5 ;  /* 0x00000001ff837807 */ /* 0x000fe40002800000 */
[----:B------:R-:W-:Y:S02]  /*e5170*/  SEL R74, RZ, 0x1, P4 ;  /* 0x00000001ff4a7807 */ /* 0x000fe40002000000 */
[----:B------:R-:W-:Y:S02]  /*e5180*/  IADD3 R130, P4, P6, R41, R78, RZ ;  /* 0x0000004e29827210 */ /* 0x000fe40007e9e0ff */
[----:B------:R-:W-:Y:S02]  /*e5190*/  SEL R19, RZ, 0x1, !P3 ;  /* 0x00000001ff137807 */ /* 0x000fe40005800000 */
[----:B------:R-:W-:Y:S02]  /*e51a0*/  ISETP.GT.U32.AND.EX P0, PT, R38, R128, PT, P0 ;  /* 0x000000802600720c */ /* 0x000fe40003f04100 */
[----:B------:R-:W-:-:S02]  /*e51b0*/  IADD3 R131, P5, P3, R131, R72, RZ ;  /* 0x0000004883837210 */ /* 0x000fc40007bbe0ff */
[----:B------:R-:W-:Y:S02]  /*e51c0*/  SEL R73, RZ, 0x1, P1 ;  /* 0x00000001ff497807 */ /* 0x000fe40000800000 */
[----:B------:R-:W-:Y:S01]  /*e51d0*/  IADD3.X R38, PT, PT, RZ, R136, R125, P4, P6 ;  /* 0x00000088ff267210 */ /* 0x000fe200027ec47d */
[----:B------:R-:W-:Y:S01]  /*e51e0*/  IMAD.SHL.U32 R125, R126, 0x2, RZ ;  /* 0x000000027e7d7824 */ /* 0x000fe200078e00ff */
[----:B------:R-:W-:Y:S02]  /*e51f0*/  IADD3 R19, P1, PT, R19, R130, RZ ;  /* 0x0000008213137210 */ /* 0x000fe40007f3e0ff */
[----:B------:R-:W-:Y:S01]  /*e5200*/  SEL R41, RZ, 0x1, !P0 ;  /* 0x00000001ff297807 */ /* 0x000fe20004000000 */
[----:B------:R-:W-:Y:S01]  /*e5210*/  IMAD.WIDE.U32 R78, R113, R113, R124 ;  /* 0x00000071714e7225 */ /* 0x000fe200078e007c */
[----:B------:R-:W-:Y:S02]  /*e5220*/  IADD3 R72, P0, PT, R74, R131, RZ ;  /* 0x000000834a487210 */ /* 0x000fe40007f1e0ff */
[----:B------:R-:W-:Y:S01]  /*e5230*/  IADD3.X R73, PT, PT, RZ, R138, R73, P5, P3 ;  /* 0x0000008aff497210 */ /* 0x000fe20002fe6449 */
[----:B------:R-:W-:Y:S01]  /*e5240*/  IMAD.X R38, RZ, RZ, R38, P1 ;  /* 0x000000ffff267224 */ /* 0x000fe200008e0626 */
[----:B------:R-:W-:Y:S01]  /*e5250*/  IADD3 R132, P1, PT, R19, R72, RZ ;  /* 0x0000004813847210 */ /* 0x000fe20007f3e0ff */
[----:B------:R-:W-:Y:S01]  /*e5260*/  IMAD.IADD R124, R123, 0x1, R79 ;  /* 0x000000017b7c7824 */ /* 0x000fe200078e024f */
[----:B------:R-:W-:Y:S01]  /*e5270*/  IADD3.X R77, PT, PT, RZ, R136, R77, P4, P6 ;  /* 0x00000088ff4d7210 */ /* 0x000fe200027ec44d */
[----:B------:R-:W-:Y:S01]  /*e5280*/  IMAD.X R73, RZ, RZ, R73, P0 ;  /* 0x000000ffff497224 */ /* 0x000fe200000e0649 */
[----:B------:R-:W-:Y:S01]  /*e5290*/  ISETP.GE.U32.AND P0, PT, R132, R72, PT ;  /* 0x000000488400720c */ /* 0x000fe20003f06070 */
[----:B------:R-:W-:Y:S01]  /*e52a0*/  IMAD.MOV.U32 R74, RZ, RZ, RZ ;  /* 0x000000ffff4a7224 */ /* 0x000fe200078e00ff */
[----:B------:R-:W-:Y:S01]  /*e52b0*/  IADD3 R41, P4, PT, R41, R130, RZ ;  /* 0x0000008229297210 */ /* 0x000fe20007f9e0ff */
[----:B------:R-:W-:Y:S01]  /*e52c0*/  IMAD.X R134, R38, 0x1, R73, P1 ;  /* 0x0000000126867824 */ /* 0x000fe200008e0649 */
[----:B------:R-:W-:Y:S01]  /*e52d0*/  ISETP.NE.U32.AND P1, PT, R19, RZ, PT ;  /* 0x000000ff1300720c */ /* 0x000fe20003f25070 */
[----:B------:R-:W-:-:S02]  /*e52e0*/  IMAD.IADD R19, R100, 0x1, R127 ;  /* 0x0000000164137824 */ /* 0x000fc400078e027f */
        /* <DEDUP_REMOVED lines=8> */
[----:B------:R-:W-:Y:S02]  /*e5370*/  SEL R79, RZ, 0x1, !P0 ;  /* 0x00000001ff4f7807 */ /* 0x000fe40004000000 */
[----:B------:R-:W-:Y:S01]  /*e5380*/  ISETP.GE.U32.AND P0, PT, R78, RZ, PT ;  /* 0x000000ff4e00720c */ /* 0x000fe20003f06070 */
[----:B------:R-:W-:Y:S01]  /*e5390*/  IMAD.WIDE.U32 R110, R23, R111, R74 ;  /* 0x0000006f176e7225 */ /* 0x000fe200078e004a */
[----:B------:R-:W-:-:S02]  /*e53a0*/  IADD3 R79, P6, PT, R79, R132, RZ ;  /* 0x000000844f4f7210 */ /* 0x000fc40007fde0ff */
        /* <DEDUP_REMOVED lines=16> */
[----:B------:R-:W-:Y:S02]  /*e54b0*/  ISETP.NE.U32.AND P6, PT, R41, RZ, PT ;  /* 0x000000ff2900720c */ /* 0x000fe40003fc5070 */
[----:B------:R-:W-:Y:S02]  /*e54c0*/  ISETP.GE.U32.AND.EX P0, PT, R122, R126, PT, P0 ;  /* 0x0000007e7a00720c */ /* 0x000fe40003f06100 */
[----:B------:R-:W-:-:S02]  /*e54d0*/  IADD3 R74, P4, PT, R129, R40, RZ ;  /* 0x00000028814a7210 */ /* 0x000fc40007f9e0ff */
[----:B------:R-:W-:Y:S02]  /*e54e0*/  ISETP.NE.AND.EX P6, PT, R77, RZ, !P0, P6 ;  /* 0x000000ff4d00720c */ /* 0x000fe400047c5360 */
[----:B------:R-:W-:Y:S01]  /*e54f0*/  ISETP.GE.U32.AND P0, PT, R39, R18, PT ;  /* 0x000000122700720c */ /* 0x000fe20003f06070 */
[----:B------:R-:W-:Y:S01]  /*e5500*/  IMAD.X R77, R128, 0x1, R137, P4 ;  /* 0x00000001804d7824 */ /* 0x000fe200020e0689 */
[----:B------:R-:W-:Y:S01]  /*e5510*/  ISETP.GE.U32.AND P4, PT, R75, R106, PT ;  /* 0x0000006a4b00720c */ /* 0x000fe20003f86070 */
[----:B------:R-:W-:Y:S01]  /*e5520*/  IMAD.X R18, R127, 0x1, R19, P1 ;  /* 0x000000017f127824 */ /* 0x000fe200008e0613 */
[----:B------:R-:W-:Y:S02]  /*e5530*/  ISETP.GE.U32.AND.EX P0, PT, R76, R139, PT, P0 ;  /* 0x0000008b4c00720c */ /* 0x000fe40003f06100 */
[----:B------:R-:W-:Y:S02]  /*e5540*/  ISETP.GE.U32.AND P1, PT, R74, R129, PT ;  /* 0x000000814a00720c */ /* 0x000fe40003f26070 */
[----:B------:R-:W-:Y:S01]  /*e5550*/  ISETP.GE.U32.AND.EX P4, PT, R18, R19, PT, P4 ;  /* 0x000000131200720c */ /* 0x000fe20003f86140 */
[----:B------:R-:W-:Y:S01]  /*e5560*/  IMAD.MOV.U32 R19, RZ, RZ, RZ ;  /* 0x000000ffff137224 */ /* 0x000fe200078e00ff */
[----:B------:R-:W-:-:S02]  /*e5570*/  SEL R41, RZ, 0x1, P0 ;  /* 0x00000001ff297807 */ /* 0x000fc40000000000 */
[----:B------:R-:W-:Y:S01]  /*e5580*/  SEL R73, RZ, 0x1, !P6 ;  /* 0x00000001ff497807 */ /* 0x000fe20007000000 */
[----:B------:R-:W-:Y:S01]  /*e5590*/  IMAD.WIDE.U32 R38, R103, R117, R18 ;  /* 0x0000007567267225 */ /* 0x000fe200078e0012 */
[----:B------:R-:W-:Y:S02]  /*e55a0*/  ISETP.GE.U32.AND.EX P1, PT, R77, R128, PT, P1 ;  /* 0x000000804d00720c */ /* 0x000fe40003f26110 */
[----:B------:R-:W-:Y:S01]  /*e55b0*/  ISETP.GT.U32.AND P6, PT, R132, R79, PT ;  /* 0x0000004f8400720c */ /* 0x000fe20003fc4070 */
[----:B------:R-:W-:Y:S01]  /*e55c0*/  IMAD.IADD R117, R115, 0x1, R39 ;  /* 0x0000000173757824 */ /* 0x000fe200078e0227 */
[----:B------:R-:W-:Y:S02]  /*e55d0*/  IADD3.X R19, PT, PT, RZ, R138, R41, P5, P3 ;  /* 0x0000008aff137210 */ /* 0x000fe40002fe6429 */
[----:B------:R-:W-:Y:S02]  /*e55e0*/  IADD3 R41, P0, PT, R73, R120, RZ ;  /* 0x0000007849297210 */ /* 0x000fe40007f1e0ff */
[----:B------:R-:W-:-:S02]  /*e55f0*/  SEL R40, RZ, 0x1, P1 ;  /* 0x00000001ff287807 */ /* 0x000fc40000800000 */
[----:B------:R-:W-:Y:S01]  /*e5600*/  ISETP.GT.U32.AND.EX P6, PT, R134, R125, PT, P6 ;  /* 0x0000007d8600720c */ /* 0x000fe20003fc4160 */
[----:B------:R-:W-:Y:S01]  /*e5610*/  IMAD.X R73, RZ, RZ, R122, P0 ;  /* 0x000000ffff497224 */ /* 0x000fe200000e067a */
[----:B------:R-:W-:Y:S02]  /*e5620*/  IADD3 R40, P3, PT, R40, R131, RZ ;  /* 0x0000008328287210 */ /* 0x000fe40007f7e0ff */
[----:B------:R-:W-:Y:S02]  /*e5630*/  SEL R106, R132, R79, P6 ;  /* 0x0000004f846a7207 */ /* 0x000fe40003000000 */
        /* <DEDUP_REMOVED lines=40> */
[----:B------:R-:W-:Y:S01]  /*e58c0*/  IMAD.WIDE.U32 R38, R23, R109, RZ ;  /* 0x0000006d17267225 */ /* 0x000fe200078e00ff */
[----:B------:R-:W-:Y:S02]  /*e58d0*/  ISETP.GE.U32.AND.EX P0, PT, R124, R41, PT, P0 ;  /* 0x000000297c00720c */ /* 0x000fe40003f06100 */
[----:B------:R-:W-:Y:S01]  /*e58e0*/  SEL R19, R40, R19, P4 ;  /* 0x0000001328137207 */ /* 0x000fe20002000000 */
[----:B------:R-:W-:Y:S01]  /*e58f0*/  IMAD.WIDE.U32 R40, R103, R113, RZ ;  /* 0x0000007167287225 */ /* 0x000fe200078e00ff */
[----:B------:R-:W-:-:S03]  /*e5900*/  ISETP.NE.AND.EX P5, PT, R79, RZ, !P0, P5 ;  /* 0x000000ff4f00720c */ /* 0x000fc600047a5350 */
[----:B------:R-:W-:Y:S01]  /*e5910*/  IMAD.X R76, R73, 0x1, R130, P6 ;  /* 0x00000001494c7824 */ /* 0x000fe200030e0682 */
[----:B------:R-:W-:Y:S01]  /*e5920*/  ISETP.GE.U32.AND P6, PT, R75, R72, PT ;  /* 0x000000484b00720c */ /* 0x000fe20003fc6070 */
[----:B------:R-:W-:Y:S01]  /*e5930*/  IMAD.IADD R41, R115, 0x1, R41 ;  /* 0x0000000173297824 */ /* 0x000fe200078e0229 */
[----:B------:R-:W-:Y:S01]  /*e5940*/  SEL R73, R78, R73, P4 ;  /* 0x000000494e497207 */ /* 0x000fe20002000000 */
[----:B------:R-:W-:Y:S01]  /*e5950*/  IMAD.IADD R111, R121, 0x1, R39 ;  /* 0x00000001796f7824 */ /* 0x000fe200078e0227 */
[----:B------:R-:W-:Y:S02]  /*e5960*/  ISETP.GT.U32.AND P4, PT, R19, R110, PT ;  /* 0x0000006e1300720c */ /* 0x000fe40003f84070 */
        /* <DEDUP_REMOVED lines=8> */
[----:B------:R-:W-:Y:S01]  /*e59f0*/  IMAD.IADD R120, R121, 0x1, R73 ;  /* 0x0000000179787824 */ /* 0x000fe200078e0249 */
[----:B------:R-:W-:Y:S02]  /*e5a00*/  IADD3 R79, P4, PT, R79, R122, RZ ;  /* 0x0000007a4f4f7210 */ /* 0x000fe40007f9e0ff */
[----:B------:R-:W-:Y:S02]  /*e5a10*/  IADD3.X R18, PT, PT, RZ, R117, R18, P3, P1 ;  /* 0x00000075ff127210 */ /* 0x000fe40001fe2412 */
[----:B------:R-:W-:Y:S01]  /*e5a20*/  IADD3 R75, P3, PT, R75, R106, RZ ;  /* 0x0000006a4b4b7210 */ /* 0x000fe20007f7e0ff */
[----:B------:R-:W-:Y:S01]  /*e5a30*/  IMAD.X R107, RZ, RZ, R124, P4 ;  /* 0x000000ffff6b7224 */ /* 0x000fe200020e067c */
[----:B------:R-:W-:-:S02]  /*e5a40*/  IADD3 R100, P1, PT, R79, R72, RZ ;  /* 0x000000484f647210 */ /* 0x000fc40007f3e0ff */
[----:B------:R-:W-:Y:S01]  /*e5a50*/  ISETP.GE.U32.AND P4, PT, R19, R40, PT ;  /* 0x000000281300720c */ /* 0x000fe20003f86070 */
[----:B------:R-:W-:Y:S01]  /*e5a60*/  IMAD.X R73, RZ, RZ, R18, P3 ;  /* 0x000000ffff497224 */ /* 0x000fe200018e0612 */
[-C--:B------:R-:W-:Y:S01]  /*e5a70*/  IADD3 R18, P3, PT, R75, R100.reuse, RZ ;  /* 0x000000644b127210 */ /* 0x080fe20007f7e0ff */
[----:B------:R-:W-:Y:S02]  /*e5a80*/  IMAD.X R106, R107, 0x1, R120, P1 ;  /* 0x000000016b6a7824 */ /* 0x000fe400008e0678 */
[----:B------:R-:W-:Y:S01]  /*e5a90*/  IMAD.X R40, R111, 0x1, R41, P0 ;  /* 0x000000016f287824 */ /* 0x000fe200000e0629 */
[----:B------:R-:W-:Y:S01]  /*e5aa0*/  ISETP.GE.U32.AND P1, PT, R18, R100, PT ;  /* 0x000000641200720c */ /* 0x000fe20003f26070 */
[----:B------:R-:W-:Y:S01]  /*e5ab0*/  IMAD.X R78, R73, 0x1, R106, P3 ;  /* 0x00000001494e7824 */ /* 0x000fe200018e066a */
[----:B------:R-:W-:Y:S02]  /*e5ac0*/  ISETP.NE.U32.AND P3, PT, R75, RZ, PT ;  /* 0x000000ff4b00720c */ /* 0x000fe40003f65070 */
[----:B------:R-:W-:-:S02]  /*e5ad0*/  ISETP.GT.U32.AND P0, PT, R122, R79, PT ;  /* 0x0000004f7a00720c */ /* 0x000fc40003f04070 */
[----:B------:R-:W-:Y:S02]  /*e5ae0*/  ISETP.GE.U32.AND.EX P1, PT, R78, R106, PT, P1 ;  /* 0x0000006a4e00720c */ /* 0x000fe40003f26110 */
[----:B------:R-:W-:Y:S02]  /*e5af0*/  ISETP.GT.U32.AND.EX P0, PT, R124, R107, PT, P0 ;  /* 0x0000006b7c00720c */ /* 0x000fe40003f04100 */
[----:B------:R-:W-:Y:S02]  /*e5b00*/  ISETP.NE.AND.EX P1, PT, R73, RZ, !P1, P3 ;  /* 0x000000ff4900720c */ /* 0x000fe40004f25330 */
[----:B------:R-:W-:Y:S02]  /*e5b10*/  ISETP.GE.U32.AND P3, PT, R19, R38, PT ;  /* 0x000000261300720c */ /* 0x000fe40003f66070 */
[----:B------:R-:W-:Y:S02]  /*e5b20*/  SEL R73, RZ, 0x1, !P1 ;  /* 0x00000001ff497807 */ /* 0x000fe40004800000 */
[----:B------:R-:W-:Y:S01]  /*e5b30*/  ISETP.GE.U32.AND.EX P1, PT, R40, R41, PT, P4 ;  /* 0x000000292800720c */ /* 0x000fe20003f26140 */
[----:B------:R-:W-:Y:S01]  /*e5b40*/  IMAD.MOV.U32 R41, RZ, RZ, RZ ;  /* 0x000000ffff297224 */ /* 0x000fe200078e00ff */
[----:B------:R-:W-:-:S02]  /*e5b50*/  IADD3 R73, P6, PT, R73, R18, RZ ;  /* 0x0000001249497210 */ /* 0x000fc40007fde0ff */
[----:B------:R-:W-:Y:S01]  /*e5b60*/  ISETP.GE.U32.AND P4, PT, R72, RZ, PT ;  /* 0x000000ff4800720c */ /* 0x000fe20003f86070 */
[----:B------:R-:W-:Y:S01]  /*e5b70*/  IMAD.WIDE.U32 R38, R103, R109, R40 ;  /* 0x0000006d67267225 */ /* 0x000fe200078e0028 */
[----:B------:R-:W-:Y:S02]  /*e5b80*/  ISETP.GT.U32.AND P5, PT, R18, R73, PT ;  /* 0x000000491200720c */ /* 0x000fe40003fa4070 */
[----:B------:R-:W-:Y:S01]  /*e5b90*/  ISETP.GE.U32.AND.EX P4, PT, R120, R19, PT, P4 ;  /* 0x000000137800720c */ /* 0x000fe20003f86140 */
[----:B------:R-:W-:Y:S01]  /*e5ba0*/  IMAD.X R75, RZ, RZ, R78, P6 ;  /* 0x000000ffff4b7224 */ /* 0x000fe200030e064e */
[----:B------:R-:W-:Y:S02]  /*e5bb0*/  SEL R19, R122, R79, P0 ;  /* 0x0000004f7a137207 */ /* 0x000fe40000000000 */
[----:B------:R-:W-:Y:S01]  /*e5bc0*/  IADD3 R109, P6, PT, R73, R72, RZ ;  /* 0x00000048496d7210 */ /* 0x000fe20007fde0ff */
[----:B------:R-:W-:Y:S01]  /*e5bd0*/  IMAD.IADD R72, R115, 0x1, R39 ;  /* 0x0000000173487824 */ /* 0x000fe200078e0227 */
        /* <DEDUP_REMOVED lines=8> */
[----:B------:R-:W-:Y:S02]  /*e5c60*/  ISETP.GT.U32.AND.EX P4, PT, R41, R106, PT, P0 ;  /* 0x0000006a2900720c */ /* 0x000fe40003f84100 */
[----:B------:R-:W-:Y:S02]  /*e5c70*/  ISETP.GE.U32.AND.EX P3, PT, R40, R111, PT, P3 ;  /* 0x0000006f2800720c */ /* 0x000fe40003f66130 */
        /* <DEDUP_REMOVED lines=37> */
[----:B------:R-:W-:Y:S01]  /*e5ed0*/  IADD3 R41, P4, P5, R41, R18, RZ ;  /* 0x0000001229297210 */ /* 0x000fe20007d9e0ff */
[----:B------:R-:W-:Y:S01]  /*e5ee0*/  IMAD.X R117, R39, 0x1, R40, P3 ;  /* 0x0000000127757824 */ /* 0x000fe200018e0628 */
[----:B------:R-:W-:Y:S02]  /*e5ef0*/  SEL R18, R72, R23, P0 ;  /* 0x0000001748127207 */ /* 0x000fe40000000000 */
        /* <DEDUP_REMOVED lines=63> */
.L_x_882:
[----:B------:R-:W-:Y:S05]  /*e62f0*/  BSYNC.RELIABLE B9 ;  /* 0x0000000000097941 */ /* 0x000fea0003800100 */
.L_x_881:
        /* <DEDUP_REMOVED lines=38> */
.L_x_883:
[----:B------:R-:W-:Y:S05]  /*e6560*/  BSYNC.RECONVERGENT B8 ;  /* 0x0000000000087941 */ /* 0x000fea0003800200 */
.L_x_880:
        /* <DEDUP_REMOVED lines=12> */
[C---:B------:R-:W-:Y:S01]  /*e6630*/  IMAD R39, R120.reuse, 0x3d1, RZ ;  /* 0x000003d178277824 */ /* 0x040fe200078e02ff */
        /* <DEDUP_REMOVED lines=98> */
.L_x_886:
[----:B------:R-:W-:Y:S05]  /*e6c60*/  BSYNC.RELIABLE B9 ;  /* 0x0000000000097941 */ /* 0x000fea0003800100 */
.L_x_885:
        /* <DEDUP_REMOVED lines=38> */
.L_x_887:
[----:B------:R-:W-:Y:S05]  /*e6ed0*/  BSYNC.RECONVERGENT B8 ;  /* 0x0000000000087941 */ /* 0x000fea0003800200 */
.L_x_884:
        /* <DEDUP_REMOVED lines=46> */
.L_x_890:
[----:B------:R-:W-:Y:S05]  /*e71c0*/  BSYNC.RELIABLE B9 ;  /* 0x0000000000097941 */ /* 0x000fea0003800100 */
.L_x_889:
        /* <DEDUP_REMOVED lines=38> */
.L_x_891:
[----:B------:R-:W-:Y:S05]  /*e7430*/  BSYNC.RECONVERGENT B8 ;  /* 0x0000000000087941 */ /* 0x000fea0003800200 */
.L_x_888:
        /* <DEDUP_REMOVED lines=46> */
.L_x_894:
[----:B------:R-:W-:Y:S05]  /*e7720*/  BSYNC.RELIABLE B9 ;  /* 0x0000000000097941 */ /* 0x000fea0003800100 */
.L_x_893:
        /* <DEDUP_REMOVED lines=38> */
.L_x_895:
[----:B------:R-:W-:Y:S05]  /*e7990*/  BSYNC.RECONVERGENT B8 ;  /* 0x0000000000087941 */ /* 0x000fea0003800200 */
.L_x_892:
[----:B------:R-:W-:Y:S01]  /*e79a0*/  SHF.L.W.U32.HI R76, R40, 0x1, R23 ;  /* 0x00000001284c7819 */ /* 0x000fe20000010e17 */
[----:B------:R-:W-:Y:S01]  /*e79b0*/  IMAD.SHL.U32 R16, R18, 0x2, RZ ;  /* 0x0000000212107824 */ /* 0x000fe200078e00ff */
[----:B------:R-:W-:Y:S01]  /*e79c0*/  SHF.L.W.U32.HI R75, R23, 0x1, R38 ;  /* 0x00000001174b7819 */ /* 0x000fe20000010e26 */
[----:B------:R-:W-:Y:S01]  /*e79d0*/  BSSY.RECONVERGENT B8, `(.L_x_896) ;  /* 0x0000052000087945 */ /* 0x000fe20003800200 */
[----:B------:R-:W-:Y:S01]  /*e79e0*/  ISETP.GE.U32.AND P0, PT, R76, R23, PT ;  /* 0x000000174c00720c */ /* 0x000fe20003f06070 */
[----:B------:R-:W-:Y:S01]  /*e79f0*/  IMAD.SHL.U32 R23, R41, 0x2, RZ ;  /* 0x0000000229177824 */ /* 0x000fe200078e00ff */
[----:B------:R-:W-:Y:S01]  /*e7a00*/  SHF.L.U64.HI R78, R18, 0x1, R19 ;  /* 0x00000001124e7819 */ /* 0x000fe20000010213 */
[----:B------:R-:W-:Y:S01]  /*e7a10*/  BSSY.RELIABLE B9, `(.L_x_897) ;  /* 0x0000027000097945 */ /* 0x000fe20003800100 */
[----:B------:R-:W-:Y:S02]  /*e7a20*/  ISETP.GE.U32.AND.EX P0, PT, R75, R38, PT, P0 ;  /* 0x000000264b00720c */ /* 0x000fe40003f06100 */
[----:B------:R-:W-:-:S02]  /*e7a30*/  SHF.L.U64.HI R38, R41, 0x1, R72 ;  /* 0x0000000129267819 */ /* 0x000fc40000010248 */
        /* <DEDUP_REMOVED lines=36> */
.L_x_898:
[----:B------:R-:W-:Y:S05]  /*e7c80*/  BSYNC.RELIABLE B9 ;  /* 0x0000000000097941 */ /* 0x000fea0003800100 */
.L_x_897:
        /* <DEDUP_REMOVED lines=38> */
.L_x_899:
[----:B------:R-:W-:Y:S05]  /*e7ef0*/  BSYNC.RECONVERGENT B8 ;  /* 0x0000000000087941 */ /* 0x000fea0003800200 */
.L_x_896:
        /* <DEDUP_REMOVED lines=12> */
[--C-:B------:R-:W-:Y:S01]  /*e7fc0*/  SHF.R.U64 R18, R18, 0x1f, R103.reuse ;  /* 0x0000001f12127819 */ /* 0x100fe20000001267 */
[----:B------:R-:W-:Y:S01]  /*e7fd0*/  VIADD R17, R17, UR5 ;  /* 0x0000000511117c36 */ /* 0x000fe20008000000 */
[----:B------:R-:W-:Y:S01]  /*e7fe0*/  ISETP.GE.U32.AND P0, PT, R16, RZ, PT ;  /* 0x000000ff1000720c */ /* 0x000fe20003f06070 */
[----:B------:R-:W-:Y:S01]  /*e7ff0*/  IMAD.WIDE.U32 R78, R11, R8, RZ ;  /* 0x000000080b4e7225 */ /* 0x000fe200078e00ff */
[----:B------:R-:W-:Y:S02]  /*e8000*/  SHF.R.U32.HI R76, RZ, 0x1f, R103 ;  /* 0x0000001fff4c7819 */ /* 0x000fe40000011667 */
[----:B------:R-:W-:Y:S01]  /*e8010*/  ISETP.GE.U32.AND.EX P0, PT, R17, R77, PT, P0 ;  /* 0x0000004d1100720c */ /* 0x000fe20003f06100 */
[----:B------:R-:W-:-:S03]  /*e8020*/  IMAD.WIDE.U32 R110, R10, R9, RZ ;  /* 0x000000090a6e7225 */ /* 0x000fc600078e00ff */
[----:B------:R-:W-:Y:S01]  /*e8030*/  SEL R77, RZ, 0x1, P0 ;  /* 0x00000001ff4d7807 */ /* 0x000fe20000000000 */
[----:B------:R-:W-:Y:S01]  /*e8040*/  IMAD.MOV.U32 R19, RZ, RZ, RZ ;  /* 0x000000ffff137224 */ /* 0x000fe200078e00ff */
[-C--:B------:R-:W-:Y:S01]  /*e8050*/  IADD3 R107, P1, PT, R78, R110.reuse, RZ ;  /* 0x0000006e4e6b7210 */ /* 0x080fe20007f3e0ff */
[----:B------:R-:W-:Y:S02]  /*e8060*/  IMAD.MOV.U32 R106, RZ, RZ, RZ ;  /* 0x000000ffff6a7224 */ /* 0x000fe400078e00ff */
[----:B------:R-:W-:Y:S01]  /*e8070*/  IMAD.WIDE.U32 R18, R9, R9, R18 ;  /* 0x0000000909127225 */ /* 0x000fe200078e0012 */
[C---:B------:R-:W-:Y:S02]  /*e8080*/  ISETP.GE.U32.AND P0, PT, R107.reuse, R110, PT ;  /* 0x0000006e6b00720c */ /* 0x040fe40003f06070 */
[----:B------:R-:W-:Y:S01]  /*e8090*/  ISETP.GE.U32.AND P4, PT, R107, R78, PT ;  /* 0x0000004e6b00720c */ /* 0x000fe20003f86070 */
[----:B------:R-:W-:Y:S01]  /*e80a0*/  VIADD R116, R19, UR4 ;  /* 0x0000000413747c36 */ /* 0x000fe20008000000 */
[----:B------:R-:W-:Y:S01]  /*e80b0*/  IADD3 R18, P3, P5, R77, R18, RZ ;  /* 0x000000124d127210 */ /* 0x000fe20007d7e0ff */
[----:B------:R-:W-:Y:S01]  /*e80c0*/  VIADD R100, R79, UR6 ;  /* 0x000000064f647c36 */ /* 0x000fe20008000000 */
[----:B------:R-:W-:Y:S01]  /*e80d0*/  LOP3.LUT R19, R76, 0x1, RZ, 0xc0, !PT ;  /* 0x000000014c137812 */ /* 0x000fe200078ec0ff */
[----:B------:R-:W-:-:S03]  /*e80e0*/  IMAD.WIDE.U32 R76, R8, R10, R106 ;  /* 0x0000000a084c7225 */ /* 0x000fc600078e006a */
[----:B------:R-:W-:Y:S01]  /*e80f0*/  IADD3.X R116, PT, PT, RZ, R116, R19, P3, P5 ;  /* 0x00000074ff747210 */ /* 0x000fe20001fea413 */
[----:B------:R-:W-:Y:S01]  /*e8100*/  VIADD R75, R111, UR5 ;  /* 0x000000056f4b7c36 */ /* 0x000fe20008000000 */
[----:B------:R-:W-:Y:S01]  /*e8110*/  ISETP.GE.U32.AND P5, PT, R76, RZ, PT ;  /* 0x000000ff4c00720c */ /* 0x000fe20003fa6070 */
[----:B------:R-:W-:Y:S02]  /*e8120*/  VIADD R109, R77, UR5 ;  /* 0x000000054d6d7c36 */ /* 0x000fe40008000000 */
[----:B------:R-:W-:Y:S02]  /*e8130*/  IMAD.X R110, R75, 0x1, R100, P1 ;  /* 0x000000014b6e7824 */ /* 0x000fe400008e0664 */
[----:B------:R-:W-:Y:S01]  /*e8140*/  IMAD.WIDE.U32 R114, R13, R8, RZ ;  /* 0x000000080d727225 */ /* 0x000fe200078e00ff */
[----:B------:R-:W-:Y:S02]  /*e8150*/  ISETP.GE.U32.AND.EX P5, PT, R109, R107, PT, P5 ;  /* 0x0000006b6d00720c */ /* 0x000fe40003fa6150 */
[----:B------:R-:W-:Y:S01]  /*e8160*/  ISETP.GE.U32.AND.EX P0, PT, R110, R75, PT, P0 ;  /* 0x0000004b6e00720c */ /* 0x000fe20003f06100 */
[----:B------:R-:W-:Y:S01]  /*e8170*/  IMAD.WIDE.U32 R78, R12, R9, RZ ;  /* 0x000000090c4e7225 */ /* 0x000fe200078e00ff */
[----:B------:R-:W-:-:S02]  /*e8180*/  ISETP.GE.U32.AND.EX P4, PT, R110, R100, PT, P4 ;  /* 0x000000646e00720c */ /* 0x000fc40003f86140 */
[----:B------:R-:W-:Y:S01]  /*e8190*/  IADD3 R75, P6, PT, R18, R76, RZ ;  /* 0x0000004c124b7210 */ /* 0x000fe20007fde0ff */
[----:B------:R-:W-:Y:S01]  /*e81a0*/  IMAD.MOV.U32 R111, RZ, RZ, RZ ;  /* 0x000000ffff6f7224 */ /* 0x000fe200078e00ff */
[----:B------:R-:W-:Y:S01]  /*e81b0*/  IADD3 R19, P3, PT, R114, R78, RZ ;  /* 0x0000004e72137210 */ /* 0x000fe20007f7e0ff */
[----:B------:R-:W-:Y:S01]  /*e81c0*/  VIADD R113, R115, UR4 ;  /* 0x0000000473717c36 */ /* 0x000fe20008000000 */
[----:B------:R-:W-:Y:S01]  /*e81d0*/  SEL R77, RZ, 0x1, P5 ;  /* 0x00000001ff4d7807 */ /* 0x000fe20002800000 */
[----:B------:R-:W-:Y:S01]  /*e81e0*/  IMAD.WIDE.U32 R106, R9, R11, R110 ;  /* 0x0000000b096a7225 */ /* 0x000fe200078e006e */
[----:B------:R-:W-:Y:S02]  /*e81f0*/  SEL R103, RZ, 0x1, P0 ;  /* 0x00000001ff677807 */ /* 0x000fe40000000000 */
[----:B------:R-:W-:Y:S01]  /*e8200*/  ISETP.GE.U32.AND P1, PT, R19, R114, PT ;  /* 0x000000721300720c */ /* 0x000fe20003f26070 */
[----:B------:R-:W-:Y:S01]  /*e8210*/  VIADD R104, R107, UR6 ;  /* 0x000000066b687c36 */ /* 0x000fe20008000000 */
[----:B------:R-:W-:Y:S01]  /*e8220*/  SEL R127, RZ, 0x1, P4 ;  /* 0x00000001ff7f7807 */ /* 0x000fe20002000000 */
[----:B------:R-:W-:Y:S01]  /*e8230*/  IMAD.WIDE.U32 R110, R13, R10, RZ ;  /* 0x0000000a0d6e7225 */ /* 0x000fe200078e00ff */
[----:B------:R-:W-:-:S02]  /*e8240*/  ISETP.GE.U32.AND P0, PT, R75, R18, PT ;  /* 0x000000124b00720c */ /* 0x000fc40003f06070 */
[----:B------:R-:W-:Y:S01]  /*e8250*/  IADD3 R114, P5, P4, R77, R106, RZ ;  /* 0x0000006a4d727210 */ /* 0x000fe20007cbe0ff */
[----:B------:R-:W-:Y:S01]  /*e8260*/  IMAD.X R18, R109, 0x1, R116, P6 ;  /* 0x000000016d127824 */ /* 0x000fe200030e0674 */
[----:B------:R-:W-:Y:S01]  /*e8270*/  IADD3 R100, P6, PT, R75, R76, RZ ;  /* 0x0000004c4b647210 */ /* 0x000fe20007fde0ff */
[----:B------:R-:W-:Y:S01]  /*e8280*/  IMAD.WIDE.U32 R76, R12, R11, RZ ;  /* 0x0000000b0c4c7225 */ /* 0x000fe200078e00ff */
[-C--:B------:R-:W-:Y:S02]  /*e8290*/  IADD3.X R127, PT, PT, RZ, R104.reuse, R127, P5, P4 ;  /* 0x00000068ff7f7210 */ /* 0x080fe40002fe847f */
[----:B------:R-:W-:Y:S01]  /*e82a0*/  IADD3.X R103, PT, PT, RZ, R104, R103, P5, P4 ;  /* 0x00000068ff677210 */ /* 0x000fe20002fe8467 */
[----:B------:R-:W-:Y:S01]  /*e82b0*/  VIADD R104, R111, UR4 ;  /* 0x000000046f687c36 */ /* 0x000fe20008000000 */
        /* <DEDUP_REMOVED lines=8> */
[----:B------:R-:W-:Y:S01]  /*e8340*/  IADD3 R125, P6, PT, R125, R114, RZ ;  /* 0x000000727d7d7210 */ /* 0x000fe20007fde0ff */
[----:B------:R-:W-:Y:S01]  /*e8350*/  IMAD.X R78, R109, 0x1, R113, P3 ;  /* 0x000000016d4e7824 */ /* 0x000fe200018e0671 */
[----:B------:R-:W-:Y:S01]  /*e8360*/  SEL R79, RZ, 0x1, P0 ;  /* 0x00000001ff4f7807 */ /* 0x000fe20000000000 */
[----:B------:R-:W-:Y:S01]  /*e8370*/  IMAD.WIDE.U32 R106, R8, R12, R18 ;  /* 0x0000000c086a7225 */ /* 0x000fe200078e0012 */
[----:B------:R-:W-:Y:S02]  /*e8380*/  IADD3 R111, P4, PT, R110, R76, RZ ;  /* 0x0000004c6e6f7210 */ /* 0x000fe40007f9e0ff */
[----:B------:R-:W-:Y:S01]  /*e8390*/  ISETP.GE.U32.AND.EX P1, PT, R78, R113, PT, P1 ;  /* 0x000000714e00720c */ /* 0x000fe20003f26110 */
[----:B------:R-:W-:Y:S01]  /*e83a0*/  IMAD.X R127, RZ, RZ, R127, P6 ;  /* 0x000000ffff7f7224 */ /* 0x000fe200030e067f */
[----:B------:R-:W-:Y:S01]  /*e83b0*/  IADD3 R79, P6, PT, R79, R114, RZ ;  /* 0x000000724f4f7210 */ /* 0x000fe20007fde0ff */
[----:B------:R-:W-:Y:S01]  /*e83c0*/  VIADD R131, R107, UR7 ;  /* 0x000000076b837c36 */ /* 0x000fe20008000000 */
[----:B------:R-:W-:Y:S01]  /*e83d0*/  ISETP.GE.U32.AND P3, PT, R106, RZ, PT ;  /* 0x000000ff6a00720c */ /* 0x000fe20003f66070 */
[----:B------:R-:W-:Y:S01]  /*e83e0*/  IMAD.MOV.U32 R114, RZ, RZ, RZ ;  /* 0x000000ffff727224 */ /* 0x000fe200078e00ff */
[----:B------:R-:W-:Y:S01]  /*e83f0*/  SEL R129, RZ, 0x1, P1 ;  /* 0x00000001ff817807 */ /* 0x000fe20000800000 */
[----:B------:R-:W-:Y:S01]  /*e8400*/  IMAD.X R107, RZ, RZ, R103, P6 ;  /* 0x000000ffff6b7224 */ /* 0x000fe200030e0667 */
[----:B------:R-:W-:Y:S01]  /*e8410*/  IADD3 R124, P6, PT, R125, R106, RZ ;  /* 0x0000006a7d7c7210 */ /* 0x000fe20007fde0ff */
[----:B------:R-:W-:Y:S01]  /*e8420*/  VIADD R103, R77, UR7 ;  /* 0x000000074d677c36 */ /* 0x000fe20008000000 */
[----:B------:R-:W-:Y:S01]  /*e8430*/  ISETP.GE.U32.AND.EX P3, PT, R131, R19, PT, P3 ;  /* 0x000000138300720c */ /* 0x000fe20003f66130 */
[----:B------:R-:W-:Y:S01]  /*e8440*/  IMAD.WIDE.U32 R18, R11, R10, RZ ;  /* 0x0000000a0b127225 */ /* 0x000fe200078e00ff */
[----:B------:R-:W-:-:S02]  /*e8450*/  IADD3 R122, P1, PT, R79, R124, RZ ;  /* 0x0000007c4f7a7210 */ /* 0x000fc40007f3e0ff */
[----:B------:R-:W-:Y:S01]  /*e8460*/  SEL R77, RZ, 0x1, P3 ;  /* 0x00000001ff4d7807 */ /* 0x000fe20001800000 */
[----:B------:R-:W-:Y:S01]  /*e8470*/  IMAD.X R126, R131, 0x1, R127, P6 ;  /* 0x00000001837e7824 */ /* 0x000fe200030e067f */
[----:B------:R-:W-:Y:S01]  /*e8480*/  ISETP.GE.U32.AND P3, PT, R122, R124, PT ;  /* 0x0000007c7a00720c */ /* 0x000fe20003f66070 */
[----:B------:R-:W-:Y:S01]  /*e8490*/  IMAD.SHL.U32 R115, R18, 0x2, RZ ;  /* 0x0000000212737824 */ /* 0x000fe200078e00ff */
[----:B------:R-:W-:Y:S01]  /*e84a0*/  ISETP.GE.U32.AND.EX P5, PT, R78, R109, PT, P5 ;  /* 0x0000006d4e00720c */ /* 0x000fe20003fa6150 */
[----:B------:R-:W-:Y:S01]  /*e84b0*/  IMAD.X R123, R107, 0x1, R126, P1 ;  /* 0x000000016b7b7824 */ /* 0x000fe200008e067e */
[----:B------:R-:W-:Y:S01]  /*e84c0*/  ISETP.NE.U32.AND P1, PT, R79, RZ, PT ;  /* 0x000000ff4f00720c */ /* 0x000fe20003f25070 */
[----:B------:R-:W-:Y:S01]  /*e84d0*/  IMAD.MOV.U32 R79, RZ, RZ, RZ ;  /* 0x000000ffff4f7224 */ /* 0x000fe200078e00ff */
[----:B------:R-:W-:Y:S01]  /*e84e0*/  ISETP.GE.U32.AND P0, PT, R111, R110, PT ;  /* 0x0000006e6f00720c */ /* 0x000fe20003f06070 */
[----:B------:R-:W-:Y:S01]  /*e84f0*/  IMAD.WIDE.U32 R116, R10, R10, R114 ;  /* 0x0000000a0a747225 */ /* 0x000fe200078e0072 */
[----:B------:R-:W-:-:S02]  /*e8500*/  ISETP.GE.U32.AND.EX P3, PT, R123, R126, PT, P3 ;  /* 0x0000007e7b00720c */ /* 0x000fc40003f66130 */
[----:B------:R-:W-:Y:S01]  /*e8510*/  ISETP.GE.U32.AND P6, PT, R111, R76, PT ;  /* 0x0000004c6f00720c */ /* 0x000fe20003fc6070 */
[----:B------:R-:W-:Y:S01]  /*e8520*/  IMAD.WIDE.U32 R78, R9, R13, R78 ;  /* 0x0000000d094e7225 */ /* 0x000fe200078e004e */
[----:B------:R-:W-:Y:S02]  /*e8530*/  ISETP.NE.AND.EX P1, PT, R107, RZ, !P3, P1 ;  /* 0x000000ff6b00720c */ /* 0x000fe40005f25310 */
[----:B------:R-:W-:Y:S01]  /*e8540*/  SEL R107, RZ, 0x1, P5 ;  /* 0x00000001ff6b7807 */ /* 0x000fe20002800000 */
[----:B------:R-:W-:Y:S01]  /*e8550*/  VIADD R110, R79, UR4 ;  /* 0x000000044f6e7c36 */ /* 0x000fe20008000000 */
[----:B------:R-:W-:Y:S01]  /*e8560*/  IADD3 R128, P3, P5, R77, R78, RZ ;  /* 0x0000004e4d807210 */ /* 0x000fe20007d7e0ff */
[----:B------:R-:W-:Y:S01]  /*e8570*/  VIADD R117, R117, UR5 ;  /* 0x0000000575757c36 */ /* 0x000fe20008000000 */
[----:B------:R-:W-:Y:S01]  /*e8580*/  SEL R113, RZ, 0x1, !P1 ;  /* 0x00000001ff717807 */ /* 0x000fe20004800000 */
[----:B------:R-:W-:Y:S01]  /*e8590*/  IMAD.WIDE.U32 R78, R15, R8, RZ ;  /* 0x000000080f4e7225 */ /* 0x000fe200078e00ff */
[----:B------:R-:W-:-:S02]  /*e85a0*/  IADD3.X R129, PT, PT, RZ, R110, R129, P3, P5 ;  /* 0x0000006eff817210 */ /* 0x000fc40001fea481 */
[----:B------:R-:W-:Y:S01]  /*e85b0*/  IADD3.X R107, PT, PT, RZ, R110, R107, P3, P5 ;  /* 0x0000006eff6b7210 */ /* 0x000fe20001fea46b */
[----:B------:R-:W-:Y:S01]  /*e85c0*/  IMAD.WIDE.U32 R76, R14, R9, RZ ;  /* 0x000000090e4c7225 */ /* 0x000fe200078e00ff */
[----:B------:R-:W-:Y:S02]  /*e85d0*/  IADD3 R113, P3, PT, R113, R122, RZ ;  /* 0x0000007a71717210 */ /* 0x000fe40007f7e0ff */
[----:B------:R-:W-:Y:S01]  /*e85e0*/  ISETP.GE.U32.AND P1, PT, R116, RZ, PT ;  /* 0x000000ff7400720c */ /* 0x000fe20003f26070 */
[----:B------:R-:W-:Y:S02]  /*e85f0*/  VIADD R121, R19, UR6 ;  /* 0x0000000613797c36 */ /* 0x000fe40008000000 */
[----:B------:R-:W-:Y:S01]  /*e8600*/  IMAD.X R110, RZ, RZ, R123, P3 ;  /* 0x000000ffff6e7224 */ /* 0x000fe200018e067b */
[----:B------:R-:W-:Y:S01]  /*e8610*/  IADD3 R109, P3, PT, R113, R116, RZ ;  /* 0x00000074716d7210 */ /* 0x000fe20007f7e0ff */
[----:B------:R-:W-:Y:S01]  /*e8620*/  IMAD.X R120, R103, 0x1, R104, P4 ;  /* 0x0000000167787824 */ /* 0x000fe200020e0668 */
[----:B------:R-:W-:Y:S01]  /*e8630*/  ISETP.GT.U32.AND P4, PT, R122, R113, PT ;  /* 0x000000717a00720c */ /* 0x000fe20003f84070 */
[----:B------:R-:W-:Y:S01]  /*e8640*/  VIADD R116, R79, UR5 ;  /* 0x000000054f747c36 */ /* 0x000fe20008000000 */
[----:B------:R-:W-:Y:S01]  /*e8650*/  ISETP.GE.U32.AND.EX P5, PT, R117, R115, PT, P1 ;  /* 0x000000737500720c */ /* 0x000fe20003fa6110 */
[----:B------:R-:W-:Y:S01]  /*e8660*/  IMAD.X R118, R110, 0x1, R117, P3 ;  /* 0x000000016e767824 */ /* 0x000fe200018e0675 */
[----:B------:R-:W-:Y:S01]  /*e8670*/  IADD3 R115, P1, PT, R78, R76, RZ ;  /* 0x0000004c4e737210 */ /* 0x000fe20007f3e0ff */
[----:B------:R-:W-:Y:S01]  /*e8680*/  IMAD.MOV.U32 R19, RZ, RZ, RZ ;  /* 0x000000ffff137224 */ /* 0x000fe200078e00ff */
[----:B------:R-:W-:-:S02]  /*e8690*/  SHF.R.U64 R18, R18, 0x1f, R121 ;  /* 0x0000001f12127819 */ /* 0x000fc40000001279 */
[----:B------:R-:W-:Y:S02]  /*e86a0*/  ISETP.GT.U32.AND.EX P4, PT, R123, R110, PT, P4 ;  /* 0x0000006e7b00720c */ /* 0x000fe40003f84140 */
[----:B------:R-:W-:Y:S01]  /*e86b0*/  ISETP.GE.U32.AND P3, PT, R124, R125, PT ;  /* 0x0000007d7c00720c */ /* 0x000fe20003f66070 */
[----:B------:R-:W-:Y:S01]  /*e86c0*/  VIADD R125, R77, UR8 ;  /* 0x000000084d7d7c36 */ /* 0x000fe20008000000 */
[----:B------:R-:W-:Y:S01]  /*e86d0*/  SEL R79, RZ, 0x1, P5 ;  /* 0x00000001ff4f7807 */ /* 0x000fe20002800000 */
[----:B------:R-:W-:Y:S01]  /*e86e0*/  IMAD.WIDE.U32 R18, R11, R11, R18 ;  /* 0x0000000b0b127225 */ /* 0x000fe200078e0012 */
[----:B------:R-:W-:Y:S02]  /*e86f0*/  ISETP.GE.U32.AND P5, PT, R115, R78, PT ;  /* 0x0000004e7300720c */ /* 0x000fe40003fa6070 */
[----:B------:R-:W-:Y:S02]  /*e8700*/  SEL R78, R122, R113, P4 ;  /* 0x000000717a4e7207 */ /* 0x000fe40002000000 */
[----:B------:R-:W-:-:S02]  /*e8710*/  ISETP.GE.U32.AND.EX P0, PT, R120, R104, PT, P0 ;  /* 0x000000687800720c */ /* 0x000fc40003f06100 */
[----:B------:R-:W-:Y:S02]  /*e8720*/  ISETP.GE.U32.AND.EX P3, PT, R126, R127, PT, P3 ;  /* 0x0000007f7e00720c */ /* 0x000fe40003f66130 */
[----:B------:R-:W-:Y:S01]  /*e8730*/  SHF.R.U32.HI R104, RZ, 0x1f, R121 ;  /* 0x0000001fff687819 */ /* 0x000fe20000011679 */
[----:B------:R-:W-:Y:S01]  /*e8740*/  IMAD.MOV.U32 R121, RZ, RZ, RZ ;  /* 0x000000ffff797224 */ /* 0x000fe200078e00ff */
[----:B------:R-:W-:Y:S01]  /*e8750*/  SEL R77, R123, R110, P4 ;  /* 0x0000006e7b4d7207 */ /* 0x000fe20002000000 */
[----:B------:R-:W-:Y:S01]  /*e8760*/  IMAD.MOV.U32 R110, RZ, RZ, RZ ;  /* 0x000000ffff6e7224 */ /* 0x000fe200078e00ff */
[----:B------:R-:W-:Y:S01]  /*e8770*/  ISETP.GE.U32.AND.EX P6, PT, R120, R103, PT, P6 ;  /* 0x000000677800720c */ /* 0x000fe20003fc6160 */
[----:B------:R-:W-:Y:S01]  /*e8780*/  VIADD R103, R19, UR6 ;  /* 0x0000000613677c36 */ /* 0x000fe20008000000 */
[----:B------:R-:W-:Y:S01]  /*e8790*/  ISETP.GT.U32.AND P4, PT, R78, R109, PT ;  /* 0x0000006d4e00720c */ /* 0x000fe20003f84070 */
[----:B------:R-:W-:Y:S01]  /*e87a0*/  IMAD.X R78, R125, 0x1, R116, P1 ;  /* 0x000000017d4e7824 */ /* 0x000fe200008e0674 */
[----:B------:R-:W-:Y:S01]  /*e87b0*/  SEL R127, RZ, 0x1, P3 ;  /* 0x00000001ff7f7807 */ /* 0x000fe20001800000 */
[----:B------:R-:W-:Y:S01]  /*e87c0*/  IMAD.WIDE.U32 R120, R11, R13, R120 ;  /* 0x0000000d0b787225 */ /* 0x000fe200078e0078 */
[----:B------:R-:W-:-:S02]  /*e87d0*/  IADD3 R79, P1, P3, R79, R18, RZ ;  /* 0x000000124f4f7210 */ /* 0x000fc40007b3e0ff */
[----:B------:R-:W-:Y:S01]  /*e87e0*/  LOP3.LUT R104, R104, 0x1, RZ, 0xc0, !PT ;  /* 0x0000000168687812 */ /* 0x000fe200078ec0ff */
[----:B------:R-:W-:Y:S01]  /*e87f0*/  IMAD.WIDE.U32 R18, R8, R14, R114 ;  /* 0x0000000e08127225 */ /* 0x000fe200078e0072 */
[----:B------:R-:W-:Y:S02]  /*e8800*/  ISETP.GT.U32.AND.EX P4, PT, R77, R118, PT, P4 ;  /* 0x000000764d00720c */ /* 0x000fe40003f84140 */
[----:B------:R-:W-:Y:S01]  /*e8810*/  IADD3.X R77, PT, PT, RZ, R103, R104, P1, P3 ;  /* 0x00000067ff4d7210 */ /* 0x000fe20000fe6468 */
[----:B------:R-:W-:Y:S01]  /*e8820*/  VIADD R130, R19, UR8 ;  /* 0x0000000813827c36 */ /* 0x000fe20008000000 */
[----:B------:R-:W-:Y:S02]  /*e8830*/  IADD3 R127, P1, PT, R127, R128, RZ ;  /* 0x000000807f7f7210 */ /* 0x000fe40007f3e0ff */
[----:B------:R-:W-:Y:S02]  /*e8840*/  SEL R8, RZ, 0x1, !P4 ;  /* 0x00000001ff087807 */ /* 0x000fe40006000000 */
[----:B------:R-:W-:Y:S01]  /*e8850*/  IADD3 R122, P3, PT, R127, R18, RZ ;  /* 0x000000127f7a7210 */ /* 0x000fe20007f7e0ff */
[----:B------:R-:W-:Y:S01]  /*e8860*/  IMAD.X R129, RZ, RZ, R129, P1 ;  /* 0x000000ffff817224 */ /* 0x000fe200008e0681 */
[----:B------:R-:W-:Y:S01]  /*e8870*/  IADD3 R19, P1, PT, R8, R79, RZ ;  /* 0x0000004f08137210 */ /* 0x000fe20007f3e0ff */
[----:B------:R-:W-:Y:S01]  /*e8880*/  IMAD.MOV.U32 R79, RZ, RZ, RZ ;  /* 0x000000ffff4f7224 */ /* 0x000fe200078e00ff */
[----:B------:R-:W-:Y:S01]  /*e8890*/  ISETP.GE.U32.AND.EX P5, PT, R78, R116, PT, P5 ;  /* 0x000000744e00720c */ /* 0x000fe20003fa6150 */
[----:B------:R-:W-:Y:S01]  /*e88a0*/  IMAD.WIDE.U32 R116, R10, R12, R110 ;  /* 0x0000000c0a747225 */ /* 0x000fe200078e006e */
[----:B------:R-:W-:-:S03]  /*e88b0*/  IADD3 R114, P4, PT, R19, R122, RZ ;  /* 0x0000007a13727210 */ /* 0x000fc60007f9e0ff */
[----:B------:R-:W-:Y:S01]  /*e88c0*/  IMAD.X R124, R130, 0x1, R129, P3 ;  /* 0x00000001827c7824 */ /* 0x000fe200018e0681 */
[----:B------:R-:W-:Y:S01]  /*e88d0*/  ISETP.GE.U32.AND P3, PT, R114, R122, PT ;  /* 0x0000007a7200720c */ /* 0x000fe20003f66070 */
[----:B------:R-:W-:Y:S01]  /*e88e0*/  IMAD.X R77, RZ, RZ, R77, P1 ;  /* 0x000000ffff4d7224 */ /* 0x000fe200008e064d */
[----:B------:R-:W-:Y:S01]  /*e88f0*/  ISETP.GE.U32.AND P1, PT, R116, RZ, PT ;  /* 0x000000ff7400720c */ /* 0x000fe20003f26070 */
[----:B------:R-:W-:Y:S02]  /*e8900*/  VIADD R113, R117, UR7 ;  /* 0x0000000775717c36 */ /* 0x000fe40008000000 */
[----:B------:R-:W-:Y:S01]  /*e8910*/  IMAD.X R123, R77, 0x1, R124, P4 ;  /* 0x000000014d7b7824 */ /* 0x000fe200020e067c */
[----:B------:R-:W-:Y:S01]  /*e8920*/  ISETP.NE.U32.AND P4, PT, R19, RZ, PT ;  /* 0x000000ff1300720c */ /* 0x000fe20003f85070 */
[----:B------:R-:W-:Y:S01]  /*e8930*/  IMAD.WIDE.U32 R8, R9, R15, R78 ;  /* 0x0000000f09087225 */ /* 0x000fe200078e004e */
[----:B------:R-:W-:Y:S02]  /*e8940*/  ISETP.GE.U32.AND.EX P1, PT, R113, R111, PT, P1 ;  /* 0x0000006f7100720c */ /* 0x000fe40003f26110 */
[----:B------:R-:W-:Y:S01]  /*e8950*/  SEL R111, RZ, 0x1, P0 ;  /* 0x00000001ff6f7807 */ /* 0x000fe20000000000 */
[----:B------:R-:W-:Y:S01]  /*e8960*/  VIADD R110, R121, UR4 ;  /* 0x00000004796e7c36 */ /* 0x000fe20008000000 */
[----:B------:R-:W-:-:S02]  /*e8970*/  IADD3 R103, P0, PT, R109, R106, RZ ;  /* 0x0000006a6d677210 */ /* 0x000fc40007f1e0ff */
[----:B------:R-:W-:Y:S02]  /*e8980*/  ISETP.GE.U32.AND.EX P3, PT, R123, R124, PT, P3 ;  /* 0x0000007c7b00720c */ /* 0x000fe40003f66130 */
[----:B------:R-:W-:Y:S01]  /*e8990*/  SEL R19, RZ, 0x1, P1 ;  /* 0x00000001ff137807 */ /* 0x000fe20000800000 */
[----:B------:R-:W-:Y:S01]  /*e89a0*/  IMAD.X R104, R118, 0x1, R131, P0 ;  /* 0x0000000176687824 */ /* 0x000fe200000e0683 */
[----:B------:R-:W-:Y:S02]  /*e89b0*/  ISETP.NE.AND.EX P3, PT, R77, RZ, !P3, P4 ;  /* 0x000000ff4d00720c */ /* 0x000fe40005f65340 */
[----:B------:R-:W-:Y:S02]  /*e89c0*/  ISETP.GE.U32.AND P4, PT, R103, R109, PT ;  /* 0x0000006d6700720c */ /* 0x000fe40003f86070 */
[----:B------:R-:W-:Y:S02]  /*e89d0*/  SEL R79, RZ, 0x1, !P3 ;  /* 0x00000001ff4f7807 */ /* 0x000fe40005800000 */
[----:B------:R-:W-:-:S02]  /*e89e0*/  ISETP.GE.U32.AND.EX P4, PT, R104, R118, PT, P4 ;  /* 0x000000766800720c */ /* 0x000fc40003f86140 */
[----:B------:R-:W-:Y:S02]  /*e89f0*/  IADD3 R120, P1, P3, R19, R120, RZ ;  /* 0x0000007813787210 */ /* 0x000fe40007b3e0ff */
[----:B------:R-:W-:Y:S02]  /*e8a00*/  SEL R109, RZ, 0x1, P6 ;  /* 0x00000001ff6d7807 */ /* 0x000fe40003000000 */
[----:B------:R-:W-:Y:S02]  /*e8a10*/  IADD3 R79, P0, PT, R79, R114, RZ ;  /* 0x000000724f4f7210 */ /* 0x000fe40007f1e0ff */
[----:B------:R-:W-:Y:S02]  /*e8a20*/  SEL R19, RZ, 0x1, P4 ;  /* 0x00000001ff137807 */ /* 0x000fe40002000000 */
[-C--:B------:R-:W-:Y:S01]  /*e8a30*/  IADD3.X R111, PT, PT, RZ, R110.reuse, R111, P1, P3 ;  /* 0x0000006eff6f7210 */ /* 0x080fe20000fe646f */
[----:B------:R-:W-:Y:S01]  /*e8a40*/  IMAD.X R106, RZ, RZ, R123, P0 ;  /* 0x000000ffff6a7224 */ /* 0x000fe200000e067b */
[----:B------:R-:W-:-:S02]  /*e8a50*/  IADD3.X R109, PT, PT, RZ, R110, R109, P1, P3 ;  /* 0x0000006eff6d7210 */ /* 0x000fc40000fe646d */
[----:B------:R-:W-:Y:S01]  /*e8a60*/  IADD3 R19, P1, PT, R19, R128, RZ ;  /* 0x0000008013137210 */ /* 0x000fe20007f3e0ff */
[----:B------:R-:W-:Y:S01]  /*e8a70*/  VIADD R128, R9, UR5 ;  /* 0x0000000509807c36 */ /* 0x000fe20008000000 */
[-C--:B------:R-:W-:Y:S02]  /*e8a80*/  ISETP.GT.U32.AND P6, PT, R114, R79.reuse, PT ;  /* 0x0000004f7200720c */ /* 0x080fe40003fc4070 */
[----:B------:R-:W-:Y:S01]  /*e8a90*/  IADD3 R118, P0, PT, R79, R116, RZ ;  /* 0x000000744f767210 */ /* 0x000fe20007f1e0ff */
[----:B------:R-:W-:Y:S01]  /*e8aa0*/  IMAD.X R77, RZ, RZ, R107, P1 ;  /* 0x000000ffff4d7224 */ /* 0x000fe200008e066b */
[----:B------:R-:W-:Y:S02]  /*e8ab0*/  ISETP.GT.U32.AND.EX P6, PT, R123, R106, PT, P6 ;  /* 0x0000006a7b00720c */ /* 0x000fe40003fc4160 */
[----:B------:R-:W-:Y:S01]  /*e8ac0*/  IADD3 R110, P1, PT, R19, R118, RZ ;  /* 0x00000076136e7210 */ /* 0x000fe20007f3e0ff */
[----:B------:R-:W-:Y:S01]  /*e8ad0*/  IMAD.X R107, R106, 0x1, R113, P0 ;  /* 0x000000016a6b7824 */ /* 0x000fe200000e0671 */
[----:B------:R-:W-:-:S02]  /*e8ae0*/  SEL R79, R114, R79, P6 ;  /* 0x0000004f724f7207 */ /* 0x000fc40003000000 */
[----:B------:R-:W-:Y:S01]  /*e8af0*/  SEL R106, R123, R106, P6 ;  /* 0x0000006a7b6a7207 */ /* 0x000fe20003000000 */
[----:B------:R-:W-:Y:S01]  /*e8b00*/  IMAD.X R114, R77, 0x1, R107, P1 ;  /* 0x000000014d727824 */ /* 0x000fe200008e066b */
[----:B------:R-:W-:Y:S02]  /*e8b10*/  ISETP.GE.U32.AND P0, PT, R18, RZ, PT ;  /* 0x000000ff1200720c */ /* 0x000fe40003f06070 */
[----:B------:R-:W-:Y:S02]  /*e8b20*/  ISETP.GE.U32.AND P6, PT, R110, R118, PT ;  /* 0x000000766e00720c */ /* 0x000fe40003fc6070 */
[----:B------:R-:W-:Y:S02]  /*e8b30*/  ISETP.GE.U32.AND P3, PT, R122, R127, PT ;  /* 0x0000007f7a00720c */ /* 0x000fe40003f66070 */
[----:B------:R-:W-:Y:S02]  /*e8b40*/  ISETP.GE.U32.AND.EX P0, PT, R130, R115, PT, P0 ;  /* 0x000000738200720c */ /* 0x000fe40003f06100 */
[----:B------:R-:W-:-:S02]  /*e8b50*/  ISETP.NE.U32.AND P4, PT, R19, RZ, PT ;  /* 0x000000ff1300720c */ /* 0x000fc40003f85070 */
[----:B------:R-:W-:Y:S02]  /*e8b60*/  ISETP.GE.U32.AND.EX P6, PT, R114, R107, PT, P6 ;  /* 0x0000006b7200720c */ /* 0x000fe40003fc6160 */
[----:B------:R-:W-:Y:S02]  /*e8b70*/  ISETP.GT.U32.AND P1, PT, R79, R118, PT ;  /* 0x000000764f00720c */ /* 0x000fe40003f24070 */
[----:B------:R-:W-:Y:S02]  /*e8b80*/  ISETP.GE.U32.AND.EX P3, PT, R124, R129, PT, P3 ;  /* 0x000000817c00720c */ /* 0x000fe40003f66130 */
[----:B------:R-:W-:Y:S02]  /*e8b90*/  SEL R19, RZ, 0x1, P0 ;  /* 0x00000001ff137807 */ /* 0x000fe40000000000 */
[----:B------:R-:W-:Y:S02]  /*e8ba0*/  ISETP.NE.AND.EX P4, PT, R77, RZ, !P6, P4 ;  /* 0x000000ff4d00720c */ /* 0x000fe40007785340 */
[----:B------:R-:W-:-:S02]  /*e8bb0*/  ISETP.GT.U32.AND.EX P1, PT, R106, R107, PT, P1 ;  /* 0x0000006b6a00720c */ /* 0x000fc40003f24110 */
[----:B------:R-:W-:Y:S02]  /*e8bc0*/  SEL R9, RZ, 0x1, P3 ;  /* 0x00000001ff097807 */ /* 0x000fe40001800000 */
[----:B------:R-:W-:Y:S02]  /*e8bd0*/  IADD3 R126, P3, P6, R19, R8, RZ ;  /* 0x00000008137e7210 */ /* 0x000fe40007e7e0ff */
[----:B------:R-:W-:Y:S02]  /*e8be0*/  SEL R19, RZ, 0x1, !P4 ;  /* 0x00000001ff137807 */ /* 0x000fe40006000000 */
[----:B------:R-:W-:Y:S02]  /*e8bf0*/  SEL R8, RZ, 0x1, !P1 ;  /* 0x00000001ff087807 */ /* 0x000fe40004800000 */
[----:B------:R-:W-:Y:S02]  /*e8c00*/  SEL R77, RZ, 0x1, P5 ;  /* 0x00000001ff4d7807 */ /* 0x000fe40002800000 */
[----:B------:R-:W-:-:S02]  /*e8c10*/  IADD3 R19, P1, PT, R19, R110, RZ ;  /* 0x0000006e13137210 */ /* 0x000fc40007f3e0ff */
[----:B------:R-:W-:Y:S02]  /*e8c20*/  IADD3 R9, P0, PT, R9, R126, RZ ;  /* 0x0000007e09097210 */ /* 0x000fe40007f1e0ff */
[----:B------:R-:W-:Y:S02]  /*e8c30*/  IADD3 R8, P5, PT, R8, R120, RZ ;  /* 0x0000007808087210 */ /* 0x000fe40007fbe0ff */
[----:B------:R-:W-:Y:S01]  /*e8c40*/  IADD3.X R106, PT, PT, RZ, R128, R77, P3, P6 ;  /* 0x00000080ff6a7210 */ /* 0x000fe20001fec44d */
[----:B------:R-:W-:Y:S01]  /*e8c50*/  IMAD.X R77, RZ, RZ, R114, P1 ;  /* 0x000000ffff4d7224 */ /* 0x000fe200008e0672 */
[-C--:B------:R-:W-:Y:S01]  /*e8c60*/  IADD3 R122, P1, PT, R8, R9.reuse, RZ ;  /* 0x00000009087a7210 */ /* 0x080fe20007f3e0ff */
[----:B------:R-:W-:Y:S01]  /*e8c70*/  IMAD.X R79, RZ, RZ, R111, P5 ;  /* 0x000000ffff4f7224 */ /* 0x000fe200028e066f */
[----:B------:R-:W-:Y:S01]  /*e8c80*/  IADD3 R118, P4, PT, R19, R116, RZ ;  /* 0x0000007413767210 */ /* 0x000fe20007f9e0ff */
[----:B------:R-:W-:Y:S01]  /*e8c90*/  IMAD.X R106, RZ, RZ, R106, P0 ;  /* 0x000000ffff6a7224 */ /* 0x000fe200000e066a */
[----:B------:R-:W-:Y:S01]  /*e8ca0*/  ISETP.GE.U32.AND P0, PT, R122, R9, PT ;  /* 0x000000097a00720c */ /* 0x000fe20003f06070 */
[----:B------:R-:W-:Y:S01]  /*e8cb0*/  IMAD.MOV.U32 R116, RZ, RZ, RZ ;  /* 0x000000ffff747224 */ /* 0x000fe200078e00ff */
[----:B------:R-:W-:Y:S01]  /*e8cc0*/  ISETP.GT.U32.AND P5, PT, R110, R19, PT ;  /* 0x000000136e00720c */ /* 0x000fe20003fa4070 */
[----:B------:R-:W-:Y:S01]  /*e8cd0*/  IMAD.X R124, R79, 0x1, R106, P1 ;  /* 0x000000014f7c7824 */ /* 0x000fe200008e066a */
[----:B------:R-:W-:Y:S01]  /*e8ce0*/  ISETP.GE.U32.AND P1, PT, R115, R76, PT ;  /* 0x0000004c7300720c */ /* 0x000fe20003f26070 */
[----:B------:R-:W-:Y:S01]  /*e8cf0*/  IMAD.X R121, R77, 0x1, R113, P4 ;  /* 0x000000014d797824 */ /* 0x000fe200020e0671 */
[----:B------:R-:W-:Y:S01]  /*e8d00*/  ISETP.NE.U32.AND P4, PT, R8, RZ, PT ;  /* 0x000000ff0800720c */ /* 0x000fe20003f85070 */
[----:B------:R-:W-:Y:S01]  /*e8d10*/  IMAD.WIDE.U32 R8, R14, R11, RZ ;  /* 0x0000000b0e087225 */ /* 0x000fe200078e00ff */
[----:B------:R-:W-:-:S02]  /*e8d20*/  ISETP.GE.U32.AND.EX P0, PT, R124, R106, PT, P0 ;  /* 0x0000006a7c00720c */ /* 0x000fc40003f06100 */
[----:B------:R-:W-:Y:S01]  /*e8d30*/  ISETP.GT.U32.AND.EX P5, PT, R114, R77, PT, P5 ;  /* 0x0000004d7200720c */ /* 0x000fe20003fa4150 */
[----:B------:R-:W-:Y:S01]  /*e8d40*/  IMAD.WIDE.U32 R106, R15, R10, RZ ;  /* 0x0000000a0f6a7225 */ /* 0x000fe200078e00ff */
[----:B------:R-:W-:Y:S02]  /*e8d50*/  ISETP.NE.AND.EX P0, PT, R79, RZ, !P0, P4 ;  /* 0x000000ff4f00720c */ /* 0x000fe40004705340 */
[----:B------:R-:W-:Y:S01]  /*e8d60*/  SEL R19, R110, R19, P5 ;  /* 0x000000136e137207 */ /* 0x000fe20002800000 */
[----:B------:R-:W-:Y:S01]  /*e8d70*/  VIADD R79, R107, UR5 ;  /* 0x000000056b4f7c36 */ /* 0x000fe20008000000 */
[----:B------:R-:W-:Y:S01]  /*e8d80*/  SEL R76, R114, R77, P5 ;  /* 0x0000004d724c7207 */ /* 0x000fe20002800000 */
[----:B------:R-:W-:Y:S01]  /*e8d90*/  VIADD R129, R9, UR8 ;  /* 0x0000000809817c36 */ /* 0x000fe20008000000 */
[----:B------:R-:W-:Y:S01]  /*e8da0*/  IADD3 R77, P5, PT, R106, R8, RZ ;  /* 0x000000086a4d7210 */ /* 0x000fe20007fbe0ff */
[----:B------:R-:W-:Y:S01]  /*e8db0*/  IMAD.WIDE.U32 R114, R13, R12, RZ ;  /* 0x0000000c0d727225 */ /* 0x000fe200078e00ff */
[----:B------:R-:W-:-:S02]  /*e8dc0*/  ISETP.GE.U32.AND.EX P1, PT, R78, R125, PT, P1 ;  /* 0x0000007d4e00720c */ /* 0x000fc40003f26110 */
[----:B------:R-:W-:Y:S01]  /*e8dd0*/  ISETP.GE.U32.AND P4, PT, R77, R106, PT ;  /* 0x0000006a4d00720c */ /* 0x000fe20003f86070 */
[----:B------:R-:W-:Y:S01]  /*e8de0*/  IMAD.X R106, R129, 0x1, R79, P5 ;  /* 0x00000001816a7824 */ /* 0x000fe200028e064f */
[----:B------:R-:W-:Y:S01]  /*e8df0*/  ISETP.GT.U32.AND P5, PT, R19, R118, PT ;  /* 0x000000761300720c */ /* 0x000fe20003fa4070 */
[----:B------:R-:W-:Y:S01]  /*e8e00*/  IMAD.SHL.U32 R117, R114, 0x2, RZ ;  /* 0x0000000272757824 */ /* 0x000fe200078e00ff */
[----:B------:R-:W-:Y:S01]  /*e8e10*/  SEL R9, RZ, 0x1, P1 ;  /* 0x00000001ff097807 */ /* 0x000fe20000800000 */
[----:B------:R-:W-:Y:S01]  /*e8e20*/  IMAD.MOV.U32 R107, RZ, RZ, RZ ;  /* 0x000000ffff6b7224 */ /* 0x000fe200078e00ff */
[----:B------:R-:W-:Y:S01]  /*e8e30*/  ISETP.GT.U32.AND.EX P5, PT, R76, R121, PT, P5 ;  /* 0x000000794c00720c */ /* 0x000fe20003fa4150 */
[----:B------:R-:W-:Y:S01]  /*e8e40*/  IMAD.MOV.U32 R76, RZ, RZ, RZ ;  /* 0x000000ffff4c7224 */ /* 0x000fe200078e00ff */
[----:B------:R-:W-:Y:S01]  /*e8e50*/  ISETP.GE.U32.AND.EX P4, PT, R106, R79, PT, P4 ;  /* 0x0000004f6a00720c */ /* 0x000fe20003f86140 */
[----:B------:R-:W-:Y:S01]  /*e8e60*/  IMAD.WIDE.U32 R110, R12, R12, R116 ;  /* 0x0000000c0c6e7225 */ /* 0x000fe200078e0074 */
[----:B------:R-:W-:-:S02]  /*e8e70*/  SEL R19, RZ, 0x1, !P5 ;  /* 0x00000001ff137807 */ /* 0x000fc40006800000 */
[----:B------:R-:W-:Y:S01]  /*e8e80*/  IADD3.X R9, PT, PT, RZ, R128, R9, P3, P6 ;  /* 0x00000080ff097210 */ /* 0x000fe20001fec409 */
[----:B------:R-:W-:Y:S01]  /*e8e90*/  IMAD.WIDE.U32 R78, R10, R14, R76 ;  /* 0x0000000e0a4e7225 */ /* 0x000fe200078e004c */
[----:B------:R-:W-:Y:S02]  /*e8ea0*/  SEL R76, RZ, 0x1, !P0 ;  /* 0x00000001ff4c7807 */ /* 0x000fe40004000000 */
[----:B------:R-:W-:Y:S01]  /*e8eb0*/  ISETP.GE.U32.AND P0, PT, R110, RZ, PT ;  /* 0x000000ff6e00720c */ /* 0x000fe20003f06070 */
[----:B------:R-:W-:Y:S02]  /*e8ec0*/  VIADD R116, R111, UR7 ;  /* 0x000000076f747c36 */ /* 0x000fe40008000000 */
[----:B------:R-:W-:Y:S01]  /*e8ed0*/  IMAD.WIDE.U32 R10, R11, R15, R106 ;  /* 0x0000000f0b0a7225 */ /* 0x000fe200078e006a */
[----:B------:R-:W-:Y:S02]  /*e8ee0*/  IADD3 R107, P3, PT, R118, R18, RZ ;  /* 0x00000012766b7210 */ /* 0x000fe40007f7e0ff */
        /* <DEDUP_REMOVED lines=8> */
[----:B------:R-:W-:Y:S01]  /*e8f70*/  ISETP.GE.U32.AND P0, PT, R107, R118, PT ;  /* 0x000000766b00720c */ /* 0x000fe20003f06070 */
[----:B------:R-:W-:Y:S01]  /*e8f80*/  IMAD.X R76, RZ, RZ, R109, P6 ;  /* 0x000000ffff4c7224 */ /* 0x000fe200030e066d */
[-C--:B------:R-:W-:Y:S01]  /*e8f90*/  IADD3 R118, P6, PT, R18, R123.reuse, RZ ;  /* 0x0000007b12767210 */ /* 0x080fe20007fde0ff */
[----:B------:R-:W-:Y:S01]  /*e8fa0*/  IMAD.X R125, R117, 0x1, R127, P5 ;  /* 0x00000001757d7824 */ /* 0x000fe200028e067f */
[----:B------:R-:W-:Y:S01]  /*e8fb0*/  SHF.R.U64 R114, R114, 0x1f, R113 ;  /* 0x0000001f72727819 */ /* 0x000fe20000001271 */
[----:B------:R-:W-:Y:S01]  /*e8fc0*/  IMAD.X R109, R121, 0x1, R130, P3 ;  /* 0x00000001796d7824 */ /* 0x000fe200018e0682 */
[----:B------:R-:W-:Y:S01]  /*e8fd0*/  ISETP.GE.U32.AND P5, PT, R118, R123, PT ;  /* 0x0000007b7600720c */ /* 0x000fe20003fa6070 */
[----:B------:R-:W-:Y:S01]  /*e8fe0*/  IMAD.X R120, R76, 0x1, R125, P6 ;  /* 0x000000014c787824 */ /* 0x000fe200030e067d */
[----:B------:R-:W-:Y:S01]  /*e8ff0*/  SEL R19, RZ, 0x1, P1 ;  /* 0x00000001ff137807 */ /* 0x000fe20000800000 */
[----:B------:R-:W-:Y:S01]  /*e9000*/  IMAD.WIDE.U32 R114, R13, R13, R114 ;  /* 0x0000000d0d727225 */ /* 0x000fe200078e0072 */
[----:B------:R-:W-:-:S02]  /*e9010*/  ISETP.NE.U32.AND P6, PT, R18, RZ, PT ;  /* 0x000000ff1200720c */ /* 0x000fc40003fc5070 */
[----:B------:R-:W-:Y:S01]  /*e9020*/  ISETP.GE.U32.AND.EX P1, PT, R120, R125, PT, P5 ;  /* 0x0000007d7800720c */ /* 0x000fe20003f26150 */
[----:B------:R-:W-:Y:S01]  /*e9030*/  VIADD R18, R115, UR4 ;  /* 0x0000000473127c36 */ /* 0x000fe20008000000 */
[----:B------:R-:W-:Y:S02]  /*e9040*/  IADD3 R115, P3, P5, R19, R114, RZ ;  /* 0x0000007213737210 */ /* 0x000fe40007d7e0ff */
[----:B------:R-:W-:Y:S02]  /*e9050*/  ISETP.NE.AND.EX P6, PT, R76, RZ, !P1, P6 ;  /* 0x000000ff4c00720c */ /* 0x000fe40004fc5360 */
[----:B------:R-:W-:Y:S02]  /*e9060*/  SHF.R.U32.HI R19, RZ, 0x1f, R113 ;  /* 0x0000001fff137819 */ /* 0x000fe40000011671 */
[----:B------:R-:W-:Y:S01]  /*e9070*/  ISETP.GE.U32.AND.EX P0, PT, R109, R121, PT, P0 ;  /* 0x000000796d00720c */ /* 0x000fe20003f06100 */
[----:B------:R-:W-:Y:S01]  /*e9080*/  VIADD R121, R11, UR5 ;  /* 0x000000050b797c36 */ /* 0x000fe20008000000 */
[----:B------:R-:W-:-:S02]  /*e9090*/  ISETP.GT.U32.AND P1, PT, R122, R111, PT ;  /* 0x0000006f7a00720c */ /* 0x000fc40003f24070 */
[----:B------:R-:W-:Y:S02]  /*e90a0*/  SEL R79, RZ, 0x1, !P6 ;  /* 0x00000001ff4f7807 */ /* 0x000fe40007000000 */
[----:B------:R-:W-:Y:S02]  /*e90b0*/  LOP3.LUT R19, R19, 0x1, RZ, 0xc0, !PT ;  /* 0x0000000113137812 */ /* 0x000fe400078ec0ff */
[----:B------:R-:W-:Y:S02]  /*e90c0*/  SEL R76, RZ, 0x1, P0 ;  /* 0x00000001ff4c7807 */ /* 0x000fe40000000000 */
[----:B------:R-:W-:Y:S02]  /*e90d0*/  ISETP.GT.U32.AND.EX P1, PT, R124, R117, PT, P1 ;  /* 0x000000757c00720c */ /* 0x000fe40003f24110 */
[----:B------:R-:W-:Y:S02]  /*e90e0*/  IADD3 R79, P0, PT, R79, R118, RZ ;  /* 0x000000764f4f7210 */ /* 0x000fe40007f1e0ff */
[----:B------:R-:W-:-:S02]  /*e90f0*/  IADD3.X R114, PT, PT, RZ, R18, R19, P3, P5 ;  /* 0x00000012ff727210 */ /* 0x000fc40001fea413 */
[----:B------:R-:W-:Y:S01]  /*e9100*/  IADD3 R76, P3, PT, R76, R126, RZ ;  /* 0x0000007e4c4c7210 */ /* 0x000fe20007f7e0ff */
[----:B------:R-:W-:Y:S01]  /*e9110*/  IMAD.X R113, RZ, RZ, R120, P0 ;  /* 0x000000ffff717224 */ /* 0x000fe200000e0678 */
[----:B------:R-:W-:Y:S02]  /*e9120*/  SEL R18, R122, R111, P1 ;  /* 0x0000006f7a127207 */ /* 0x000fe40000800000 */
[----:B------:R-:W-:Y:S01]  /*e9130*/  SEL R117, R124, R117, P1 ;  /* 0x000000757c757207 */ /* 0x000fe20000800000 */
[----:B------:R-:W-:Y:S01]  /*e9140*/  IMAD.X R9, RZ, RZ, R9, P3 ;  /* 0x000000ffff097224 */ /* 0x000fe200018e0609 */
[----:B------:R-:W-:Y:S02]  /*e9150*/  IADD3 R111, P1, PT, R79, R110, RZ ;  /* 0x0000006e4f6f7210 */ /* 0x000fe40007f3e0ff */
[----:B------:R-:W-:Y:S02]  /*e9160*/  ISETP.NE.U32.AND P5, PT, R76, RZ, PT ;  /* 0x000000ff4c00720c */ /* 0x000fe40003fa5070 */
[----:B------:R-:W-:Y:S01]  /*e9170*/  ISETP.GT.U32.AND P0, PT, R118, R79, PT ;  /* 0x0000004f7600720c */ /* 0x000fe20003f04070 */
[----:B------:R-:W-:Y:S01]  /*e9180*/  IMAD.X R110, R113, 0x1, R116, P1 ;  /* 0x00000001716e7824 */ /* 0x000fe200008e0674 */
[----:B------:R-:W-:-:S02]  /*e9190*/  IADD3 R76, P6, PT, R76, R111, RZ ;  /* 0x0000006f4c4c7210 */ /* 0x000fc40007fde0ff */
[----:B------:R-:W-:Y:S02]  /*e91a0*/  ISETP.GT.U32.AND.EX P0, PT, R120, R113, PT, P0 ;  /* 0x000000717800720c */ /* 0x000fe40003f04100 */
[----:B------:R-:W-:Y:S01]  /*e91b0*/  ISETP.GE.U32.AND P3, PT, R78, RZ, PT ;  /* 0x000000ff4e00720c */ /* 0x000fe20003f66070 */
[----:B------:R-:W-:Y:S01]  /*e91c0*/  IMAD.X R19, R9, 0x1, R110, P6 ;  /* 0x0000000109137824 */ /* 0x000fe200030e066e */
[----:B------:R-:W-:Y:S02]  /*e91d0*/  ISETP.GE.U32.AND P1, PT, R76, R111, PT ;  /* 0x0000006f4c00720c */ /* 0x000fe40003f26070 */
[----:B------:R-:W-:Y:S02]  /*e91e0*/  ISETP.GT.U32.AND P6, PT, R18, R123, PT ;  /* 0x0000007b1200720c */ /* 0x000fe40003fc4070 */
[----:B------:R-:W-:Y:S02]  /*e91f0*/  SEL R18, R118, R79, P0 ;  /* 0x0000004f76127207 */ /* 0x000fe40000000000 */
[----:B------:R-:W-:-:S02]  /*e9200*/  ISETP.GE.U32.AND.EX P3, PT, R127, R77, PT, P3 ;  /* 0x0000004d7f00720c */ /* 0x000fc40003f66130 */
[----:B------:R-:W-:Y:S02]  /*e9210*/  ISETP.GE.U32.AND.EX P1, PT, R19, R110, PT, P1 ;  /* 0x0000006e1300720c */ /* 0x000fe40003f26110 */
[----:B------:R-:W-:Y:S02]  /*e9220*/  SEL R79, R120, R113, P0 ;  /* 0x00000071784f7207 */ /* 0x000fe40000000000 */
[----:B------:R-:W-:Y:S02]  /*e9230*/  ISETP.GT.U32.AND P0, PT, R18, R111, PT ;  /* 0x0000006f1200720c */ /* 0x000fe40003f04070 */
[----:B------:R-:W-:Y:S02]  /*e9240*/  SEL R113, RZ, 0x1, P3 ;  /* 0x00000001ff717807 */ /* 0x000fe40001800000 */
[----:B------:R-:W-:Y:S02]  /*e9250*/  ISETP.NE.AND.EX P5, PT, R9, RZ, !P1, P5 ;  /* 0x000000ff0900720c */ /* 0x000fe40004fa5350 */
[----:B------:R-:W-:-:S02]  /*e9260*/  ISETP.GT.U32.AND.EX P6, PT, R117, R125, PT, P6 ;  /* 0x0000007d7500720c */ /* 0x000fc40003fc4160 */
        /* <DEDUP_REMOVED lines=20> */
[----:B------:R-:W-:Y:S01]  /*e93b0*/  SEL R9, R76, R9, P4 ;  /* 0x000000094c097207 */ /* 0x000fe20002000000 */
[----:B------:R-:W-:Y:S01]  /*e93c0*/  IMAD.X R111, R18, 0x1, R127, P6 ;  /* 0x00000001126f7824 */ /* 0x000fe200030e067f */
[----:B------:R-:W-:Y:S01]  /*e93d0*/  ISETP.NE.U32.AND P5, PT, R10, RZ, PT ;  /* 0x000000ff0a00720c */ /* 0x000fe20003fa5070 */
[----:B------:R-:W-:Y:S01]  /*e93e0*/  IMAD.WIDE.U32 R10, R14, R13, RZ ;  /* 0x0000000d0e0a7225 */ /* 0x000fe200078e00ff */
[----:B------:R-:W-:Y:S02]  /*e93f0*/  ISETP.GE.U32.AND P6, PT, R77, R8, PT ;  /* 0x000000084d00720c */ /* 0x000fe40003fc6070 */
[----:B------:R-:W-:Y:S01]  /*e9400*/  ISETP.GE.U32.AND.EX P0, PT, R123, R116, PT, P0 ;  /* 0x000000747b00720c */ /* 0x000fe20003f06100 */
[----:B------:R-:W-:Y:S01]  /*e9410*/  IMAD.MOV.U32 R77, RZ, RZ, RZ ;  /* 0x000000ffff4d7224 */ /* 0x000fe200078e00ff */
[----:B------:R-:W-:-:S02]  /*e9420*/  SEL R8, R19, R18, P4 ;  /* 0x0000001213087207 */ /* 0x000fc40002000000 */
[----:B------:R-:W-:Y:S02]  /*e9430*/  ISETP.GT.U32.AND P4, PT, R9, R110, PT ;  /* 0x0000006e0900720c */ /* 0x000fe40003f84070 */
[----:B------:R-:W-:Y:S02]  /*e9440*/  ISETP.NE.AND.EX P5, PT, R113, RZ, !P0, P5 ;  /* 0x000000ff7100720c */ /* 0x000fe400047a5350 */
        /* <DEDUP_REMOVED lines=17> */
[----:B------:R-:W-:-:S03]  /*e9560*/  IMAD.X R115, R106, 0x1, R121, P1 ;  /* 0x000000016a737824 */ /* 0x000fc600008e0679 */
[----:B------:R-:W-:Y:S01]  /*e9570*/  ISETP.GE.U32.AND P1, PT, R8, R113, PT ;  /* 0x000000710800720c */ /* 0x000fe20003f26070 */
[----:B------:R-:W-:Y:S01]  /*e9580*/  IMAD.X R19, R76, 0x1, R115, P3 ;  /* 0x000000014c137824 */ /* 0x000fe200018e0673 */
[----:B------:R-:W-:Y:S01]  /*e9590*/  ISETP.NE.U32.AND P3, PT, R12, RZ, PT ;  /* 0x000000ff0c00720c */ /* 0x000fe20003f65070 */
[----:B------:R-:W-:Y:S02]  /*e95a0*/  VIADD R12, R79, UR5 ;  /* 0x000000054f0c7c36 */ /* 0x000fe40008000000 */
[----:B------:R-:W-:Y:S01]  /*e95b0*/  VIADD R79, R11, UR8 ;  /* 0x000000080b4f7c36 */ /* 0x000fe20008000000 */
[----:B------:R-:W-:-:S04]  /*e95c0*/  ISETP.GE.U32.AND.EX P1, PT, R19, R115, PT, P1 ;  /* 0x000000731300720c */ /* 0x000fc80003f26110 */
[----:B------:R-:W-:Y:S01]  /*e95d0*/  ISETP.NE.AND.EX P1, PT, R76, RZ, !P1, P3 ;  /* 0x000000ff4c00720c */ /* 0x000fe20004f25330 */
[----:B------:R-:W-:Y:S01]  /*e95e0*/  IMAD.X R76, R79, 0x1, R12, P0 ;  /* 0x000000014f4c7824 */ /* 0x000fe200000e060c */
[----:B------:R-:W-:Y:S02]  /*e95f0*/  ISETP.GT.U32.AND P0, PT, R114, R117, PT ;  /* 0x000000757200720c */ /* 0x000fe40003f04070 */
[----:B------:R-:W-:Y:S02]  /*e9600*/  SEL R11, RZ, 0x1, !P1 ;  /* 0x00000001ff0b7807 */ /* 0x000fe40004800000 */
[----:B------:R-:W-:Y:S02]  /*e9610*/  ISETP.GE.U32.AND P3, PT, R9, R10, PT ;  /* 0x0000000a0900720c */ /* 0x000fe40003f66070 */
[----:B------:R-:W-:Y:S02]  /*e9620*/  IADD3 R11, P6, PT, R11, R8, RZ ;  /* 0x000000080b0b7210 */ /* 0x000fe40007fde0ff */
[----:B------:R-:W-:Y:S01]  /*e9630*/  ISETP.GE.U32.AND.EX P1, PT, R76, R12, PT, P4 ;  /* 0x0000000c4c00720c */ /* 0x000fe20003f26140 */
[----:B------:R-:W-:Y:S01]  /*e9640*/  IMAD.WIDE.U32 R12, R13, R15, R76 ;  /* 0x0000000f0d0c7225 */ /* 0x000fe200078e004c */
[----:B------:R-:W-:-:S02]  /*e9650*/  ISETP.GE.U32.AND P4, PT, R18, RZ, PT ;  /* 0x000000ff1200720c */ /* 0x000fc40003f86070 */
[----:B------:R-:W-:Y:S01]  /*e9660*/  ISETP.GT.U32.AND P5, PT, R8, R11, PT ;  /* 0x0000000b0800720c */ /* 0x000fe20003fa4070 */
[----:B------:R-:W-:Y:S01]  /*e9670*/  IMAD.X R10, RZ, RZ, R19, P6 ;  /* 0x000000ffff0a7224 */ /* 0x000fe200030e0613 */
[----:B------:R-:W-:Y:S01]  /*e9680*/  ISETP.GT.U32.AND.EX P0, PT, R123, R106, PT, P0 ;  /* 0x0000006a7b00720c */ /* 0x000fe20003f04100 */
[----:B------:R-:W-:Y:S01]  /*e9690*/  VIADD R13, R13, UR5 ;  /* 0x000000050d0d7c36 */ /* 0x000fe20008000000 */
[----:B------:R-:W-:Y:S02]  /*e96a0*/  ISETP.GE.U32.AND.EX P4, PT, R121, R9, PT, P4 ;  /* 0x000000097900720c */ /* 0x000fe40003f86140 */
[----:B------:R-:W-:Y:S02]  /*e96b0*/  ISETP.GT.U32.AND.EX P5, PT, R19, R10, PT, P5 ;  /* 0x0000000a1300720c */ /* 0x000fe40003fa4150 */
[----:B------:R-:W-:Y:S02]  /*e96c0*/  SEL R9, R114, R117, P0 ;  /* 0x0000007572097207 */ /* 0x000fe40000000000 */
[----:B------:R-:W-:-:S02]  /*e96d0*/  IADD3 R117, P6, PT, R11, R18, RZ ;  /* 0x000000120b757210 */ /* 0x000fc40007fde0ff */
[----:B------:R-:W-:Y:S02]  /*e96e0*/  SEL R8, R8, R11, P5 ;  /* 0x0000000b08087207 */ /* 0x000fe40002800000 */
[----:B------:R-:W-:Y:S01]  /*e96f0*/  SEL R18, R123, R106, P0 ;  /* 0x0000006a7b127207 */ /* 0x000fe20000000000 */
[----:B------:R-:W-:Y:S01]  /*e9700*/  IMAD.X R121, R10, 0x1, R121, P6 ;  /* 0x000000010a797824 */ /* 0x000fe200030e0679 */
        /* <DEDUP_REMOVED lines=49> */
[----:B------:R-:W-:Y:S02]  /*e9a20*/  IADD3 R14, P4, P5, R13, R14, RZ ;  /* 0x0000000e0d0e7210 */ /* 0x000fe40007d9e0ff */
        /* <DEDUP_REMOVED lines=62> */
.L_x_902:
[----:B------:R-:W-:Y:S05]  /*e9e10*/  BSYNC.RELIABLE B9 ;  /* 0x0000000000097941 */ /* 0x000fea0003800100 */
.L_x_901:
        /* <DEDUP_REMOVED lines=38> */
.L_x_903:
[----:B------:R-:W-:Y:S05]  /*ea080*/  BSYNC.RECONVERGENT B8 ;  /* 0x0000000000087941 */ /* 0x000fea0003800200 */
.L_x_900:
        /* <DEDUP_REMOVED lines=111> */
.L_x_906:
[----:B------:R-:W-:Y:S05]  /*ea780*/  BSYNC.RELIABLE B9 ;  /* 0x0000000000097941 */ /* 0x000fea0003800100 */
.L_x_905:
        /* <DEDUP_REMOVED lines=38> */
.L_x_907:
[----:B------:R-:W-:Y:S05]  /*ea9f0*/  BSYNC.RECONVERGENT B8 ;  /* 0x0000000000087941 */ /* 0x000fea0003800200 */
.L_x_904:
        /* <DEDUP_REMOVED lines=48> */
.L_x_910:
[----:B------:R-:W-:Y:S05]  /*ead00*/  BSYNC.RELIABLE B9 ;  /* 0x0000000000097941 */ /* 0x000fea0003800100 */
.L_x_909:
        /* <DEDUP_REMOVED lines=38> */
.L_x_911:
[----:B------:R-:W-:Y:S05]  /*eaf70*/  BSYNC.RECONVERGENT B8 ;  /* 0x0000000000087941 */ /* 0x000fea0003800200 */
.L_x_908:
        /* <DEDUP_REMOVED lines=46> */
.L_x_914:
[----:B------:R-:W-:Y:S05]  /*eb260*/  BSYNC.RELIABLE B9 ;  /* 0x0000000000097941 */ /* 0x000fea0003800100 */
.L_x_913:
        /* <DEDUP_REMOVED lines=38> */
.L_x_915:
[----:B------:R-:W-:Y:S05]  /*eb4d0*/  BSYNC.RECONVERGENT B8 ;  /* 0x0000000000087941 */ /* 0x000fea0003800200 */
.L_x_912:
        /* <DEDUP_REMOVED lines=12> */
[----:B------:R-:W-:Y:S01]  /*eb5a0*/  IMAD.WIDE.U32 R16, R110, R114, RZ ;  /* 0x000000726e107225 */ /* 0x000fe200078e00ff */
[----:B------:R-:W-:-:S03]  /*eb5b0*/  ISETP.GE.U32.AND P1, PT, R8, RZ, PT ;  /* 0x000000ff0800720c */ /* 0x000fc60003f26070 */
[----:B------:R-:W-:-:S04]  /*eb5c0*/  IMAD.WIDE.U32 R18, R100, R106, RZ ;  /* 0x0000006a64127225 */ /* 0x000fc800078e00ff */
[----:B------:R-:W-:Y:S01]  /*eb5d0*/  VIADD R9, R9, UR5 ;  /* 0x0000000509097c36 */ /* 0x000fe20008000000 */
[----:B------:R-:W-:Y:S01]  /*eb5e0*/  IADD3 R13, P4, PT, R16, R18, RZ ;  /* 0x00000012100d7210 */ /* 0x000fe20007f9e0ff */
[----:B------:R-:W-:Y:S02]  /*eb5f0*/  IMAD.MOV.U32 R11, RZ, RZ, RZ ;  /* 0x000000ffff0b7224 */ /* 0x000fe400078e00ff */
[----:B------:R-:W-:Y:S01]  /*eb600*/  VIADD R76, R17, UR6 ;  /* 0x00000006114c7c36 */ /* 0x000fe20008000000 */
[----:B------:R-:W-:Y:S01]  /*eb610*/  ISETP.GE.U32.AND.EX P1, PT, R9, R15, PT, P1 ;  /* 0x0000000f0900720c */ /* 0x000fe20003f26110 */
[----:B------:R-:W-:Y:S01]  /*eb620*/  IMAD.WIDE.U32 R10, R106, R106, R10 ;  /* 0x0000006a6a0a7225 */ /* 0x000fe200078e000a */
[----:B------:R-:W-:Y:S02]  /*eb630*/  ISETP.GE.U32.AND P0, PT, R13, R16, PT ;  /* 0x000000100d00720c */ /* 0x000fe40003f06070 */
[----:B------:R-:W-:Y:S01]  /*eb640*/  SEL R109, RZ, 0x1, P1 ;  /* 0x00000001ff6d7807 */ /* 0x000fe20000800000 */
[----:B------:R-:W-:Y:S01]  /*eb650*/  VIADD R17, R19, UR5 ;  /* 0x0000000513117c36 */ /* 0x000fe20008000000 */
[----:B------:R-:W-:Y:S01]  /*eb660*/  SHF.R.U32.HI R16, RZ, 0x1f, R77 ;  /* 0x0000001fff107819 */ /* 0x000fe2000001164d */
[----:B------:R-:W-:Y:S01]  /*eb670*/  VIADD R111, R11, UR4 ;  /* 0x000000040b6f7c36 */ /* 0x000fe20008000000 */
[----:B------:R-:W-:Y:S01]  /*eb680*/  ISETP.GE.U32.AND P5, PT, R13, R18, PT ;  /* 0x000000120d00720c */ /* 0x000fe20003fa6070 */
[----:B------:R-:W-:Y:S01]  /*eb690*/  IMAD.MOV.U32 R12, RZ, RZ, RZ ;  /* 0x000000ffff0c7224 */ /* 0x000fe200078e00ff */
[----:B------:R-:W-:Y:S01]  /*eb6a0*/  IADD3 R109, P1, P3, R109, R10, RZ ;  /* 0x0000000a6d6d7210 */ /* 0x000fe20007b3e0ff */
[----:B------:R-:W-:Y:S01]  /*eb6b0*/  IMAD.WIDE.U32 R10, R79, R114, RZ ;  /* 0x000000724f0a7225 */ /* 0x000fe200078e00ff */
[----:B------:R-:W-:-:S03]  /*eb6c0*/  LOP3.LUT R16, R16, 0x1, RZ, 0xc0, !PT ;  /* 0x0000000110107812 */ /* 0x000fc600078ec0ff */
[----:B------:R-:W-:Y:S01]  /*eb6d0*/  IMAD.WIDE.U32 R18, R104, R106, RZ ;  /* 0x0000006a68127225 */ /* 0x000fe200078e00ff */
[----:B------:R-:W-:-:S03]  /*eb6e0*/  IADD3.X R111, PT, PT, RZ, R111, R16, P1, P3 ;  /* 0x0000006fff6f7210 */ /* 0x000fc60000fe6410 */
[----:B------:R-:W-:-:S04]  /*eb6f0*/  IMAD.WIDE.U32 R14, R100, R114, R12 ;  /* 0x00000072640e7225 */ /* 0x000fc800078e000c */
[----:B------:R-:W-:Y:S01]  /*eb700*/  VIADD R115, R11, UR4 ;  /* 0x000000040b737c36 */ /* 0x000fe20008000000 */
[----:B------:R-:W-:Y:S01]  /*eb710*/  IADD3 R11, P3, PT, R10, R18, RZ ;  /* 0x000000120a0b7210 */ /* 0x000fe20007f7e0ff */
[----:B------:R-:W-:Y:S01]  /*eb720*/  IMAD.X R12, R17, 0x1, R76, P4 ;  /* 0x00000001110c7824 */ /* 0x000fe200020e064c */
[----:B------:R-:W-:Y:S01]  /*eb730*/  ISETP.GE.U32.AND P6, PT, R14, RZ, PT ;  /* 0x000000ff0e00720c */ /* 0x000fe20003fc6070 */
[----:B------:R-:W-:Y:S01]  /*eb740*/  VIADD R107, R15, UR5 ;  /* 0x000000050f6b7c36 */ /* 0x000fe20008000000 */
[----:B------:R-:W-:Y:S01]  /*eb750*/  ISETP.GE.U32.AND P1, PT, R11, R10, PT ;  /* 0x0000000a0b00720c */ /* 0x000fe20003f26070 */
[----:B------:R-:W-:Y:S01]  /*eb760*/  VIADD R113, R19, UR7 ;  /* 0x0000000713717c36 */ /* 0x000fe20008000000 */
[----:B------:R-:W-:Y:S01]  /*eb770*/  ISETP.GE.U32.AND.EX P0, PT, R12, R76, PT, P0 ;  /* 0x0000004c0c00720c */ /* 0x000fe20003f06100 */
[----:B------:R-:W-:Y:S01]  /*eb780*/  IMAD.WIDE.U32 R76, R110, R100, RZ ;  /* 0x000000646e4c7225 */ /* 0x000fe200078e00ff */
[----:B------:R-:W-:Y:S02]  /*eb790*/  IADD3 R10, P4, PT, R109, R14, RZ ;  /* 0x0000000e6d0a7210 */ /* 0x000fe40007f9e0ff */
[----:B------:R-:W-:Y:S01]  /*eb7a0*/  ISETP.GE.U32.AND.EX P6, PT, R107, R13, PT, P6 ;  /* 0x0000000d6b00720c */ /* 0x000fe20003fc6160 */
[----:B------:R-:W-:Y:S01]  /*eb7b0*/  IMAD.MOV.U32 R13, RZ, RZ, RZ ;  /* 0x000000ffff0d7224 */ /* 0x000fe200078e00ff */
[----:B------:R-:W-:-:S02]  /*eb7c0*/  SEL R122, RZ, 0x1, P0 ;  /* 0x00000001ff7a7807 */ /* 0x000fc40000000000 */
[----:B------:R-:W-:Y:S01]  /*eb7d0*/  IADD3 R103, P0, PT, R10, R14, RZ ;  /* 0x0000000e0a677210 */ /* 0x000fe20007f1e0ff */
[----:B------:R-:W-:Y:S01]  /*eb7e0*/  IMAD.X R14, R107, 0x1, R111, P4 ;  /* 0x000000016b0e7824 */ /* 0x000fe200020e066f */
[----:B------:R-:W-:Y:S01]  /*eb7f0*/  ISETP.GE.U32.AND.EX P5, PT, R12, R17, PT, P5 ;  /* 0x000000110c00720c */ /* 0x000fe20003fa6150 */
[----:B------:R-:W-:Y:S01]  /*eb800*/  IMAD.WIDE.U32 R12, R110, R106, R12 ;  /* 0x0000006a6e0c7225 */ /* 0x000fe200078e000c */
[----:B------:R-:W-:Y:S02]  /*eb810*/  SEL R17, RZ, 0x1, P6 ;  /* 0x00000001ff117807 */ /* 0x000fe40003000000 */
[----:B------:R-:W-:Y:S01]  /*eb820*/  ISETP.GE.U32.AND P6, PT, R10, R109, PT ;  /* 0x0000006d0a00720c */ /* 0x000fe20003fc6070 */
[C---:B------:R-:W-:Y:S01]  /*eb830*/  IMAD.X R107, R14.reuse, 0x1, R107, P0 ;  /* 0x000000010e6b7824 */ /* 0x040fe200000e066b */
[----:B------:R-:W-:Y:S01]  /*eb840*/  ISETP.GE.U32.AND P0, PT, R103, R10, PT ;  /* 0x0000000a6700720c */ /* 0x000fe20003f06070 */
[----:B------:R-:W-:Y:S01]  /*eb850*/  VIADD R15, R13, UR6 ;  /* 0x000000060d0f7c36 */ /* 0x000fe20008000000 */
[----:B------:R-:W-:Y:S01]  /*eb860*/  ISETP.GE.U32.AND.EX P6, PT, R14, R111, PT, P6 ;  /* 0x0000006f0e00720c */ /* 0x000fe20003fc6160 */
[----:B------:R-:W-:Y:S01]  /*eb870*/  IMAD.MOV.U32 R10, RZ, RZ, RZ ;  /* 0x000000ffff0a7224 */ /* 0x000fe200078e00ff */
[----:B------:R-:W-:Y:S01]  /*eb880*/  SEL R16, RZ, 0x1, P5 ;  /* 0x00000001ff107807 */ /* 0x000fe20002800000 */
[----:B------:R-:W-:Y:S01]  /*eb890*/  IMAD.SHL.U32 R13, R76, 0x2, RZ ;  /* 0x000000024c0d7824 */ /* 0x000fe200078e00ff */
[----:B------:R-:W-:Y:S01]  /*eb8a0*/  IADD3 R17, P5, P4, R17, R12, RZ ;  /* 0x0000000c11117210 */ /* 0x000fe20007cbe0ff */
[----:B------:R-:W-:Y:S01]  /*eb8b0*/  VIADD R109, R77, UR6 ;  /* 0x000000064d6d7c36 */ /* 0x000fe20008000000 */
[----:B------:R-:W-:Y:S01]  /*eb8c0*/  ISETP.GE.U32.AND.EX P0, PT, R107, R14, PT, P0 ;  /* 0x0000000e6b00720c */ /* 0x000fe20003f06100 */
[----:B------:R-:W-:Y:S01]  /*eb8d0*/  IMAD.MOV.U32 R77, RZ, RZ, RZ ;  /* 0x000000ffff4d7224 */ /* 0x000fe200078e00ff */
[----:B------:R-:W-:-:S02]  /*eb8e0*/  SEL R120, RZ, 0x1, P6 ;  /* 0x00000001ff787807 */ /* 0x000fc40003000000 */
[-C--:B------:R-:W-:Y:S02]  /*eb8f0*/  IADD3.X R122, PT, PT, RZ, R15.reuse, R122, P5, P4 ;  /* 0x0000000fff7a7210 */ /* 0x080fe40002fe847a */
[----:B------:R-:W-:Y:S01]  /*eb900*/  IADD3.X R16, PT, PT, RZ, R15, R16, P5, P4 ;  /* 0x0000000fff107210 */ /* 0x000fe20002fe8410 */
[----:B------:R-:W-:Y:S01]  /*eb910*/  IMAD.WIDE.U32 R14, R104, R114, R10 ;  /* 0x00000072680e7225 */ /* 0x000fe200078e000a */
[----:B------:R-:W-:Y:S02]  /*eb920*/  SEL R12, RZ, 0x1, P0 ;  /* 0x00000001ff0c7807 */ /* 0x000fe40000000000 */
        /* <DEDUP_REMOVED lines=8> */
[CC--:B------:R-:W-:Y:S01]  /*eb9b0*/  IADD3 R116, P0, PT, R10.reuse, R111.reuse, RZ ;  /* 0x0000006f0a747210 */ /* 0x0c0fe20007f1e0ff */
[----:B------:R-:W-:Y:S01]  /*eb9c0*/  IMAD.X R117, R123, 0x1, R122, P4 ;  /* 0x000000017b757824 */ /* 0x000fe200020e067a */
[----:B------:R-:W-:Y:S01]  /*eb9d0*/  ISETP.NE.U32.AND P4, PT, R10, RZ, PT ;  /* 0x000000ff0a00720c */ /* 0x000fe20003f85070 */
[----:B------:R-:W-:Y:S01]  /*eb9e0*/  IMAD.WIDE.U32 R16, R100, R100, R12 ;  /* 0x0000006464107225 */ /* 0x000fe200078e000c */
[----:B------:R-:W-:-:S03]  /*eb9f0*/  ISETP.GE.U32.AND P5, PT, R116, R111, PT ;  /* 0x0000006f7400720c */ /* 0x000fc60003fa6070 */
[----:B------:R-:W-:Y:S01]  /*eba00*/  IMAD.X R118, R15, 0x1, R117, P0 ;  /* 0x000000010f767824 */ /* 0x000fe200000e0675 */
[----:B------:R-:W-:Y:S01]  /*eba10*/  ISETP.GE.U32.AND P0, PT, R16, RZ, PT ;  /* 0x000000ff1000720c */ /* 0x000fe20003f06070 */
[----:B------:R-:W-:Y:S02]  /*eba20*/  VIADD R10, R17, UR5 ;  /* 0x00000005110a7c36 */ /* 0x000fe40008000000 */
[----:B------:R-:W-:Y:S01]  /*eba30*/  IMAD.X R12, R113, 0x1, R115, P3 ;  /* 0x00000001710c7824 */ /* 0x000fe200018e0673 */
[----:B------:R-:W-:Y:S02]  /*eba40*/  ISETP.GE.U32.AND.EX P5, PT, R118, R117, PT, P5 ;  /* 0x000000757600720c */ /* 0x000fe40003fa6150 */
[----:B------:R-:W-:Y:S01]  /*eba50*/  ISETP.GE.U32.AND P3, PT, R11, R18, PT ;  /* 0x000000120b00720c */ /* 0x000fe20003f66070 */
[----:B------:R-:W-:Y:S01]  /*eba60*/  IMAD.WIDE.U32 R18, R110, R110, R76 ;  /* 0x0000006e6e127225 */ /* 0x000fe200078e004c */
[----:B------:R-:W-:Y:S02]  /*eba70*/  ISETP.NE.AND.EX P4, PT, R15, RZ, !P5, P4 ;  /* 0x000000ff0f00720c */ /* 0x000fe40006f85340 */
[----:B------:R-:W-:-:S02]  /*eba80*/  ISETP.GE.U32.AND.EX P0, PT, R10, R13, PT, P0 ;  /* 0x0000000d0a00720c */ /* 0x000fc40003f06100 */
[----:B------:R-:W-:Y:S02]  /*eba90*/  SEL R13, RZ, 0x1, !P4 ;  /* 0x00000001ff0d7807 */ /* 0x000fe40006000000 */
[C---:B------:R-:W-:Y:S02]  /*ebaa0*/  ISETP.GE.U32.AND.EX P3, PT, R12.reuse, R113, PT, P3 ;  /* 0x000000710c00720c */ /* 0x040fe40003f66130 */
[----:B------:R-:W-:Y:S02]  /*ebab0*/  SEL R113, RZ, 0x1, P0 ;  /* 0x00000001ff717807 */ /* 0x000fe40000000000 */
[----:B------:R-:W-:Y:S02]  /*ebac0*/  SHF.R.U32.HI R15, RZ, 0x1f, R109 ;  /* 0x0000001fff0f7819 */ /* 0x000fe4000001166d */
[----:B------:R-:W-:Y:S02]  /*ebad0*/  IADD3 R13, P0, PT, R13, R116, RZ ;  /* 0x000000740d0d7210 */ /* 0x000fe40007f1e0ff */
[----:B------:R-:W-:Y:S01]  /*ebae0*/  ISETP.GE.U32.AND.EX P1, PT, R12, R115, PT, P1 ;  /* 0x000000730c00720c */ /* 0x000fe20003f26110 */
[----:B------:R-:W-:Y:S01]  /*ebaf0*/  VIADD R115, R19, UR6 ;  /* 0x0000000613737c36 */ /* 0x000fe20008000000 */
[----:B------:R-:W-:-:S02]  /*ebb00*/  IADD3 R113, P4, P6, R113, R18, RZ ;  /* 0x0000001271717210 */ /* 0x000fc40007e9e0ff */
[----:B------:R-:W-:Y:S01]  /*ebb10*/  LOP3.LUT R18, R15, 0x1, RZ, 0xc0, !PT ;  /* 0x000000010f127812 */ /* 0x000fe200078ec0ff */
[----:B------:R-:W-:Y:S01]  /*ebb20*/  IMAD.X R15, RZ, RZ, R118, P0 ;  /* 0x000000ffff0f7224 */ /* 0x000fe200000e0676 */
[----:B------:R-:W-:Y:S02]  /*ebb30*/  ISETP.GT.U32.AND P0, PT, R116, R13, PT ;  /* 0x0000000d7400720c */ /* 0x000fe40003f04070 */
[----:B------:R-:W-:Y:S01]  /*ebb40*/  IADD3.X R115, PT, PT, RZ, R115, R18, P4, P6 ;  /* 0x00000073ff737210 */ /* 0x000fe200027ec412 */
[----:B------:R-:W-:Y:S01]  /*ebb50*/  IMAD.WIDE.U32 R18, R75, R106, RZ ;  /* 0x0000006a4b127225 */ /* 0x000fe200078e00ff */
[----:B------:R-:W-:Y:S02]  /*ebb60*/  IADD3 R17, P6, PT, R13, R16, RZ ;  /* 0x000000100d117210 */ /* 0x000fe40007fde0ff */
[----:B------:R-:W-:Y:S02]  /*ebb70*/  ISETP.GT.U32.AND.EX P0, PT, R118, R15, PT, P0 ;  /* 0x0000000f7600720c */ /* 0x000fe40003f04100 */
[----:B------:R-:W-:Y:S01]  /*ebb80*/  ISETP.GE.U32.AND P5, PT, R14, RZ, PT ;  /* 0x000000ff0e00720c */ /* 0x000fe20003fa6070 */
[----:B------:R-:W-:Y:S01]  /*ebb90*/  IMAD.X R16, R15, 0x1, R10, P6 ;  /* 0x000000010f107824 */ /* 0x000fe200030e060a */
[----:B------:R-:W-:Y:S01]  /*ebba0*/  SEL R10, R116, R13, P0 ;  /* 0x0000000d740a7207 */ /* 0x000fe20000000000 */
[----:B------:R-:W-:Y:S01]  /*ebbb0*/  IMAD.MOV.U32 R13, RZ, RZ, RZ ;  /* 0x000000ffff0d7224 */ /* 0x000fe200078e00ff */
[----:B------:R-:W-:-:S02]  /*ebbc0*/  IADD3 R109, P6, PT, R17, R14, RZ ;  /* 0x0000000e116d7210 */ /* 0x000fc40007fde0ff */
[----:B------:R-:W-:Y:S01]  /*ebbd0*/  SEL R14, R118, R15, P0 ;  /* 0x0000000f760e7207 */ /* 0x000fe20000000000 */
[----:B------:R-:W-:Y:S01]  /*ebbe0*/  IMAD.WIDE.U32 R12, R79, R106, R12 ;  /* 0x0000006a4f0c7225 */ /* 0x000fe200078e000c */
[----:B------:R-:W-:Y:S02]  /*ebbf0*/  ISETP.GT.U32.AND P0, PT, R10, R17, PT ;  /* 0x000000110a00720c */ /* 0x000fe40003f04070 */
[----:B------:R-:W-:Y:S01]  /*ebc00*/  ISETP.GE.U32.AND.EX P5, PT, R123, R11, PT, P5 ;  /* 0x0000000b7b00720c */ /* 0x000fe20003fa6150 */
[----:B------:R-:W-:Y:S01]  /*ebc10*/  IMAD.WIDE.U32 R10, R78, R114, RZ ;  /* 0x000000724e0a7225 */ /* 0x000fe200078e00ff */
[----:B------:R-:W-:Y:S02]  /*ebc20*/  ISETP.GE.U32.AND P4, PT, R111, R120, PT ;  /* 0x000000786f00720c */ /* 0x000fe40003f86070 */
[----:B------:R-:W-:Y:S01]  /*ebc30*/  ISETP.GT.U32.AND.EX P0, PT, R14, R16, PT, P0 ;  /* 0x000000100e00720c */ /* 0x000fe20003f04100 */
[----:B------:R-:W-:Y:S01]  /*ebc40*/  IMAD.X R111, R16, 0x1, R123, P6 ;  /* 0x00000001106f7824 */ /* 0x000fe200030e067b */
[----:B------:R-:W-:Y:S01]  /*ebc50*/  SEL R121, RZ, 0x1, P5 ;  /* 0x00000001ff797807 */ /* 0x000fe20002800000 */
[----:B------:R-:W-:Y:S01]  /*ebc60*/  VIADD R126, R13, UR4 ;  /* 0x000000040d7e7c36 */ /* 0x000fe20008000000 */
[----:B------:R-:W-:Y:S01]  /*ebc70*/  ISETP.GE.U32.AND.EX P4, PT, R117, R122, PT, P4 ;  /* 0x0000007a7500720c */ /* 0x000fe20003f86140 */
[----:B------:R-:W-:Y:S01]  /*ebc80*/  IMAD.MOV.U32 R14, RZ, RZ, RZ ;  /* 0x000000ffff0e7224 */ /* 0x000fe200078e00ff */
[----:B------:R-:W-:Y:S01]  /*ebc90*/  SEL R125, RZ, 0x1, P1 ;  /* 0x00000001ff7d7807 */ /* 0x000fe20000800000 */
[----:B------:R-:W-:Y:S01]  /*ebca0*/  IMAD.WIDE.U32 R116, R79, R100, RZ ;  /* 0x000000644f747225 */ /* 0x000fe200078e00ff */
[----:B------:R-:W-:-:S02]  /*ebcb0*/  ISETP.GE.U32.AND P1, PT, R109, R17, PT ;  /* 0x000000116d00720c */ /* 0x000fc40003f26070 */
[----:B------:R-:W-:Y:S01]  /*ebcc0*/  IADD3 R15, P5, PT, R10, R18, RZ ;  /* 0x000000120a0f7210 */ /* 0x000fe20007fbe0ff */
[----:B------:R-:W-:Y:S01]  /*ebcd0*/  VIADD R11, R11, UR5 ;  /* 0x000000050b0b7c36 */ /* 0x000fe20008000000 */
[----:B------:R-:W-:Y:S02]  /*ebce0*/  SEL R76, RZ, 0x1, !P0 ;  /* 0x00000001ff4c7807 */ /* 0x000fe40004000000 */
[----:B------:R-:W-:Y:S02]  /*ebcf0*/  SEL R77, RZ, 0x1, P3 ;  /* 0x00000001ff4d7807 */ /* 0x000fe40001800000 */
[----:B------:R-:W-:Y:S01]  /*ebd00*/  IADD3 R121, P3, P0, R121, R12, RZ ;  /* 0x0000000c79797210 */ /* 0x000fe2000787e0ff */
[----:B------:R-:W-:Y:S01]  /*ebd10*/  IMAD.WIDE.U32 R12, R104, R110, RZ ;  /* 0x0000006e680c7225 */ /* 0x000fe200078e00ff */
[----:B------:R-:W-:Y:S02]  /*ebd20*/  SEL R120, RZ, 0x1, P4 ;  /* 0x00000001ff787807 */ /* 0x000fe40002000000 */
[----:B------:R-:W-:Y:S01]  /*ebd30*/  ISETP.GE.U32.AND.EX P1, PT, R111, R16, PT, P1 ;  /* 0x000000106f00720c */ /* 0x000fe20003f26110 */
[----:B------:R-:W-:Y:S01]  /*ebd40*/  IMAD.WIDE.U32 R16, R75, R114, R14 ;  /* 0x000000724b107225 */ /* 0x000fe200078e000e */
[----:B------:R-:W-:-:S02]  /*ebd50*/  IADD3 R76, P6, PT, R76, R113, RZ ;  /* 0x000000714c4c7210 */ /* 0x000fc40007fde0ff */
[----:B------:R-:W-:Y:S01]  /*ebd60*/  IADD3 R120, P4, PT, R120, R121, RZ ;  /* 0x0000007978787210 */ /* 0x000fe20007f9e0ff */
[----:B------:R-:W-:Y:S01]  /*ebd70*/  VIADD R135, R17, UR6 ;  /* 0x0000000611877c36 */ /* 0x000fe20008000000 */
        /* <DEDUP_REMOVED lines=11> */
[----:B------:R-:W-:-:S02]  /*ebe30*/  VIADD R125, R19, UR6 ;  /* 0x00000006137d7c36 */ /* 0x000fc40008000000 */
[----:B------:R-:W-:Y:S01]  /*ebe40*/  IMAD.X R122, R113, 0x1, R123, P4 ;  /* 0x00000001717a7824 */ /* 0x000fe200020e067b */
[----:B------:R-:W-:Y:S01]  /*ebe50*/  ISETP.NE.U32.AND P4, PT, R76, RZ, PT ;  /* 0x000000ff4c00720c */ /* 0x000fe20003f85070 */
[----:B------:R-:W-:Y:S01]  /*ebe60*/  IMAD.X R76, R13, 0x1, R17, P1 ;  /* 0x000000010d4c7824 */ /* 0x000fe200008e0611 */
[----:B------:R-:W-:Y:S01]  /*ebe70*/  ISETP.GE.U32.AND P1, PT, R117, R116, PT ;  /* 0x000000747500720c */ /* 0x000fe20003f26070 */
[----:B------:R-:W-:Y:S01]  /*ebe80*/  IMAD.MOV.U32 R116, RZ, RZ, RZ ;  /* 0x000000ffff747224 */ /* 0x000fe200078e00ff */
        /* <DEDUP_REMOVED lines=8> */
[----:B------:R-:W-:Y:S01]  /*ebf10*/  ISETP.GE.U32.AND.EX P4, PT, R12, R11, PT, P4 ;  /* 0x0000000b0c00720c */ /* 0x000fe20003f86140 */
[----:B------:R-:W-:Y:S01]  /*ebf20*/  IMAD.WIDE.U32 R10, R104, R100, R116 ;  /* 0x00000064680a7225 */ /* 0x000fe200078e0074 */
[----:B------:R-:W-:Y:S02]  /*ebf30*/  ISETP.GE.U32.AND.EX P6, PT, R76, R13, PT, P6 ;  /* 0x0000000d4c00720c */ /* 0x000fe40003fc6160 */
[----:B------:R-:W-:Y:S01]  /*ebf40*/  IADD3.X R17, PT, PT, RZ, R126, R77, P3, P0 ;  /* 0x0000007eff117210 */ /* 0x000fe20001fe044d */
[----:B------:R-:W-:Y:S01]  /*ebf50*/  IMAD.X R113, RZ, RZ, R122, P5 ;  /* 0x000000ffff717224 */ /* 0x000fe200028e067a */
[----:B------:R-:W-:Y:S01]  /*ebf60*/  IADD3 R13, P0, PT, R14, R121, RZ ;  /* 0x000000790e0d7210 */ /* 0x000fe20007f1e0ff */
[----:B------:R-:W-:Y:S01]  /*ebf70*/  VIADD R126, R11, UR7 ;  /* 0x000000070b7e7c36 */ /* 0x000fe20008000000 */
[----:B------:R-:W-:Y:S01]  /*ebf80*/  IADD3 R116, P3, PT, R19, R10, RZ ;  /* 0x0000000a13747210 */ /* 0x000fe20007f7e0ff */
[----:B------:R-:W-:Y:S01]  /*ebf90*/  IMAD.MOV.U32 R77, RZ, RZ, RZ ;  /* 0x000000ffff4d7224 */ /* 0x000fe200078e00ff */
[----:B------:R-:W-:Y:S01]  /*ebfa0*/  ISETP.GT.U32.AND P5, PT, R118, R19, PT ;  /* 0x000000137600720c */ /* 0x000fe20003fa4070 */
[----:B------:R-:W-:Y:S01]  /*ebfb0*/  IMAD.X R11, RZ, RZ, R17, P0 ;  /* 0x000000ffff0b7224 */ /* 0x000fe200000e0611 */
        /* <DEDUP_REMOVED lines=8> */
[----:B------:R-:W-:Y:S02]  /*ec040*/  SEL R115, RZ, 0x1, P6 ;  /* 0x00000001ff737807 */ /* 0x000fe40003000000 */
[----:B------:R-:W-:Y:S01]  /*ec050*/  ISETP.NE.U32.AND P6, PT, R13, RZ, PT ;  /* 0x000000ff0d00720c */ /* 0x000fe20003fc5070 */
[----:B------:R-:W-:Y:S01]  /*ec060*/  IMAD.MOV.U32 R13, RZ, RZ, RZ ;  /* 0x000000ffff0d7224 */ /* 0x000fe200078e00ff */
[----:B------:R-:W-:-:S02]  /*ec070*/  ISETP.GE.U32.AND.EX P5, PT, R118, R120, PT, P5 ;  /* 0x000000787600720c */ /* 0x000fc40003fa6150 */
[----:B------:R-:W-:Y:S02]  /*ec080*/  SEL R121, RZ, 0x1, P1 ;  /* 0x00000001ff797807 */ /* 0x000fe40000800000 */
[----:B------:R-:W-:Y:S02]  /*ec090*/  ISETP.GE.U32.AND P1, PT, R10, RZ, PT ;  /* 0x000000ff0a00720c */ /* 0x000fe40003f26070 */
[----:B------:R-:W-:Y:S02]  /*ec0a0*/  ISETP.NE.AND.EX P5, PT, R11, RZ, !P5, P6 ;  /* 0x000000ff0b00720c */ /* 0x000fe40006fa5360 */
[----:B------:R-:W-:Y:S02]  /*ec0b0*/  ISETP.GT.U32.AND P3, PT, R17, R116, PT ;  /* 0x000000741100720c */ /* 0x000fe40003f64070 */
[----:B------:R-:W-:Y:S01]  /*ec0c0*/  ISETP.GE.U32.AND.EX P1, PT, R126, R117, PT, P1 ;  /* 0x000000757e00720c */ /* 0x000fe20003f26110 */
[----:B------:R-:W-:Y:S01]  /*ec0d0*/  IMAD.WIDE.U32 R116, R79, R110, R76 ;  /* 0x0000006e4f747225 */ /* 0x000fe200078e004c */
[----:B------:R-:W-:-:S02]  /*ec0e0*/  SEL R11, RZ, 0x1, !P5 ;  /* 0x00000001ff0b7807 */ /* 0x000fc40006800000 */
[----:B------:R-:W-:Y:S01]  /*ec0f0*/  ISETP.GT.U32.AND.EX P3, PT, R19, R120, PT, P3 ;  /* 0x000000781300720c */ /* 0x000fe20003f64130 */
[----:B------:R-:W-:Y:S01]  /*ec100*/  IMAD.WIDE.U32 R76, R78, R106, R12 ;  /* 0x0000006a4e4c7225 */ /* 0x000fe200078e000c */
[----:B------:R-:W-:Y:S02]  /*ec110*/  SEL R19, RZ, 0x1, P1 ;  /* 0x00000001ff137807 */ /* 0x000fe40000800000 */
[----:B------:R-:W-:Y:S01]  /*ec120*/  IADD3 R11, P1, PT, R11, R14, RZ ;  /* 0x0000000e0b0b7210 */ /* 0x000fe20007f3e0ff */
[----:B------:R-:W-:Y:S01]  /*ec130*/  VIADD R122, R117, UR4 ;  /* 0x00000004757a7c36 */ /* 0x000fe20008000000 */
[----:B------:R-:W-:Y:S01]  /*ec140*/  ISETP.GE.U32.AND.EX P0, PT, R123, R124, PT, P0 ;  /* 0x0000007c7b00720c */ /* 0x000fe20003f06100 */
[----:B------:R-:W-:Y:S01]  /*ec150*/  VIADD R134, R77, UR5 ;  /* 0x000000054d867c36 */ /* 0x000fe20008000000 */
[----:B------:R-:W-:Y:S01]  /*ec160*/  ISETP.GE.U32.AND P6, PT, R16, RZ, PT ;  /* 0x000000ff1000720c */ /* 0x000fe20003fc6070 */
[----:B------:R-:W-:Y:S01]  /*ec170*/  IMAD.X R13, RZ, RZ, R118, P1 ;  /* 0x000000ffff0d7224 */ /* 0x000fe200008e0676 */
[----:B------:R-:W-:-:S02]  /*ec180*/  SEL R117, RZ, 0x1, P0 ;  /* 0x00000001ff757807 */ /* 0x000fc40000000000 */
[----:B------:R-:W-:Y:S02]  /*ec190*/  ISETP.GE.U32.AND.EX P6, PT, R135, R15, PT, P6 ;  /* 0x0000000f8700720c */ /* 0x000fe40003fc6160 */
[----:B------:R-:W-:Y:S02]  /*ec1a0*/  ISETP.GT.U32.AND P0, PT, R14, R11, PT ;  /* 0x0000000b0e00720c */ /* 0x000fe40003f04070 */
[----:B------:R-:W-:Y:S02]  /*ec1b0*/  IADD3 R113, P5, PT, R11, R10, RZ ;  /* 0x0000000a0b717210 */ /* 0x000fe40007fbe0ff */
[----:B------:R-:W-:Y:S02]  /*ec1c0*/  SEL R133, RZ, 0x1, P6 ;  /* 0x00000001ff857807 */ /* 0x000fe40003000000 */
[----:B------:R-:W-:Y:S01]  /*ec1d0*/  SEL R17, RZ, 0x1, !P3 ;  /* 0x00000001ff117807 */ /* 0x000fe20005800000 */
[----:B------:R-:W-:Y:S01]  /*ec1e0*/  IMAD.X R126, R13, 0x1, R126, P5 ;  /* 0x000000010d7e7824 */ /* 0x000fe200028e067e */
[----:B------:R-:W-:-:S02]  /*ec1f0*/  ISETP.GT.U32.AND.EX P0, PT, R118, R13, PT, P0 ;  /* 0x0000000d7600720c */ /* 0x000fc40003f04100 */
[----:B------:R-:W-:Y:S02]  /*ec200*/  IADD3 R120, P1, P3, R19, R116, RZ ;  /* 0x0000007413787210 */ /* 0x000fe40007b3e0ff */
[----:B------:R-:W-:Y:S02]  /*ec210*/  IADD3 R133, P5, P6, R133, R76, RZ ;  /* 0x0000004c85857210 */ /* 0x000fe40007ebe0ff */
[----:B------:R-:W-:Y:S02]  /*ec220*/  SEL R77, RZ, 0x1, P4 ;  /* 0x00000001ff4d7807 */ /* 0x000fe40002000000 */
[----:B------:R-:W-:Y:S02]  /*ec230*/  SEL R10, R14, R11, P0 ;  /* 0x0000000b0e0a7207 */ /* 0x000fe40000000000 */
        /* <DEDUP_REMOVED lines=11> */
[----:B------:R-:W-:Y:S01]  /*ec2f0*/  IMAD.WIDE.U32 R76, R78, R100, RZ ;  /* 0x000000644e4c7225 */ /* 0x000fe200078e00ff */
[----:B------:R-:W-:-:S03]  /*ec300*/  ISETP.GE.U32.AND P4, PT, R130, R11, PT ;  /* 0x0000000b8200720c */ /* 0x000fc60003f86070 */
[----:B------:R-:W-:Y:S01]  /*ec310*/  IMAD.X R132, R19, 0x1, R17, P0 ;  /* 0x0000000113847824 */ /* 0x000fe200000e0611 */
[----:B------:R-:W-:Y:S01]  /*ec320*/  ISETP.GT.U32.AND P0, PT, R10, R113, PT ;  /* 0x000000710a00720c */ /* 0x000fe20003f04070 */
[----:B------:R-:W-:-:S03]  /*ec330*/  IMAD.WIDE.U32 R10, R75, R110, RZ ;  /* 0x0000006e4b0a7225 */ /* 0x000fc600078e00ff */
[----:B------:R-:W-:Y:S01]  /*ec340*/  ISETP.GT.U32.AND.EX P0, PT, R13, R126, PT, P0 ;  /* 0x0000007e0d00720c */ /* 0x000fe20003f04100 */
[----:B------:R-:W-:Y:S01]  /*ec350*/  VIADD R131, R11, UR6 ;  /* 0x000000060b837c36 */ /* 0x000fe20008000000 */
[----:B------:R-:W-:Y:S01]  /*ec360*/  ISETP.GE.U32.AND.EX P4, PT, R132, R17, PT, P4 ;  /* 0x000000118400720c */ /* 0x000fe20003f86140 */
[----:B------:R-:W-:Y:S01]  /*ec370*/  IMAD.SHL.U32 R121, R116, 0x2, RZ ;  /* 0x0000000274797824 */ /* 0x000fe200078e00ff */
[----:B------:R-:W-:Y:S01]  /*ec380*/  SEL R17, RZ, 0x1, !P0 ;  /* 0x00000001ff117807 */ /* 0x000fe20004000000 */
[----:B------:R-:W-:Y:S01]  /*ec390*/  VIADD R118, R77, UR5 ;  /* 0x000000054d767c36 */ /* 0x000fe20008000000 */
[----:B------:R-:W-:Y:S01]  /*ec3a0*/  ISETP.GE.U32.AND P0, PT, R15, R18, PT ;  /* 0x000000120f00720c */ /* 0x000fe20003f06070 */
[----:B------:R-:W-:Y:S01]  /*ec3b0*/  VIADD R15, R117, UR4 ;  /* 0x00000004750f7c36 */ /* 0x000fe20008000000 */
[----:B------:R-:W-:Y:S01]  /*ec3c0*/  ISETP.NE.AND.EX P4, PT, R19, RZ, !P4, P1 ;  /* 0x000000ff1300720c */ /* 0x000fe20006785310 */
[----:B------:R-:W-:Y:S01]  /*ec3d0*/  IMAD.MOV.U32 R117, RZ, RZ, RZ ;  /* 0x000000ffff757224 */ /* 0x000fe200078e00ff */
[----:B------:R-:W-:Y:S01]  /*ec3e0*/  ISETP.GE.U32.AND.EX P0, PT, R12, R125, PT, P0 ;  /* 0x0000007d0c00720c */ /* 0x000fe20003f06100 */
[----:B------:R-:W-:Y:S01]  /*ec3f0*/  IMAD.MOV.U32 R12, RZ, RZ, RZ ;  /* 0x000000ffff0c7224 */ /* 0x000fe200078e00ff */
[----:B------:R-:W-:-:S02]  /*ec400*/  IADD3 R13, P3, PT, R76, R10, RZ ;  /* 0x0000000a4c0d7210 */ /* 0x000fc40007f7e0ff */
[----:B------:R-:W-:Y:S02]  /*ec410*/  SEL R125, RZ, 0x1, !P4 ;  /* 0x00000001ff7d7807 */ /* 0x000fe40006000000 */
[----:B------:R-:W-:Y:S01]  /*ec420*/  SEL R11, RZ, 0x1, P0 ;  /* 0x00000001ff0b7807 */ /* 0x000fe20000000000 */
[----:B------:R-:W-:Y:S01]  /*ec430*/  IMAD.WIDE.U32 R18, R75, R100, R12 ;  /* 0x000000644b127225 */ /* 0x000fe200078e000c */
[----:B------:R-:W-:Y:S02]  /*ec440*/  IADD3 R125, P0, PT, R125, R130, RZ ;  /* 0x000000827d7d7210 */ /* 0x000fe40007f1e0ff */
[----:B------:R-:W-:Y:S01]  /*ec450*/  IADD3 R17, P4, PT, R17, R120, RZ ;  /* 0x0000007811117210 */ /* 0x000fe20007f9e0ff */
[----:B------:R-:W-:Y:S01]  /*ec460*/  VIADD R129, R19, UR6 ;  /* 0x0000000613817c36 */ /* 0x000fe20008000000 */
[----:B------:R-:W-:Y:S01]  /*ec470*/  ISETP.GE.U32.AND P1, PT, R13, R76, PT ;  /* 0x0000004c0d00720c */ /* 0x000fe20003f26070 */
[----:B------:R-:W-:Y:S01]  /*ec480*/  IMAD.X R127, RZ, RZ, R132, P0 ;  /* 0x000000ffff7f7224 */ /* 0x000fe200000e0684 */
[----:B------:R-:W-:Y:S01]  /*ec490*/  IADD3 R128, P0, PT, R125, R18, RZ ;  /* 0x000000127d807210 */ /* 0x000fe20007f1e0ff */
[----:B------:R-:W-:Y:S01]  /*ec4a0*/  IMAD.MOV.U32 R120, RZ, RZ, RZ ;  /* 0x000000ffff787224 */ /* 0x000fe200078e00ff */
[----:B------:R-:W-:Y:S01]  /*ec4b0*/  IADD3.X R11, PT, PT, RZ, R134, R11, P5, P6 ;  /* 0x00000086ff0b7210 */ /* 0x000fe20002fec40b */
[----:B------:R-:W-:Y:S01]  /*ec4c0*/  IMAD.X R19, RZ, RZ, R115, P4 ;  /* 0x000000ffff137224 */ /* 0x000fe200020e0673 */
[----:B------:R-:W-:Y:S01]  /*ec4d0*/  IADD3 R122, P4, PT, R17, R128, RZ ;  /* 0x00000080117a7210 */ /* 0x000fe20007f9e0ff */
[----:B------:R-:W-:Y:S01]  /*ec4e0*/  IMAD.X R123, R127, 0x1, R129, P0 ;  /* 0x000000017f7b7824 */ /* 0x000fe200000e0681 */
[----:B------:R-:W-:Y:S01]  /*ec4f0*/  SHF.R.U64 R116, R116, 0x1f, R15 ;  /* 0x0000001f74747819 */ /* 0x000fe2000000120f */
[----:B------:R-:W-:Y:S01]  /*ec500*/  IMAD.WIDE.U32 R76, R104, R104, R120 ;  /* 0x00000068684c7225 */ /* 0x000fe200078e0078 */
[----:B------:R-:W-:-:S02]  /*ec510*/  ISETP.GE.U32.AND P0, PT, R122, R128, PT ;  /* 0x000000807a00720c */ /* 0x000fc40003f06070 */
[----:B------:R-:W-:Y:S01]  /*ec520*/  ISETP.NE.U32.AND P5, PT, R17, RZ, PT ;  /* 0x000000ff1100720c */ /* 0x000fe20003fa5070 */
[----:B------:R-:W-:Y:S02]  /*ec530*/  IMAD.X R124, R19, 0x1, R123, P4 ;  /* 0x00000001137c7824 */ /* 0x000fe400020e067b */
[----:B------:R-:W-:Y:S01]  /*ec540*/  IMAD.X R14, R131, 0x1, R118, P3 ;  /* 0x00000001830e7824 */ /* 0x000fe200018e0676 */
[----:B------:R-:W-:Y:S01]  /*ec550*/  ISETP.GE.U32.AND P3, PT, R76, RZ, PT ;  /* 0x000000ff4c00720c */ /* 0x000fe20003f66070 */
[----:B------:R-:W-:Y:S01]  /*ec560*/  VIADD R12, R77, UR7 ;  /* 0x000000074d0c7c36 */ /* 0x000fe20008000000 */
[----:B------:R-:W-:Y:S02]  /*ec570*/  ISETP.GE.U32.AND.EX P0, PT, R124, R123, PT, P0 ;  /* 0x0000007b7c00720c */ /* 0x000fe40003f06100 */
[----:B------:R-:W-:Y:S01]  /*ec580*/  IADD3 R77, P4, PT, R113, R16, RZ ;  /* 0x00000010714d7210 */ /* 0x000fe20007f9e0ff */
[----:B------:R-:W-:Y:S01]  /*ec590*/  IMAD.WIDE.U32 R16, R79, R79, R116 ;  /* 0x0000004f4f107225 */ /* 0x000fe200078e0074 */
[----:B------:R-:W-:-:S02]  /*ec5a0*/  ISETP.GE.U32.AND.EX P3, PT, R12, R121, PT, P3 ;  /* 0x000000790c00720c */ /* 0x000fc40003f66130 */
[----:B------:R-:W-:Y:S01]  /*ec5b0*/  ISETP.NE.AND.EX P0, PT, R19, RZ, !P0, P5 ;  /* 0x000000ff1300720c */ /* 0x000fe20004705350 */
[----:B------:R-:W-:Y:S01]  /*ec5c0*/  VIADD R120, R17, UR4 ;  /* 0x0000000411787c36 */ /* 0x000fe20008000000 */
[----:B------:R-:W-:Y:S02]  /*ec5d0*/  SHF.R.U32.HI R19, RZ, 0x1f, R15 ;  /* 0x0000001fff137819 */ /* 0x000fe4000001160f */
[----:B------:R-:W-:Y:S02]  /*ec5e0*/  SEL R15, RZ, 0x1, P3 ;  /* 0x00000001ff0f7807 */ /* 0x000fe40001800000 */
[----:B------:R-:W-:Y:S01]  /*ec5f0*/  ISETP.GE.U32.AND P6, PT, R77, R113, PT ;  /* 0x000000714d00720c */ /* 0x000fe20003fc6070 */
[----:B------:R-:W-:Y:S01]  /*ec600*/  IMAD.X R113, R126, 0x1, R135, P4 ;  /* 0x000000017e717824 */ /* 0x000fe200020e0687 */
[----:B------:R-:W-:Y:S02]  /*ec610*/  ISETP.GE.U32.AND.EX P1, PT, R14, R118, PT, P1 ;  /* 0x000000760e00720c */ /* 0x000fe40003f26110 */
[----:B------:R-:W-:-:S02]  /*ec620*/  IADD3 R118, P3, P4, R15, R16, RZ ;  /* 0x000000100f767210 */ /* 0x000fc40007c7e0ff */
[----:B------:R-:W-:Y:S02]  /*ec630*/  LOP3.LUT R15, R19, 0x1, RZ, 0xc0, !PT ;  /* 0x00000001130f7812 */ /* 0x000fe400078ec0ff */
[----:B------:R-:W-:Y:S02]  /*ec640*/  SEL R16, RZ, 0x1, !P0 ;  /* 0x00000001ff107807 */ /* 0x000fe40004000000 */
[----:B------:R-:W-:Y:S02]  /*ec650*/  ISETP.GE.U32.AND.EX P6, PT, R113, R126, PT, P6 ;  /* 0x0000007e7100720c */ /* 0x000fe40003fc6160 */
[----:B------:R-:W-:Y:S02]  /*ec660*/  IADD3.X R120, PT, PT, RZ, R120, R15, P3, P4 ;  /* 0x00000078ff787210 */ /* 0x000fe40001fe840f */
[----:B------:R-:W-:Y:S02]  /*ec670*/  IADD3 R15, P3, PT, R16, R122, RZ ;  /* 0x0000007a100f7210 */ /* 0x000fe40007f7e0ff */
[----:B------:R-:W-:-:S02]  /*ec680*/  SEL R116, RZ, 0x1, P6 ;  /* 0x00000001ff747807 */ /* 0x000fc40003000000 */
[----:B------:R-:W-:Y:S01]  /*ec690*/  ISETP.GT.U32.AND P5, PT, R130, R125, PT ;  /* 0x0000007d8200720c */ /* 0x000fe20003fa4070 */
[----:B------:R-:W-:Y:S01]  /*ec6a0*/  IMAD.X R115, RZ, RZ, R124, P3 ;  /* 0x000000ffff737224 */ /* 0x000fe200018e067c */
[----:B------:R-:W-:Y:S02]  /*ec6b0*/  IADD3 R19, P3, PT, R15, R76, RZ ;  /* 0x0000004c0f137210 */ /* 0x000fe40007f7e0ff */
[----:B------:R-:W-:Y:S02]  /*ec6c0*/  IADD3 R116, P0, PT, R116, R133, RZ ;  /* 0x0000008574747210 */ /* 0x000fe40007f1e0ff */
[----:B------:R-:W-:Y:S01]  /*ec6d0*/  ISETP.GT.U32.AND.EX P5, PT, R132, R127, PT, P5 ;  /* 0x0000007f8400720c */ /* 0x000fe20003fa4150 */
[----:B------:R-:W-:Y:S01]  /*ec6e0*/  IMAD.X R76, R115, 0x1, R12, P3 ;  /* 0x00000001734c7824 */ /* 0x000fe200018e060c */
[----:B------:R-:W-:Y:S01]  /*ec6f0*/  ISETP.GT.U32.AND P4, PT, R122, R15, PT ;  /* 0x0000000f7a00720c */ /* 0x000fe20003f84070 */
[----:B------:R-:W-:Y:S01]  /*ec700*/  IMAD.X R11, RZ, RZ, R11, P0 ;  /* 0x000000ffff0b7224 */ /* 0x000fe200000e060b */
[----:B------:R-:W-:-:S02]  /*ec710*/  ISETP.NE.U32.AND P6, PT, R116, RZ, PT ;  /* 0x000000ff7400720c */ /* 0x000fc40003fc5070 */
[----:B------:R-:W-:Y:S02]  /*ec720*/  IADD3 R116, P3, PT, R116, R19, RZ ;  /* 0x0000001374747210 */ /* 0x000fe40007f7e0ff */
[----:B------:R-:W-:Y:S02]  /*ec730*/  SEL R17, R130, R125, P5 ;  /* 0x0000007d82117207 */ /* 0x000fe40002800000 */
[----:B------:R-:W-:Y:S01]  /*ec740*/  ISETP.GT.U32.AND.EX P0, PT, R124, R115, PT, P4 ;  /* 0x000000737c00720c */ /* 0x000fe20003f04140 */
[----:B------:R-:W-:Y:S01]  /*ec750*/  IMAD.X R117, R11, 0x1, R76, P3 ;  /* 0x000000010b757824 */ /* 0x000fe200018e064c */
[----:B------:R-:W-:Y:S02]  /*ec760*/  SEL R16, R132, R127, P5 ;  /* 0x0000007f84107207 */ /* 0x000fe40002800000 */
[----:B------:R-:W-:Y:S02]  /*ec770*/  ISETP.GT.U32.AND P5, PT, R17, R128, PT ;  /* 0x000000801100720c */ /* 0x000fe40003fa4070 */
[----:B------:R-:W-:Y:S01]  /*ec780*/  SEL R12, R122, R15, P0 ;  /* 0x0000000f7a0c7207 */ /* 0x000fe20000000000 */
[----:B------:R-:W-:Y:S01]  /*ec790*/  IMAD.MOV.U32 R15, RZ, RZ, RZ ;  /* 0x000000ffff0f7224 */ /* 0x000fe200078e00ff */
[----:B------:R-:W-:-:S02]  /*ec7a0*/  ISETP.GE.U32.AND P3, PT, R116, R19, PT ;  /* 0x000000137400720c */ /* 0x000fc40003f66070 */
[----:B------:R-:W-:Y:S02]  /*ec7b0*/  ISETP.GE.U32.AND P4, PT, R18, RZ, PT ;  /* 0x000000ff1200720c */ /* 0x000fe40003f86070 */
[----:B------:R-:W-:Y:S01]  /*ec7c0*/  ISETP.GT.U32.AND.EX P5, PT, R16, R123, PT, P5 ;  /* 0x0000007b1000720c */ /* 0x000fe20003fa4150 */
[----:B------:R-:W-:Y:S01]  /*ec7d0*/  IMAD.WIDE.U32 R16, R78, R110, R14 ;  /* 0x0000006e4e107225 */ /* 0x000fe200078e000e */
[----:B------:R-:W-:Y:S02]  /*ec7e0*/  ISETP.GE.U32.AND.EX P3, PT, R117, R76, PT, P3 ;  /* 0x0000004c7500720c */ /* 0x000fe40003f66130 */
[----:B------:R-:W-:Y:S01]  /*ec7f0*/  ISETP.GE.U32.AND.EX P4, PT, R129, R13, PT, P4 ;  /* 0x0000000d8100720c */ /* 0x000fe20003f86140 */
[----:B------:R-:W-:Y:S01]  /*ec800*/  VIADD R127, R17, UR5 ;  /* 0x00000005117f7c36 */ /* 0x000fe20008000000 */
[----:B------:R-:W-:Y:S02]  /*ec810*/  SEL R15, R124, R115, P0 ;  /* 0x000000737c0f7207 */ /* 0x000fe40000000000 */
[----:B------:R-:W-:-:S02]  /*ec820*/  ISETP.GT.U32.AND P0, PT, R12, R19, PT ;  /* 0x000000130c00720c */ /* 0x000fc40003f04070 */
[----:B------:R-:W-:Y:S02]  /*ec830*/  ISETP.NE.AND.EX P6, PT, R11, RZ, !P3, P6 ;  /* 0x000000ff0b00720c */ /* 0x000fe40005fc5360 */
[----:B------:R-:W-:Y:S02]  /*ec840*/  SEL R123, RZ, 0x1, P4 ;  /* 0x00000001ff7b7807 */ /* 0x000fe40002000000 */
[----:B------:R-:W-:Y:S02]  /*ec850*/  ISETP.GT.U32.AND.EX P0, PT, R15, R76, PT, P0 ;  /* 0x0000004c0f00720c */ /* 0x000fe40003f04100 */
[----:B------:R-:W-:Y:S02]  /*ec860*/  SEL R11, RZ, 0x1, !P6 ;  /* 0x00000001ff0b7807 */ /* 0x000fe40007000000 */
[----:B------:R-:W-:Y:S02]  /*ec870*/  IADD3 R123, P4, P3, R123, R16, RZ ;  /* 0x000000107b7b7210 */ /* 0x000fe40007b9e0ff */
        /* <DEDUP_REMOVED lines=10> */
[-C--:B------:R-:W-:Y:S01]  /*ec920*/  IADD3 R124, P5, PT, R15, R16.reuse, RZ ;  /* 0x000000100f7c7210 */ /* 0x080fe20007fbe0ff */
        /* <DEDUP_REMOVED lines=8> */
[----:B------:R-:W-:-:S02]  /*ec9b0*/  SEL R11, R116, R11, P1 ;  /* 0x0000000b740b7207 */ /* 0x000fc40000800000 */
[----:B------:R-:W-:Y:S01]  /*ec9c0*/  ISETP.GE.U32.AND.EX P0, PT, R125, R17, PT, P0 ;  /* 0x000000117d00720c */ /* 0x000fe20003f06100 */
[----:B------:R-:W-:Y:S01]  /*ec9d0*/  IMAD.WIDE.U32 R16, R78, R104, RZ ;  /* 0x000000684e107225 */ /* 0x000fe200078e00ff */
[----:B------:R-:W-:Y:S02]  /*ec9e0*/  ISETP.GE.U32.AND P6, PT, R13, R10, PT ;  /* 0x0000000a0d00720c */ /* 0x000fe40003fc6070 */
[----:B------:R-:W-:Y:S01]  /*ec9f0*/  SEL R10, R117, R12, P1 ;  /* 0x0000000c750a7207 */ /* 0x000fe20000800000 */
[----:B------:R-:W-:Y:S01]  /*eca00*/  IMAD.MOV.U32 R12, RZ, RZ, RZ ;  /* 0x000000ffff0c7224 */ /* 0x000fe200078e00ff */
[----:B------:R-:W-:Y:S01]  /*eca10*/  ISETP.GT.U32.AND P1, PT, R11, R76, PT ;  /* 0x0000004c0b00720c */ /* 0x000fe20003f24070 */
[----:B------:R-:W-:Y:S01]  /*eca20*/  VIADD R122, R17, UR5 ;  /* 0x00000005117a7c36 */ /* 0x000fe20008000000 */
[----:B------:R-:W-:Y:S01]  /*eca30*/  ISETP.NE.AND.EX P5, PT, R118, RZ, !P0, P5 ;  /* 0x000000ff7600720c */ /* 0x000fe200047a5350 */
[----:B------:R-:W-:Y:S01]  /*eca40*/  VIADD R17, R19, UR6 ;  /* 0x0000000613117c36 */ /* 0x000fe20008000000 */
[----:B------:R-:W-:-:S02]  /*eca50*/  IADD3 R13, P0, PT, R16, R18, RZ ;  /* 0x00000012100d7210 */ /* 0x000fc40007f1e0ff */
[----:B------:R-:W-:Y:S02]  /*eca60*/  ISETP.GE.U32.AND.EX P6, PT, R14, R131, PT, P6 ;  /* 0x000000830e00720c */ /* 0x000fe40003fc6160 */
[----:B------:R-:W-:Y:S01]  /*eca70*/  ISETP.GT.U32.AND.EX P1, PT, R10, R115, PT, P1 ;  /* 0x000000730a00720c */ /* 0x000fe20003f24110 */
[----:B------:R-:W-:Y:S01]  /*eca80*/  IMAD.WIDE.U32 R10, R75, R104, R12 ;  /* 0x000000684b0a7225 */ /* 0x000fe200078e000c */
[----:B------:R-:W-:Y:S02]  /*eca90*/  SEL R121, RZ, 0x1, !P5 ;  /* 0x00000001ff797807 */ /* 0x000fe40006800000 */
[----:B------:R-:W-:Y:S02]  /*ecaa0*/  SEL R14, RZ, 0x1, P6 ;  /* 0x00000001ff0e7807 */ /* 0x000fe40003000000 */
[----:B------:R-:W-:Y:S02]  /*ecab0*/  SEL R12, RZ, 0x1, !P1 ;  /* 0x00000001ff0c7807 */ /* 0x000fe40004800000 */
[----:B------:R-:W-:-:S02]  /*ecac0*/  IADD3 R121, P1, PT, R121, R124, RZ ;  /* 0x0000007c79797210 */ /* 0x000fc40007f3e0ff */
[----:B------:R-:W-:Y:S02]  /*ecad0*/  IADD3.X R14, PT, PT, RZ, R127, R14, P4, P3 ;  /* 0x0000007fff0e7210 */ /* 0x000fe400027e640e */
        /* <DEDUP_REMOVED lines=12> */
[----:B------:R-:W-:-:S02]  /*ecba0*/  ISETP.GT.U32.AND P0, PT, R124, R121, PT ;  /* 0x000000797c00720c */ /* 0x000fc40003f04070 */
[----:B------:R-:W-:Y:S02]  /*ecbb0*/  ISETP.GE.U32.AND P4, PT, R13, R16, PT ;  /* 0x000000100d00720c */ /* 0x000fe40003f86070 */
[----:B------:R-:W-:Y:S02]  /*ecbc0*/  ISETP.GE.U32.AND.EX P1, PT, R15, R118, PT, P1 ;  /* 0x000000760f00720c */ /* 0x000fe40003f26110 */
[----:B------:R-:W-:Y:S02]  /*ecbd0*/  ISETP.GT.U32.AND.EX P0, PT, R125, R120, PT, P0 ;  /* 0x000000787d00720c */ /* 0x000fe40003f04100 */
[----:B------:R-:W-:Y:S02]  /*ecbe0*/  ISETP.NE.AND.EX P1, PT, R11, RZ, !P1, P3 ;  /* 0x000000ff0b00720c */ /* 0x000fe40004f25330 */
[----:B------:R-:W-:Y:S02]  /*ecbf0*/  ISETP.GE.U32.AND.EX P6, PT, R123, R13, PT, P6 ;  /* 0x0000000d7b00720c */ /* 0x000fe40003fc6160 */
[----:B------:R-:W-:-:S02]  /*ecc00*/  SEL R11, RZ, 0x1, !P1 ;  /* 0x00000001ff0b7807 */ /* 0x000fc40004800000 */
[----:B------:R-:W-:Y:S02]  /*ecc10*/  ISETP.GE.U32.AND P1, PT, R13, R18, PT ;  /* 0x000000120d00720c */ /* 0x000fe40003f26070 */
[----:B------:R-:W-:Y:S02]  /*ecc20*/  IADD3 R11, P3, PT, R11, R116, RZ ;  /* 0x000000740b0b7210 */ /* 0x000fe40007f7e0ff */
[----:B------:R-:W-:Y:S02]  /*ecc30*/  SEL R13, R124, R121, P0 ;  /* 0x000000797c0d7207 */ /* 0x000fe40000000000 */
[----:B------:R-:W-:Y:S01]  /*ecc40*/  ISETP.GT.U32.AND P5, PT, R116, R11, PT ;  /* 0x0000000b7400720c */ /* 0x000fe20003fa4070 */
[----:B------:R-:W-:Y:S01]  /*ecc50*/  IMAD.X R14, RZ, RZ, R15, P3 ;  /* 0x000000ffff0e7224 */ /* 0x000fe200018e060f */
[----:B------:R-:W-:Y:S02]  /*ecc60*/  IADD3 R121, P3, PT, R11, R10, RZ ;  /* 0x0000000a0b797210 */ /* 0x000fe40007f7e0ff */
[----:B------:R-:W-:-:S02]  /*ecc70*/  SEL R16, R125, R120, P0 ;  /* 0x000000787d107207 */ /* 0x000fc40000000000 */
[-C--:B------:R-:W-:Y:S01]  /*ecc80*/  ISETP.GT.U32.AND.EX P5, PT, R15, R14.reuse, PT, P5 ;  /* 0x0000000e0f00720c */ /* 0x080fe20003fa4150 */
[----:B------:R-:W-:Y:S01]  /*ecc90*/  IMAD.X R123, R14, 0x1, R123, P3 ;  /* 0x000000010e7b7824 */ /* 0x000fe200018e067b */
[----:B------:R-:W-:Y:S01]  /*ecca0*/  ISETP.GT.U32.AND P0, PT, R13, R117, PT ;  /* 0x000000750d00720c */ /* 0x000fe20003f04070 */
[----:B------:R-:W-:Y:S01]  /*eccb0*/  IMAD.MOV.U32 R13, RZ, RZ, RZ ;  /* 0x000000ffff0d7224 */ /* 0x000fe200078e00ff */
[----:B------:R-:W-:Y:S02]  /*eccc0*/  SEL R10, R116, R11, P5 ;  /* 0x0000000b740a7207 */ /* 0x000fe40002800000 */
[----:B------:R-:W-:Y:S02]  /*eccd0*/  SEL R14, R15, R14, P5 ;  /* 0x0000000e0f0e7207 */ /* 0x000fe40002800000 */
[----:B------:R-:W-:Y:S01]  /*ecce0*/  ISETP.GT.U32.AND P3, PT, R10, R121, PT ;  /* 0x000000790a00720c */ /* 0x000fe20003f64070 */
[----:B------:R-:W-:Y:S01]  /*eccf0*/  IMAD.WIDE.U32 R10, R78, R79, R12 ;  /* 0x0000004f4e0a7225 */ /* 0x000fe200078e000c */
[----:B------:R-:W-:-:S02]  /*ecd00*/  SEL R13, RZ, 0x1, P6 ;  /* 0x00000001ff0d7807 */ /* 0x000fc40003000000 */
[----:B------:R-:W-:Y:S01]  /*ecd10*/  ISETP.GT.U32.AND.EX P5, PT, R16, R118, PT, P0 ;  /* 0x000000761000720c */ /* 0x000fe20003fa4100 */
[----:B------:R-:W-:Y:S01]  /*ecd20*/  VIADD R16, R11, UR5 ;  /* 0x000000050b107c36 */ /* 0x000fe20008000000 */
[C---:B------:R-:W-:Y:S02]  /*ecd30*/  ISETP.GE.U32.AND.EX P4, PT, R12.reuse, R122, PT, P4 ;  /* 0x0000007a0c00720c */ /* 0x040fe40003f86140 */
[----:B------:R-:W-:Y:S02]  /*ecd40*/  ISETP.GE.U32.AND.EX P1, PT, R12, R17, PT, P1 ;  /* 0x000000110c00720c */ /* 0x000fe40003f26110 */
        /* <DEDUP_REMOVED lines=27> */
[----:B------:R-:W-:Y:S02]  /*ecf00*/  ISETP.GE.U32.AND P0, PT, R10, RZ, PT ;  /* 0x000000ff0a00720c */ /* 0x000fe40003f06070 */
[----:B------:R-:W-:Y:S02]  /*ecf10*/  IADD3 R11, P3, PT, R12, R18, RZ ;  /* 0x000000120c0b7210 */ /* 0x000fe40007f7e0ff */
[----:B------:R-:W-:Y:S01]  /*ecf20*/  ISETP.GE.U32.AND.EX P0, PT, R17, R13, PT, P0 ;  /* 0x0000000d1100720c */ /* 0x000fe20003f06100 */
[----:B------:R-:W-:Y:S01]  /*ecf30*/  IMAD.WIDE.U32 R12, R78, R78, R14 ;  /* 0x0000004e4e0c7225 */ /* 0x000fe200078e000e */
[----:B------:R-:W-:Y:S02]  /*ecf40*/  ISETP.GT.U32.AND P1, PT, R18, R11, PT ;  /* 0x0000000b1200720c */ /* 0x000fe40003f24070 */
[----:B------:R-:W-:Y:S01]  /*ecf50*/  SEL R15, RZ, 0x1, P0 ;  /* 0x00000001ff0f7807 */ /* 0x000fe20000000000 */
[----:B------:R-:W-:Y:S01]  /*ecf60*/  IMAD.X R16, RZ, RZ, R117, P3 ;  /* 0x000000ffff107224 */ /* 0x000fe200018e0675 */
[----:B------:R-:W-:Y:S01]  /*ecf70*/  IADD3 R125, P3, PT, R11, R10, RZ ;  /* 0x0000000a0b7d7210 */ /* 0x000fe20007f7e0ff */
[----:B------:R-:W-:Y:S01]  /*ecf80*/  VIADD R13, R13, UR5 ;  /* 0x000000050d0d7c36 */ /* 0x000fe20008000000 */
[----:B------:R-:W-:-:S02]  /*ecf90*/  IADD3 R12, P4, P5, R15, R12, RZ ;  /* 0x0000000c0f0c7210 */ /* 0x000fc40007d9e0ff */
[----:B------:R-:W-:Y:S01]  /*ecfa0*/  ISETP.GT.U32.AND.EX P0, PT, R117, R16, PT, P1 ;  /* 0x000000107500720c */ /* 0x000fe20003f04110 */
[----:B------:R-:W-:Y:S01]  /*ecfb0*/  IMAD.X R120, R16, 0x1, R17, P3 ;  /* 0x0000000110787824 */ /* 0x000fe200018e0611 */
[----:B------:R-:W-:Y:S02]  /*ecfc0*/  IADD3 R15, P1, PT, R123, R8, RZ ;  /* 0x000000087b0f7210 */ /* 0x000fe40007f3e0ff */
[----:B------:R-:W-:Y:S02]  /*ecfd0*/  SEL R10, R18, R11, P0 ;  /* 0x0000000b120a7207 */ /* 0x000fe40000000000 */
[----:B------:R-:W-:Y:S01]  /*ecfe0*/  SEL R11, R117, R16, P0 ;  /* 0x00000010750b7207 */ /* 0x000fe20000000000 */
[----:B------:R-:W-:Y:S01]  /*ecff0*/  IMAD.X R116, R76, 0x1, R9, P1 ;  /* 0x000000014c747824 */ /* 0x000fe200008e0609 */
[----:B------:R-:W-:Y:S02]  /*ed000*/  ISETP.GT.U32.AND P0, PT, R10, R125, PT ;  /* 0x0000007d0a00720c */ /* 0x000fe40003f04070 */
[----:B------:R-:W-:-:S02]  /*ed010*/  ISETP.GE.U32.AND P1, PT, R15, R123, PT ;  /* 0x0000007b0f00720c */ /* 0x000fc40003f26070 */
[----:B------:R-:W-:Y:S02]  /*ed020*/  IADD3 R8, P6, PT, R120, R103, RZ ;  /* 0x0000006778087210 */ /* 0x000fe40007fde0ff */
[----:B------:R-:W-:Y:S02]  /*ed030*/  ISETP.GT.U32.AND.EX P0, PT, R11, R120, PT, P0 ;  /* 0x000000780b00720c */ /* 0x000fe40003f04100 */
[----:B------:R-:W-:Y:S01]  /*ed040*/  SHF.R.U32.HI R14, RZ, 0x1f, R19 ;  /* 0x0000001fff0e7819 */ /* 0x000fe20000011613 */
[----:B------:R-:W-:Y:S01]  /*ed050*/  IMAD.X R10, R121, 0x1, R107, P6 ;  /* 0x00000001790a7824 */ /* 0x000fe200030e066b */
[----:B------:R-:W-:Y:S02]  /*ed060*/  ISETP.GE.U32.AND.EX P1, PT, R116, R76, PT, P1 ;  /* 0x0000004c7400720c */ /* 0x000fe40003f26110 */
[----:B------:R-:W-:Y:S02]  /*ed070*/  LOP3.LUT R14, R14, 0x1, RZ, 0xc0, !PT ;  /* 0x000000010e0e7812 */ /* 0x000fe400078ec0ff */
        /* <DEDUP_REMOVED lines=56> */
.L_x_918:
[----:B------:R-:W-:Y:S05]  /*ed400*/  BSYNC.RELIABLE B9 ;  /* 0x0000000000097941 */ /* 0x000fea0003800100 */
.L_x_917:
        /* <DEDUP_REMOVED lines=38> */
.L_x_919:
[----:B------:R-:W-:Y:S05]  /*ed670*/  BSYNC.RECONVERGENT B8 ;  /* 0x0000000000087941 */ /* 0x000fea0003800200 */
.L_x_916:
        /* <DEDUP_REMOVED lines=110> */
.L_x_922:
[----:B------:R-:W-:Y:S05]  /*edd60*/  BSYNC.RELIABLE B9 ;  /* 0x0000000000097941 */ /* 0x000fea0003800100 */
.L_x_921:
        /* <DEDUP_REMOVED lines=38> */
.L_x_923:
[----:B------:R-:W-:Y:S05]  /*edfd0*/  BSYNC.RECONVERGENT B8 ;  /* 0x0000000000087941 */ /* 0x000fea0003800200 */
.L_x_920:
[----:B------:R-:W-:Y:S01]  /*edfe0*/  SHF.L.W.U32.HI R107, R119, 0x1, R101 ;  /* 0x00000001776b7819 */ /* 0x000fe20000010e65 */
[C---:B------:R-:W-:Y:S01]  /*edff0*/  IMAD.SHL.U32 R8, R112.reuse, 0x2, RZ ;  /* 0x0000000270087824 */ /* 0x040fe200078e00ff */
        /* <DEDUP_REMOVED lines=42> */
.L_x_926:
[----:B------:R-:W-:Y:S05]  /*ee2a0*/  BSYNC.RELIABLE B9 ;  /* 0x0000000000097941 */ /* 0x000fea0003800100 */
.L_x_925:
        /* <DEDUP_REMOVED lines=38> */
.L_x_927:
[----:B------:R-:W-:Y:S05]  /*ee510*/  BSYNC.RECONVERGENT B8 ;  /* 0x0000000000087941 */ /* 0x000fea0003800200 */
.L_x_924:
        /* <DEDUP_REMOVED lines=65> */
[----:B------:R-:W-:Y:S02]  /*ee930*/  ISETP.GT.U32.AND.EX P1, PT, R103, R10, PT, P1 ;  /* 0x0000000a6700720c */ /* 0x000fe40003f24110 */
        /* <DEDUP_REMOVED lines=12> */
.L_x_929:
[----:B------:R-:W-:Y:S05]  /*eea00*/  BSYNC.RECONVERGENT B8 ;  /* 0x0000000000087941 */ /* 0x000fea0003800200 */
.L_x_928:
[----:B------:R-:W-:Y:S01]  /*eea10*/  ISETP.GE.U32.AND P0, PT, R102, R111, PT ;  /* 0x0000006f6600720c */ /* 0x000fe20003f06070 */
[----:B------:R-:W-:Y:S01]  /*eea20*/  IMAD.MOV.U32 R10, RZ, RZ, R107 ;  /* 0x000000ffff0a7224 */ /* 0x000fe200078e006b */
[----:B------:R-:W-:Y:S01]  /*eea30*/  BSSY.RECONVERGENT B8, `(.L_x_930) ;  /* 0x000005d000087945 */ /* 0x000fe20003800200 */
[----:B------:R-:W-:Y:S01]  /*eea40*/  IMAD.MOV.U32 R11, RZ, RZ, R109 ;  /* 0x000000ffff0b7224 */ /* 0x000fe200078e006d */
[----:B------:R-:W-:-:S04]  /*eea50*/  ISETP.GE.U32.AND.EX P0, PT, R119, R116, PT, P0 ;  /* 0x000000747700720c */ /* 0x000fc80003f06100 */
[----:B------:R-:W-:Y:S01]  /*eea60*/  SEL R18, RZ, 0x1, P0 ;  /* 0x00000001ff127807 */ /* 0x000fe20000000000 */
[----:B------:R-:W-:Y:S03]  /*eea70*/  STL.64 [R20+0x8], R10 ;  /* 0x0000080a14007387 */ /* 0x000fe60000100a00 */
        /* <DEDUP_REMOVED lines=11> */
[----:B------:R-:W-:-:S03]  /*eeb30*/  @!P0 SEL R8, R9, R8, P1 ;  /* 0x0000000809088207 */ /* 0x000fc60000800000 */
[----:B------:R-:W-:Y:S01]  /*eeb40*/  IMAD.X R80, R80, 0x1, ~R17, P5 ;  /* 0x0000000150507824 */ /* 0x000fe200028e0e11 */
[----:B------:R-:W-:-:S04]  /*eeb50*/  LOP3.LUT R8, R8, 0x1, RZ, 0xc0, !PT ;  /* 0x0000000108087812 */ /* 0x000fc800078ec0ff */
        /* <DEDUP_REMOVED lines=14> */
[--C-:B------:R-:W-:Y:S01]  /*eec40*/  IMAD.MOV.U32 R9, RZ, RZ, R116.reuse ;  /* 0x000000ffff097224 */ /* 0x100fe200078e0074 */
[----:B------:R-:W-:Y:S01]  /*eec50*/  IADD3 R112, P4, PT, R112, -R15, RZ ;  /* 0x8000000f70707210 */ /* 0x000fe20007f9e0ff */
[----:B------:R-:W-:Y:S01]  /*eec60*/  IMAD.X R119, R119, 0x1, ~R116, P1 ;  /* 0x0000000177777824 */ /* 0x000fe200008e0e74 */
[----:B------:R-:W-:-:S02]  /*eec70*/  LOP3.LUT R12, R12, 0x1, RZ, 0xc0, !PT ;  /* 0x000000010c0c7812 */ /* 0x000fc400078ec0ff */
[----:B------:R0:W-:Y:S01]  /*eec80*/  STL.64 [R20], R8 ;  /* 0x0000000814007387 */ /* 0x0001e20000100a00 */
[----:B------:R-:W-:Y:S01]  /*eec90*/  IMAD.X R16, R81, 0x1, ~R16, P4 ;  /* 0x0000000151107824 */ /* 0x000fe200020e0e10 */
[----:B------:R-:W-:-:S04]  /*eeca0*/  IADD3 R14, P0, PT, R12, R19, RZ ;  /* 0x000000130c0e7210 */ /* 0x000fc80007f1e0ff */
[CC--:B------:R-:W-:Y:S01]  /*eecb0*/  ISETP.GE.U32.AND P6, PT, R105.reuse, R14.reuse, PT ;  /* 0x0000000e6900720c */ /* 0x0c0fe20003fc6070 */
[----:B------:R-:W-:Y:S01]  /*eecc0*/  IMAD.X R13, RZ, RZ, R76, P0 ;  /* 0x000000ffff0d7224 */ /* 0x000fe200000e064c */
[----:B------:R-:W-:Y:S02]  /*eecd0*/  ISETP.NE.U32.AND P0, PT, R14, RZ, PT ;  /* 0x000000ff0e00720c */ /* 0x000fe40003f05070 */
[----:B------:R-:W-:Y:S01]  /*eece0*/  IADD3 R105, P3, PT, R105, -R14, RZ ;  /* 0x8000000e69697210 */ /* 0x000fe20007f7e0ff */
[----:B0-----:R-:W-:Y:S01]  /*eecf0*/  IMAD.MOV.U32 R8, RZ, RZ, R77 ;  /* 0x000000ffff087224 */ /* 0x001fe200078e004d */
[----:B------:R-:W-:Y:S01]  /*eed00*/  ISETP.NE.AND.EX P0, PT, R13, RZ, PT, P0 ;  /* 0x000000ff0d00720c */ /* 0x000fe20003f05300 */
[----:B------:R-:W-:Y:S01]  /*eed10*/  IMAD.MOV.U32 R9, RZ, RZ, R103 ;  /* 0x000000ffff097224 */ /* 0x000fe200078e0067 */
[C---:B------:R-:W-:Y:S01]  /*eed20*/  ISETP.GE.U32.AND.EX P6, PT, R108.reuse, R13, PT, P6 ;  /* 0x0000000d6c00720c */ /* 0x040fe20003fc6160 */
[----:B------:R-:W-:Y:S01]  /*eed30*/  IMAD.X R108, R108, 0x1, ~R13, P3 ;  /* 0x000000016c6c7824 */ /* 0x000fe200018e0e0d */
[----:B------:R-:W-:-:S02]  /*eed40*/  ISETP.NE.U32.OR P0, PT, R12, 0x1, P0 ;  /* 0x000000010c00780c */ /* 0x000fc40000705470 */
[----:B------:R0:W-:Y:S02]  /*eed50*/  STL.64 [R20+0x10], R8 ;  /* 0x0000100814007387 */ /* 0x0001e40000100a00 */
[----:B0-----:R-:W-:Y:S02]  /*eed60*/  IMAD.MOV.U32 R8, RZ, RZ, R19 ;  /* 0x000000ffff087224 */ /* 0x001fe400078e0013 */
[----:B------:R-:W-:-:S05]  /*eed70*/  IMAD.MOV.U32 R9, RZ, RZ, R76 ;  /* 0x000000ffff097224 */ /* 0x000fca00078e004c */
[----:B------:R0:W-:Y:S02]  /*eed80*/  STL.64 [R20+0x18], R8 ;  /* 0x0000180814007387 */ /* 0x0001e40000100a00 */
        /* <DEDUP_REMOVED lines=10> */
[----:B0-----:R-:W-:-:S02]  /*eee30*/  SEL R8, R18, R117, P1 ;  /* 0x0000007512087207 */ /* 0x001fc40000800000 */
        /* <DEDUP_REMOVED lines=21> */
.L_x_931:
[----:B0-----:R-:W-:Y:S02]  /*eef90*/  IMAD.MOV.U32 R8, RZ, RZ, R105 ;  /* 0x000000ffff087224 */ /* 0x001fe400078e0069 */
[----:B------:R-:W-:Y:S02]  /*eefa0*/  IMAD.MOV.U32 R9, RZ, RZ, R108 ;  /* 0x000000ffff097224 */ /* 0x000fe400078e006c */
[----:B------:R-:W-:Y:S02]  /*eefb0*/  IMAD.MOV.U32 R111, RZ, RZ, R112 ;  /* 0x000000ffff6f7224 */ /* 0x000fe400078e0070 */
[----:B------:R-:W-:Y:S01]  /*eefc0*/  IMAD.MOV.U32 R109, RZ, RZ, R16 ;  /* 0x000000ffff6d7224 */ /* 0x000fe200078e0010 */
[----:B------:R0:W-:Y:S01]  /*eefd0*/  STL.64 [R20+0x38], R8 ;  /* 0x0000380814007387 */ /* 0x0001e20000100a00 */
[----:B------:R-:W-:Y:S02]  /*eefe0*/  IMAD.MOV.U32 R117, RZ, RZ, R18 ;  /* 0x000000ffff757224 */ /* 0x000fe400078e0012 */
[----:B------:R-:W-:-:S07]  /*eeff0*/  IMAD.MOV.U32 R115, RZ, RZ, R80 ;  /* 0x000000ffff737224 */ /* 0x000fce00078e0050 */
.L_x_932:
[----:B------:R-:W-:Y:S05]  /*ef000*/  BSYNC.RECONVERGENT B8 ;  /* 0x0000000000087941 */ /* 0x000fea0003800200 */
.L_x_930:
[-C--:B01----:R-:W-:Y:S01]  /*ef010*/  IMAD.WIDE.U32 R8, R119, R114.reuse, RZ ;  /* 0x0000007277087225 */ /* 0x083fe200078e00ff */
        /* <DEDUP_REMOVED lines=16> */
[----:B------:R-:W-:-:S02]  /*ef120*/  IMAD.MOV.U32 R8, RZ, RZ, RZ ;  /* 0x000000ffff087224 */ /* 0x000fc400078e00ff */
[----:B------:R-:W-:-:S04]  /*ef130*/  IMAD.WIDE.U32 R16, R106, R117, R14 ;  /* 0x000000756a107225 */ /* 0x000fc800078e000e */
[----:B------:R-:W-:Y:S01]  /*ef140*/  IMAD.MOV.U32 R9, RZ, RZ, R10 ;  /* 0x000000ffff097224 */ /* 0x000fe200078e000a */
[----:B------:R-:W-:Y:S01]  /*ef150*/  ISETP.GE.U32.AND P1, PT, R16, R14, PT ;  /* 0x0000000e1000720c */ /* 0x000fe20003f26070 */
        /* <DEDUP_REMOVED lines=13> */
[----:B------:R-:W-:Y:S01]  /*ef230*/  IMAD.WIDE.U32 R120, R109, R114, RZ ;  /* 0x000000726d787225 */ /* 0x000fe200078e00ff */
[----:B------:R-:W-:-:S03]  /*ef240*/  ISETP.GE.U32.AND.EX P6, PT, R125, R16, PT, P6 ;  /* 0x000000107d00720c */ /* 0x000fc60003fc6160 */
[C---:B------:R-:W-:Y:S01]  /*ef250*/  IMAD.WIDE.U32 R122, R106.reuse, R119, R18 ;  /* 0x000000776a7a7225 */ /* 0x040fe200078e0012 */
[----:B------:R-:W-:Y:S02]  /*ef260*/  SEL R19, RZ, 0x1, P5 ;  /* 0x00000001ff137807 */ /* 0x000fe40002800000 */
[----:B------:R-:W-:Y:S01]  /*ef270*/  SEL R77, RZ, 0x1, P6 ;  /* 0x00000001ff4d7807 */ /* 0x000fe20003000000 */
[----:B------:R-:W-:Y:S01]  /*ef280*/  VIADD R121, R121, UR8 ;  /* 0x0000000879797c36 */ /* 0x000fe20008000000 */
[----:B------:R-:W-:Y:S01]  /*ef290*/  IADD3 R116, P5, P6, R19, R122, RZ ;  /* 0x0000007a13747210 */ /* 0x000fe20007ebe0ff */
[----:B------:R-:W-:Y:S02]  /*ef2a0*/  VIADD R18, R17, UR7 ;  /* 0x0000000711127c36 */ /* 0x000fe40008000000 */
[----:B------:R-:W-:Y:S02]  /*ef2b0*/  IMAD.MOV.U32 R19, RZ, RZ, RZ ;  /* 0x000000ffff137224 */ /* 0x000fe400078e00ff */
[----:B------:R-:W-:Y:S01]  /*ef2c0*/  IMAD.WIDE.U32 R112, R106, R111, R120 ;  /* 0x0000006f6a707225 */ /* 0x000fe200078e0078 */
[----:B------:R-:W-:-:S03]  /*ef2d0*/  ISETP.GE.U32.AND.EX P1, PT, R18, R15, PT, P1 ;  /* 0x0000000f1200720c */ /* 0x000fc60003f26110 */
[----:B------:R-:W-:Y:S01]  /*ef2e0*/  IMAD.WIDE.U32 R16, R106, R115, R18 ;  /* 0x000000736a107225 */ /* 0x000fe200078e0012 */
[----:B------:R-:W-:-:S03]  /*ef2f0*/  ISETP.GE.U32.AND P4, PT, R112, R120, PT ;  /* 0x000000787000720c */ /* 0x000fc60003f86070 */
[----:B------:R-:W-:Y:S02]  /*ef300*/  IMAD.MOV.U32 R18, RZ, RZ, RZ ;  /* 0x000000ffff127224 */ /* 0x000fe400078e00ff */
[----:B------:R-:W-:Y:S02]  /*ef310*/  IMAD.MOV.U32 R19, RZ, RZ, R112 ;  /* 0x000000ffff137224 */ /* 0x000fe400078e0070 */
[----:B------:R-:W-:Y:S02]  /*ef320*/  VIADD R118, R123, UR4 ;  /* 0x000000047b767c36 */ /* 0x000fe40008000000 */
[----:B------:R-:W-:-:S03]  /*ef330*/  IMAD.WIDE.U32 R80, R119, R100, RZ ;  /* 0x0000006477507225 */ /* 0x000fc600078e00ff */
[----:B------:R-:W-:Y:S01]  /*ef340*/  IADD3.X R118, PT, PT, RZ, R118, R101, P5, P6 ;  /* 0x00000076ff767210 */ /* 0x000fe20002fec465 */
[----:B------:R-:W-:-:S04]  /*ef350*/  IMAD.WIDE.U32 R122, R108, R114, RZ ;  /* 0x000000726c7a7225 */ /* 0x000fc800078e00ff */
[----:B------:R-:W-:-:S04]  /*ef360*/  IMAD.WIDE.U32 R18, R114, R111, R18 ;  /* 0x0000006f72127225 */ /* 0x000fc800078e0012 */
[----:B------:R-:W-:Y:S02]  /*ef370*/  VIADD R81, R81, UR4 ;  /* 0x0000000451517c36 */ /* 0x000fe40008000000 */
[----:B------:R-:W-:Y:S01]  /*ef380*/  VIADD R15, R123, UR10 ;  /* 0x0000000a7b0f7c36 */ /* 0x000fe20008000000 */
[----:B------:R-:W-:Y:S01]  /*ef390*/  IADD3 R123, P5, P6, R77, R16, RZ ;  /* 0x000000104d7b7210 */ /* 0x000fe20007ebe0ff */
[----:B------:R-:W-:Y:S01]  /*ef3a0*/  IMAD.WIDE.U32 R102, R115, R100, RZ ;  /* 0x0000006473667225 */ /* 0x000fe200078e00ff */
[----:B------:R-:W-:Y:S02]  /*ef3b0*/  SEL R77, RZ, 0x1, P1 ;  /* 0x00000001ff4d7807 */ /* 0x000fe40000800000 */
[----:B------:R-:W-:Y:S01]  /*ef3c0*/  ISETP.GE.U32.AND P1, PT, R18, RZ, PT ;  /* 0x000000ff1200720c */ /* 0x000fe20003f26070 */
[----:B------:R-:W-:Y:S02]  /*ef3d0*/  VIADD R129, R19, UR9 ;  /* 0x0000000913817c36 */ /* 0x000fe40008000000 */
[----:B------:R-:W-:-:S02]  /*ef3e0*/  VIADD R120, R113, UR9 ;  /* 0x0000000971787c36 */ /* 0x000fc40008000000 */
[----:B------:R-:W-:Y:S01]  /*ef3f0*/  IMAD.WIDE.U32 R12, R110, R107, R80 ;  /* 0x0000006b6e0c7225 */ /* 0x000fe200078e0050 */
[----:B------:R-:W-:Y:S02]  /*ef400*/  ISETP.GE.U32.AND.EX P1, PT, R129, R112, PT, P1 ;  /* 0x000000708100720c */ /* 0x000fe40003f26110 */
[----:B------:R-:W-:Y:S01]  /*ef410*/  ISETP.GE.U32.AND.EX P4, PT, R120, R121, PT, P4 ;  /* 0x000000797800720c */ /* 0x000fe20003f86140 */
[----:B------:R-:W-:Y:S01]  /*ef420*/  VIADD R103, R103, UR6 ;  /* 0x0000000667677c36 */ /* 0x000fe20008000000 */
[----:B------:R-:W-:Y:S01]  /*ef430*/  ISETP.GE.U32.AND P3, PT, R12, R80, PT ;  /* 0x000000500c00720c */ /* 0x000fe20003f66070 */
[----:B------:R-:W-:Y:S01]  /*ef440*/  IMAD.MOV.U32 R112, RZ, RZ, RZ ;  /* 0x000000ffff707224 */ /* 0x000fe200078e00ff */
[----:B------:R-:W-:Y:S01]  /*ef450*/  SEL R133, RZ, 0x1, P1 ;  /* 0x00000001ff857807 */ /* 0x000fe20000800000 */
[----:B------:R-:W-:Y:S02]  /*ef460*/  IMAD.MOV.U32 R113, RZ, RZ, R12 ;  /* 0x000000ffff717224 */ /* 0x000fe400078e000c */
[----:B------:R-:W-:-:S02]  /*ef470*/  IMAD.MOV.U32 R121, RZ, RZ, RZ ;  /* 0x000000ffff797224 */ /* 0x000fc400078e00ff */
[----:B------:R-:W-:-:S04]  /*ef480*/  IMAD.WIDE.U32 R10, R110, R117, R102 ;  /* 0x000000756e0a7225 */ /* 0x000fc800078e0066 */
[----:B------:R-:W-:Y:S01]  /*ef490*/  VIADD R130, R17, UR6 ;  /* 0x0000000611827c36 */ /* 0x000fe20008000000 */
[----:B------:R-:W-:Y:S01]  /*ef4a0*/  ISETP.GE.U32.AND P0, PT, R10, R102, PT ;  /* 0x000000660a00720c */ /* 0x000fe20003f06070 */
[----:B------:R-:W-:-:S03]  /*ef4b0*/  IMAD.WIDE.U32 R112, R100, R107, R112 ;  /* 0x0000006b64707225 */ /* 0x000fc600078e0070 */
[----:B------:R-:W-:Y:S01]  /*ef4c0*/  IADD3.X R130, PT, PT, RZ, R130, R77, P5, P6 ;  /* 0x00000082ff827210 */ /* 0x000fe20002fec44d */
[----:B------:R-:W-:Y:S01]  /*ef4d0*/  IMAD.WIDE.U32 R120, R106, R109, R120 ;  /* 0x0000006d6a787225 */ /* 0x000fe200078e0078 */
[----:B------:R-:W-:-:S03]  /*ef4e0*/  ISETP.GE.U32.AND P6, PT, R112, RZ, PT ;  /* 0x000000ff7000720c */ /* 0x000fc60003fc6070 */
[----:B------:R-:W-:Y:S02]  /*ef4f0*/  VIADD R80, R13, UR5 ;  /* 0x000000050d507c36 */ /* 0x000fe40008000000 */
[----:B------:R-:W-:Y:S01]  /*ef500*/  VIADD R102, R11, UR7 ;  /* 0x000000070b667c36 */ /* 0x000fe20008000000 */
[----:B------:R-:W-:Y:S01]  /*ef510*/  SEL R11, RZ, 0x1, P4 ;  /* 0x00000001ff0b7807 */ /* 0x000fe20002000000 */
[----:B------:R-:W-:Y:S01]  /*ef520*/  VIADD R113, R113, UR5 ;  /* 0x0000000571717c36 */ /* 0x000fe20008000000 */
[----:B------:R-:W-:Y:S01]  /*ef530*/  IADD3 R133, P4, P1, R133, R120, RZ ;  /* 0x0000007885857210 */ /* 0x000fe2000799e0ff */
[----:B------:R-:W-:Y:S01]  /*ef540*/  VIADD R132, R121, UR8 ;  /* 0x0000000879847c36 */ /* 0x000fe20008000000 */
[----:B------:R-:W-:Y:S01]  /*ef550*/  ISETP.GE.U32.AND.EX P3, PT, R80, R81, PT, P3 ;  /* 0x000000515000720c */ /* 0x000fe20003f66130 */
[----:B------:R-:W-:Y:S01]  /*ef560*/  IMAD.MOV.U32 R81, RZ, RZ, RZ ;  /* 0x000000ffff517224 */ /* 0x000fe200078e00ff */
[----:B------:R-:W-:Y:S01]  /*ef570*/  ISETP.GE.U32.AND.EX P6, PT, R113, R12, PT, P6 ;  /* 0x0000000c7100720c */ /* 0x000fe20003fc6160 */
[----:B------:R-:W-:Y:S01]  /*ef580*/  IMAD.MOV.U32 R14, RZ, RZ, R122 ;  /* 0x000000ffff0e7224 */ /* 0x000fe200078e007a */
[----:B------:R-:W-:Y:S01]  /*ef590*/  IADD3.X R132, PT, PT, RZ, R132, R11, P4, P1 ;  /* 0x00000084ff847210 */ /* 0x000fe200027e240b */
[----:B------:R-:W-:Y:S01]  /*ef5a0*/  IMAD.WIDE.U32 R80, R110, R119, R80 ;  /* 0x000000776e507225 */ /* 0x000fe200078e0050 */
[----:B------:R-:W-:-:S02]  /*ef5b0*/  IADD3 R13, P1, PT, R116, R76, RZ ;  /* 0x0000004c740d7210 */ /* 0x000fc40007f3e0ff */
[----:B------:R-:W-:Y:S01]  /*ef5c0*/  SEL R101, RZ, 0x1, P6 ;  /* 0x00000001ff657807 */ /* 0x000fe20003000000 */
[----:B------:R-:W-:Y:S01]  /*ef5d0*/  IMAD.MOV.U32 R76, RZ, RZ, RZ ;  /* 0x000000ffff4c7224 */ /* 0x000fe200078e00ff */
[----:B------:R-:W-:Y:S01]  /*ef5e0*/  SEL R12, RZ, 0x1, P3 ;  /* 0x00000001ff0c7807 */ /* 0x000fe20001800000 */
[----:B------:R-:W-:Y:S01]  /*ef5f0*/  IMAD.MOV.U32 R77, RZ, RZ, R10 ;  /* 0x000000ffff4d7224 */ /* 0x000fe200078e000a */
[----:B------:R-:W-:Y:S01]  /*ef600*/  IADD3 R101, P4, P6, R101, R80, RZ ;  /* 0x0000005065657210 */ /* 0x000fe20007e9e0ff */
[----:B------:R-:W-:Y:S01]  /*ef610*/  IMAD.WIDE.U32 R16, R106, R105, R14 ;  /* 0x000000696a107225 */ /* 0x000fe200078e000e */
[----:B------:R-:W-:-:S03]  /*ef620*/  ISETP.GE.U32.AND.EX P0, PT, R102, R103, PT, P0 ;  /* 0x000000676600720c */ /* 0x000fc60003f06100 */
[----:B------:R-:W-:Y:S01]  /*ef630*/  IMAD.WIDE.U32 R76, R100, R117, R76 ;  /* 0x00000075644c7225 */ /* 0x000fe200078e004c */
[----:B------:R-:W-:Y:S02]  /*ef640*/  ISETP.GE.U32.AND P5, PT, R16, R122, PT ;  /* 0x0000007a1000720c */ /* 0x000fe40003fa6070 */
[----:B------:R-:W-:Y:S01]  /*ef650*/  SEL R19, RZ, 0x1, P0 ;  /* 0x00000001ff137807 */ /* 0x000fe20000000000 */
        /* <DEDUP_REMOVED lines=9> */
[----:B------:R-:W-:-:S02]  /*ef6f0*/  ISETP.GE.U32.AND.EX P6, PT, R14, R118, PT, P1 ;  /* 0x000000760e00720c */ /* 0x000fc40003fc6110 */
[----:B------:R-:W-:Y:S01]  /*ef700*/  ISETP.GE.U32.AND.EX P3, PT, R122, R10, PT, P3 ;  /* 0x0000000a7a00720c */ /* 0x000fe20003f66130 */
[----:B------:R-:W-:Y:S01]  /*ef710*/  IMAD.X R113, R113, 0x1, R14, P4 ;  /* 0x0000000171717824 */ /* 0x000fe200020e060e */
[----:B------:R-:W-:Y:S01]  /*ef720*/  ISETP.GE.U32.AND P1, PT, R112, R13, PT ;  /* 0x0000000d7000720c */ /* 0x000fe20003f26070 */
[----:B------:R-:W-:Y:S01]  /*ef730*/  IMAD.WIDE.U32 R12, R108, R100, RZ ;  /* 0x000000646c0c7225 */ /* 0x000fe200078e00ff */
[----:B------:R-:W-:Y:S02]  /*ef740*/  SEL R127, RZ, 0x1, P3 ;  /* 0x00000001ff7f7807 */ /* 0x000fe40001800000 */
[----:B------:R-:W-:Y:S01]  /*ef750*/  SEL R118, RZ, 0x1, P6 ;  /* 0x00000001ff767807 */ /* 0x000fe20003000000 */
[----:B------:R-:W-:Y:S01]  /*ef760*/  IMAD.WIDE.U32 R10, R110, R115, R102 ;  /* 0x000000736e0a7225 */ /* 0x000fe200078e0066 */
[----:B------:R-:W-:Y:S02]  /*ef770*/  ISETP.GE.U32.AND.EX P1, PT, R113, R14, PT, P1 ;  /* 0x0000000e7100720c */ /* 0x000fe40003f26110 */
[----:B------:R-:W-:Y:S01]  /*ef780*/  IADD3 R118, P6, PT, R118, R123, RZ ;  /* 0x0000007b76767210 */ /* 0x000fe20007fde0ff */
[----:B------:R-:W-:Y:S01]  /*ef790*/  VIADD R13, R13, UR10 ;  /* 0x0000000a0d0d7c36 */ /* 0x000fe20008000000 */
[----:B------:R-:W-:Y:S01]  /*ef7a0*/  IADD3 R127, P4, P3, R127, R10, RZ ;  /* 0x0000000a7f7f7210 */ /* 0x000fe20007b9e0ff */
[----:B------:R-:W-:Y:S01]  /*ef7b0*/  VIADD R116, R11, UR6 ;  /* 0x000000060b747c36 */ /* 0x000fe20008000000 */
[----:B------:R-:W-:Y:S01]  /*ef7c0*/  SEL R14, RZ, 0x1, P1 ;  /* 0x00000001ff0e7807 */ /* 0x000fe20000800000 */
[----:B------:R-:W-:-:S03]  /*ef7d0*/  IMAD.WIDE.U32 R10, R110, R105, R12 ;  /* 0x000000696e0a7225 */ /* 0x000fc600078e000c */
[----:B------:R-:W-:Y:S01]  /*ef7e0*/  IADD3.X R116, PT, PT, RZ, R116, R19, P4, P3 ;  /* 0x00000074ff747210 */ /* 0x000fe200027e6413 */
[----:B------:R-:W-:Y:S01]  /*ef7f0*/  VIADD R103, R121, UR8 ;  /* 0x0000000879677c36 */ /* 0x000fe20008000000 */
[----:B------:R-:W-:Y:S01]  /*ef800*/  IADD3 R121, P4, PT, R118, R18, RZ ;  /* 0x0000001276797210 */ /* 0x000fe20007f9e0ff */
[----:B------:R-:W-:Y:S01]  /*ef810*/  IMAD.MOV.U32 R18, RZ, RZ, RZ ;  /* 0x000000ffff127224 */ /* 0x000fe200078e00ff */
[----:B------:R-:W-:Y:S01]  /*ef820*/  ISETP.GE.U32.AND P0, PT, R10, R12, PT ;  /* 0x0000000c0a00720c */ /* 0x000fe20003f06070 */
[----:B------:R-:W-:Y:S01]  /*ef830*/  IMAD.MOV.U32 R19, RZ, RZ, R16 ;  /* 0x000000ffff137224 */ /* 0x000fe200078e0010 */
[----:B------:R-:W-:Y:S01]  /*ef840*/  IADD3 R12, P3, PT, R14, R101, RZ ;  /* 0x000000650e0c7210 */ /* 0x000fe20007f7e0ff */
[----:B------:R-:W-:Y:S02]  /*ef850*/  IMAD.X R130, RZ, RZ, R130, P6 ;  /* 0x000000ffff827224 */ /* 0x000fe400030e0682 */
[----:B------:R-:W-:Y:S01]  /*ef860*/  IMAD.WIDE.U32 R18, R114, R105, R18 ;  /* 0x0000006972127225 */ /* 0x000fe200078e0012 */
[----:B------:R-:W-:-:S03]  /*ef870*/  IADD3 R114, P6, PT, R12, R121, RZ ;  /* 0x000000790c727210 */ /* 0x000fc60007fde0ff */
[----:B------:R-:W-:Y:S01]  /*ef880*/  IMAD.X R129, R129, 0x1, R130, P4 ;  /* 0x0000000181817824 */ /* 0x000fe200020e0682 */
[----:B------:R-:W-:Y:S01]  /*ef890*/  ISETP.GE.U32.AND P4, PT, R18, RZ, PT ;  /* 0x000000ff1200720c */ /* 0x000fe20003f86070 */
[----:B------:R-:W-:Y:S01]  /*ef8a0*/  IMAD.X R77, RZ, RZ, R77, P3 ;  /* 0x000000ffff4d7224 */ /* 0x000fe200018e064d */
[----:B------:R-:W-:Y:S01]  /*ef8b0*/  ISETP.GE.U32.AND P3, PT, R114, R121, PT ;  /* 0x000000797200720c */ /* 0x000fe20003f66070 */
[----:B------:R-:W-:Y:S02]  /*ef8c0*/  VIADD R14, R17, UR11 ;  /* 0x0000000b110e7c36 */ /* 0x000fe40008000000 */
[----:B------:R-:W-:Y:S02]  /*ef8d0*/  IMAD.MOV.U32 R102, RZ, RZ, R120 ;  /* 0x000000ffff667224 */ /* 0x000fe400078e0078 */
        /* <DEDUP_REMOVED lines=13> */
[----:B------:R-:W-:Y:S01]  /*ef9b0*/  IADD3 R126, P4, P5, R19, R16, RZ ;  /* 0x00000010137e7210 */ /* 0x000fe20007d9e0ff */
[----:B------:R-:W-:Y:S01]  /*ef9c0*/  IMAD.MOV.U32 R15, RZ, RZ, R80 ;  /* 0x000000ffff0f7224 */ /* 0x000fe200078e0050 */
[----:B------:R-:W-:Y:S01]  /*ef9d0*/  ISETP.GE.U32.AND P1, PT, R80, R120, PT ;  /* 0x000000785000720c */ /* 0x000fe20003f26070 */
[----:B------:R-:W-:Y:S01]  /*ef9e0*/  VIADD R128, R17, UR10 ;  /* 0x0000000a11807c36 */ /* 0x000fe20008000000 */
[----:B------:R-:W-:Y:S01]  /*ef9f0*/  SEL R17, RZ, 0x1, P6 ;  /* 0x00000001ff117807 */ /* 0x000fe20003000000 */
[----:B------:R-:W-:-:S03]  /*efa00*/  IMAD.WIDE.U32 R14, R100, R111, R14 ;  /* 0x0000006f640e7225 */ /* 0x000fc600078e000e */
[----:B------:R-:W-:Y:S01]  /*efa10*/  IADD3.X R128, PT, PT, RZ, R128, R17, P4, P5 ;  /* 0x00000080ff807210 */ /* 0x000fe200027ea411 */
[----:B------:R-:W-:Y:S01]  /*efa20*/  VIADD R125, R15, UR9 ;  /* 0x000000090f7d7c36 */ /* 0x000fe20008000000 */
[----:B------:R-:W-:Y:S01]  /*efa30*/  IADD3 R15, P6, PT, R12, R114, RZ ;  /* 0x000000720c0f7210 */ /* 0x000fe20007fde0ff */
[----:B------:R-:W-:Y:S01]  /*efa40*/  VIADD R102, R81, UR9 ;  /* 0x0000000951667c36 */ /* 0x000fe20008000000 */
[----:B------:R-:W-:Y:S02]  /*efa50*/  ISETP.GE.U32.AND P3, PT, R14, RZ, PT ;  /* 0x000000ff0e00720c */ /* 0x000fe40003f66070 */
[----:B------:R-:W-:Y:S01]  /*efa60*/  IADD3 R101, P5, PT, R15, R76, RZ ;  /* 0x0000004c0f657210 */ /* 0x000fe20007fbe0ff */
[----:B------:R-:W-:Y:S01]  /*efa70*/  IMAD.X R19, RZ, RZ, R124, P6 ;  /* 0x000000ffff137224 */ /* 0x000fe200030e067c */
[----:B------:R-:W-:Y:S01]  /*efa80*/  ISETP.GT.U32.AND P6, PT, R114, R15, PT ;  /* 0x0000000f7200720c */ /* 0x000fe20003fc4070 */
[----:B------:R-:W-:Y:S01]  /*efa90*/  IMAD.WIDE.U32 R76, R115, R104, RZ ;  /* 0x00000068734c7225 */ /* 0x000fe200078e00ff */
[----:B------:R-:W-:-:S02]  /*efaa0*/  ISETP.GE.U32.AND.EX P1, PT, R102, R103, PT, P1 ;  /* 0x000000676600720c */ /* 0x000fc40003f26110 */
[----:B------:R-:W-:Y:S01]  /*efab0*/  ISETP.GT.U32.AND.EX P6, PT, R124, R19, PT, P6 ;  /* 0x000000137c00720c */ /* 0x000fe20003fc4160 */
[----:B------:R-:W-:Y:S01]  /*efac0*/  IMAD.MOV.U32 R103, RZ, RZ, RZ ;  /* 0x000000ffff677224 */ /* 0x000fe200078e00ff */
[----:B------:R-:W-:Y:S01]  /*efad0*/  ISETP.GE.U32.AND.EX P3, PT, R125, R80, PT, P3 ;  /* 0x000000507d00720c */ /* 0x000fe20003f66130 */
[----:B------:R-:W-:Y:S01]  /*efae0*/  IMAD.X R106, R19, 0x1, R122, P5 ;  /* 0x00000001136a7824 */ /* 0x000fe200028e067a */
[----:B------:R-:W-:Y:S01]  /*efaf0*/  SEL R12, R114, R15, P6 ;  /* 0x0000000f720c7207 */ /* 0x000fe20003000000 */
[----:B------:R-:W-:Y:S01]  /*efb00*/  IMAD.WIDE.U32 R16, R110, R109, R102 ;  /* 0x0000006d6e107225 */ /* 0x000fe200078e0066 */
[----:B------:R-:W-:Y:S02]  /*efb10*/  ISETP.GE.U32.AND P4, PT, R121, R118, PT ;  /* 0x000000767900720c */ /* 0x000fe40003f86070 */
[----:B------:R-:W-:Y:S01]  /*efb20*/  SEL R19, R124, R19, P6 ;  /* 0x000000137c137207 */ /* 0x000fe20003000000 */
[----:B------:R-:W-:Y:S01]  /*efb30*/  IMAD.WIDE.U32 R120, R119, R104, RZ ;  /* 0x0000006877787225 */ /* 0x000fe200078e00ff */
[----:B------:R-:W-:-:S02]  /*efb40*/  ISETP.GT.U32.AND P6, PT, R12, R101, PT ;  /* 0x000000650c00720c */ /* 0x000fc40003fc4070 */
[----:B------:R-:W-:Y:S01]  /*efb50*/  SEL R123, RZ, 0x1, P3 ;  /* 0x00000001ff7b7807 */ /* 0x000fe20001800000 */
[----:B------:R-:W-:Y:S01]  /*efb60*/  VIADD R118, R17, UR8 ;  /* 0x0000000811767c36 */ /* 0x000fe20008000000 */
[----:B------:R-:W-:Y:S01]  /*efb70*/  ISETP.GE.U32.AND.EX P4, PT, R129, R130, PT, P4 ;  /* 0x000000828100720c */ /* 0x000fe20003f86140 */
[----:B------:R-:W-:Y:S01]  /*efb80*/  VIADD R121, R121, UR4 ;  /* 0x0000000479797c36 */ /* 0x000fe20008000000 */
[----:B------:R-:W-:Y:S01]  /*efb90*/  ISETP.GT.U32.AND.EX P6, PT, R19, R106, PT, P6 ;  /* 0x0000006a1300720c */ /* 0x000fe20003fc4160 */
[----:B------:R-:W-:Y:S01]  /*efba0*/  IMAD.MOV.U32 R102, RZ, RZ, RZ ;  /* 0x000000ffff667224 */ /* 0x000fe200078e00ff */
[----:B------:R-:W-:Y:S01]  /*efbb0*/  IADD3 R123, P3, P5, R123, R16, RZ ;  /* 0x000000107b7b7210 */ /* 0x000fe20007d7e0ff */
[-C--:B------:R-:W-:Y:S01]  /*efbc0*/  IMAD.WIDE.U32 R80, R79, R107.reuse, R120 ;  /* 0x0000006b4f507225 */ /* 0x080fe200078e0078 */
[----:B------:R-:W-:Y:S02]  /*efbd0*/  SEL R15, RZ, 0x1, P1 ;  /* 0x00000001ff0f7807 */ /* 0x000fe40000800000 */
[----:B------:R-:W-:Y:S01]  /*efbe0*/  SEL R130, RZ, 0x1, P4 ;  /* 0x00000001ff827807 */ /* 0x000fe20002000000 */
[----:B------:R-:W-:Y:S01]  /*efbf0*/  IMAD.MOV.U32 R103, RZ, RZ, R80 ;  /* 0x000000ffff677224 */ /* 0x000fe200078e0050 */
[----:B------:R-:W-:Y:S01]  /*efc00*/  SEL R12, RZ, 0x1, !P6 ;  /* 0x00000001ff0c7807 */ /* 0x000fe20007000000 */
[----:B------:R-:W-:Y:S01]  /*efc10*/  VIADD R77, R77, UR6 ;  /* 0x000000064d4d7c36 */ /* 0x000fe20008000000 */
[----:B------:R-:W-:Y:S01]  /*efc20*/  IADD3.X R118, PT, PT, RZ, R118, R15, P3, P5 ;  /* 0x00000076ff767210 */ /* 0x000fe20001fea40f */
[----:B------:R-:W-:Y:S01]  /*efc30*/  IMAD.WIDE.U32 R102, R104, R107, R102 ;  /* 0x0000006b68667225 */ /* 0x000fe200078e0066 */
[----:B------:R-:W-:-:S02]  /*efc40*/  IADD3 R130, P3, PT, R130, R133, RZ ;  /* 0x0000008582827210 */ /* 0x000fc40007f7e0ff */
        /* <DEDUP_REMOVED lines=8> */
[----:B------:R-:W-:Y:S01]  /*efcd0*/  ISETP.GE.U32.AND P1, PT, R80, R120, PT ;  /* 0x000000785000720c */ /* 0x000fe20003f26070 */
[----:B------:R-:W-:Y:S01]  /*efce0*/  VIADD R120, R81, UR5 ;  /* 0x0000000551787c36 */ /* 0x000fe20008000000 */
[----:B------:R-:W-:Y:S01]  /*efcf0*/  ISETP.GE.U32.AND P5, PT, R122, R129, PT ;  /* 0x000000817a00720c */ /* 0x000fe20003fa6070 */
[----:B------:R-:W-:Y:S01]  /*efd00*/  IMAD.X R127, R15, 0x1, R124, P6 ;  /* 0x000000010f7f7824 */ /* 0x000fe200030e067c */
[----:B------:R-:W-:Y:S01]  /*efd10*/  ISETP.GE.U32.AND.EX P6, PT, R19, R80, PT, P3 ;  /* 0x000000501300720c */ /* 0x000fe20003fc6130 */
[----:B------:R-:W-:Y:S01]  /*efd20*/  IMAD.WIDE.U32 R16, R79, R117, R76 ;  /* 0x000000754f107225 */ /* 0x000fe200078e004c */
[----:B------:R-:W-:-:S02]  /*efd30*/  ISETP.NE.U32.AND P3, PT, R12, RZ, PT ;  /* 0x000000ff0c00720c */ /* 0x000fc40003f65070 */
[----:B------:R-:W-:Y:S01]  /*efd40*/  ISETP.GE.U32.AND.EX P5, PT, R127, R124, PT, P5 ;  /* 0x0000007c7f00720c */ /* 0x000fe20003fa6150 */
[----:B------:R-:W-:Y:S01]  /*efd50*/  VIADD R18, R17, UR7 ;  /* 0x0000000711127c36 */ /* 0x000fe20008000000 */
[----:B------:R-:W-:Y:S01]  /*efd60*/  ISETP.GE.U32.AND.EX P1, PT, R120, R121, PT, P1 ;  /* 0x000000797800720c */ /* 0x000fe20003f26110 */
[----:B------:R-:W-:Y:S01]  /*efd70*/  IMAD.MOV.U32 R121, RZ, RZ, RZ ;  /* 0x000000ffff797224 */ /* 0x000fe200078e00ff */
[----:B------:R-:W-:Y:S02]  /*efd80*/  ISETP.NE.AND.EX P3, PT, R15, RZ, !P5, P3 ;  /* 0x000000ff0f00720c */ /* 0x000fe40006f65330 */
[----:B------:R-:W-:Y:S01]  /*efd90*/  IADD3 R114, P5, PT, R101, R102, RZ ;  /* 0x0000006665727210 */ /* 0x000fe20007fbe0ff */
[----:B------:R-:W-:Y:S01]  /*efda0*/  IMAD.WIDE.U32 R80, R79, R119, R120 ;  /* 0x000000774f507225 */ /* 0x000fe200078e0078 */
[----:B------:R-:W-:Y:S02]  /*efdb0*/  ISETP.GE.U32.AND P4, PT, R16, R76, PT ;  /* 0x0000004c1000720c */ /* 0x000fe40003f86070 */
[----:B------:R-:W-:Y:S01]  /*efdc0*/  SEL R76, RZ, 0x1, !P3 ;  /* 0x00000001ff4c7807 */ /* 0x000fe20005800000 */
[----:B------:R-:W-:Y:S01]  /*efdd0*/  IMAD.X R116, R19, 0x1, R106, P5 ;  /* 0x0000000113747824 */ /* 0x000fe200028e066a */
[----:B------:R-:W-:Y:S01]  /*efde0*/  SEL R15, RZ, 0x1, P6 ;  /* 0x00000001ff0f7807 */ /* 0x000fe20003000000 */
[----:B------:R-:W-:Y:S01]  /*efdf0*/  VIADD R17, R81, UR4 ;  /* 0x0000000451117c36 */ /* 0x000fe20008000000 */
[----:B------:R-:W-:Y:S01]  /*efe00*/  SEL R12, RZ, 0x1, P1 ;  /* 0x00000001ff0c7807 */ /* 0x000fe20000800000 */
[----:B------:R-:W-:Y:S01]  /*efe10*/  IMAD.MOV.U32 R81, RZ, RZ, R16 ;  /* 0x000000ffff517224 */ /* 0x000fe200078e0010 */
[----:B------:R-:W-:Y:S01]  /*efe20*/  ISETP.GE.U32.AND P1, PT, R114, R101, PT ;  /* 0x000000657200720c */ /* 0x000fe20003f26070 */
[----:B------:R-:W-:Y:S01]  /*efe30*/  IMAD.WIDE.U32 R102, R109, R104, RZ ;  /* 0x000000686d667225 */ /* 0x000fe200078e00ff */
[----:B------:R-:W-:-:S02]  /*efe40*/  IADD3 R19, P5, PT, R76, R122, RZ ;  /* 0x0000007a4c137210 */ /* 0x000fc40007fbe0ff */
[----:B------:R-:W-:Y:S01]  /*efe50*/  IADD3 R15, P6, P3, R15, R80, RZ ;  /* 0x000000500f0f7210 */ /* 0x000fe20007bde0ff */
[----:B------:R-:W-:Y:S01]  /*efe60*/  IMAD.MOV.U32 R80, RZ, RZ, RZ ;  /* 0x000000ffff507224 */ /* 0x000fe200078e00ff */
[----:B------:R-:W-:Y:S01]  /*efe70*/  ISETP.GE.U32.AND.EX P1, PT, R116, R106, PT, P1 ;  /* 0x0000006a7400720c */ /* 0x000fe20003f26110 */
[----:B------:R-:W-:Y:S01]  /*efe80*/  IMAD.X R106, RZ, RZ, R127, P5 ;  /* 0x000000ffff6a7224 */ /* 0x000fe200028e067f */
[----:B------:R-:W-:Y:S01]  /*efe90*/  IADD3.X R17, PT, PT, RZ, R17, R12, P6, P3 ;  /* 0x00000011ff117210 */ /* 0x000fe200037e640c */
[----:B------:R-:W-:Y:S01]  /*efea0*/  IMAD.WIDE.U32 R80, R104, R117, R80 ;  /* 0x0000007568507225 */ /* 0x000fe200078e0050 */
[----:B------:R-:W-:Y:S02]  /*efeb0*/  ISETP.GT.U32.AND P6, PT, R122, R19, PT ;  /* 0x000000137a00720c */ /* 0x000fe40003fc4070 */
[----:B------:R-:W-:Y:S01]  /*efec0*/  ISETP.GE.U32.AND.EX P4, PT, R18, R77, PT, P4 ;  /* 0x0000004d1200720c */ /* 0x000fe20003f86140 */
[----:B------:R-:W-:Y:S01]  /*efed0*/  VIADD R101, R81, UR7 ;  /* 0x0000000751657c36 */ /* 0x000fe20008000000 */
[----:B------:R-:W-:Y:S01]  /*efee0*/  IADD3 R77, P3, PT, R19, R14, RZ ;  /* 0x0000000e134d7210 */ /* 0x000fe20007f7e0ff */
[----:B------:R-:W-:Y:S01]  /*efef0*/  VIADD R103, R103, UR8 ;  /* 0x0000000867677c36 */ /* 0x000fe20008000000 */
[----:B------:R-:W-:Y:S01]  /*eff00*/  ISETP.GT.U32.AND.EX P6, PT, R127, R106, PT, P6 ;  /* 0x0000006a7f00720c */ /* 0x000fe20003fc4160 */
[----:B------:R-:W-:Y:S01]  /*eff10*/  IMAD.WIDE.U32 R120, R119, R75, RZ ;  /* 0x0000004b77787225 */ /* 0x000fe200078e00ff */
[----:B------:R-:W-:-:S02]  /*eff20*/  SEL R12, RZ, 0x1, P1 ;  /* 0x00000001ff0c7807 */ /* 0x000fc40000800000 */
[----:B------:R-:W-:Y:S01]  /*eff30*/  ISETP.GE.U32.AND P5, PT, R80, RZ, PT ;  /* 0x000000ff5000720c */ /* 0x000fe20003fa6070 */
[----:B------:R-:W-:Y:S01]  /*eff40*/  IMAD.X R76, R106, 0x1, R125, P3 ;  /* 0x000000016a4c7824 */ /* 0x000fe200018e067d */
[----:B------:R-:W-:Y:S01]  /*eff50*/  SEL R14, R122, R19, P6 ;  /* 0x000000137a0e7207 */ /* 0x000fe20003000000 */
[----:B------:R-:W-:Y:S01]  /*eff60*/  IMAD.MOV.U32 R19, RZ, RZ, RZ ;  /* 0x000000ffff137224 */ /* 0x000fe200078e00ff */
[----:B------:R-:W-:Y:S01]  /*eff70*/  ISETP.GE.U32.AND P3, PT, R129, R130, PT ;  /* 0x000000828100720c */ /* 0x000fe20003f66070 */
[----:B------:R-:W-:Y:S01]  /*eff80*/  VIADD R121, R121, UR4 ;  /* 0x0000000479797c36 */ /* 0x000fe20008000000 */
[----:B------:R-:W-:Y:S01]  /*eff90*/  IADD3 R12, P1, PT, R12, R15, RZ ;  /* 0x0000000f0c0c7210 */ /* 0x000fe20007f3e0ff */
[----:B------:R-:W-:Y:S01]  /*effa0*/  IMAD.WIDE.U32 R18, R79, R115, R18 ;  /* 0x000000734f127225 */ /* 0x000fe200078e0012 */
[----:B------:R-:W-:Y:S02]  /*effb0*/  ISETP.GE.U32.AND.EX P5, PT, R101, R16, PT, P5 ;  /* 0x000000106500720c */ /* 0x000fe40003fa6150 */
[----:B------:R-:W-:Y:S01]  /*effc0*/  SEL R15, R127, R106, P6 ;  /* 0x0000006a7f0f7207 */ /* 0x000fe20003000000 */
[----:B------:R-:W-:Y:S01]  /*effd0*/  IMAD.X R16, RZ, RZ, R17, P1 ;  /* 0x000000ffff107224 */ /* 0x000fe200008e0611 */
[----:B------:R-:W-:Y:S01]  /*effe0*/  ISETP.GT.U32.AND P6, PT, R14, R77, PT ;  /* 0x0000004d0e00720c */ /* 0x000fe20003fc4070 */
[----:B------:R-:W-:Y:S01]  /*efff0*/  VIADD R122, R19, UR6 ;  /* 0x00000006137a7c36 */ /* 0x000fe20008000000 */
[----:B------:R-:W-:-:S02]  /*f0000*/  ISETP.GE.U32.AND.EX P3, PT, R124, R132, PT, P3 ;  /* 0x000000847c00720c */ /* 0x000fc40003f66130 */
[----:B------:R-:W-:Y:S02]  /*f0010*/  SEL R125, RZ, 0x1, P5 ;  /* 0x00000001ff7d7807 */ /* 0x000fe40002800000 */
[----:B------:R-:W-:Y:S02]  /*f0020*/  IADD3 R124, P1, PT, R12, R77, RZ ;  /* 0x0000004d0c7c7210 */ /* 0x000fe40007f3e0ff */
[----:B------:R-:W-:Y:S01]  /*f0030*/  ISETP.GT.U32.AND.EX P6, PT, R15, R76, PT, P6 ;  /* 0x0000004c0f00720c */ /* 0x000fe20003fc4160 */
[----:B------:R-:W-:Y:S01]  /*f0040*/  IMAD.WIDE.U32 R14, R79, R111, R102 ;  /* 0x0000006f4f0e7225 */ /* 0x000fe200078e0066 */
[----:B------:R-:W-:Y:S02]  /*f0050*/  SEL R19, RZ, 0x1, P3 ;  /* 0x00000001ff137807 */ /* 0x000fe40001800000 */
[----:B------:R-:W-:Y:S01]  /*f0060*/  IADD3 R125, P5, P3, R125, R18, RZ ;  /* 0x000000127d7d7210 */ /* 0x000fe20007bbe0ff */
[----:B------:R-:W-:Y:S01]  /*f0070*/  IMAD.X R127, R16, 0x1, R76, P1 ;  /* 0x00000001107f7824 */ /* 0x000fe200008e064c */
[----:B------:R-:W-:-:S02]  /*f0080*/  SEL R17, RZ, 0x1, P4 ;  /* 0x00000001ff117807 */ /* 0x000fc40002000000 */
[----:B------:R-:W-:Y:S02]  /*f0090*/  SEL R18, RZ, 0x1, !P6 ;  /* 0x00000001ff127807 */ /* 0x000fe40007000000 */
[----:B------:R-:W-:Y:S02]  /*f00a0*/  ISETP.GE.U32.AND P1, PT, R124, R77, PT ;  /* 0x0000004d7c00720c */ /* 0x000fe40003f26070 */
[----:B------:R-:W-:Y:S02]  /*f00b0*/  ISETP.NE.U32.AND P6, PT, R12, RZ, PT ;  /* 0x000000ff0c00720c */ /* 0x000fe40003fc5070 */
[----:B------:R-:W-:Y:S02]  /*f00c0*/  IADD3.X R122, PT, PT, RZ, R122, R17, P5, P3 ;  /* 0x0000007aff7a7210 */ /* 0x000fe40002fe6411 */
[----:B------:R-:W-:Y:S02]  /*f00d0*/  IADD3 R17, P5, PT, R19, R126, RZ ;  /* 0x0000007e13117210 */ /* 0x000fe40007fbe0ff */
[----:B------:R-:W-:-:S02]  /*f00e0*/  IADD3 R12, P3, PT, R18, R123, RZ ;  /* 0x0000007b120c7210 */ /* 0x000fc40007f7e0ff */
[----:B------:R-:W-:Y:S01]  /*f00f0*/  ISETP.GE.U32.AND.EX P1, PT, R127, R76, PT, P1 ;  /* 0x0000004c7f00720c */ /* 0x000fe20003f26110 */
[----:B------:R-:W-:Y:S01]  /*f0100*/  IMAD.X R18, RZ, RZ, R128, P5 ;  /* 0x000000ffff127224 */ /* 0x000fe200028e0680 */
[----:B------:R-:W-:Y:S01]  /*f0110*/  ISETP.GE.U32.AND P4, PT, R14, R102, PT ;  /* 0x000000660e00720c */ /* 0x000fe20003f86070 */
[----:B------:R-:W-:Y:S01]  /*f0120*/  IMAD.X R102, RZ, RZ, R118, P3 ;  /* 0x000000ffff667224 */ /* 0x000fe200018e0676 */
[----:B------:R-:W-:Y:S01]  /*f0130*/  ISETP.NE.AND.EX P1, PT, R16, RZ, !P1, P6 ;  /* 0x000000ff1000720c */ /* 0x000fe20004f25360 */
[----:B------:R-:W-:Y:S01]  /*f0140*/  IMAD.WIDE.U32 R76, R115, R75, RZ ;  /* 0x0000004b734c7225 */ /* 0x000fe200078e00ff */
[CC--:B------:R-:W-:Y:S02]  /*f0150*/  IADD3 R128, P3, PT, R12.reuse, R17.reuse, RZ ;  /* 0x000000110c807210 */ /* 0x0c0fe40007f7e0ff */
[----:B------:R-:W-:Y:S01]  /*f0160*/  SEL R81, RZ, 0x1, !P1 ;  /* 0x00000001ff517807 */ /* 0x000fe20004800000 */
[----:B------:R-:W-:Y:S01]  /*f0170*/  VIADD R77, R77, UR6 ;  /* 0x000000064d4d7c36 */ /* 0x000fe20008000000 */
[----:B------:R-:W-:Y:S01]  /*f0180*/  ISETP.NE.U32.AND P5, PT, R12, RZ, PT ;  /* 0x000000ff0c00720c */ /* 0x000fe20003fa5070 */
[----:B------:R-:W-:Y:S01]  /*f0190*/  IMAD.X R129, R102, 0x1, R18, P3 ;  /* 0x0000000166817824 */ /* 0x000fe200018e0612 */
[----:B------:R-:W-:Y:S01]  /*f01a0*/  ISETP.GE.U32.AND P3, PT, R128, R17, PT ;  /* 0x000000118000720c */ /* 0x000fe20003f66070 */
[----:B------:R-:W-:Y:S01]  /*f01b0*/  IMAD.WIDE.U32 R16, R78, R107, R120 ;  /* 0x0000006b4e107225 */ /* 0x000fe200078e0078 */
[----:B------:R-:W-:-:S02]  /*f01c0*/  IADD3 R81, P6, PT, R81, R124, RZ ;  /* 0x0000007c51517210 */ /* 0x000fc40007fde0ff */
[----:B------:R-:W-:Y:S01]  /*f01d0*/  ISETP.GE.U32.AND.EX P3, PT, R129, R18, PT, P3 ;  /* 0x000000128100720c */ /* 0x000fe20003f66130 */
[----:B------:R-:W-:Y:S01]  /*f01e0*/  IMAD.MOV.U32 R12, RZ, RZ, RZ ;  /* 0x000000ffff0c7224 */ /* 0x000fe200078e00ff */
[----:B------:R-:W-:Y:S01]  /*f01f0*/  ISETP.GE.U32.AND P1, PT, R16, R120, PT ;  /* 0x000000781000720c */ /* 0x000fe20003f26070 */
[----:B------:R-:W-:Y:S01]  /*f0200*/  IMAD.X R118, RZ, RZ, R127, P6 ;  /* 0x000000ffff767224 */ /* 0x000fe200030e067f */
[----:B------:R-:W-:Y:S01]  /*f0210*/  ISETP.NE.AND.EX P5, PT, R102, RZ, !P3, P5 ;  /* 0x000000ff6600720c */ /* 0x000fe20005fa5350 */
[----:B------:R-:W-:Y:S01]  /*f0220*/  VIADD R102, R11, UR11 ;  /* 0x0000000b0b667c36 */ /* 0x000fe20008000000 */
[----:B------:R-:W-:Y:S01]  /*f0230*/  IADD3 R123, P6, PT, R81, R80, RZ ;  /* 0x00000050517b7210 */ /* 0x000fe20007fde0ff */
[----:B------:R-:W-:Y:S02]  /*f0240*/  VIADD R80, R15, UR9 ;  /* 0x000000090f507c36 */ /* 0x000fe40008000000 */
[----:B------:R-:W-:Y:S01]  /*f0250*/  IMAD.WIDE.U32 R18, R78, R117, R76 ;  /* 0x000000754e127225 */ /* 0x000fe200078e004c */
[----:B------:R-:W-:-:S02]  /*f0260*/  ISETP.GE.U32.AND.EX P0, PT, R102, R13, PT, P0 ;  /* 0x0000000d6600720c */ /* 0x000fc40003f06100 */
[----:B------:R-:W-:Y:S01]  /*f0270*/  ISETP.GE.U32.AND.EX P4, PT, R80, R103, PT, P4 ;  /* 0x000000675000720c */ /* 0x000fe20003f86140 */
[----:B------:R-:W-:Y:S01]  /*f0280*/  IMAD.X R120, R118, 0x1, R101, P6 ;  /* 0x0000000176787824 */ /* 0x000fe200030e0665 */
[----:B------:R-:W-:Y:S01]  /*f0290*/  ISETP.GT.U32.AND P6, PT, R124, R81, PT ;  /* 0x000000517c00720c */ /* 0x000fe20003fc4070 */
[----:B------:R-:W-:Y:S01]  /*f02a0*/  IMAD.MOV.U32 R13, RZ, RZ, R10 ;  /* 0x000000ffff0d7224 */ /* 0x000fe200078e000a */
[----:B------:R-:W-:Y:S01]  /*f02b0*/  ISETP.GE.U32.AND P3, PT, R18, R76, PT ;  /* 0x0000004c1200720c */ /* 0x000fe20003f66070 */
[----:B------:R-:W-:Y:S01]  /*f02c0*/  VIADD R76, R17, UR5 ;  /* 0x00000005114c7c36 */ /* 0x000fe20008000000 */
[----:B------:R-:W-:Y:S01]  /*f02d0*/  ISETP.GT.U32.AND.EX P6, PT, R127, R118, PT, P6 ;  /* 0x000000767f00720c */ /* 0x000fe20003fc4160 */
[----:B------:R-:W-:-:S03]  /*f02e0*/  IMAD.WIDE.U32 R100, R100, R105, R12 ;  /* 0x0000006964647225 */ /* 0x000fc600078e000c */
[----:B------:R-:W-:Y:S01]  /*f02f0*/  SEL R11, R124, R81, P6 ;  /* 0x000000517c0b7207 */ /* 0x000fe20003000000 */
[----:B------:R-:W-:Y:S01]  /*f0300*/  VIADD R81, R101, UR11 ;  /* 0x0000000b65517c36 */ /* 0x000fe20008000000 */
[----:B------:R-:W-:Y:S01]  /*f0310*/  SEL R15, R127, R118, P6 ;  /* 0x000000767f0f7207 */ /* 0x000fe20003000000 */
[----:B------:R-:W-:Y:S01]  /*f0320*/  IMAD.MOV.U32 R13, RZ, RZ, R16 ;  /* 0x000000ffff0d7224 */ /* 0x000fe200078e0010 */
[----:B------:R-:W-:Y:S01]  /*f0330*/  SEL R127, RZ, 0x1, !P5 ;  /* 0x00000001ff7f7807 */ /* 0x000fe20006800000 */
[----:B------:R-:W-:Y:S01]  /*f0340*/  IMAD.MOV.U32 R103, RZ, RZ, RZ ;  /* 0x000000ffff677224 */ /* 0x000fe200078e00ff */
[----:B------:R-:W-:Y:S01]  /*f0350*/  ISETP.GE.U32.AND P5, PT, R100, RZ, PT ;  /* 0x000000ff6400720c */ /* 0x000fe20003fa6070 */
[----:B------:R-:W-:Y:S01]  /*f0360*/  IMAD.WIDE.U32 R106, R75, R107, R12 ;  /* 0x0000006b4b6a7225 */ /* 0x000fe200078e000c */
[----:B------:R-:W-:Y:S02]  /*f0370*/  ISETP.GT.U32.AND P6, PT, R11, R123, PT ;  /* 0x0000007b0b00720c */ /* 0x000fe40003fc4070 */
[----:B------:R-:W-:Y:S01]  /*f0380*/  ISETP.GE.U32.AND.EX P5, PT, R81, R10, PT, P5 ;  /* 0x0000000a5100720c */ /* 0x000fe20003fa6150 */
[----:B------:R-:W-:Y:S01]  /*f0390*/  IMAD.MOV.U32 R13, RZ, RZ, R14 ;  /* 0x000000ffff0d7224 */ /* 0x000fe200078e000e */
[----:B------:R-:W-:Y:S01]  /*f03a0*/  ISETP.GT.U32.AND.EX P6, PT, R15, R120, PT, P6 ;  /* 0x000000780f00720c */ /* 0x000fe20003fc4160 */
[----:B------:R-:W-:Y:S01]  /*f03b0*/  IMAD.WIDE.U32 R102, R110, R108, R102 ;  /* 0x0000006c6e667225 */ /* 0x000fe200078e0066 */
[----:B------:R-:W-:-:S02]  /*f03c0*/  SEL R11, RZ, 0x1, P5 ;  /* 0x00000001ff0b7807 */ /* 0x000fc40002800000 */
[----:B------:R-:W-:Y:S01]  /*f03d0*/  IADD3 R127, P5, PT, R127, R128, RZ ;  /* 0x000000807f7f7210 */ /* 0x000fe20007fbe0ff */
[----:B------:R-:W-:Y:S01]  /*f03e0*/  IMAD.WIDE.U32 R12, R104, R111, R12 ;  /* 0x0000006f680c7225 */ /* 0x000fe200078e000c */
[----:B------:R-:W-:Y:S02]  /*f03f0*/  SEL R118, RZ, 0x1, P0 ;  /* 0x00000001ff767807 */ /* 0x000fe40000000000 */
[----:B------:R-:W-:Y:S01]  /*f0400*/  ISETP.GE.U32.AND.EX P1, PT, R76, R121, PT, P1 ;  /* 0x000000794c00720c */ /* 0x000fe20003f26110 */
[----:B------:R-:W-:Y:S01]  /*f0410*/  VIADD R17, R13, UR9 ;  /* 0x000000090d117c36 */ /* 0x000fe20008000000 */
[----:B------:R-:W-:Y:S01]  /*f0420*/  ISETP.GE.U32.AND P0, PT, R12, RZ, PT ;  /* 0x000000ff0c00720c */ /* 0x000fe20003f06070 */
[----:B------:R-:W-:Y:S01]  /*f0430*/  IMAD.X R126, RZ, RZ, R129, P5 ;  /* 0x000000ffff7e7224 */ /* 0x000fe200028e0681 */
[----:B------:R-:W-:Y:S01]  /*f0440*/  SEL R10, RZ, 0x1, !P6 ;  /* 0x00000001ff0a7807 */ /* 0x000fe20007000000 */
[----:B------:R-:W-:Y:S01]  /*f0450*/  VIADD R13, R103, UR10 ;  /* 0x0000000a670d7c36 */ /* 0x000fe20008000000 */
[----:B------:R-:W-:-:S02]  /*f0460*/  IADD3 R121, P5, PT, R127, R100, RZ ;  /* 0x000000647f797210 */ /* 0x000fc40007fbe0ff */
[----:B------:R-:W-:Y:S02]  /*f0470*/  ISETP.GE.U32.AND.EX P0, PT, R17, R14, PT, P0 ;  /* 0x0000000e1100720c */ /* 0x000fe40003f06100 */
[----:B------:R-:W-:Y:S01]  /*f0480*/  IADD3 R14, P6, PT, R10, R125, RZ ;  /* 0x0000007d0a0e7210 */ /* 0x000fe20007fde0ff */
[----:B------:R-:W-:Y:S01]  /*f0490*/  IMAD.X R124, R126, 0x1, R81, P5 ;  /* 0x000000017e7c7824 */ /* 0x000fe200028e0651 */
[----:B------:R-:W-:Y:S01]  /*f04a0*/  SEL R101, RZ, 0x1, P0 ;  /* 0x00000001ff657807 */ /* 0x000fe20000000000 */
[----:B------:R-:W-:Y:S01]  /*f04b0*/  IMAD.MOV.U32 R81, RZ, RZ, RZ ;  /* 0x000000ffff517224 */ /* 0x000fe200078e00ff */
[----:B------:R-:W-:Y:S01]  /*f04c0*/  IADD3 R110, P0, PT, R14, R121, RZ ;  /* 0x000000790e6e7210 */ /* 0x000fe20007f1e0ff */
[----:B------:R-:W-:Y:S01]  /*f04d0*/  IMAD.X R15, RZ, RZ, R122, P6 ;  /* 0x000000ffff0f7224 */ /* 0x000fe200030e067a */
[----:B------:R-:W-:Y:S01]  /*f04e0*/  IADD3 R103, P6, P5, R11, R102, RZ ;  /* 0x000000660b677210 */ /* 0x000fe20007dde0ff */
[----:B------:R-:W-:Y:S01]  /*f04f0*/  IMAD.WIDE.U32 R80, R79, R109, R80 ;  /* 0x0000006d4f507225 */ /* 0x000fe200078e0050 */
[----:B------:R-:W-:-:S02]  /*f0500*/  SEL R11, RZ, 0x1, P4 ;  /* 0x00000001ff0b7807 */ /* 0x000fc40002000000 */
[----:B------:R-:W-:Y:S01]  /*f0510*/  IADD3.X R122, PT, PT, RZ, R13, R118, P6, P5 ;  /* 0x0000000dff7a7210 */ /* 0x000fe200037ea476 */
[----:B------:R-:W-:Y:S01]  /*f0520*/  VIADD R10, R19, UR7 ;  /* 0x00000007130a7c36 */ /* 0x000fe20008000000 */
[----:B------:R-:W-:Y:S01]  /*f0530*/  IADD3 R101, P6, P5, R101, R80, RZ ;  /* 0x0000005065657210 */ /* 0x000fe20007dde0ff */
[----:B------:R-:W-:Y:S01]  /*f0540*/  VIADD R102, R81, UR8 ;  /* 0x0000000851667c36 */ /* 0x000fe20008000000 */
[----:B------:R-:W-:Y:S01]  /*f0550*/  ISETP.GE.U32.AND P4, PT, R110, R121, PT ;  /* 0x000000796e00720c */ /* 0x000fe20003f86070 */
[----:B------:R-:W-:Y:S01]  /*f0560*/  IMAD.X R118, R15, 0x1, R124, P0 ;  /* 0x000000010f767824 */ /* 0x000fe200000e067c */
[----:B------:R-:W-:Y:S01]  /*f0570*/  ISETP.GE.U32.AND P0, PT, R106, RZ, PT ;  /* 0x000000ff6a00720c */ /* 0x000fe20003f06070 */
[----:B------:R-:W-:Y:S01]  /*f0580*/  VIADD R13, R107, UR5 ;  /* 0x000000056b0d7c36 */ /* 0x000fe20008000000 */
[----:B------:R-:W-:Y:S01]  /*f0590*/  ISETP.GE.U32.AND.EX P3, PT, R10, R77, PT, P3 ;  /* 0x0000004d0a00720c */ /* 0x000fe20003f66130 */
[----:B------:R-:W-:Y:S01]  /*f05a0*/  IMAD.MOV.U32 R77, RZ, RZ, RZ ;  /* 0x000000ffff4d7224 */ /* 0x000fe200078e00ff */
[----:B------:R-:W-:-:S02]  /*f05b0*/  IADD3.X R102, PT, PT, RZ, R102, R11, P6, P5 ;  /* 0x00000066ff667210 */ /* 0x000fc400037ea40b */
[----:B------:R-:W-:Y:S01]  /*f05c0*/  IADD3 R106, P6, PT, R123, R106, RZ ;  /* 0x0000006a7b6a7210 */ /* 0x000fe20007fde0ff */
[----:B------:R-:W-:Y:S01]  /*f05d0*/  IMAD.WIDE.U32 R76, R78, R119, R76 ;  /* 0x000000774e4c7225 */ /* 0x000fe200078e004c */
[C---:B------:R-:W-:Y:S02]  /*f05e0*/  ISETP.GE.U32.AND.EX P0, PT, R13.reuse, R16, PT, P0 ;  /* 0x000000100d00720c */ /* 0x040fe40003f06100 */
[----:B------:R-:W-:Y:S01]  /*f05f0*/  ISETP.NE.U32.AND P5, PT, R14, RZ, PT ;  /* 0x000000ff0e00720c */ /* 0x000fe20003fa5070 */
[----:B------:R-:W-:Y:S01]  /*f0600*/  IMAD.X R80, R13, 0x1, R120, P6 ;  /* 0x000000010d507824 */ /* 0x000fe200030e0678 */
[----:B------:R-:W-:Y:S01]  /*f0610*/  ISETP.GE.U32.AND.EX P4, PT, R118, R124, PT, P4 ;  /* 0x0000007c7600720c */ /* 0x000fe20003f86140 */
[----:B------:R-:W-:Y:S01]  /*f0620*/  VIADD R16, R77, UR4 ;  /* 0x000000044d107c36 */ /* 0x000fe20008000000 */
[----:B------:R-:W-:Y:S01]  /*f0630*/  SEL R11, RZ, 0x1, P0 ;  /* 0x00000001ff0b7807 */ /* 0x000fe20000000000 */
[----:B------:R-:W-:Y:S01]  /*f0640*/  IMAD.MOV.U32 R14, RZ, RZ, RZ ;  /* 0x000000ffff0e7224 */ /* 0x000fe200078e00ff */
[----:B------:R-:W-:-:S02]  /*f0650*/  ISETP.GE.U32.AND P0, PT, R106, R123, PT ;  /* 0x0000007b6a00720c */ /* 0x000fc40003f06070 */
[----:B------:R-:W-:Y:S01]  /*f0660*/  ISETP.NE.AND.EX P6, PT, R15, RZ, !P4, P5 ;  /* 0x000000ff0f00720c */ /* 0x000fe200067c5350 */
[----:B------:R-:W-:Y:S01]  /*f0670*/  IMAD.MOV.U32 R15, RZ, RZ, R18 ;  /* 0x000000ffff0f7224 */ /* 0x000fe200078e0012 */
[----:B------:R-:W-:Y:S02]  /*f0680*/  IADD3 R77, P5, P4, R11, R76, RZ ;  /* 0x0000004c0b4d7210 */ /* 0x000fe40007cbe0ff */
[----:B------:R-:W-:Y:S01]  /*f0690*/  ISETP.GE.U32.AND.EX P0, PT, R80, R120, PT, P0 ;  /* 0x000000785000720c */ /* 0x000fe20003f06100 */
[----:B------:R-:W-:Y:S01]  /*f06a0*/  IMAD.WIDE.U32 R14, R75, R117, R14 ;  /* 0x000000754b0e7225 */ /* 0x000fe200078e000e */
[----:B------:R-:W-:Y:S02]  /*f06b0*/  SEL R11, RZ, 0x1, P1 ;  /* 0x00000001ff0b7807 */ /* 0x000fe40000800000 */
[----:B------:R-:W-:Y:S02]  /*f06c0*/  SEL R13, RZ, 0x1, !P6 ;  /* 0x00000001ff0d7807 */ /* 0x000fe40007000000 */
[----:B------:R-:W-:-:S02]  /*f06d0*/  SEL R76, RZ, 0x1, P0 ;  /* 0x00000001ff4c7807 */ /* 0x000fc40000000000 */
[----:B------:R-:W-:Y:S02]  /*f06e0*/  IADD3.X R16, PT, PT, RZ, R16, R11, P5, P4 ;  /* 0x00000010ff107210 */ /* 0x000fe40002fe840b */
[----:B------:R-:W-:Y:S02]  /*f06f0*/  IADD3 R11, P4, PT, R13, R110, RZ ;  /* 0x0000006e0d0b7210 */ /* 0x000fe40007f9e0ff */
[----:B------:R-:W-:Y:S02]  /*f0700*/  ISETP.GT.U32.AND P6, PT, R128, R127, PT ;  /* 0x0000007f8000720c */ /* 0x000fe40003fc4070 */
[----:B------:R-:W-:Y:S01]  /*f0710*/  IADD3 R76, P1, PT, R76, R77, RZ ;  /* 0x0000004d4c4c7210 */ /* 0x000fe20007f3e0ff */
[----:B------:R-:W-:Y:S01]  /*f0720*/  IMAD.X R19, RZ, RZ, R118, P4 ;  /* 0x000000ffff137224 */ /* 0x000fe200020e0676 */
[----:B------:R-:W-:Y:S02]  /*f0730*/  ISETP.GT.U32.AND.EX P6, PT, R129, R126, PT, P6 ;  /* 0x0000007e8100720c */ /* 0x000fe40003fc4160 */
[----:B------:R-:W-:Y:S01]  /*f0740*/  IADD3 R13, P4, PT, R11, R12, RZ ;  /* 0x0000000c0b0d7210 */ /* 0x000fe20007f9e0ff */
[----:B------:R-:W-:Y:S01]  /*f0750*/  IMAD.X R16, RZ, RZ, R16, P1 ;  /* 0x000000ffff107224 */ /* 0x000fe200008e0610 */
[----:B------:R-:W-:-:S02]  /*f0760*/  ISETP.GT.U32.AND P0, PT, R110, R11, PT ;  /* 0x0000000b6e00720c */ /* 0x000fc40003f04070 */
[----:B------:R-:W-:Y:S01]  /*f0770*/  SEL R77, R128, R127, P6 ;  /* 0x0000007f804d7207 */ /* 0x000fe20003000000 */
[----:B------:R-:W-:Y:S01]  /*f0780*/  IMAD.X R100, R19, 0x1, R17, P4 ;  /* 0x0000000113647824 */ /* 0x000fe200020e0611 */
[----:B------:R-:W-:Y:S02]  /*f0790*/  SEL R81, R129, R126, P6 ;  /* 0x0000007e81517207 */ /* 0x000fe40003000000 */
[C---:B------:R-:W-:Y:S02]  /*f07a0*/  ISETP.NE.U32.AND P1, PT, R76.reuse, RZ, PT ;  /* 0x000000ff4c00720c */ /* 0x040fe40003f25070 */
[----:B------:R-:W-:Y:S02]  /*f07b0*/  IADD3 R76, P6, PT, R76, R13, RZ ;  /* 0x0000000d4c4c7210 */ /* 0x000fe40007fde0ff */
[----:B------:R-:W-:Y:S02]  /*f07c0*/  ISETP.GT.U32.AND.EX P0, PT, R118, R19, PT, P0 ;  /* 0x000000137600720c */ /* 0x000fe40003f04100 */
[----:B------:R-:W-:Y:S01]  /*f07d0*/  ISETP.GE.U32.AND P5, PT, R76, R13, PT ;  /* 0x0000000d4c00720c */ /* 0x000fe20003fa6070 */
[----:B------:R-:W-:Y:S01]  /*f07e0*/  IMAD.X R17, R16, 0x1, R100, P6 ;  /* 0x0000000110117824 */ /* 0x000fe200030e0664 */
[----:B------:R-:W-:-:S02]  /*f07f0*/  SEL R11, R110, R11, P0 ;  /* 0x0000000b6e0b7207 */ /* 0x000fc40000000000 */
[----:B------:R-:W-:Y:S02]  /*f0800*/  SEL R19, R118, R19, P0 ;  /* 0x0000001376137207 */ /* 0x000fe40000000000 */
[----:B------:R-:W-:Y:S02]  /*f0810*/  ISETP.GT.U32.AND P4, PT, R77, R121, PT ;  /* 0x000000794d00720c */ /* 0x000fe40003f84070 */
[----:B------:R-:W-:Y:S01]  /*f0820*/  ISETP.GT.U32.AND P0, PT, R11, R13, PT ;  /* 0x0000000d0b00720c */ /* 0x000fe20003f04070 */
[----:B------:R-:W-:Y:S01]  /*f0830*/  IMAD.MOV.U32 R11, RZ, RZ, RZ ;  /* 0x000000ffff0b7224 */ /* 0x000fe200078e00ff */
[----:B------:R-:W-:Y:S02]  /*f0840*/  ISETP.GE.U32.AND.EX P5, PT, R17, R100, PT, P5 ;  /* 0x000000641100720c */ /* 0x000fe40003fa6150 */
[----:B------:R-:W-:Y:S01]  /*f0850*/  ISETP.GT.U32.AND.EX P4, PT, R81, R124, PT, P4 ;  /* 0x0000007c5100720c */ /* 0x000fe20003f84140 */
[----:B------:R-:W-:Y:S01]  /*f0860*/  IMAD.WIDE.U32 R12, R78, R115, R10 ;  /* 0x000000734e0c7225 */ /* 0x000fe200078e000a */
[----:B------:R-:W-:-:S02]  /*f0870*/  ISETP.GT.U32.AND.EX P0, PT, R19, R100, PT, P0 ;  /* 0x000000641300720c */ /* 0x000fc40003f04100 */
[----:B------:R-:W-:Y:S01]  /*f0880*/  ISETP.NE.AND.EX P5, PT, R16, RZ, !P5, P1 ;  /* 0x000000ff1000720c */ /* 0x000fe20006fa5310 */
[----:B------:R-:W-:Y:S01]  /*f0890*/  VIADD R81, R15, UR7 ;  /* 0x000000070f517c36 */ /* 0x000fe20008000000 */
[----:B------:R-:W-:Y:S01]  /*f08a0*/  SEL R16, RZ, 0x1, !P4 ;  /* 0x00000001ff107807 */ /* 0x000fe20006000000 */
[----:B------:R-:W-:Y:S01]  /*f08b0*/  VIADD R77, R13, UR6 ;  /* 0x000000060d4d7c36 */ /* 0x000fe20008000000 */
[----:B------:R-:W-:Y:S02]  /*f08c0*/  SEL R10, RZ, 0x1, !P0 ;  /* 0x00000001ff0a7807 */ /* 0x000fe40004000000 */
[----:B------:R-:W-:Y:S02]  /*f08d0*/  SEL R11, RZ, 0x1, !P5 ;  /* 0x00000001ff0b7807 */ /* 0x000fe40006800000 */
[----:B------:R-:W-:Y:S02]  /*f08e0*/  ISETP.GE.U32.AND P1, PT, R14, RZ, PT ;  /* 0x000000ff0e00720c */ /* 0x000fe40003f26070 */
[----:B------:R-:W-:-:S02]  /*f08f0*/  IADD3 R15, P4, PT, R16, R103, RZ ;  /* 0x00000067100f7210 */ /* 0x000fc40007f9e0ff */
[----:B------:R-:W-:Y:S02]  /*f0900*/  IADD3 R10, P5, PT, R10, R101, RZ ;  /* 0x000000650a0a7210 */ /* 0x000fe40007fbe0ff */
[----:B------:R-:W-:Y:S01]  /*f0910*/  IADD3 R11, P0, PT, R11, R76, RZ ;  /* 0x0000004c0b0b7210 */ /* 0x000fe20007f1e0ff */
[----:B------:R-:W-:Y:S01]  /*f0920*/  IMAD.X R19, RZ, RZ, R122, P4 ;  /* 0x000000ffff137224 */ /* 0x000fe200020e067a */
        /* <DEDUP_REMOVED lines=8> */
[----:B------:R-:W-:Y:S01]  /*f09b0*/  IADD3 R100, P6, PT, R11, R14, RZ ;  /* 0x0000000e0b647210 */ /* 0x000fe20007fde0ff */
[----:B------:R-:W-:Y:S01]  /*f09c0*/  IMAD.WIDE.U32 R14, R108, R104, RZ ;  /* 0x000000686c0e7225 */ /* 0x000fe200078e00ff */
[----:B------:R-:W-:Y:S02]  /*f09d0*/  ISETP.NE.U32.AND P4, PT, R10, RZ, PT ;  /* 0x000000ff0a00720c */ /* 0x000fe40003f85070 */
[----:B------:R-:W-:Y:S01]  /*f09e0*/  ISETP.GE.U32.AND.EX P0, PT, R120, R19, PT, P0 ;  /* 0x000000137800720c */ /* 0x000fe20003f06100 */
[----:B------:R-:W-:Y:S01]  /*f09f0*/  VIADD R15, R15, UR10 ;  /* 0x0000000a0f0f7c36 */ /* 0x000fe20008000000 */
[----:B------:R-:W-:Y:S01]  /*f0a00*/  SEL R11, R76, R11, P5 ;  /* 0x0000000b4c0b7207 */ /* 0x000fe20002800000 */
[----:B------:R-:W-:Y:S01]  /*f0a10*/  IMAD.X R81, R16, 0x1, R81, P6 ;  /* 0x0000000110517824 */ /* 0x000fe200030e0651 */
[----:B------:R-:W-:Y:S02]  /*f0a20*/  SEL R16, R17, R16, P5 ;  /* 0x0000001011107207 */ /* 0x000fe40002800000 */
[----:B------:R-:W-:Y:S01]  /*f0a30*/  ISETP.NE.AND.EX P4, PT, R18, RZ, !P0, P4 ;  /* 0x000000ff1200720c */ /* 0x000fe20004785340 */
[----:B------:R-:W-:Y:S01]  /*f0a40*/  IMAD.WIDE.U32 R18, R109, R75, RZ ;  /* 0x0000004b6d127225 */ /* 0x000fe200078e00ff */
[----:B------:R-:W-:-:S02]  /*f0a50*/  ISETP.GT.U32.AND P0, PT, R11, R100, PT ;  /* 0x000000640b00720c */ /* 0x000fc40003f04070 */
        /* <DEDUP_REMOVED lines=18> */
[----:B------:R-:W-:Y:S02]  /*f0b80*/  ISETP.GE.U32.AND P6, PT, R16, RZ, PT ;  /* 0x000000ff1000720c */ /* 0x000fe40003fc6070 */
[-C--:B------:R-:W-:Y:S01]  /*f0b90*/  IADD3 R102, P5, PT, R76, R101.reuse, RZ ;  /* 0x000000654c667210 */ /* 0x080fe20007fbe0ff */
        /* <DEDUP_REMOVED lines=9> */
[----:B------:R-:W-:Y:S01]  /*f0c30*/  ISETP.GE.U32.AND.EX P3, PT, R14, R15, PT, P3 ;  /* 0x0000000f0e00720c */ /* 0x000fe20003f66130 */
[----:B------:R-:W-:Y:S01]  /*f0c40*/  IMAD.MOV.U32 R15, RZ, RZ, RZ ;  /* 0x000000ffff0f7224 */ /* 0x000fe200078e00ff */
[----:B------:R-:W-:Y:S01]  /*f0c50*/  ISETP.GE.U32.AND.EX P4, PT, R104, R110, PT, P4 ;  /* 0x0000006e6800720c */ /* 0x000fe20003f86140 */
[----:B------:R-:W-:Y:S01]  /*f0c60*/  IMAD.MOV.U32 R77, RZ, RZ, R12 ;  /* 0x000000ffff4d7224 */ /* 0x000fe200078e000c */
[----:B------:R-:W-:Y:S01]  /*f0c70*/  ISETP.GE.U32.AND.EX P6, PT, R115, R10, PT, P6 ;  /* 0x0000000a7300720c */ /* 0x000fe20003fc6160 */
[----:B------:R-:W-:Y:S01]  /*f0c80*/  VIADD R18, R13, UR9 ;  /* 0x000000090d127c36 */ /* 0x000fe20008000000 */
[----:B------:R-:W-:Y:S01]  /*f0c90*/  ISETP.NE.AND.EX P4, PT, R17, RZ, !P4, P1 ;  /* 0x000000ff1100720c */ /* 0x000fe20006785310 */
[----:B------:R-:W-:Y:S01]  /*f0ca0*/  IMAD.WIDE.U32 R14, R79, R108, R14 ;  /* 0x0000006c4f0e7225 */ /* 0x000fe200078e000e */
[----:B------:R-:W-:-:S02]  /*f0cb0*/  ISETP.GT.U32.AND P1, PT, R118, R103, PT ;  /* 0x000000677600720c */ /* 0x000fc40003f24070 */
[----:B------:R-:W-:Y:S01]  /*f0cc0*/  SEL R11, RZ, 0x1, !P4 ;  /* 0x00000001ff0b7807 */ /* 0x000fe20006000000 */
[----:B------:R-:W-:Y:S01]  /*f0cd0*/  IMAD.WIDE.U32 R76, R75, R111, R76 ;  /* 0x0000006f4b4c7225 */ /* 0x000fe200078e004c */
[----:B------:R-:W-:Y:S02]  /*f0ce0*/  ISETP.GT.U32.AND.EX P1, PT, R120, R107, PT, P1 ;  /* 0x0000006b7800720c */ /* 0x000fe40003f24110 */
[----:B------:R-:W-:Y:S01]  /*f0cf0*/  IADD3 R11, P4, PT, R11, R102, RZ ;  /* 0x000000660b0b7210 */ /* 0x000fe20007f9e0ff */
[----:B------:R-:W-:Y:S01]  /*f0d00*/  VIADD R16, R77, UR9 ;  /* 0x000000094d107c36 */ /* 0x000fe20008000000 */
[----:B------:R-:W-:Y:S02]  /*f0d10*/  SEL R17, R118, R103, P1 ;  /* 0x0000006776117207 */ /* 0x000fe40000800000 */
[----:B------:R-:W-:Y:S01]  /*f0d20*/  SEL R79, R120, R107, P1 ;  /* 0x0000006b784f7207 */ /* 0x000fe20000800000 */
[----:B------:R-:W-:Y:S01]  /*f0d30*/  IMAD.X R13, RZ, RZ, R104, P4 ;  /* 0x000000ffff0d7224 */ /* 0x000fe200020e0668 */
[----:B------:R-:W-:-:S02]  /*f0d40*/  ISETP.GT.U32.AND P1, PT, R102, R11, PT ;  /* 0x0000000b6600720c */ /* 0x000fc40003f24070 */
[----:B------:R-:W-:Y:S02]  /*f0d50*/  IADD3 R111, P4, PT, R11, R76, RZ ;  /* 0x0000004c0b6f7210 */ /* 0x000fe40007f9e0ff */
[----:B------:R-:W-:Y:S02]  /*f0d60*/  ISETP.GT.U32.AND.EX P1, PT, R104, R13, PT, P1 ;  /* 0x0000000d6800720c */ /* 0x000fe40003f24110 */
[----:B------:R-:W-:Y:S01]  /*f0d70*/  ISETP.GE.U32.AND P5, PT, R76, RZ, PT ;  /* 0x000000ff4c00720c */ /* 0x000fe20003fa6070 */
[----:B------:R-:W-:Y:S01]  /*f0d80*/  IMAD.X R76, R13, 0x1, R16, P4 ;  /* 0x000000010d4c7824 */ /* 0x000fe200020e0610 */
        /* <DEDUP_REMOVED lines=47> */
[----:B------:R-:W-:Y:S02]  /*f1080*/  SEL R13, R18, R17, P4 ;  /* 0x00000011120d7207 */ /* 0x000fe40002000000 */
[----:B------:R-:W-:Y:S01]  /*f1090*/  ISETP.GE.U32.AND P3, PT, R14, RZ, PT ;  /* 0x000000ff0e00720c */ /* 0x000fe20003f66070 */
[----:B------:R-:W-:Y:S01]  /*f10a0*/  IMAD.X R102, R16, 0x1, R15, P5 ;  /* 0x0000000110667824 */ /* 0x000fe200028e060f */
[----:B------:R-:W-:Y:S02]  /*f10b0*/  ISETP.GT.U32.AND P1, PT, R13, R115, PT ;  /* 0x000000730d00720c */ /* 0x000fe40003f24070 */
[----:B------:R-:W-:-:S02]  /*f10c0*/  SEL R13, R19, R16, P4 ;  /* 0x00000010130d7207 */ /* 0x000fc40002000000 */
[----:B------:R-:W-:Y:S02]  /*f10d0*/  IADD3 R77, P4, PT, R76, R8, RZ ;  /* 0x000000084c4d7210 */ /* 0x000fe40007f9e0ff */
[----:B------:R-:W-:Y:S01]  /*f10e0*/  ISETP.GE.U32.AND.EX P0, PT, R10, R11, PT, P0 ;  /* 0x0000000b0a00720c */ /* 0x000fe20003f06100 */
[----:B------:R-:W-:Y:S01]  /*f10f0*/  IMAD.MOV.U32 R11, RZ, RZ, RZ ;  /* 0x000000ffff0b7224 */ /* 0x000fe200078e00ff */
[----:B------:R-:W-:Y:S01]  /*f1100*/  ISETP.GE.U32.AND.EX P3, PT, R15, R12, PT, P3 ;  /* 0x0000000c0f00720c */ /* 0x000fe20003f66130 */
[----:B------:R-:W-:Y:S01]  /*f1110*/  IMAD.X R18, R100, 0x1, R9, P4 ;  /* 0x0000000164127824 */ /* 0x000fe200020e0609 */
[----:B------:R-:W-:Y:S01]  /*f1120*/  IADD3 R9, P4, PT, R102, R112, RZ ;  /* 0x0000007066097210 */ /* 0x000fe20007f9e0ff */
[----:B------:R-:W-:Y:S01]  /*f1130*/  IMAD.WIDE.U32 R78, R78, R108, R10 ;  /* 0x0000006c4e4e7225 */ /* 0x000fe200078e000a */
[----:B------:R-:W-:Y:S02]  /*f1140*/  ISETP.GT.U32.AND.EX P1, PT, R13, R102, PT, P1 ;  /* 0x000000660d00720c */ /* 0x000fe40003f24110 */
[----:B------:R-:W-:Y:S01]  /*f1150*/  SEL R13, RZ, 0x1, P0 ;  /* 0x00000001ff0d7807 */ /* 0x000fe20000000000 */
[----:B------:R-:W-:Y:S01]  /*f1160*/  IMAD.X R8, R111, 0x1, R113, P4 ;  /* 0x000000016f087824 */ /* 0x000fe200020e0671 */
[----:B------:R-:W-:Y:S01]  /*f1170*/  SEL R11, RZ, 0x1, P3 ;  /* 0x00000001ff0b7807 */ /* 0x000fe20001800000 */
[----:B------:R-:W-:Y:S01]  /*f1180*/  VIADD R12, R79, UR10 ;  /* 0x0000000a4f0c7c36 */ /* 0x000fe20008000000 */
[----:B------:R-:W-:-:S02]  /*f1190*/  ISETP.GE.U32.AND P0, PT, R77, R76, PT ;  /* 0x0000004c4d00720c */ /* 0x000fc40003f06070 */
[----:B------:R-:W-:Y:S02]  /*f11a0*/  IADD3 R78, P4, P5, R11, R78, RZ ;  /* 0x0000004e0b4e7210 */ /* 0x000fe40007d9e0ff */
[----:B------:R-:W-:Y:S02]  /*f11b0*/  ISETP.GE.U32.AND.EX P3, PT, R18, R100, PT, P0 ;  /* 0x000000641200720c */ /* 0x000fe40003f66100 */
        /* <DEDUP_REMOVED lines=52> */
.L_x_935:
[----:B------:R-:W-:Y:S05]  /*f1500*/  BSYNC.RELIABLE B9 ;  /* 0x0000000000097941 */ /* 0x000fea0003800100 */
.L_x_934:
        /* <DEDUP_REMOVED lines=38> */
.L_x_936:
[----:B------:R-:W-:Y:S05]  /*f1770*/  BSYNC.RECONVERGENT B8 ;  /* 0x0000000000087941 */ /* 0x000fea0003800200 */
.L_x_933:
        /* <DEDUP_REMOVED lines=111> */
.L_x_939:
[----:B------:R-:W-:Y:S05]  /*f1e70*/  BSYNC.RELIABLE B9 ;  /* 0x0000000000097941 */ /* 0x000fea0003800100 */
.L_x_938:
        /* <DEDUP_REMOVED lines=38> */
.L_x_940:
[----:B------:R-:W-:Y:S05]  /*f20e0*/  BSYNC.RECONVERGENT B8 ;  /* 0x0000000000087941 */ /* 0x000fea0003800200 */
.L_x_937:
        /* <DEDUP_REMOVED lines=26> */
[----:B------:R-:W-:-:S04]  /*f2290*/  SEL R9, RZ, 0xffffffff, P3 ;  /* 0xffffffffff097807 */ /* 0x000fc80001800000 */
[----:B------:R-:W-:-:S04]  /*f22a0*/  @!P4 SEL R8, R9, R8, P0 ;  /* 0x000000080908c207 */ /* 0x000fc80000000000 */
[----:B------:R-:W-:Y:S02]  /*f22b0*/  LOP3.LUT R12, R8, 0x1, RZ, 0xc0, !PT ;  /* 0x00000001080c7812 */ /* 0x000fe400078ec0ff */
[----:B------:R-:W-:Y:S02]  /*f22c0*/  IADD3 R8, P1, PT, -R39, R10, RZ ;  /* 0x0000000a27087210 */ /* 0x000fe40007f3e1ff */
[----:B------:R-:W-:Y:S02]  /*f22d0*/  IADD3 R16, P0, PT, R12, R23, RZ ;  /* 0x000000170c107210 */ /* 0x000fe40007f1e0ff */
[----:B------:R-:W-:Y:S01]  /*f22e0*/  IADD3 R10, P5, PT, R14, -R41, RZ ;  /* 0x800000290e0a7210 */ /* 0x000fe20007fbe0ff */
[----:B------:R-:W-:Y:S01]  /*f22f0*/  IMAD.X R9, R11, 0x1, ~R40, P1 ;  /* 0x000000010b097824 */ /* 0x000fe200008e0e28 */
[----:B------:R-:W-:Y:S01]  /*f2300*/  ISETP.GE.U32.AND P6, PT, R17, R16, PT ;  /* 0x000000101100720c */ /* 0x000fe20003fc6070 */
[----:B------:R-:W-:Y:S01]  /*f2310*/  IMAD.X R18, RZ, RZ, R38, P0 ;  /* 0x000000ffff127224 */ /* 0x000fe200000e0626 */
[----:B------:R-:W-:Y:S01]  /*f2320*/  ISETP.NE.U32.AND P0, PT, R16, RZ, PT ;  /* 0x000000ff1000720c */ /* 0x000fe20003f05070 */
[----:B------:R-:W-:Y:S01]  /*f2330*/  IMAD.X R11, R13, 0x1, ~R72, P5 ;  /* 0x000000010d0b7824 */ /* 0x000fe200028e0e48 */
[----:B------:R-:W-:-:S02]  /*f2340*/  IADD3 R14, P4, PT, R76, -R73, RZ ;  /* 0x800000494c0e7210 */ /* 0x000fc40007f9e0ff */
[----:B------:R-:W-:Y:S02]  /*f2350*/  ISETP.NE.AND.EX P0, PT, R18, RZ, PT, P0 ;  /* 0x000000ff1200720c */ /* 0x000fe40003f05300 */
[----:B------:R-:W-:Y:S01]  /*f2360*/  ISETP.GE.U32.AND.EX P6, PT, R78, R18, PT, P6 ;  /* 0x000000124e00720c */ /* 0x000fe20003fc6160 */
[----:B------:R-:W-:Y:S01]  /*f2370*/  IMAD.X R15, R15, 0x1, ~R74, P4 ;  /* 0x000000010f0f7824 */ /* 0x000fe200020e0e4a */
[----:B------:R-:W-:Y:S02]  /*f2380*/  ISETP.NE.U32.OR P0, PT, R12, 0x1, P0 ;  /* 0x000000010c00780c */ /* 0x000fe40000705470 */
[----:B------:R-:W-:-:S05]  /*f2390*/  IADD3 R16, P3, PT, R17, -R16, RZ ;  /* 0x8000001011107210 */ /* 0x000fca0007f7e0ff */
[----:B------:R-:W-:-:S06]  /*f23a0*/  IMAD.X R18, R78, 0x1, ~R18, P3 ;  /* 0x000000014e127824 */ /* 0x000fcc00018e0e12 */
[----:B------:R-:W-:Y:S05]  /*f23b0*/  @P0 BRA P6, `(.L_x_942) ;  /* 0x00000000007c0947 */ /* 0x000fea0003000000 */
[----:B------:R-:W-:Y:S02]  /*f23c0*/  IADD3 R8, P0, PT, R8, R98, RZ ;  /* 0x0000006208087210 */ /* 0x000fe40007f1e0ff */
[----:B------:R-:W-:-:S03]  /*f23d0*/  IADD3 R17, P3, PT, R96, R10, RZ ;  /* 0x0000000a60117210 */ /* 0x000fc60007f7e0ff */
[----:B------:R-:W-:Y:S01]  /*f23e0*/  IMAD.X R9, R9, 0x1, R99, P0 ;  /* 0x0000000109097824 */ /* 0x000fe200000e0663 */
[----:B------:R-:W-:Y:S01]  /*f23f0*/  ISETP.GE.U32.AND P0, PT, R8, R98, PT ;  /* 0x000000620800720c */ /* 0x000fe20003f06070 */
[----:B------:R-:W-:Y:S01]  /*f2400*/  IMAD.X R19, R97, 0x1, R11, P3 ;  /* 0x0000000161137824 */ /* 0x000fe200018e060b */
[C---:B------:R-:W-:Y:S02]  /*f2410*/  ISETP.GT.U32.AND P1, PT, R10.reuse, R17, PT ;  /* 0x000000110a00720c */ /* 0x040fe40003f24070 */
[----:B------:R-:W-:Y:S01]  /*f2420*/  ISETP.GE.U32.AND.EX P0, PT, R9, R99, PT, P0 ;  /* 0x000000630900720c */ /* 0x000fe20003f06100 */
[----:B------:R1:W-:Y:S01]  /*f2430*/  STL.64 [R20+0x20], R8 ;  /* 0x0000200814007387 */ /* 0x0003e20000100a00 */
[----:B------:R-:W-:Y:S02]  /*f2440*/  ISETP.GT.U32.AND.EX P1, PT, R11, R19, PT, P1 ;  /* 0x000000130b00720c */ /* 0x000fe40003f24110 */
[----:B------:R-:W-:Y:S02]  /*f2450*/  SEL R12, RZ, 0x1, P0 ;  /* 0x00000001ff0c7807 */ /* 0x000fe40000000000 */
[----:B------:R-:W-:-:S02]  /*f2460*/  SEL R13, R10, R17, P1 ;  /* 0x000000110a0d7207 */ /* 0x000fc40000800000 */
[----:B------:R-:W-:Y:S02]  /*f2470*/  IADD3 R10, P3, PT, R17, R12, RZ ;  /* 0x0000000c110a7210 */ /* 0x000fe40007f7e0ff */
[----:B------:R-:W-:Y:S02]  /*f2480*/  SEL R17, R11, R19, P1 ;  /* 0x000000130b117207 */ /* 0x000fe40000800000 */
[----:B------:R-:W-:Y:S01]  /*f2490*/  ISETP.GT.U32.AND P0, PT, R13, R10, PT ;  /* 0x0000000a0d00720c */ /* 0x000fe20003f04070 */
[----:B------:R-:W-:-:S05]  /*f24a0*/  IMAD.X R11, RZ, RZ, R19, P3 ;  /* 0x000000ffff0b7224 */ /* 0x000fca00018e0613 */
[----:B------:R-:W-:Y:S01]  /*f24b0*/  ISETP.GT.U32.AND.EX P0, PT, R17, R11, PT, P0 ;  /* 0x0000000b1100720c */ /* 0x000fe20003f04100 */
[----:B------:R1:W-:Y:S03]  /*f24c0*/  STL.64 [R20+0x28], R10 ;  /* 0x0000280a14007387 */ /* 0x0003e60000100a00 */
[----:B------:R-:W-:-:S04]  /*f24d0*/  SEL R17, RZ, 0x1, !P0 ;  /* 0x00000001ff117807 */ /* 0x000fc80004000000 */
        /* <DEDUP_REMOVED lines=13> */
.L_x_942:
[----:B------:R0:W-:Y:S04]  /*f25b0*/  STL.64 [R20+0x20], R8 ;  /* 0x0000200814007387 */ /* 0x0001e80000100a00 */
[----:B------:R0:W-:Y:S04]  /*f25c0*/  STL.64 [R20+0x28], R10 ;  /* 0x0000280a14007387 */ /* 0x0001e80000100a00 */
[----:B------:R0:W-:Y:S02]  /*f25d0*/  STL.64 [R20+0x30], R14 ;  /* 0x0000300e14007387 */ /* 0x0001e40000100a00 */
.L_x_943:
[----:B------:R-:W-:Y:S05]  /*f25e0*/  BSYNC.RECONVERGENT B8 ;  /* 0x0000000000087941 */ /* 0x000fea0003800200 */
.L_x_941:
[----:B0-----:R-:W-:Y:S02]  /*f25f0*/  IMAD.MOV.U32 R14, RZ, RZ, R16 ;  /* 0x000000ffff0e7224 */ /* 0x001fe400078e0010 */
[----:B------:R-:W-:-:S05]  /*f2600*/  IMAD.MOV.U32 R15, RZ, RZ, R18 ;  /* 0x000000ffff0f7224 */ /* 0x000fca00078e0012 */
[----:B------:R0:W-:Y:S04]  /*f2610*/  STL.64 [R20+0x38], R14 ;  /* 0x0000380e14007387 */ /* 0x0001e80000100a00 */
[----:B------:R-:W2:Y:S04]  /*f2620*/  LDL.64 R72, [R5+0x20] ;  /* 0x0000200005487983 */ /* 0x000ea80000100a00 */
[----:B------:R-:W2:Y:S04]  /*f2630*/  LDL.64 R18, [R5+0x40] ;  /* 0x0000400005127983 */ /* 0x000ea80000100a00 */
[----:B------:R-:W3:Y:S04]  /*f2640*/  LDL.64 R16, [R5+0x48] ;  /* 0x0000480005107983 */ /* 0x000ee80000100a00 */
[----:B------:R-:W4:Y:S04]  /*f2650*/  LDL.64 R8, [R5+0x50] ;  /* 0x0000500005087983 */ /* 0x000f280000100a00 */
[----:B------:R-:W5:Y:S04]  /*f2660*/  LDL.64 R40, [R5+0x28] ;  /* 0x0000280005287983 */ /* 0x000f680000100a00 */
[----:B------:R-:W5:Y:S04]  /*f2670*/  LDL.64 R12, [R5+0x58] ;  /* 0x00005800050c7983 */ /* 0x000f680000100a00 */
[----:B------:R-:W5:Y:S01]  /*f2680*/  LDL.64 R10, [R5+0x30] ;  /* 0x00003000050a7983 */ /* 0x000f620000100a00 */
[----:B------:R-:W-:Y:S01]  /*f2690*/  UMOV UR4, URZ ;  /* 0x000000ff00047c82 */ /* 0x000fe20008000000 */
[----:B------:R-:W-:Y:S01]  /*f26a0*/  UMOV UR5, URZ ;  /* 0x000000ff00057c82 */ /* 0x000fe20008000000 */
[----:B0-----:R-:W-:Y:S01]  /*f26b0*/  IMAD.MOV.U32 R14, RZ, RZ, RZ ;  /* 0x000000ffff0e7224 */ /* 0x001fe200078e00ff */
        /* <DEDUP_REMOVED lines=9> */
[----:B---3--:R-:W-:-:S04]  /*f2750*/  IMAD.WIDE.U32 R78, R17, R72, RZ ;  /* 0x00000048114e7225 */ /* 0x008fc800078e00ff */
[----:B------:R-:W-:-:S04]  /*f2760*/  IMAD.WIDE.U32 R74, R73, R18, R38 ;  /* 0x00000012494a7225 */ /* 0x000fc800078e0026 */
[----:B------:R-:W-:Y:S01]  /*f2770*/  VIADD R76, R75, UR5 ;  /* 0x000000054b4c7c36 */ /* 0x000fe20008000000 */
[----:B------:R-:W-:Y:S01]  /*f2780*/  ISETP.GE.U32.AND P0, PT, R74, R38, PT ;  /* 0x000000264a00720c */ /* 0x000fe20003f06070 */
[----:B------:R-:W-:Y:S02]  /*f2790*/  IMAD.MOV.U32 R15, RZ, RZ, R74 ;  /* 0x000000ffff0f7224 */ /* 0x000fe400078e004a */
[----:B------:R-:W-:Y:S01]  /*f27a0*/  VIADD R79, R79, UR6 ;  /* 0x000000064f4f7c36 */ /* 0x000fe20008000000 */
[----:B------:R-:W-:Y:S01]  /*f27b0*/  ISETP.GE.U32.AND.EX P0, PT, R76, R39, PT, P0 ;  /* 0x000000274c00720c */ /* 0x000fe20003f06100 */
[----:B------:R-:W-:Y:S01]  /*f27c0*/  IMAD.WIDE.U32 R14, R72, R18, R14 ;  /* 0x00000012480e7225 */ /* 0x000fe200078e000e */
[----:B------:R0:W2:Y:S02]  /*f27d0*/  LDL.64 R38, [R5+0x38] ;  /* 0x0000380005267983 */ /* 0x0000a40000100a00 */
[----:B------:R-:W-:Y:S01]  /*f27e0*/  SEL R80, RZ, 0x1, P0 ;  /* 0x00000001ff507807 */ /* 0x000fe20000000000 */
[----:B------:R-:W-:Y:S01]  /*f27f0*/  VIADD R15, R15, UR5 ;  /* 0x000000050f0f7c36 */ /* 0x000fe20008000000 */
[----:B------:R-:W-:-:S04]  /*f2800*/  ISETP.GE.U32.AND P1, PT, R14, RZ, PT ;  /* 0x000000ff0e00720c */ /* 0x000fc80003f26070 */
[----:B------:R-:W-:Y:S01]  /*f2810*/  ISETP.GE.U32.AND.EX P1, PT, R15, R74, PT, P1 ;  /* 0x0000004a0f00720c */ /* 0x000fe20003f26110 */
[----:B------:R-:W-:-:S03]  /*f2820*/  IMAD.WIDE.U32 R74, R73, R19, R76 ;  /* 0x00000013494a7225 */ /* 0x000fc600078e004c */
[----:B------:R-:W-:Y:S01]  /*f2830*/  SEL R81, RZ, 0x1, P1 ;  /* 0x00000001ff517807 */ /* 0x000fe20000800000 */
[----:B------:R-:W-:-:S03]  /*f2840*/  IMAD.WIDE.U32 R76, R73, R16, R78 ;  /* 0x00000010494c7225 */ /* 0x000fc600078e004e */
[----:B------:R-:W-:Y:S01]  /*f2850*/  IADD3 R81, P1, P3, R81, R74, RZ ;  /* 0x0000004a51517210 */ /* 0x000fe20007b3e0ff */
[----:B------:R-:W-:Y:S02]  /*f2860*/  VIADD R103, R75, UR4 ;  /* 0x000000044b677c36 */ /* 0x000fe40008000000 */
[----:B------:R-:W-:Y:S02]  /*f2870*/  IMAD.MOV.U32 R74, RZ, RZ, RZ ;  /* 0x000000ffff4a7224 */ /* 0x000fe400078e00ff */
[----:B------:R-:W-:Y:S02]  /*f2880*/  IMAD.MOV.U32 R75, RZ, RZ, R76 ;  /* 0x000000ffff4b7224 */ /* 0x000fe400078e004c */
[----:B------:R-:W-:Y:S01]  /*f2890*/  IMAD.WIDE.U32 R74, R72, R16, R74 ;  /* 0x00000010484a7225 */ /* 0x000fe200078e004a */
[----:B------:R-:W-:-:S03]  /*f28a0*/  IADD3.X R103, PT, PT, RZ, R103, R80, P1, P3 ;  /* 0x00000067ff677210 */ /* 0x000fc60000fe6450 */
[----:B------:R-:W-:Y:S01]  /*f28b0*/  VIADD R23, R75, UR7 ;  /* 0x000000074b177c36 */ /* 0x000fe20008000000 */
[----:B------:R-:W-:Y:S01]  /*f28c0*/  IADD3 R102, P4, PT, R81, R74, RZ ;  /* 0x0000004a51667210 */ /* 0x000fe20007f9e0ff */
[----:B----4-:R-:W-:Y:S01]  /*f28d0*/  IMAD.WIDE.U32 R100, R9, R72, RZ ;  /* 0x0000004809647225 */ /* 0x010fe200078e00ff */
[----:B------:R-:W-:Y:S02]  /*f28e0*/  ISETP.GE.U32.AND P1, PT, R74, RZ, PT ;  /* 0x000000ff4a00720c */ /* 0x000fe40003f26070 */
[----:B------:R-:W-:Y:S01]  /*f28f0*/  ISETP.GE.U32.AND P0, PT, R102, R81, PT ;  /* 0x000000516600720c */ /* 0x000fe20003f06070 */
[----:B------:R-:W-:Y:S01]  /*f2900*/  VIADD R80, R77, UR7 ;  /* 0x000000074d507c36 */ /* 0x000fe20008000000 */
[----:B------:R-:W-:Y:S01]  /*f2910*/  ISETP.GE.U32.AND.EX P1, PT, R23, R76, PT, P1 ;  /* 0x0000004c1700720c */ /* 0x000fe20003f26110 */
[----:B------:R-:W-:Y:S02]  /*f2920*/  IMAD.MOV.U32 R81, RZ, RZ, RZ ;  /* 0x000000ffff517224 */ /* 0x000fe400078e00ff */
[----:B------:R-:W-:Y:S01]  /*f2930*/  VIADD R101, R101, UR8 ;  /* 0x0000000865657c36 */ /* 0x000fe20008000000 */
[----:B------:R-:W-:Y:S01]  /*f2940*/  ISETP.GE.U32.AND P3, PT, R76, R78, PT ;  /* 0x0000004e4c00720c */ /* 0x000fe20003f66070 */
[----:B------:R-:W-:Y:S01]  /*f2950*/  IMAD.WIDE.U32 R74, R73, R17, R80 ;  /* 0x00000011494a7225 */ /* 0x000fe200078e0050 */
[----:B0-----:R-:W-:-:S03]  /*f2960*/  SEL R5, RZ, 0x1, P1 ;  /* 0x00000001ff057807 */ /* 0x001fc60000800000 */
[----:B------:R-:W-:Y:S01]  /*f2970*/  IMAD.WIDE.U32 R76, R73, R8, R100 ;  /* 0x00000008494c7225 */ /* 0x000fe200078e0064 */
[----:B------:R-:W-:-:S03]  /*f2980*/  ISETP.GE.U32.AND.EX P1, PT, R80, R79, PT, P3 ;  /* 0x0000004f5000720c */ /* 0x000fc60003f26130 */
[----:B------:R-:W-:Y:S01]  /*f2990*/  IMAD.X R104, R23, 0x1, R103, P4 ;  /* 0x0000000117687824 */ /* 0x000fe200020e0667 */
[----:B------:R-:W-:Y:S01]  /*f29a0*/  IADD3 R80, P3, P4, R5, R74, RZ ;  /* 0x0000004a05507210 */ /* 0x000fe20007c7e0ff */
[----:B------:R-:W-:Y:S02]  /*f29b0*/  VIADD R81, R75, UR6 ;  /* 0x000000064b517c36 */ /* 0x000fe40008000000 */
[----:B------:R-:W-:Y:S02]  /*f29c0*/  IMAD.MOV.U32 R74, RZ, RZ, RZ ;  /* 0x000000ffff4a7224 */ /* 0x000fe400078e00ff */
[----:B------:R-:W-:Y:S01]  /*f29d0*/  IMAD.MOV.U32 R75, RZ, RZ, R76 ;  /* 0x000000ffff4b7224 */ /* 0x000fe200078e004c */
[----:B------:R-:W-:Y:S02]  /*f29e0*/  ISETP.GE.U32.AND.EX P5, PT, R104, R103, PT, P0 ;  /* 0x000000676800720c */ /* 0x000fe40003fa6100 */
[----:B------:R-:W-:Y:S01]  /*f29f0*/  ISETP.GE.U32.AND P0, PT, R76, R100, PT ;  /* 0x000000644c00720c */ /* 0x000fe20003f06070 */
[----:B------:R-:W-:Y:S01]  /*f2a00*/  IMAD.WIDE.U32 R74, R72, R8, R74 ;  /* 0x00000008484a7225 */ /* 0x000fe200078e004a */
[----:B------:R-:W-:-:S03]  /*f2a10*/  SEL R106, RZ, 0x1, P1 ;  /* 0x00000001ff6a7807 */ /* 0x000fc60000800000 */
[----:B------:R-:W-:Y:S01]  /*f2a20*/  VIADD R100, R77, UR9 ;  /* 0x000000094d647c36 */ /* 0x000fe20008000000 */
[----:B------:R-:W-:Y:S01]  /*f2a30*/  SEL R23, RZ, 0x1, P5 ;  /* 0x00000001ff177807 */ /* 0x000fe20002800000 */
[----:B------:R-:W-:Y:S01]  /*f2a40*/  VIADD R5, R75, UR9 ;  /* 0x000000094b057c36 */ /* 0x000fe20008000000 */
[----:B------:R-:W-:Y:S01]  /*f2a50*/  ISETP.GE.U32.AND P1, PT, R74, RZ, PT ;  /* 0x000000ff4a00720c */ /* 0x000fe20003f26070 */
[----:B-----5:R-:W-:Y:S01]  /*f2a60*/  IMAD.WIDE.U32 R78, R19, R40, RZ ;  /* 0x00000028134e7225 */ /* 0x020fe200078e00ff */
[----:B------:R-:W-:Y:S02]  /*f2a70*/  ISETP.GE.U32.AND.EX P0, PT, R100, R101, PT, P0 ;  /* 0x000000656400720c */ /* 0x000fe40003f06100 */
[----:B------:R-:W-:Y:S01]  /*f2a80*/  IADD3.X R81, PT, PT, RZ, R81, R106, P3, P4 ;  /* 0x00000051ff517210 */ /* 0x000fe20001fe846a */
[----:B------:R-:W-:Y:S01]  /*f2a90*/  IMAD.MOV.U32 R101, RZ, RZ, RZ ;  /* 0x000000ffff657224 */ /* 0x000fe200078e00ff */
[----:B------:R-:W-:Y:S01]  /*f2aa0*/  IADD3 R23, P3, PT, R23, R80, RZ ;  /* 0x0000005017177210 */ /* 0x000fe20007f7e0ff */
[----:B------:R-:W-:Y:S01]  /*f2ab0*/  VIADD R79, R79, UR4 ;  /* 0x000000044f4f7c36 */ /* 0x000fe20008000000 */
[----:B------:R-:W-:Y:S01]  /*f2ac0*/  ISETP.GE.U32.AND.EX P1, PT, R5, R76, PT, P1 ;  /* 0x0000004c0500720c */ /* 0x000fe20003f26110 */
[----:B------:R-:W-:Y:S01]  /*f2ad0*/  IMAD.WIDE.U32 R76, R73, R9, R100 ;  /* 0x00000009494c7225 */ /* 0x000fe200078e0064 */
[----:B------:R-:W-:-:S02]  /*f2ae0*/  IADD3 R103, P4, PT, R23, R74, RZ ;  /* 0x0000004a17677210 */ /* 0x000fc40007f9e0ff */
[----:B------:R-:W-:Y:S01]  /*f2af0*/  SEL R105, RZ, 0x1, P1 ;  /* 0x00000001ff697807 */ /* 0x000fe20000800000 */
[----:B------:R-:W-:-:S03]  /*f2b00*/  IMAD.WIDE.U32 R74, R18, R41, R78 ;  /* 0x00000029124a7225 */ /* 0x000fc600078e004e */
[----:B------:R-:W-:Y:S01]  /*f2b10*/  IADD3 R105, P5, P6, R105, R76, RZ ;  /* 0x0000004c69697210 */ /* 0x000fe20007ebe0ff */
[----:B------:R-:W-:Y:S02]  /*f2b20*/  VIADD R118, R77, UR8 ;  /* 0x000000084d767c36 */ /* 0x000fe40008000000 */
[----:B------:R-:W-:Y:S02]  /*f2b30*/  IMAD.MOV.U32 R76, RZ, RZ, RZ ;  /* 0x000000ffff4c7224 */ /* 0x000fe400078e00ff */
[----:B------:R-:W-:Y:S01]  /*f2b40*/  IMAD.MOV.U32 R77, RZ, RZ, R74 ;  /* 0x000000ffff4d7224 */ /* 0x000fe200078e004a */
[----:B------:R-:W-:Y:S01]  /*f2b50*/  ISETP.GE.U32.AND P1, PT, R103, R23, PT ;  /* 0x000000176700720c */ /* 0x000fe20003f26070 */
[----:B------:R-:W-:Y:S01]  /*f2b60*/  IMAD.X R80, RZ, RZ, R81, P3 ;  /* 0x000000ffff507224 */ /* 0x000fe200018e0651 */
[----:B------:R-:W-:Y:S01]  /*f2b70*/  SEL R23, RZ, 0x1, P0 ;  /* 0x00000001ff177807 */ /* 0x000fe20000000000 */
[----:B------:R-:W-:-:S03]  /*f2b80*/  IMAD.WIDE.U32 R76, R18, R40, R76 ;  /* 0x00000028124c7225 */ /* 0x000fc600078e004c */
[----:B------:R-:W-:Y:S01]  /*f2b90*/  IADD3.X R118, PT, PT, RZ, R118, R23, P5, P6 ;  /* 0x00000076ff767210 */ /* 0x000fe20002fec417 */
[----:B------:R-:W-:Y:S01]  /*f2ba0*/  IMAD.X R106, R5, 0x1, R80, P4 ;  /* 0x00000001056a7824 */ /* 0x000fe200020e0650 */
[----:B------:R-:W-:Y:S01]  /*f2bb0*/  ISETP.GE.U32.AND P0, PT, R76, RZ, PT ;  /* 0x000000ff4c00720c */ /* 0x000fe20003f06070 */
[----:B------:R-:W-:Y:S01]  /*f2bc0*/  VIADD R23, R77, UR5 ;  /* 0x000000054d177c36 */ /* 0x000fe20008000000 */
[----:B------:R-:W-:Y:S01]  /*f2bd0*/  IADD3 R5, P5, PT, R102, R76, RZ ;  /* 0x0000004c66057210 */ /* 0x000fe20007fbe0ff */
[----:B------:R-:W-:Y:S02]  /*f2be0*/  VIADD R76, R75, UR5 ;  /* 0x000000054b4c7c36 */ /* 0x000fe40008000000 */
[----:B------:R-:W-:Y:S01]  /*f2bf0*/  IMAD.MOV.U32 R77, RZ, RZ, RZ ;  /* 0x000000ffff4d7224 */ /* 0x000fe200078e00ff */
[C---:B------:R-:W-:Y:S01]  /*f2c00*/  ISETP.GE.U32.AND.EX P0, PT, R23.reuse, R74, PT, P0 ;  /* 0x0000004a1700720c */ /* 0x040fe20003f06100 */
[----:B------:R-:W-:Y:S01]  /*f2c10*/  IMAD.X R23, R23, 0x1, R104, P5 ;  /* 0x0000000117177824 */ /* 0x000fe200028e0668 */
[----:B------:R-:W-:-:S02]  /*f2c20*/  ISETP.GE.U32.AND P3, PT, R5, R102, PT ;  /* 0x000000660500720c */ /* 0x000fc40003f66070 */
[----:B------:R-:W-:Y:S01]  /*f2c30*/  ISETP.GE.U32.AND P4, PT, R74, R78, PT ;  /* 0x0000004e4a00720c */ /* 0x000fe20003f86070 */
[----:B------:R-:W-:Y:S01]  /*f2c40*/  IMAD.WIDE.U32 R74, R19, R41, R76 ;  /* 0x00000029134a7225 */ /* 0x000fe200078e004c */
[----:B------:R-:W-:Y:S02]  /*f2c50*/  SEL R77, RZ, 0x1, P0 ;  /* 0x00000001ff4d7807 */ /* 0x000fe40000000000 */
[----:B------:R-:W-:Y:S02]  /*f2c60*/  ISETP.GE.U32.AND.EX P3, PT, R23, R104, PT, P3 ;  /* 0x000000681700720c */ /* 0x000fe40003f66130 */
[----:B------:R-:W-:Y:S01]  /*f2c70*/  ISETP.GE.U32.AND.EX P4, PT, R76, R79, PT, P4 ;  /* 0x0000004f4c00720c */ /* 0x000fe20003f86140 */
[----:B------:R-:W-:Y:S01]  /*f2c80*/  VIADD R79, R75, UR4 ;  /* 0x000000044b4f7c36 */ /* 0x000fe20008000000 */
[----:B------:R-:W-:Y:S02]  /*f2c90*/  IADD3 R77, P0, P5, R77, R74, RZ ;  /* 0x0000004a4d4d7210 */ /* 0x000fe40007d1e0ff */
[----:B------:R-:W-:-:S02]  /*f2ca0*/  SEL R104, RZ, 0x1, P3 ;  /* 0x00000001ff687807 */ /* 0x000fc40001800000 */
[----:B------:R-:W-:Y:S01]  /*f2cb0*/  ISETP.GE.U32.AND.EX P1, PT, R106, R80, PT, P1 ;  /* 0x000000506a00720c */ /* 0x000fe20003f26110 */
[----:B------:R-:W-:Y:S01]  /*f2cc0*/  IMAD.WIDE.U32 R80, R17, R40, RZ ;  /* 0x0000002811507225 */ /* 0x000fe200078e00ff */
[----:B------:R-:W-:Y:S02]  /*f2cd0*/  SEL R76, RZ, 0x1, P4 ;  /* 0x00000001ff4c7807 */ /* 0x000fe40002000000 */
[----:B------:R-:W-:Y:S01]  /*f2ce0*/  IADD3 R104, P3, PT, R104, R77, RZ ;  /* 0x0000004d68687210 */ /* 0x000fe20007f7e0ff */
[----:B------:R-:W-:Y:S01]  /*f2cf0*/  VIADD R81, R81, UR6 ;  /* 0x0000000651517c36 */ /* 0x000fe20008000000 */
[----:B------:R-:W-:Y:S02]  /*f2d00*/  IADD3.X R79, PT, PT, RZ, R79, R76, P0, P5 ;  /* 0x0000004fff4f7210 */ /* 0x000fe400007ea44c */
[----:B------:R-:W-:Y:S01]  /*f2d10*/  ISETP.NE.U32.AND P6, PT, R104, RZ, PT ;  /* 0x000000ff6800720c */ /* 0x000fe20003fc5070 */
[----:B------:R-:W-:Y:S01]  /*f2d20*/  IMAD.WIDE.U32 R74, R16, R41, R80 ;  /* 0x00000029104a7225 */ /* 0x000fe200078e0050 */
[----:B------:R-:W-:-:S03]  /*f2d30*/  IADD3 R104, P0, PT, R104, R103, RZ ;  /* 0x0000006768687210 */ /* 0x000fc60007f1e0ff */
[----:B------:R-:W-:Y:S01]  /*f2d40*/  IMAD.X R79, RZ, RZ, R79, P3 ;  /* 0x000000ffff4f7224 */ /* 0x000fe200018e064f */
[----:B------:R-:W-:Y:S01]  /*f2d50*/  ISETP.GE.U32.AND P5, PT, R104, R103, PT ;  /* 0x000000676800720c */ /* 0x000fe20003fa6070 */
[----:B------:R-:W-:Y:S02]  /*f2d60*/  IMAD.MOV.U32 R76, RZ, RZ, RZ ;  /* 0x000000ffff4c7224 */ /* 0x000fe400078e00ff */
[----:B------:R-:W-:Y:S02]  /*f2d70*/  IMAD.MOV.U32 R77, RZ, RZ, R74 ;  /* 0x000000ffff4d7224 */ /* 0x000fe400078e004a */
[----:B------:R-:W-:Y:S02]  /*f2d80*/  IMAD.X R109, R79, 0x1, R106, P0 ;  /* 0x000000014f6d7824 */ /* 0x000fe400000e066a */
[----:B------:R-:W-:-:S03]  /*f2d90*/  IMAD.WIDE.U32 R100, R9, R40, RZ ;  /* 0x0000002809647225 */ /* 0x000fc600078e00ff */
[----:B------:R-:W-:Y:S01]  /*f2da0*/  ISETP.GE.U32.AND.EX P5, PT, R109, R106, PT, P5 ;  /* 0x0000006a6d00720c */ /* 0x000fe20003fa6150 */
[----:B------:R-:W-:-:S04]  /*f2db0*/  IMAD.WIDE.U32 R76, R16, R40, R76 ;  /* 0x00000028104c7225 */ /* 0x000fc800078e004c */
[----:B------:R-:W-:Y:S01]  /*f2dc0*/  VIADD R101, R101, UR8 ;  /* 0x0000000865657c36 */ /* 0x000fe20008000000 */
[----:B------:R-:W-:Y:S01]  /*f2dd0*/  ISETP.GE.U32.AND P0, PT, R76, RZ, PT ;  /* 0x000000ff4c00720c */ /* 0x000fe20003f06070 */
[----:B------:R-:W-:Y:S01]  /*f2de0*/  VIADD R107, R77, UR7 ;  /* 0x000000074d6b7c36 */ /* 0x000fe20008000000 */
[----:B------:R-:W-:Y:S01]  /*f2df0*/  ISETP.NE.AND.EX P5, PT, R79, RZ, !P5, P6 ;  /* 0x000000ff4f00720c */ /* 0x000fe20006fa5360 */
[-C--:B------:R-:W-:Y:S01]  /*f2e00*/  IMAD.WIDE.U32 R102, R8, R41.reuse, R100 ;  /* 0x0000002908667225 */ /* 0x080fe200078e0064 */
[----:B------:R-:W-:Y:S02]  /*f2e10*/  ISETP.GE.U32.AND P4, PT, R74, R80, PT ;  /* 0x000000504a00720c */ /* 0x000fe40003f86070 */
[----:B------:R-:W-:Y:S01]  /*f2e20*/  ISETP.GE.U32.AND.EX P0, PT, R107, R74, PT, P0 ;  /* 0x0000004a6b00720c */ /* 0x000fe20003f06100 */
[----:B------:R-:W-:Y:S01]  /*f2e30*/  VIADD R78, R75, UR7 ;  /* 0x000000074b4e7c36 */ /* 0x000fe20008000000 */
[----:B------:R-:W-:Y:S01]  /*f2e40*/  SEL R77, RZ, 0x1, !P5 ;  /* 0x00000001ff4d7807 */ /* 0x000fe20006800000 */
[----:B------:R-:W-:Y:S01]  /*f2e50*/  IMAD.MOV.U32 R79, RZ, RZ, RZ ;  /* 0x000000ffff4f7224 */ /* 0x000fe200078e00ff */
[----:B------:R-:W-:Y:S01]  /*f2e60*/  ISETP.GE.U32.AND P3, PT, R102, R100, PT ;  /* 0x000000646600720c */ /* 0x000fe20003f66070 */
[----:B------:R-:W-:Y:S01]  /*f2e70*/  VIADD R100, R103, UR9 ;  /* 0x0000000967647c36 */ /* 0x000fe20008000000 */
[----:B------:R-:W-:Y:S01]  /*f2e80*/  SEL R116, RZ, 0x1, P1 ;  /* 0x00000001ff747807 */ /* 0x000fe20000800000 */
[----:B------:R-:W-:Y:S01]  /*f2e90*/  IMAD.WIDE.U32 R74, R17, R41, R78 ;  /* 0x00000029114a7225 */ /* 0x000fe200078e004e */
[----:B------:R-:W-:-:S02]  /*f2ea0*/  SEL R103, RZ, 0x1, P0 ;  /* 0x00000001ff677807 */ /* 0x000fc40000000000 */
[----:B------:R-:W-:Y:S02]  /*f2eb0*/  IADD3 R77, P6, PT, R77, R104, RZ ;  /* 0x000000684d4d7210 */ /* 0x000fe40007fde0ff */
[----:B------:R-:W-:Y:S02]  /*f2ec0*/  ISETP.GE.U32.AND.EX P4, PT, R78, R81, PT, P4 ;  /* 0x000000514e00720c */ /* 0x000fe40003f86140 */
[----:B------:R-:W-:Y:S01]  /*f2ed0*/  IADD3 R116, P1, PT, R116, R105, RZ ;  /* 0x0000006974747210 */ /* 0x000fe20007f3e0ff */
[----:B------:R-:W-:Y:S01]  /*f2ee0*/  VIADD R105, R75, UR6 ;  /* 0x000000064b697c36 */ /* 0x000fe20008000000 */
[----:B------:R-:W-:Y:S01]  /*f2ef0*/  IADD3 R103, P0, P5, R103, R74, RZ ;  /* 0x0000004a67677210 */ /* 0x000fe20007d1e0ff */
[----:B------:R-:W-:Y:S01]  /*f2f00*/  IMAD.X R80, RZ, RZ, R109, P6 ;  /* 0x000000ffff507224 */ /* 0x000fe200030e066d */
[----:B------:R-:W-:Y:S02]  /*f2f10*/  SEL R74, RZ, 0x1, P4 ;  /* 0x00000001ff4a7807 */ /* 0x000fe40002000000 */
[----:B------:R-:W-:-:S02]  /*f2f20*/  ISETP.GT.U32.AND P4, PT, R104, R77, PT ;  /* 0x0000004d6800720c */ /* 0x000fc40003f84070 */
[----:B------:R-:W-:Y:S01]  /*f2f30*/  IADD3.X R105, PT, PT, RZ, R105, R74, P0, P5 ;  /* 0x00000069ff697210 */ /* 0x000fe200007ea44a */
[----:B------:R-:W-:Y:S01]  /*f2f40*/  IMAD.WIDE.U32 R74, R13, R72, RZ ;  /* 0x000000480d4a7225 */ /* 0x000fe200078e00ff */
[----:B------:R-:W-:Y:S02]  /*f2f50*/  ISETP.GT.U32.AND.EX P5, PT, R109, R80, PT, P4 ;  /* 0x000000506d00720c */ /* 0x000fe40003fa4140 */
[----:B------:R-:W-:Y:S01]  /*f2f60*/  IADD3 R111, P0, PT, R77, R76, RZ ;  /* 0x0000004c4d6f7210 */ /* 0x000fe20007f1e0ff */
[----:B------:R-:W-:Y:S01]  /*f2f70*/  IMAD.MOV.U32 R78, RZ, RZ, RZ ;  /* 0x000000ffff4e7224 */ /* 0x000fe200078e00ff */
[----:B------:R-:W-:Y:S01]  /*f2f80*/  SEL R76, R104, R77, P5 ;  /* 0x0000004d684c7207 */ /* 0x000fe20002800000 */
[----:B------:R-:W-:Y:S02]  /*f2f90*/  IMAD.MOV.U32 R79, RZ, RZ, R102 ;  /* 0x000000ffff4f7224 */ /* 0x000fe400078e0066 */
[----:B------:R-:W-:Y:S02]  /*f2fa0*/  VIADD R75, R75, UR10 ;  /* 0x0000000a4b4b7c36 */ /* 0x000fe40008000000 */
[----:B------:R-:W-:-:S04]  /*f2fb0*/  IMAD.WIDE.U32 R78, R8, R40, R78 ;  /* 0x00000028084e7225 */ /* 0x000fc800078e004e */
[----:B------:R-:W-:Y:S01]  /*f2fc0*/  IMAD.X R110, R80, 0x1, R107, P0 ;  /* 0x00000001506e7824 */ /* 0x000fe200000e066b */
[----:B------:R-:W-:Y:S01]  /*f2fd0*/  ISETP.GT.U32.AND P0, PT, R76, R111, PT ;  /* 0x0000006f4c00720c */ /* 0x000fe20003f04070 */
[----:B------:R-:W-:Y:S01]  /*f2fe0*/  IMAD.WIDE.U32 R76, R73, R12, R74 ;  /* 0x0000000c494c7225 */ /* 0x000fe200078e004a */
[----:B------:R-:W-:-:S03]  /*f2ff0*/  ISETP.GE.U32.AND P4, PT, R78, RZ, PT ;  /* 0x000000ff4e00720c */ /* 0x000fc60003f86070 */
[----:B------:R-:W-:Y:S01]  /*f3000*/  VIADD R108, R79, UR9 ;  /* 0x000000094f6c7c36 */ /* 0x000fe20008000000 */
[----:B------:R-:W-:Y:S01]  /*f3010*/  SEL R79, R109, R80, P5 ;  /* 0x000000506d4f7207 */ /* 0x000fe20002800000 */
[----:B------:R-:W-:Y:S01]  /*f3020*/  IMAD.MOV.U32 R80, RZ, RZ, RZ ;  /* 0x000000ffff507224 */ /* 0x000fe200078e00ff */
[----:B------:R-:W-:Y:S01]  /*f3030*/  ISETP.GE.U32.AND.EX P3, PT, R100, R101, PT, P3 ;  /* 0x000000656400720c */ /* 0x000fe20003f66130 */
[----:B------:R-:W-:Y:S01]  /*f3040*/  IMAD.MOV.U32 R81, RZ, RZ, R76 ;  /* 0x000000ffff517224 */ /* 0x000fe200078e004c */
[----:B------:R-:W-:Y:S01]  /*f3050*/  ISETP.GE.U32.AND.EX P4, PT, R108, R102, PT, P4 ;  /* 0x000000666c00720c */ /* 0x000fe20003f86140 */
[----:B------:R-:W-:Y:S01]  /*f3060*/  IMAD.MOV.U32 R101, RZ, RZ, RZ ;  /* 0x000000ffff657224 */ /* 0x000fe200078e00ff */
[----:B------:R-:W-:Y:S01]  /*f3070*/  ISETP.GT.U32.AND.EX P0, PT, R79, R110, PT, P0 ;  /* 0x0000006e4f00720c */ /* 0x000fe20003f04100 */
[----:B------:R-:W-:Y:S01]  /*f3080*/  IMAD.WIDE.U32 R80, R72, R12, R80 ;  /* 0x0000000c48507225 */ /* 0x000fe200078e0050 */
[----:B------:R-:W-:Y:S02]  /*f3090*/  SEL R107, RZ, 0x1, P4 ;  /* 0x00000001ff6b7807 */ /* 0x000fe40002000000 */
[----:B------:R-:W-:Y:S01]  /*f30a0*/  SEL R104, RZ, 0x1, !P0 ;  /* 0x00000001ff687807 */ /* 0x000fe20004000000 */
[----:B------:R-:W-:Y:S01]  /*f30b0*/  IMAD.WIDE.U32 R100, R9, R41, R100 ;  /* 0x0000002909647225 */ /* 0x000fe200078e0064 */
[----:B------:R-:W-:-:S02]  /*f30c0*/  IADD3 R113, P0, PT, R116, R80, RZ ;  /* 0x0000005074717210 */ /* 0x000fc40007f1e0ff */
[----:B------:R-:W-:Y:S01]  /*f30d0*/  SEL R72, RZ, 0x1, P3 ;  /* 0x00000001ff487807 */ /* 0x000fe20001800000 */
[----:B------:R-:W-:Y:S01]  /*f30e0*/  VIADD R109, R101, UR8 ;  /* 0x00000008656d7c36 */ /* 0x000fe20008000000 */
[----:B------:R-:W-:Y:S01]  /*f30f0*/  IADD3 R107, P4, P5, R107, R100, RZ ;  /* 0x000000646b6b7210 */ /* 0x000fe20007d9e0ff */
[----:B------:R-:W-:Y:S01]  /*f3100*/  VIADD R79, R81, UR11 ;  /* 0x0000000b514f7c36 */ /* 0x000fe20008000000 */
[----:B------:R-:W-:Y:S01]  /*f3110*/  IADD3 R104, P3, PT, R104, R103, RZ ;  /* 0x0000006768687210 */ /* 0x000fe20007f7e0ff */
[----:B------:R-:W-:Y:S01]  /*f3120*/  IMAD.X R118, RZ, RZ, R118, P1 ;  /* 0x000000ffff767224 */ /* 0x000fe200008e0676 */
[----:B------:R-:W-:-:S03]  /*f3130*/  IADD3.X R109, PT, PT, RZ, R109, R72, P4, P5 ;  /* 0x0000006dff6d7210 */ /* 0x000fc600027ea448 */
[----:B------:R-:W-:Y:S01]  /*f3140*/  IMAD.X R115, R79, 0x1, R118, P0 ;  /* 0x000000014f737824 */ /* 0x000fe200000e0676 */
[C---:B------:R-:W-:Y:S01]  /*f3150*/  ISETP.NE.U32.AND P0, PT, R104.reuse, RZ, PT ;  /* 0x000000ff6800720c */ /* 0x040fe20003f05070 */
[----:B------:R-:W-:Y:S01]  /*f3160*/  IMAD.X R72, RZ, RZ, R105, P3 ;  /* 0x000000ffff487224 */ /* 0x000fe200018e0669 */
[-C--:B------:R-:W-:Y:S02]  /*f3170*/  IADD3 R104, P4, PT, R104, R113.reuse, RZ ;  /* 0x0000007168687210 */ /* 0x080fe40007f9e0ff */
[----:B------:R-:W-:Y:S02]  /*f3180*/  ISETP.GE.U32.AND P1, PT, R76, R74, PT ;  /* 0x0000004a4c00720c */ /* 0x000fe40003f26070 */
[----:B------:R-:W-:Y:S01]  /*f3190*/  ISETP.GE.U32.AND P3, PT, R104, R113, PT ;  /* 0x000000716800720c */ /* 0x000fe20003f66070 */
[----:B------:R-:W-:Y:S02]  /*f31a0*/  IMAD.X R106, R72, 0x1, R115, P4 ;  /* 0x00000001486a7824 */ /* 0x000fe400020e0673 */
[----:B------:R-:W-:Y:S01]  /*f31b0*/  VIADD R74, R77, UR11 ;  /* 0x0000000b4d4a7c36 */ /* 0x000fe20008000000 */
[----:B------:R-:W-:-:S02]  /*f31c0*/  ISETP.GE.U32.AND P5, PT, R80, RZ, PT ;  /* 0x000000ff5000720c */ /* 0x000fc40003fa6070 */
[----:B------:R-:W-:Y:S02]  /*f31d0*/  ISETP.GE.U32.AND.EX P3, PT, R106, R115, PT, P3 ;  /* 0x000000736a00720c */ /* 0x000fe40003f66130 */
[----:B------:R-:W-:Y:S01]  /*f31e0*/  ISETP.GE.U32.AND.EX P1, PT, R74, R75, PT, P1 ;  /* 0x0000004b4a00720c */ /* 0x000fe20003f26110 */
[----:B------:R-:W-:Y:S01]  /*f31f0*/  IMAD.MOV.U32 R75, RZ, RZ, RZ ;  /* 0x000000ffff4b7224 */ /* 0x000fe200078e00ff */
[----:B------:R-:W-:Y:S01]  /*f3200*/  ISETP.NE.AND.EX P0, PT, R72, RZ, !P3, P0 ;  /* 0x000000ff4800720c */ /* 0x000fe20005f05300 */
[----:B------:R-:W-:Y:S01]  /*f3210*/  IMAD.WIDE.U32 R80, R19, R10, RZ ;  /* 0x0000000a13507225 */ /* 0x000fe200078e00ff */
[----:B------:R-:W-:Y:S02]  /*f3220*/  ISETP.GE.U32.AND.EX P5, PT, R79, R76, PT, P5 ;  /* 0x0000004c4f00720c */ /* 0x000fe40003fa6150 */
[----:B------:R-:W-:Y:S01]  /*f3230*/  SEL R79, RZ, 0x1, !P0 ;  /* 0x00000001ff4f7807 */ /* 0x000fe20004000000 */
[----:B------:R-:W-:Y:S01]  /*f3240*/  IMAD.WIDE.U32 R74, R73, R13, R74 ;  /* 0x0000000d494a7225 */ /* 0x000fe200078e004a */
[----:B------:R-:W-:-:S03]  /*f3250*/  SEL R101, RZ, 0x1, P5 ;  /* 0x00000001ff657807 */ /* 0x000fc60002800000 */
[----:B------:R-:W-:Y:S02]  /*f3260*/  VIADD R73, R81, UR4 ;  /* 0x0000000451497c36 */ /* 0x000fe40008000000 */
[----:B------:R-:W-:Y:S01]  /*f3270*/  IMAD.MOV.U32 R72, RZ, RZ, R80 ;  /* 0x000000ffff487224 */ /* 0x000fe200078e0050 */
[----:B------:R-:W-:Y:S01]  /*f3280*/  IADD3 R79, P4, PT, R79, R104, RZ ;  /* 0x000000684f4f7210 */ /* 0x000fe20007f9e0ff */
[----:B------:R-:W-:Y:S01]  /*f3290*/  IMAD.WIDE.U32 R76, R13, R40, RZ ;  /* 0x000000280d4c7225 */ /* 0x000fe200078e00ff */
[----:B------:R-:W-:Y:S02]  /*f32a0*/  IADD3 R112, P3, P0, R101, R74, RZ ;  /* 0x0000004a65707210 */ /* 0x000fe4000787e0ff */
[----:B------:R-:W-:Y:S01]  /*f32b0*/  SEL R103, RZ, 0x1, P1 ;  /* 0x00000001ff677807 */ /* 0x000fe20000800000 */
[----:B------:R-:W-:Y:S02]  /*f32c0*/  VIADD R114, R75, UR10 ;  /* 0x0000000a4b727c36 */ /* 0x000fe40008000000 */
[----:B------:R-:W-:Y:S01]  /*f32d0*/  IMAD.WIDE.U32 R100, R18, R11, R72 ;  /* 0x0000000b12647225 */ /* 0x000fe200078e0048 */
[----:B------:R-:W-:-:S02]  /*f32e0*/  ISETP.GT.U32.AND P1, PT, R104, R79, PT ;  /* 0x0000004f6800720c */ /* 0x000fc40003f24070 */
[----:B------:R-:W-:Y:S01]  /*f32f0*/  IADD3.X R114, PT, PT, RZ, R114, R103, P3, P0 ;  /* 0x00000072ff727210 */ /* 0x000fe20001fe0467 */
[----:B------:R-:W-:Y:S02]  /*f3300*/  VIADD R77, R77, UR10 ;  /* 0x0000000a4d4d7c36 */ /* 0x000fe40008000000 */
[----:B------:R-:W-:Y:S02]  /*f3310*/  IMAD.X R81, RZ, RZ, R106, P4 ;  /* 0x000000ffff517224 */ /* 0x000fe400020e066a */
[----:B------:R-:W-:Y:S02]  /*f3320*/  IMAD.MOV.U32 R102, RZ, RZ, RZ ;  /* 0x000000ffff667224 */ /* 0x000fe400078e00ff */
[----:B------:R-:W-:Y:S01]  /*f3330*/  IMAD.MOV.U32 R103, RZ, RZ, R100 ;  /* 0x000000ffff677224 */ /* 0x000fe200078e0064 */
[----:B------:R-:W-:Y:S01]  /*f3340*/  IADD3 R105, P6, PT, R79, R78, RZ ;  /* 0x0000004e4f697210 */ /* 0x000fe20007fde0ff */
[----:B------:R-:W-:Y:S01]  /*f3350*/  IMAD.WIDE.U32 R74, R12, R41, R76 ;  /* 0x000000290c4a7225 */ /* 0x000fe200078e004c */
[----:B------:R-:W-:-:S03]  /*f3360*/  ISETP.GT.U32.AND.EX P1, PT, R106, R81, PT, P1 ;  /* 0x000000516a00720c */ /* 0x000fc60003f24110 */
[----:B------:R-:W-:Y:S01]  /*f3370*/  IMAD.WIDE.U32 R102, R18, R10, R102 ;  /* 0x0000000a12667225 */ /* 0x000fe200078e0066 */
[----:B------:R-:W-:Y:S02]  /*f3380*/  ISETP.GE.U32.AND P4, PT, R74, R76, PT ;  /* 0x0000004c4a00720c */ /* 0x000fe40003f86070 */
[----:B------:R-:W-:Y:S01]  /*f3390*/  SEL R76, R104, R79, P1 ;  /* 0x0000004f684c7207 */ /* 0x000fe20000800000 */
[----:B------:R-:W-:Y:S01]  /*f33a0*/  VIADD R78, R101, UR5 ;  /* 0x00000005654e7c36 */ /* 0x000fe20008000000 */
[----:B------:R-:W-:Y:S01]  /*f33b0*/  ISETP.GE.U32.AND P5, PT, R100, R80, PT ;  /* 0x000000506400720c */ /* 0x000fe20003fa6070 */
[----:B------:R-:W-:Y:S01]  /*f33c0*/  IMAD.X R108, R81, 0x1, R108, P6 ;  /* 0x00000001516c7824 */ /* 0x000fe200030e066c */
[----:B------:R-:W-:Y:S01]  /*f33d0*/  IADD3 R72, P6, PT, R111, R102, RZ ;  /* 0x000000666f487210 */ /* 0x000fe20007fde0ff */
[----:B------:R-:W-:Y:S01]  /*f33e0*/  VIADD R79, R103, UR5 ;  /* 0x00000005674f7c36 */ /* 0x000fe20008000000 */
[----:B------:R-:W-:Y:S02]  /*f33f0*/  ISETP.GE.U32.AND P0, PT, R102, RZ, PT ;  /* 0x000000ff6600720c */ /* 0x000fe40003f06070 */
[----:B------:R-:W-:Y:S01]  /*f3400*/  ISETP.GE.U32.AND.EX P5, PT, R78, R73, PT, P5 ;  /* 0x000000494e00720c */ /* 0x000fe20003fa6150 */
[C---:B------:R-:W-:Y:S01]  /*f3410*/  IMAD.X R73, R79.reuse, 0x1, R110, P6 ;  /* 0x000000014f497824 */ /* 0x040fe200030e066e */
[----:B------:R-:W-:Y:S01]  /*f3420*/  ISETP.GE.U32.AND.EX P0, PT, R79, R100, PT, P0 ;  /* 0x000000644f00720c */ /* 0x000fe20003f06100 */
[----:B------:R-:W-:Y:S01]  /*f3430*/  IMAD.MOV.U32 R79, RZ, RZ, RZ ;  /* 0x000000ffff4f7224 */ /* 0x000fe200078e00ff */
[----:B------:R-:W-:-:S02]  /*f3440*/  SEL R101, R106, R81, P1 ;  /* 0x000000516a657207 */ /* 0x000fc40000800000 */
[----:B------:R-:W-:Y:S01]  /*f3450*/  ISETP.GE.U32.AND P1, PT, R72, R111, PT ;  /* 0x0000006f4800720c */ /* 0x000fe20003f26070 */
[----:B------:R-:W-:Y:S01]  /*f3460*/  IMAD.WIDE.U32 R78, R19, R11, R78 ;  /* 0x0000000b134e7225 */ /* 0x000fe200078e004e */
[----:B------:R-:W-:Y:S02]  /*f3470*/  SEL R81, RZ, 0x1, P0 ;  /* 0x00000001ff517807 */ /* 0x000fe40000000000 */
[----:B------:R-:W-:Y:S01]  /*f3480*/  ISETP.GE.U32.AND.EX P1, PT, R73, R110, PT, P1 ;  /* 0x0000006e4900720c */ /* 0x000fe20003f26110 */
[----:B------:R-:W-:Y:S01]  /*f3490*/  VIADD R79, R79, UR4 ;  /* 0x000000044f4f7c36 */ /* 0x000fe20008000000 */
[----:B------:R-:W-:Y:S02]  /*f34a0*/  ISETP.GT.U32.AND P0, PT, R76, R105, PT ;  /* 0x000000694c00720c */ /* 0x000fe40003f04070 */
[----:B------:R-:W-:Y:S02]  /*f34b0*/  SEL R80, RZ, 0x1, P5 ;  /* 0x00000001ff507807 */ /* 0x000fe40002800000 */
[----:B------:R-:W-:-:S02]  /*f34c0*/  IADD3 R81, P6, P5, R81, R78, RZ ;  /* 0x0000004e51517210 */ /* 0x000fc40007dde0ff */
[----:B------:R-:W-:Y:S02]  /*f34d0*/  SEL R76, RZ, 0x1, P1 ;  /* 0x00000001ff4c7807 */ /* 0x000fe40000800000 */
[----:B------:R-:W-:Y:S02]  /*f34e0*/  ISETP.GE.U32.AND P3, PT, R113, R116, PT ;  /* 0x000000747100720c */ /* 0x000fe40003f66070 */
[----:B------:R-:W-:Y:S02]  /*f34f0*/  IADD3 R76, P1, PT, R76, R81, RZ ;  /* 0x000000514c4c7210 */ /* 0x000fe40007f3e0ff */
[----:B------:R-:W-:Y:S02]  /*f3500*/  IADD3.X R79, PT, PT, RZ, R79, R80, P6, P5 ;  /* 0x0000004fff4f7210 */ /* 0x000fe400037ea450 */
[----:B------:R-:W-:Y:S02]  /*f3510*/  ISETP.GE.U32.AND.EX P3, PT, R115, R118, PT, P3 ;  /* 0x000000767300720c */ /* 0x000fe40003f66130 */
[----:B------:R-:W-:Y:S01]  /*f3520*/  ISETP.GT.U32.AND.EX P0, PT, R101, R108, PT, P0 ;  /* 0x0000006c6500720c */ /* 0x000fe20003f04100 */
[----:B------:R-:W-:Y:S01]  /*f3530*/  IMAD.X R79, RZ, RZ, R79, P1 ;  /* 0x000000ffff4f7224 */ /* 0x000fe200008e064f */
[----:B------:R-:W-:-:S02]  /*f3540*/  IADD3 R104, P5, PT, R76, R105, RZ ;  /* 0x000000694c687210 */ /* 0x000fc40007fbe0ff */
[----:B------:R-:W-:Y:S02]  /*f3550*/  SEL R101, RZ, 0x1, P3 ;  /* 0x00000001ff657807 */ /* 0x000fe40001800000 */
[----:B------:R-:W-:Y:S01]  /*f3560*/  SEL R102, RZ, 0x1, !P0 ;  /* 0x00000001ff667807 */ /* 0x000fe20004000000 */
[----:B------:R-:W-:Y:S01]  /*f3570*/  IMAD.X R106, R79, 0x1, R108, P5 ;  /* 0x000000014f6a7824 */ /* 0x000fe200028e066c */
[----:B------:R-:W-:Y:S01]  /*f3580*/  ISETP.GE.U32.AND P0, PT, R104, R105, PT ;  /* 0x000000696800720c */ /* 0x000fe20003f06070 */
[----:B------:R-:W-:Y:S01]  /*f3590*/  IMAD.WIDE.U32 R80, R17, R10, RZ ;  /* 0x0000000a11507225 */ /* 0x000fe200078e00ff */
[----:B------:R-:W-:Y:S02]  /*f35a0*/  IADD3 R101, P1, PT, R101, R112, RZ ;  /* 0x0000007065657210 */ /* 0x000fe40007f3e0ff */
[----:B------:R-:W-:Y:S01]  /*f35b0*/  IADD3 R102, P3, PT, R102, R107, RZ ;  /* 0x0000006b66667210 */ /* 0x000fe20007f7e0ff */
[----:B------:R-:W-:Y:S01]  /*f35c0*/  VIADD R78, R75, UR11 ;  /* 0x0000000b4b4e7c36 */ /* 0x000fe20008000000 */
[----:B------:R-:W-:-:S02]  /*f35d0*/  ISETP.NE.U32.AND P5, PT, R76, RZ, PT ;  /* 0x000000ff4c00720c */ /* 0x000fc40003fa5070 */
[----:B------:R-:W-:Y:S01]  /*f35e0*/  ISETP.GE.U32.AND.EX P6, PT, R106, R108, PT, P0 ;  /* 0x0000006c6a00720c */ /* 0x000fe20003fc6100 */
[----:B------:R-:W-:Y:S01]  /*f35f0*/  VIADD R81, R81, UR6 ;  /* 0x0000000651517c36 */ /* 0x000fe20008000000 */
[----:B------:R-:W-:Y:S01]  /*f3600*/  IADD3 R108, P0, PT, R102, R101, RZ ;  /* 0x00000065666c7210 */ /* 0x000fe20007f1e0ff */
[----:B------:R-:W-:Y:S01]  /*f3610*/  IMAD.X R110, RZ, RZ, R114, P1 ;  /* 0x000000ffff6e7224 */ /* 0x000fe200008e0672 */
[----:B------:R-:W-:Y:S01]  /*f3620*/  ISETP.GE.U32.AND.EX P4, PT, R78, R77, PT, P4 ;  /* 0x0000004d4e00720c */ /* 0x000fe20003f86140 */
[----:B------:R-:W-:Y:S01]  /*f3630*/  IMAD.X R103, RZ, RZ, R109, P3 ;  /* 0x000000ffff677224 */ /* 0x000fe200018e066d */
[----:B------:R-:W-:Y:S01]  /*f3640*/  ISETP.NE.AND.EX P5, PT, R79, RZ, !P6, P5 ;  /* 0x000000ff4f00720c */ /* 0x000fe200077a5350 */
[----:B------:R-:W-:Y:S01]  /*f3650*/  IMAD.MOV.U32 R76, RZ, RZ, RZ ;  /* 0x000000ffff4c7224 */ /* 0x000fe200078e00ff */
[----:B------:R-:W-:Y:S01]  /*f3660*/  ISETP.GE.U32.AND P1, PT, R108, R101, PT ;  /* 0x000000656c00720c */ /* 0x000fe20003f26070 */
[----:B------:R-:W-:Y:S02]  /*f3670*/  IMAD.MOV.U32 R77, RZ, RZ, R74 ;  /* 0x000000ffff4d7224 */ /* 0x000fe400078e004a */
[----:B------:R-:W-:-:S02]  /*f3680*/  IMAD.MOV.U32 R79, RZ, RZ, RZ ;  /* 0x000000ffff4f7224 */ /* 0x000fc400078e00ff */
[----:B------:R-:W-:Y:S01]  /*f3690*/  IMAD.WIDE.U32 R100, R16, R11, R80 ;  /* 0x0000000b10647225 */ /* 0x000fe200078e0050 */
[----:B------:R-:W-:-:S03]  /*f36a0*/  SEL R75, RZ, 0x1, !P5 ;  /* 0x00000001ff4b7807 */ /* 0x000fc60006800000 */
[----:B------:R-:W-:-:S04]  /*f36b0*/  IMAD.WIDE.U32 R76, R12, R40, R76 ;  /* 0x000000280c4c7225 */ /* 0x000fc800078e004c */
[----:B------:R-:W-:Y:S02]  /*f36c0*/  IMAD.X R105, R103, 0x1, R110, P0 ;  /* 0x0000000167697824 */ /* 0x000fe400000e066e */
[----:B------:R-:W-:-:S04]  /*f36d0*/  IMAD.WIDE.U32 R40, R13, R41, R78 ;  /* 0x000000290d287225 */ /* 0x000fc800078e004e */
[----:B------:R-:W-:Y:S02]  /*f36e0*/  IMAD.MOV.U32 R78, RZ, RZ, RZ ;  /* 0x000000ffff4e7224 */ /* 0x000fe400078e00ff */
[----:B------:R-:W-:Y:S01]  /*f36f0*/  IMAD.MOV.U32 R79, RZ, RZ, R100 ;  /* 0x000000ffff4f7224 */ /* 0x000fe200078e0064 */
[----:B------:R-:W-:Y:S02]  /*f3700*/  ISETP.GE.U32.AND.EX P0, PT, R105, R110, PT, P1 ;  /* 0x0000006e6900720c */ /* 0x000fe40003f06110 */
[----:B------:R-:W-:Y:S01]  /*f3710*/  IADD3 R75, P1, PT, R75, R104, RZ ;  /* 0x000000684b4b7210 */ /* 0x000fe20007f3e0ff */
[----:B------:R-:W-:Y:S01]  /*f3720*/  IMAD.WIDE.U32 R78, R16, R10, R78 ;  /* 0x0000000a104e7225 */ /* 0x000fe200078e004e */
[----:B------:R-:W-:-:S03]  /*f3730*/  ISETP.GE.U32.AND P5, PT, R100, R80, PT ;  /* 0x000000506400720c */ /* 0x000fc60003fa6070 */
[----:B------:R-:W-:Y:S01]  /*f3740*/  VIADD R80, R101, UR7 ;  /* 0x0000000765507c36 */ /* 0x000fe20008000000 */
[----:B------:R-:W-:Y:S01]  /*f3750*/  ISETP.NE.U32.AND P3, PT, R102, RZ, PT ;  /* 0x000000ff6600720c */ /* 0x000fe20003f65070 */
[----:B------:R-:W-:Y:S01]  /*f3760*/  VIADD R101, R79, UR7 ;  /* 0x000000074f657c36 */ /* 0x000fe20008000000 */
[----:B------:R-:W-:Y:S01]  /*f3770*/  IADD3 R107, P6, PT, R75, R78, RZ ;  /* 0x0000004e4b6b7210 */ /* 0x000fe20007fde0ff */
[----:B------:R-:W-:Y:S01]  /*f3780*/  IMAD.X R79, RZ, RZ, R106, P1 ;  /* 0x000000ffff4f7224 */ /* 0x000fe200008e066a */
[----:B------:R-:W-:Y:S02]  /*f3790*/  ISETP.GT.U32.AND P1, PT, R104, R75, PT ;  /* 0x0000004b6800720c */ /* 0x000fe40003f24070 */
[----:B------:R-:W-:Y:S01]  /*f37a0*/  ISETP.NE.AND.EX P0, PT, R103, RZ, !P0, P3 ;  /* 0x000000ff6700720c */ /* 0x000fe20004705330 */
[----:B------:R-:W-:Y:S01]  /*f37b0*/  VIADD R103, R77, UR11 ;  /* 0x0000000b4d677c36 */ /* 0x000fe20008000000 */
[----:B------:R-:W-:Y:S01]  /*f37c0*/  ISETP.GT.U32.AND.EX P1, PT, R106, R79, PT, P1 ;  /* 0x0000004f6a00720c */ /* 0x000fe20003f24110 */
[----:B------:R-:W-:Y:S01]  /*f37d0*/  IMAD.X R102, R79, 0x1, R101, P6 ;  /* 0x000000014f667824 */ /* 0x000fe200030e0665 */
[----:B------:R-:W-:-:S02]  /*f37e0*/  ISETP.GE.U32.AND P3, PT, R76, RZ, PT ;  /* 0x000000ff4c00720c */ /* 0x000fc40003f66070 */
[----:B------:R-:W-:Y:S02]  /*f37f0*/  ISETP.GE.U32.AND P6, PT, R78, RZ, PT ;  /* 0x000000ff4e00720c */ /* 0x000fe40003fc6070 */
[----:B------:R-:W-:Y:S01]  /*f3800*/  ISETP.GE.U32.AND.EX P5, PT, R80, R81, PT, P5 ;  /* 0x000000515000720c */ /* 0x000fe20003fa6150 */
[----:B------:R-:W-:Y:S01]  /*f3810*/  IMAD.MOV.U32 R81, RZ, RZ, RZ ;  /* 0x000000ffff517224 */ /* 0x000fe200078e00ff */
[----:B------:R-:W-:Y:S02]  /*f3820*/  SEL R77, R104, R75, P1 ;  /* 0x0000004b684d7207 */ /* 0x000fe40000800000 */
[----:B------:R-:W-:Y:S01]  /*f3830*/  ISETP.GE.U32.AND.EX P3, PT, R103, R74, PT, P3 ;  /* 0x0000004a6700720c */ /* 0x000fe20003f66130 */
[----:B------:R-:W-:Y:S01]  /*f3840*/  IMAD.WIDE.U32 R74, R17, R11, R80 ;  /* 0x0000000b114a7225 */ /* 0x000fe200078e0050 */
[----:B------:R-:W-:Y:S02]  /*f3850*/  ISETP.GE.U32.AND.EX P6, PT, R101, R100, PT, P6 ;  /* 0x000000646500720c */ /* 0x000fe40003fc6160 */
[----:B------:R-:W-:-:S02]  /*f3860*/  SEL R81, RZ, 0x1, !P0 ;  /* 0x00000001ff517807 */ /* 0x000fc40004000000 */
[----:B------:R-:W-:Y:S02]  /*f3870*/  SEL R78, R106, R79, P1 ;  /* 0x0000004f6a4e7207 */ /* 0x000fe40000800000 */
[----:B------:R-:W-:Y:S02]  /*f3880*/  ISETP.GT.U32.AND P0, PT, R77, R107, PT ;  /* 0x0000006b4d00720c */ /* 0x000fe40003f04070 */
[----:B------:R-:W-:Y:S01]  /*f3890*/  SEL R77, RZ, 0x1, P6 ;  /* 0x00000001ff4d7807 */ /* 0x000fe20003000000 */
[----:B------:R-:W-:Y:S01]  /*f38a0*/  VIADD R79, R75, UR6 ;  /* 0x000000064b4f7c36 */ /* 0x000fe20008000000 */
[----:B------:R-:W-:Y:S02]  /*f38b0*/  SEL R109, RZ, 0x1, P3 ;  /* 0x00000001ff6d7807 */ /* 0x000fe40001800000 */
[----:B------:R-:W-:Y:S02]  /*f38c0*/  ISETP.GT.U32.AND.EX P0, PT, R78, R102, PT, P0 ;  /* 0x000000664e00720c */ /* 0x000fe40003f04100 */
[----:B------:R-:W-:-:S02]  /*f38d0*/  IADD3 R75, P1, P3, R77, R74, RZ ;  /* 0x0000004a4d4b7210 */ /* 0x000fc40007b3e0ff */
[----:B------:R-:W-:Y:S02]  /*f38e0*/  SEL R78, RZ, 0x1, P5 ;  /* 0x00000001ff4e7807 */ /* 0x000fe40002800000 */
[----:B------:R-:W-:Y:S02]  /*f38f0*/  IADD3 R81, P6, PT, R81, R108, RZ ;  /* 0x0000006c51517210 */ /* 0x000fe40007fde0ff */
[----:B------:R-:W-:Y:S02]  /*f3900*/  SEL R74, RZ, 0x1, !P0 ;  /* 0x00000001ff4a7807 */ /* 0x000fe40004000000 */
[----:B------:R-:W-:Y:S01]  /*f3910*/  IADD3.X R77, PT, PT, RZ, R79, R78, P1, P3 ;  /* 0x0000004fff4d7210 */ /* 0x000fe20000fe644e */
[----:B------:R-:W-:Y:S01]  /*f3920*/  IMAD.X R80, RZ, RZ, R105, P6 ;  /* 0x000000ffff507224 */ /* 0x000fe200030e0669 */
[----:B------:R-:W-:Y:S02]  /*f3930*/  IADD3 R79, P3, PT, R81, R76, RZ ;  /* 0x0000004c514f7210 */ /* 0x000fe40007f7e0ff */
[----:B------:R-:W-:-:S02]  /*f3940*/  ISETP.GT.U32.AND P5, PT, R108, R81, PT ;  /* 0x000000516c00720c */ /* 0x000fc40003fa4070 */
[----:B------:R-:W-:Y:S01]  /*f3950*/  IADD3 R74, P1, PT, R74, R75, RZ ;  /* 0x0000004b4a4a7210 */ /* 0x000fe20007f3e0ff */
[----:B------:R-:W-:Y:S01]  /*f3960*/  IMAD.X R78, R80, 0x1, R103, P3 ;  /* 0x00000001504e7824 */ /* 0x000fe200018e0667 */
[----:B------:R-:W-:Y:S02]  /*f3970*/  ISETP.GT.U32.AND.EX P5, PT, R105, R80, PT, P5 ;  /* 0x000000506900720c */ /* 0x000fe40003fa4150 */
[----:B------:R-:W-:Y:S01]  /*f3980*/  IADD3 R100, P3, PT, R74, R79, RZ ;  /* 0x0000004f4a647210 */ /* 0x000fe20007f7e0ff */
[----:B------:R-:W-:Y:S01]  /*f3990*/  IMAD.X R76, RZ, RZ, R77, P1 ;  /* 0x000000ffff4c7224 */ /* 0x000fe200008e064d */
[----:B------:R-:W-:Y:S01]  /*f39a0*/  SEL R75, R108, R81, P5 ;  /* 0x000000516c4b7207 */ /* 0x000fe20002800000 */
[----:B------:R-:W-:Y:S01]  /*f39b0*/  VIADD R104, R41, UR10 ;  /* 0x0000000a29687c36 */ /* 0x000fe20008000000 */
[----:B------:R-:W-:Y:S01]  /*f39c0*/  IADD3 R109, P6, P0, R109, R40, RZ ;  /* 0x000000286d6d7210 */ /* 0x000fe200078de0ff */
[----:B------:R-:W-:Y:S01]  /*f39d0*/  IMAD.X R101, R76, 0x1, R78, P3 ;  /* 0x000000014c657824 */ /* 0x000fe200018e064e */
[-C--:B------:R-:W-:Y:S01]  /*f39e0*/  ISETP.GE.U32.AND P1, PT, R100, R79.reuse, PT ;  /* 0x0000004f6400720c */ /* 0x080fe20003f26070 */
[----:B------:R-:W-:Y:S01]  /*f39f0*/  IMAD.WIDE.U32 R40, R9, R10, RZ ;  /* 0x0000000a09287225 */ /* 0x000fe200078e00ff */
[----:B------:R-:W-:-:S02]  /*f3a00*/  ISETP.GT.U32.AND P3, PT, R75, R79, PT ;  /* 0x0000004f4b00720c */ /* 0x000fc40003f64070 */
[----:B------:R-:W-:Y:S01]  /*f3a10*/  SEL R79, RZ, 0x1, P4 ;  /* 0x00000001ff4f7807 */ /* 0x000fe20002000000 */
[----:B------:R-:W-:Y:S01]  /*f3a20*/  VIADD R41, R41, UR8 ;  /* 0x0000000829297c36 */ /* 0x000fe20008000000 */
[----:B------:R-:W-:Y:S02]  /*f3a30*/  ISETP.NE.U32.AND P4, PT, R74, RZ, PT ;  /* 0x000000ff4a00720c */ /* 0x000fe40003f85070 */
[----:B------:R-:W-:Y:S01]  /*f3a40*/  ISETP.GE.U32.AND.EX P1, PT, R101, R78, PT, P1 ;  /* 0x0000004e6500720c */ /* 0x000fe20003f26110 */
[----:B------:R-:W-:Y:S01]  /*f3a50*/  IMAD.WIDE.U32 R74, R8, R11, R40 ;  /* 0x0000000b084a7225 */ /* 0x000fe200078e0028 */
[----:B------:R-:W-:Y:S02]  /*f3a60*/  SEL R77, R105, R80, P5 ;  /* 0x00000050694d7207 */ /* 0x000fe40002800000 */
[----:B------:R-:W-:Y:S02]  /*f3a70*/  ISETP.NE.AND.EX P4, PT, R76, RZ, !P1, P4 ;  /* 0x000000ff4c00720c */ /* 0x000fe40004f85340 */
[----:B------:R-:W-:-:S02]  /*f3a80*/  ISETP.GT.U32.AND.EX P1, PT, R77, R78, PT, P3 ;  /* 0x0000004e4d00720c */ /* 0x000fc40003f24130 */
[----:B------:R-:W-:Y:S02]  /*f3a90*/  SEL R80, RZ, 0x1, !P4 ;  /* 0x00000001ff507807 */ /* 0x000fe40006000000 */
[----:B------:R-:W-:Y:S01]  /*f3aa0*/  ISETP.GE.U32.AND P3, PT, R74, R40, PT ;  /* 0x000000284a00720c */ /* 0x000fe20003f66070 */
[----:B------:R-:W-:Y:S01]  /*f3ab0*/  VIADD R40, R75, UR9 ;  /* 0x000000094b287c36 */ /* 0x000fe20008000000 */
[----:B------:R-:W-:Y:S01]  /*f3ac0*/  IADD3 R75, P4, PT, R80, R100, RZ ;  /* 0x00000064504b7210 */ /* 0x000fe20007f9e0ff */
[----:B------:R-:W-:Y:S01]  /*f3ad0*/  IMAD.MOV.U32 R76, RZ, RZ, RZ ;  /* 0x000000ffff4c7224 */ /* 0x000fe200078e00ff */
[----:B------:R-:W-:Y:S01]  /*f3ae0*/  IADD3.X R104, PT, PT, RZ, R104, R79, P6, P0 ;  /* 0x00000068ff687210 */ /* 0x000fe200037e044f */
[----:B------:R-:W-:Y:S02]  /*f3af0*/  IMAD.MOV.U32 R77, RZ, RZ, R74 ;  /* 0x000000ffff4d7224 */ /* 0x000fe400078e004a */
[----:B--2---:R-:W-:Y:S01]  /*f3b00*/  IMAD.WIDE.U32 R78, R19, R38, RZ ;  /* 0x00000026134e7225 */ /* 0x004fe200078e00ff */
        /* <DEDUP_REMOVED lines=17> */
[----:B------:R-:W-:Y:S01]  /*f3c20*/  IMAD.X R103, R80, 0x1, R103, P5 ;  /* 0x0000000150677824 */ /* 0x000fe200028e0667 */
[----:B------:R-:W-:Y:S01]  /*f3c30*/  ISETP.GE.U32.AND P5, PT, R74, RZ, PT ;  /* 0x000000ff4a00720c */ /* 0x000fe20003fa6070 */
[----:B------:R-:W-:Y:S01]  /*f3c40*/  VIADD R78, R77, UR5 ;  /* 0x000000054d4e7c36 */ /* 0x000fe20008000000 */
[----:B------:R-:W-:Y:S01]  /*f3c50*/  IADD3 R74, P3, PT, R107, R74, RZ ;  /* 0x0000004a6b4a7210 */ /* 0x000fe20007f7e0ff */
[----:B------:R-:W-:Y:S01]  /*f3c60*/  VIADD R75, R75, UR5 ;  /* 0x000000054b4b7c36 */ /* 0x000fe20008000000 */
[----:B------:R-:W-:Y:S02]  /*f3c70*/  SEL R80, R101, R80, P0 ;  /* 0x0000005065507207 */ /* 0x000fe40000000000 */
        /* <DEDUP_REMOVED lines=10> */
[----:B------:R-:W-:Y:S02]  /*f3d20*/  ISETP.GE.U32.AND.EX P3, PT, R75, R102, PT, P3 ;  /* 0x000000664b00720c */ /* 0x000fe40003f66130 */
[----:B------:R-:W-:Y:S01]  /*f3d30*/  SEL R101, RZ, 0x1, P4 ;  /* 0x00000001ff657807 */ /* 0x000fe20002000000 */
[----:B------:R-:W-:Y:S01]  /*f3d40*/  VIADD R100, R41, UR8 ;  /* 0x0000000829647c36 */ /* 0x000fe20008000000 */
[----:B------:R-:W-:Y:S01]  /*f3d50*/  ISETP.GT.U32.AND.EX P0, PT, R80, R103, PT, P0 ;  /* 0x000000675000720c */ /* 0x000fe20003f04100 */
[----:B------:R-:W-:Y:S01]  /*f3d60*/  VIADD R78, R19, UR4 ;  /* 0x00000004134e7c36 */ /* 0x000fe20008000000 */
[----:B------:R-:W-:Y:S02]  /*f3d70*/  IADD3 R41, P4, P5, R77, R18, RZ ;  /* 0x000000124d297210 */ /* 0x000fe40007d9e0ff */
[----:B------:R-:W-:Y:S02]  /*f3d80*/  SEL R79, RZ, 0x1, P6 ;  /* 0x00000001ff4f7807 */ /* 0x000fe40003000000 */
[----:B------:R-:W-:-:S02]  /*f3d90*/  SEL R18, RZ, 0x1, P3 ;  /* 0x00000001ff127807 */ /* 0x000fc40001800000 */
[----:B------:R-:W-:Y:S02]  /*f3da0*/  SEL R76, RZ, 0x1, !P1 ;  /* 0x00000001ff4c7807 */ /* 0x000fe40004800000 */
[----:B------:R-:W-:Y:S02]  /*f3db0*/  IADD3 R77, P3, P1, R101, R40, RZ ;  /* 0x00000028654d7210 */ /* 0x000fe4000797e0ff */
[----:B------:R-:W-:Y:S02]  /*f3dc0*/  SEL R80, RZ, 0x1, !P0 ;  /* 0x00000001ff507807 */ /* 0x000fe40004000000 */
[----:B------:R-:W-:Y:S02]  /*f3dd0*/  IADD3 R18, P0, PT, R18, R41, RZ ;  /* 0x0000002912127210 */ /* 0x000fe40007f1e0ff */
[----:B------:R-:W-:Y:S02]  /*f3de0*/  IADD3.X R78, PT, PT, RZ, R78, R79, P4, P5 ;  /* 0x0000004eff4e7210 */ /* 0x000fe400027ea44f */
[----:B------:R-:W-:-:S02]  /*f3df0*/  IADD3.X R100, PT, PT, RZ, R100, R105, P3, P1 ;  /* 0x00000064ff647210 */ /* 0x000fc40001fe2469 */
[----:B------:R-:W-:Y:S01]  /*f3e00*/  IADD3 R102, P1, PT, R18, R81, RZ ;  /* 0x0000005112667210 */ /* 0x000fe20007f3e0ff */
[----:B------:R-:W-:Y:S01]  /*f3e10*/  IMAD.X R78, RZ, RZ, R78, P0 ;  /* 0x000000ffff4e7224 */ /* 0x000fe200000e064e */
[----:B------:R-:W-:Y:S01]  /*f3e20*/  IADD3 R19, P6, PT, R76, R109, RZ ;  /* 0x0000006d4c137210 */ /* 0x000fe20007fde0ff */
[----:B------:R-:W-:Y:S01]  /*f3e30*/  IMAD.WIDE.U32 R40, R13, R10, RZ ;  /* 0x0000000a0d287225 */ /* 0x000fe200078e00ff */
[----:B------:R-:W-:Y:S02]  /*f3e40*/  IADD3 R80, P3, PT, R80, R77, RZ ;  /* 0x0000004d50507210 */ /* 0x000fe40007f7e0ff */
[----:B------:R-:W-:Y:S01]  /*f3e50*/  ISETP.GE.U32.AND P0, PT, R102, R81, PT ;  /* 0x000000516600720c */ /* 0x000fe20003f06070 */
[----:B------:R-:W-:Y:S01]  /*f3e60*/  IMAD.X R101, R78, 0x1, R103, P1 ;  /* 0x000000014e657824 */ /* 0x000fe200008e0667 */
[----:B------:R-:W-:Y:S01]  /*f3e70*/  IADD3 R106, P4, PT, R80, R19, RZ ;  /* 0x00000013506a7210 */ /* 0x000fe20007f9e0ff */
[----:B------:R-:W-:Y:S01]  /*f3e80*/  IMAD.WIDE.U32 R76, R17, R38, RZ ;  /* 0x00000026114c7225 */ /* 0x000fe200078e00ff */
[----:B------:R-:W-:-:S03]  /*f3e90*/  ISETP.NE.U32.AND P5, PT, R18, RZ, PT ;  /* 0x000000ff1200720c */ /* 0x000fc60003fa5070 */
[----:B------:R-:W-:Y:S01]  /*f3ea0*/  VIADD R41, R41, UR10 ;  /* 0x0000000a29297c36 */ /* 0x000fe20008000000 */
[----:B------:R-:W-:Y:S01]  /*f3eb0*/  ISETP.GE.U32.AND.EX P0, PT, R101, R103, PT, P0 ;  /* 0x000000676500720c */ /* 0x000fe20003f06100 */
[----:B------:R-:W-:Y:S01]  /*f3ec0*/  IMAD.X R81, RZ, RZ, R104, P6 ;  /* 0x000000ffff517224 */ /* 0x000fe200030e0668 */
[----:B------:R-:W-:Y:S01]  /*f3ed0*/  ISETP.GE.U32.AND P1, PT, R106, R19, PT ;  /* 0x000000136a00720c */ /* 0x000fe20003f26070 */
[----:B------:R-:W-:Y:S02]  /*f3ee0*/  IMAD.X R100, RZ, RZ, R100, P3 ;  /* 0x000000ffff647224 */ /* 0x000fe400018e0664 */
[----:B------:R-:W-:Y:S02]  /*f3ef0*/  VIADD R77, R77, UR6 ;  /* 0x000000064d4d7c36 */ /* 0x000fe40008000000 */
[----:B------:R-:W-:Y:S01]  /*f3f00*/  IMAD.WIDE.U32 R18, R12, R11, R40 ;  /* 0x0000000b0c127225 */ /* 0x000fe200078e0028 */
[----:B------:R-:W-:-:S03]  /*f3f10*/  ISETP.NE.AND.EX P0, PT, R78, RZ, !P0, P5 ;  /* 0x000000ff4e00720c */ /* 0x000fc60004705350 */
[----:B------:R-:W-:Y:S02]  /*f3f20*/  IMAD.X R107, R100, 0x1, R81, P4 ;  /* 0x00000001646b7824 */ /* 0x000fe400020e0651 */
[----:B------:R-:W-:Y:S01]  /*f3f30*/  IMAD.WIDE.U32 R78, R16, R39, R76 ;  /* 0x00000027104e7225 */ /* 0x000fe200078e004c */
[----:B------:R-:W-:Y:S02]  /*f3f40*/  ISETP.GE.U32.AND P3, PT, R18, R40, PT ;  /* 0x000000281200720c */ /* 0x000fe40003f66070 */
[----:B------:R-:W-:Y:S02]  /*f3f50*/  SEL R40, RZ, 0x1, !P0 ;  /* 0x00000001ff287807 */ /* 0x000fe40004000000 */
[----:B------:R-:W-:Y:S02]  /*f3f60*/  ISETP.GE.U32.AND.EX P5, PT, R107, R81, PT, P1 ;  /* 0x000000516b00720c */ /* 0x000fe40003fa6110 */
[----:B------:R-:W-:Y:S01]  /*f3f70*/  ISETP.GE.U32.AND P1, PT, R78, R76, PT ;  /* 0x0000004c4e00720c */ /* 0x000fe20003f26070 */
[----:B------:R-:W-:Y:S01]  /*f3f80*/  VIADD R76, R79, UR7 ;  /* 0x000000074f4c7c36 */ /* 0x000fe20008000000 */
[----:B------:R-:W-:-:S02]  /*f3f90*/  ISETP.NE.U32.AND P4, PT, R80, RZ, PT ;  /* 0x000000ff5000720c */ /* 0x000fc40003f85070 */
[----:B------:R-:W-:Y:S01]  /*f3fa0*/  IADD3 R79, P0, PT, R40, R102, RZ ;  /* 0x00000066284f7210 */ /* 0x000fe20007f1e0ff */
[----:B------:R-:W-:Y:S02]  /*f3fb0*/  IMAD.MOV.U32 R80, RZ, RZ, RZ ;  /* 0x000000ffff507224 */ /* 0x000fe400078e00ff */
[----:B------:R-:W-:Y:S01]  /*f3fc0*/  IMAD.MOV.U32 R81, RZ, RZ, R78 ;  /* 0x000000ffff517224 */ /* 0x000fe200078e004e */
[----:B------:R-:W-:Y:S01]  /*f3fd0*/  ISETP.NE.AND.EX P4, PT, R100, RZ, !P5, P4 ;  /* 0x000000ff6400720c */ /* 0x000fe20006f85340 */
[----:B------:R-:W-:Y:S01]  /*f3fe0*/  IMAD.X R100, RZ, RZ, R101, P0 ;  /* 0x000000ffff647224 */ /* 0x000fe200000e0665 */
[----:B------:R-:W-:Y:S01]  /*f3ff0*/  ISETP.GT.U32.AND P5, PT, R102, R79, PT ;  /* 0x0000004f6600720c */ /* 0x000fe20003fa4070 */
[----:B------:R-:W-:Y:S01]  /*f4000*/  IMAD.WIDE.U32 R80, R16, R38, R80 ;  /* 0x0000002610507225 */ /* 0x000fe200078e0050 */
[----:B------:R-:W-:Y:S02]  /*f4010*/  ISETP.GE.U32.AND.EX P1, PT, R76, R77, PT, P1 ;  /* 0x0000004d4c00720c */ /* 0x000fe40003f26110 */
[----:B------:R-:W-:Y:S01]  /*f4020*/  ISETP.GT.U32.AND.EX P5, PT, R101, R100, PT, P5 ;  /* 0x000000646500720c */ /* 0x000fe20003fa4150 */
[----:B------:R-:W-:Y:S01]  /*f4030*/  IMAD.MOV.U32 R77, RZ, RZ, RZ ;  /* 0x000000ffff4d7224 */ /* 0x000fe200078e00ff */
[----:B------:R-:W-:Y:S01]  /*f4040*/  IADD3 R40, P6, PT, R79, R80, RZ ;  /* 0x000000504f287210 */ /* 0x000fe20007fde0ff */
[----:B------:R-:W-:Y:S01]  /*f4050*/  VIADD R81, R81, UR7 ;  /* 0x0000000751517c36 */ /* 0x000fe20008000000 */
[----:B------:R-:W-:Y:S01]  /*f4060*/  ISETP.GE.U32.AND P0, PT, R80, RZ, PT ;  /* 0x000000ff5000720c */ /* 0x000fe20003f06070 */
[----:B------:R-:W-:Y:S01]  /*f4070*/  IMAD.WIDE.U32 R16, R17, R39, R76 ;  /* 0x0000002711107225 */ /* 0x000fe200078e004c */
[----:B------:R-:W-:-:S02]  /*f4080*/  SEL R77, R102, R79, P5 ;  /* 0x0000004f664d7207 */ /* 0x000fc40002800000 */
[----:B------:R-:W-:Y:S01]  /*f4090*/  ISETP.GE.U32.AND.EX P0, PT, R81, R78, PT, P0 ;  /* 0x0000004e5100720c */ /* 0x000fe20003f06100 */
[----:B------:R-:W-:Y:S01]  /*f40a0*/  IMAD.X R76, R100, 0x1, R81, P6 ;  /* 0x00000001644c7824 */ /* 0x000fe200030e0651 */
[----:B------:R-:W-:Y:S02]  /*f40b0*/  SEL R81, R101, R100, P5 ;  /* 0x0000006465517207 */ /* 0x000fe40002800000 */
[----:B------:R-:W-:Y:S01]  /*f40c0*/  ISETP.GT.U32.AND P5, PT, R77, R40, PT ;  /* 0x000000284d00720c */ /* 0x000fe20003fa4070 */
[----:B------:R-:W-:Y:S01]  /*f40d0*/  IMAD.MOV.U32 R78, RZ, RZ, RZ ;  /* 0x000000ffff4e7224 */ /* 0x000fe200078e00ff */
[----:B------:R-:W-:Y:S01]  /*f40e0*/  SEL R77, RZ, 0x1, P0 ;  /* 0x00000001ff4d7807 */ /* 0x000fe20000000000 */
[----:B------:R-:W-:Y:S01]  /*f40f0*/  IMAD.MOV.U32 R79, RZ, RZ, R18 ;  /* 0x000000ffff4f7224 */ /* 0x000fe200078e0012 */
[----:B------:R-:W-:Y:S02]  /*f4100*/  SEL R103, RZ, 0x1, !P4 ;  /* 0x00000001ff677807 */ /* 0x000fe40006000000 */
[----:B------:R-:W-:Y:S01]  /*f4110*/  ISETP.GT.U32.AND.EX P0, PT, R81, R76, PT, P5 ;  /* 0x0000004c5100720c */ /* 0x000fe20003f04150 */
[----:B------:R-:W-:Y:S01]  /*f4120*/  VIADD R80, R17, UR6 ;  /* 0x0000000611507c36 */ /* 0x000fe20008000000 */
[----:B------:R-:W-:Y:S01]  /*f4130*/  IADD3 R17, P4, P5, R77, R16, RZ ;  /* 0x000000104d117210 */ /* 0x000fe20007d9e0ff */
[----:B------:R-:W-:Y:S01]  /*f4140*/  IMAD.WIDE.U32 R78, R12, R10, R78 ;  /* 0x0000000a0c4e7225 */ /* 0x000fe200078e004e */
[----:B------:R-:W-:-:S02]  /*f4150*/  IADD3 R103, P6, PT, R103, R106, RZ ;  /* 0x0000006a67677210 */ /* 0x000fc40007fde0ff */
[----:B------:R-:W-:Y:S02]  /*f4160*/  SEL R10, RZ, 0x1, !P0 ;  /* 0x00000001ff0a7807 */ /* 0x000fe40004000000 */
[----:B------:R-:W-:Y:S01]  /*f4170*/  SEL R77, RZ, 0x1, P1 ;  /* 0x00000001ff4d7807 */ /* 0x000fe20000800000 */
[----:B------:R-:W-:Y:S01]  /*f4180*/  VIADD R105, R79, UR11 ;  /* 0x0000000b4f697c36 */ /* 0x000fe20008000000 */
[----:B------:R-:W-:Y:S01]  /*f4190*/  IADD3 R79, P1, PT, R103, R78, RZ ;  /* 0x0000004e674f7210 */ /* 0x000fe20007f3e0ff */
[----:B------:R-:W-:Y:S01]  /*f41a0*/  IMAD.X R104, RZ, RZ, R107, P6 ;  /* 0x000000ffff687224 */ /* 0x000fe200030e066b */
[----:B------:R-:W-:Y:S02]  /*f41b0*/  IADD3 R10, P0, PT, R10, R17, RZ ;  /* 0x000000110a0a7210 */ /* 0x000fe40007f1e0ff */
[----:B------:R-:W-:Y:S01]  /*f41c0*/  IADD3.X R16, PT, PT, RZ, R80, R77, P4, P5 ;  /* 0x00000050ff107210 */ /* 0x000fe200027ea44d */
[----:B------:R-:W-:Y:S01]  /*f41d0*/  VIADD R80, R19, UR11 ;  /* 0x0000000b13507c36 */ /* 0x000fe20008000000 */
[----:B------:R-:W-:Y:S01]  /*f41e0*/  IADD3 R100, P5, PT, R10, R79, RZ ;  /* 0x0000004f0a647210 */ /* 0x000fe20007fbe0ff */
[----:B------:R-:W-:-:S02]  /*f41f0*/  IMAD.X R101, R104, 0x1, R105, P1 ;  /* 0x0000000168657824 */ /* 0x000fc400008e0669 */
[----:B------:R-:W-:Y:S01]  /*f4200*/  IMAD.X R19, RZ, RZ, R16, P0 ;  /* 0x000000ffff137224 */ /* 0x000fe200000e0610 */
[----:B------:R-:W-:Y:S01]  /*f4210*/  ISETP.GE.U32.AND.EX P1, PT, R80, R41, PT, P3 ;  /* 0x000000295000720c */ /* 0x000fe20003f26130 */
[----:B------:R-:W-:Y:S01]  /*f4220*/  IMAD.WIDE.U32 R16, R9, R38, RZ ;  /* 0x0000002609107225 */ /* 0x000fe200078e00ff */
[----:B------:R-:W-:Y:S02]  /*f4230*/  ISETP.GE.U32.AND P4, PT, R100, R79, PT ;  /* 0x0000004f6400720c */ /* 0x000fe40003f86070 */
[----:B------:R-:W-:Y:S01]  /*f4240*/  ISETP.GE.U32.AND P3, PT, R78, RZ, PT ;  /* 0x000000ff4e00720c */ /* 0x000fe20003f66070 */
[----:B------:R-:W-:Y:S01]  /*f4250*/  IMAD.X R102, R19, 0x1, R101, P5 ;  /* 0x0000000113667824 */ /* 0x000fe200028e0665 */
[----:B------:R-:W-:Y:S01]  /*f4260*/  ISETP.NE.U32.AND P0, PT, R10, RZ, PT ;  /* 0x000000ff0a00720c */ /* 0x000fe20003f05070 */
[----:B------:R-:W-:Y:S01]  /*f4270*/  IMAD.MOV.U32 R81, RZ, RZ, RZ ;  /* 0x000000ffff517224 */ /* 0x000fe200078e00ff */
[----:B------:R-:W-:Y:S01]  /*f4280*/  ISETP.GE.U32.AND.EX P3, PT, R105, R18, PT, P3 ;  /* 0x000000126900720c */ /* 0x000fe20003f66130 */
[----:B------:R-:W-:Y:S01]  /*f4290*/  VIADD R17, R17, UR8 ;  /* 0x0000000811117c36 */ /* 0x000fe20008000000 */
[----:B------:R-:W-:Y:S01]  /*f42a0*/  ISETP.GE.U32.AND.EX P4, PT, R102, R101, PT, P4 ;  /* 0x000000656600720c */ /* 0x000fe20003f86140 */
[----:B------:R-:W-:Y:S01]  /*f42b0*/  IMAD.WIDE.U32 R10, R13, R11, R80 ;  /* 0x0000000b0d0a7225 */ /* 0x000fe200078e0050 */
[----:B------:R-:W-:-:S02]  /*f42c0*/  ISETP.GT.U32.AND P5, PT, R106, R103, PT ;  /* 0x000000676a00720c */ /* 0x000fc40003fa4070 */
[----:B------:R-:W-:Y:S01]  /*f42d0*/  ISETP.NE.AND.EX P0, PT, R19, RZ, !P4, P0 ;  /* 0x000000ff1300720c */ /* 0x000fe20006705300 */
[----:B------:R-:W-:Y:S01]  /*f42e0*/  IMAD.WIDE.U32 R18, R8, R39, R16 ;  /* 0x0000002708127225 */ /* 0x000fe200078e0010 */
[----:B------:R-:W-:Y:S02]  /*f42f0*/  SEL R81, RZ, 0x1, P3 ;  /* 0x00000001ff517807 */ /* 0x000fe40001800000 */
[----:B------:R-:W-:Y:S01]  /*f4300*/  ISETP.GT.U32.AND.EX P5, PT, R107, R104, PT, P5 ;  /* 0x000000686b00720c */ /* 0x000fe20003fa4150 */
[----:B------:R-:W-:Y:S01]  /*f4310*/  VIADD R105, R11, UR10 ;  /* 0x0000000a0b697c36 */ /* 0x000fe20008000000 */
[----:B------:R-:W-:Y:S01]  /*f4320*/  IADD3 R81, P3, P4, R81, R10, RZ ;  /* 0x0000000a51517210 */ /* 0x000fe20007c7e0ff */
[----:B------:R-:W-:Y:S01]  /*f4330*/  IMAD.MOV.U32 R10, RZ, RZ, RZ ;  /* 0x000000ffff0a7224 */ /* 0x000fe200078e00ff */
[----:B------:R-:W-:Y:S01]  /*f4340*/  SEL R41, RZ, 0x1, !P0 ;  /* 0x00000001ff297807 */ /* 0x000fe20004000000 */
[----:B------:R-:W-:Y:S01]  /*f4350*/  IMAD.MOV.U32 R11, RZ, RZ, R18 ;  /* 0x000000ffff0b7224 */ /* 0x000fe200078e0012 */
[----:B------:R-:W-:-:S02]  /*f4360*/  SEL R77, R106, R103, P5 ;  /* 0x000000676a4d7207 */ /* 0x000fc40002800000 */
[----:B------:R-:W-:Y:S01]  /*f4370*/  IADD3 R41, P0, PT, R41, R100, RZ ;  /* 0x0000006429297210 */ /* 0x000fe20007f1e0ff */
[----:B------:R-:W-:Y:S01]  /*f4380*/  IMAD.WIDE.U32 R10, R8, R38, R10 ;  /* 0x00000026080a7225 */ /* 0x000fe200078e000a */
[----:B------:R-:W-:Y:S02]  /*f4390*/  SEL R80, R107, R104, P5 ;  /* 0x000000686b507207 */ /* 0x000fe40002800000 */
[----:B------:R-:W-:Y:S01]  /*f43a0*/  ISETP.GT.U32.AND P5, PT, R77, R79, PT ;  /* 0x0000004f4d00720c */ /* 0x000fe20003fa4070 */
[----:B------:R-:W-:Y:S01]  /*f43b0*/  IMAD.X R77, RZ, RZ, R102, P0 ;  /* 0x000000ffff4d7224 */ /* 0x000fe200000e0666 */
[----:B------:R-:W-:Y:S01]  /*f43c0*/  ISETP.GT.U32.AND P6, PT, R100, R41, PT ;  /* 0x000000296400720c */ /* 0x000fe20003fc4070 */
[----:B------:R-:W-:Y:S01]  /*f43d0*/  VIADD R11, R11, UR9 ;  /* 0x000000090b0b7c36 */ /* 0x000fe20008000000 */
[----:B------:R-:W-:Y:S02]  /*f43e0*/  IADD3 R103, P0, PT, R41, R10, RZ ;  /* 0x0000000a29677210 */ /* 0x000fe40007f1e0ff */
[----:B------:R-:W-:-:S03]  /*f43f0*/  ISETP.GT.U32.AND.EX P6, PT, R102, R77, PT, P6 ;  /* 0x0000004d6600720c */ /* 0x000fc60003fc4160 */
[----:B------:R-:W-:Y:S01]  /*f4400*/  IMAD.X R106, R77, 0x1, R11, P0 ;  /* 0x000000014d6a7824 */ /* 0x000fe200000e060b */
[----:B------:R-:W-:Y:S01]  /*f4410*/  ISETP.GE.U32.AND P0, PT, R10, RZ, PT ;  /* 0x000000ff0a00720c */ /* 0x000fe20003f06070 */
[----:B------:R-:W-:Y:S01]  /*f4420*/  VIADD R78, R19, UR9 ;  /* 0x00000009134e7c36 */ /* 0x000fe20008000000 */
[----:B------:R-:W-:Y:S01]  /*f4430*/  SEL R10, R100, R41, P6 ;  /* 0x00000029640a7207 */ /* 0x000fe20003000000 */
[----:B------:R-:W-:Y:S01]  /*f4440*/  IMAD.MOV.U32 R79, RZ, RZ, RZ ;  /* 0x000000ffff4f7224 */ /* 0x000fe200078e00ff */
[----:B------:R-:W-:Y:S02]  /*f4450*/  SEL R104, RZ, 0x1, P1 ;  /* 0x00000001ff687807 */ /* 0x000fe40000800000 */
[----:B------:R-:W-:Y:S02]  /*f4460*/  ISETP.GE.U32.AND P1, PT, R18, R16, PT ;  /* 0x000000101200720c */ /* 0x000fe40003f26070 */
[----:B------:R-:W-:Y:S02]  /*f4470*/  ISETP.GE.U32.AND.EX P0, PT, R11, R18, PT, P0 ;  /* 0x000000120b00720c */ /* 0x000fe40003f06100 */
[----:B------:R-:W-:-:S02]  /*f4480*/  SEL R11, R102, R77, P6 ;  /* 0x0000004d660b7207 */ /* 0x000fc40003000000 */
[----:B------:R-:W-:Y:S01]  /*f4490*/  ISETP.GT.U32.AND P6, PT, R10, R103, PT ;  /* 0x000000670a00720c */ /* 0x000fe20003fc4070 */
[----:B------:R-:W-:Y:S01]  /*f44a0*/  IMAD.WIDE.U32 R8, R9, R39, R78 ;  /* 0x0000002709087225 */ /* 0x000fe200078e004e */
[----:B------:R-:W-:Y:S02]  /*f44b0*/  ISETP.GT.U32.AND.EX P5, PT, R80, R101, PT, P5 ;  /* 0x000000655000720c */ /* 0x000fe40003fa4150 */
        /* <DEDUP_REMOVED lines=36> */
[----:B------:R-:W-:Y:S02]  /*f4700*/  ISETP.GE.U32.AND.EX P0, PT, R8, R9, PT, P0 ;  /* 0x000000090800720c */ /* 0x000fe40003f06100 */
[----:B------:R-:W-:Y:S01]  /*f4710*/  ISETP.GT.U32.AND P1, PT, R11, R80, PT ;  /* 0x000000500b00720c */ /* 0x000fe20003f24070 */
[----:B------:R-:W-:Y:S01]  /*f4720*/  IMAD.MOV.U32 R9, RZ, RZ, RZ ;  /* 0x000000ffff097224 */ /* 0x000fe200078e00ff */
[----:B------:R-:W-:Y:S01]  /*f4730*/  SEL R11, R41, R18, P4 ;  /* 0x00000012290b7207 */ /* 0x000fe20002000000 */
[----:B------:R-:W-:Y:S01]  /*f4740*/  IMAD.X R100, R18, 0x1, R17, P5 ;  /* 0x0000000112647824 */ /* 0x000fe200028e0611 */
[----:B------:R-:W-:Y:S02]  /*f4750*/  ISETP.GE.U32.AND P3, PT, R16, RZ, PT ;  /* 0x000000ff1000720c */ /* 0x000fe40003f66070 */
[----:B------:R-:W-:Y:S01]  /*f4760*/  IADD3 R19, P4, PT, R106, R14, RZ ;  /* 0x0000000e6a137210 */ /* 0x000fe20007f9e0ff */
[----:B------:R-:W-:Y:S01]  /*f4770*/  IMAD.WIDE.U32 R12, R13, R39, R8 ;  /* 0x000000270d0c7225 */ /* 0x000fe200078e0008 */
[----:B------:R-:W-:-:S03]  /*f4780*/  ISETP.GE.U32.AND.EX P3, PT, R17, R10, PT, P3 ;  /* 0x0000000a1100720c */ /* 0x000fc60003f66130 */
[----:B------:R-:W-:Y:S01]  /*f4790*/  IMAD.X R39, R40, 0x1, R15, P4 ;  /* 0x0000000128277824 */ /* 0x000fe200020e060f */
[----:B------:R-:W-:Y:S02]  /*f47a0*/  IADD3 R8, P4, PT, R100, R5, RZ ;  /* 0x0000000564087210 */ /* 0x000fe40007f9e0ff */
[----:B------:R-:W-:Y:S02]  /*f47b0*/  SEL R14, RZ, 0x1, P0 ;  /* 0x00000001ff0e7807 */ /* 0x000fe40000000000 */
[----:B------:R-:W-:Y:S02]  /*f47c0*/  ISETP.GT.U32.AND.EX P1, PT, R11, R100, PT, P1 ;  /* 0x000000640b00720c */ /* 0x000fe40003f24110 */
[----:B------:R-:W-:Y:S02]  /*f47d0*/  ISETP.GE.U32.AND P0, PT, R19, R106, PT ;  /* 0x0000006a1300720c */ /* 0x000fe40003f06070 */
[----:B------:R-:W-:Y:S01]  /*f47e0*/  SEL R9, RZ, 0x1, P3 ;  /* 0x00000001ff097807 */ /* 0x000fe20001800000 */
[----:B------:R-:W-:Y:S01]  /*f47f0*/  VIADD R13, R13, UR10 ;  /* 0x0000000a0d0d7c36 */ /* 0x000fe20008000000 */
[----:B------:R-:W-:Y:S01]  /*f4800*/  ISETP.GE.U32.AND.EX P3, PT, R39, R40, PT, P0 ;  /* 0x000000282700720c */ /* 0x000fe20003f66100 */
[----:B------:R-:W-:Y:S01]  /*f4810*/  IMAD.X R10, R103, 0x1, R23, P4 ;  /* 0x00000001670a7824 */ /* 0x000fe200020e0617 */
        /* <DEDUP_REMOVED lines=58> */
.L_x_946:
[----:B------:R-:W-:Y:S05]  /*f4bc0*/  BSYNC.RELIABLE B9 ;  /* 0x0000000000097941 */ /* 0x000fea0003800100 */
.L_x_945:
        /* <DEDUP_REMOVED lines=38> */
.L_x_947:
[----:B------:R-:W-:Y:S05]  /*f4e30*/  BSYNC.RECONVERGENT B8 ;  /* 0x0000000000087941 */ /* 0x000fea0003800200 */
.L_x_944:
        /* <DEDUP_REMOVED lines=20> */
[----:B------:R-:W-:Y:S01]  /*f4f80*/  IMAD R13, R100, 0x3d1, RZ ;  /* 0x000003d1640d7824 */ /* 0x000fe200078e02ff */
[----:B------:R-:W-:Y:S01]  /*f4f90*/  IADD3 R5, P5, PT, R9, R10, RZ ;  /* 0x0000000a09057210 */ /* 0x000fe20007fbe0ff */
[----:B------:R-:W-:Y:S01]  /*f4fa0*/  IMAD.MOV.U32 R12, RZ, RZ, RZ ;  /* 0x000000ffff0c7224 */ /* 0x000fe200078e00ff */
[----:B------:R-:W-:Y:S01]  /*f4fb0*/  ISETP.GE.U32.AND P1, PT, R10, RZ, PT ;  /* 0x000000ff0a00720c */ /* 0x000fe20003f26070 */
[----:B------:R-:W-:Y:S02]  /*f4fc0*/  VIADD R14, R11, UR4 ;  /* 0x000000040b0e7c36 */ /* 0x000fe40008000000 */
[----:B------:R-:W-:Y:S01]  /*f4fd0*/  IMAD.X R11, RZ, RZ, RZ, P0 ;  /* 0x000000ffff0b7224 */ /* 0x000fe200000e06ff */
[----:B------:R-:W-:Y:S01]  /*f4fe0*/  ISETP.GE.U32.AND P0, PT, R5, R9, PT ;  /* 0x000000090500720c */ /* 0x000fe20003f06070 */
[----:B------:R-:W-:Y:S01]  /*f4ff0*/  VIADD R38, R17, UR4 ;  /* 0x0000000411267c36 */ /* 0x000fe20008000000 */
[----:B------:R-:W-:Y:S01]  /*f5000*/  ISETP.GE.U32.AND.EX P1, PT, R14, R15, PT, P1 ;  /* 0x0000000f0e00720c */ /* 0x000fe20003f26110 */
[----:B------:R-:W-:-:S04]  /*f5010*/  IMAD.WIDE.U32 R16, R80, 0x3d1, R12 ;  /* 0x000003d150107825 */ /* 0x000fc800078e000c */
[----:B------:R-:W-:Y:S01]  /*f5020*/  IMAD.X R12, R11, 0x1, R14, P5 ;  /* 0x000000010b0c7824 */ /* 0x000fe200028e060e */
[----:B------:R-:W-:Y:S01]  /*f5030*/  IADD3 R5, P5, PT, R72, R5, RZ ;  /* 0x0000000548057210 */ /* 0x000fe20007fbe0ff */
[----:B------:R-:W-:Y:S01]  /*f5040*/  IMAD.X R9, R39, 0x1, R19, P3 ;  /* 0x0000000127097824 */ /* 0x000fe200018e0613 */
[----:B------:R-:W-:Y:S02]  /*f5050*/  SEL R19, RZ, 0x1, P1 ;  /* 0x00000001ff137807 */ /* 0x000fe40000800000 */
[----:B------:R-:W-:Y:S01]  /*f5060*/  ISETP.GE.U32.AND.EX P3, PT, R12, R11, PT, P0 ;  /* 0x0000000b0c00720c */ /* 0x000fe20003f66100 */
[----:B------:R-:W-:Y:S01]  /*f5070*/  IMAD.X R12, R41, 0x1, R12, P5 ;  /* 0x00000001290c7824 */ /* 0x000fe200028e060c */
[----:B------:R-:W-:Y:S01]  /*f5080*/  ISETP.GE.U32.AND.EX P4, PT, R9, R39, PT, P4 ;  /* 0x000000270900720c */ /* 0x000fe20003f86140 */
[----:B------:R-:W-:Y:S01]  /*f5090*/  IMAD.WIDE.U32 R10, R100, 0x3d1, RZ ;  /* 0x000003d1640a7825 */ /* 0x000fe200078e00ff */
[----:B------:R-:W-:Y:S02]  /*f50a0*/  ISETP.GT.U32.AND P0, PT, R72, R5, PT ;  /* 0x000000054800720c */ /* 0x000fe40003f04070 */
[----:B------:R-:W-:Y:S01]  /*f50b0*/  SEL R14, RZ, 0x1, P3 ;  /* 0x00000001ff0e7807 */ /* 0x000fe20001800000 */
[----:B------:R-:W-:Y:S01]  /*f50c0*/  VIADD R39, R17, UR4 ;  /* 0x0000000411277c36 */ /* 0x000fe20008000000 */
[----:B------:R-:W-:-:S02]  /*f50d0*/  SEL R10, RZ, 0x1, P4 ;  /* 0x00000001ff0a7807 */ /* 0x000fc40002000000 */
        /* <DEDUP_REMOVED lines=25> */
[----:B------:R-:W-:Y:S01]  /*f5270*/  ISETP.GE.U32.AND.EX P3, PT, R39, R13, PT, P3 ;  /* 0x0000000d2700720c */ /* 0x000fe20003f66130 */
[----:B------:R-:W-:Y:S01]  /*f5280*/  IMAD.X R13, RZ, RZ, R18, P4 ;  /* 0x000000ffff0d7224 */ /* 0x000fe200020e0612 */
[----:B------:R-:W-:Y:S02]  /*f5290*/  ISETP.GE.U32.AND.EX P5, PT, R23, R40, PT, P5 ;  /* 0x000000281700720c */ /* 0x000fe40003fa6150 */
        /* <DEDUP_REMOVED lines=36> */
.L_x_950:
[----:B------:R-:W-:Y:S05]  /*f54e0*/  BSYNC.RELIABLE B9 ;  /* 0x0000000000097941 */ /* 0x000fea0003800100 */
.L_x_949:
        /* <DEDUP_REMOVED lines=13> */
[----:B------:R-:W-:Y:S02]  /*f55c0*/  @!P0 SEL R5, R14, R5, P1 ;  /* 0x000000050e058207 */ /* 0x000fe40000800000 */
[----:B------:R-:W-:Y:S02]  /*f55d0*/  IADD3 R15, P0, PT, -R15, R10, RZ ;  /* 0x0000000a0f0f7210 */ /* 0x000fe40007f1e1ff */
[----:B------:R-:W-:-:S03]  /*f55e0*/  LOP3.LUT R5, R5, 0x1, RZ, 0xc0, !PT ;  /* 0x0000000105057812 */ /* 0x000fc600078ec0ff */
[----:B------:R-:W-:Y:S01]  /*f55f0*/  IMAD.X R14, R11, 0x1, ~R19, P0 ;  /* 0x000000010b0e7824 */ /* 0x000fe200000e0e13 */
[----:B------:R-:W-:Y:S02]  /*f5600*/  IADD3 R18, P0, PT, R8, -R98, RZ ;  /* 0x8000006208127210 */ /* 0x000fe40007f1e0ff */
[C---:B------:R-:W-:Y:S02]  /*f5610*/  IADD3 R17, P3, PT, R5.reuse, R82, RZ ;  /* 0x0000005205117210 */ /* 0x040fe40007f7e0ff */
[----:B------:R-:W-:Y:S01]  /*f5620*/  ISETP.NE.U32.AND P4, PT, R5, 0x1, PT ;  /* 0x000000010500780c */ /* 0x000fe20003f85070 */
[----:B------:R-:W-:Y:S01]  /*f5630*/  IMAD.X R19, R9, 0x1, ~R99, P0 ;  /* 0x0000000109137824 */ /* 0x000fe200000e0e63 */
[CC--:B------:R-:W-:Y:S01]  /*f5640*/  ISETP.GE.U32.AND P1, PT, R12.reuse, R17.reuse, PT ;  /* 0x000000110c00720c */ /* 0x0c0fe20003f26070 */
[----:B------:R-:W-:Y:S01]  /*f5650*/  IMAD.MOV.U32 R8, RZ, RZ, R18 ;  /* 0x000000ffff087224 */ /* 0x000fe200078e0012 */
[----:B------:R-:W-:Y:S01]  /*f5660*/  ISETP.GE.U32.AND P0, PT, R12, R17, PT ;  /* 0x000000110c00720c */ /* 0x000fe20003f06070 */
[----:B------:R-:W-:-:S02]  /*f5670*/  IMAD.MOV.U32 R9, RZ, RZ, R19 ;  /* 0x000000ffff097224 */ /* 0x000fc400078e0013 */
[----:B------:R-:W-:Y:S01]  /*f5680*/  IMAD.X R11, RZ, RZ, R83, P3 ;  /* 0x000000ffff0b7224 */ /* 0x000fe200018e0653 */
[C---:B------:R-:W-:Y:S02]  /*f5690*/  ISETP.NE.U32.AND P3, PT, R17.reuse, RZ, PT ;  /* 0x000000ff1100720c */ /* 0x040fe40003f65070 */
[----:B------:R-:W-:Y:S01]  /*f56a0*/  IADD3 R17, P5, PT, -R17, R12, RZ ;  /* 0x0000000c11117210 */ /* 0x000fe20007fbe1ff */
[----:B------:R0:W-:Y:S01]  /*f56b0*/  STL.64 [R20+0x40], R8 ;  /* 0x0000400814007387 */ /* 0x0001e20000100a00 */
[-C--:B------:R-:W-:Y:S02]  /*f56c0*/  ISETP.GE.U32.AND.EX P1, PT, R13, R11.reuse, PT, P1 ;  /* 0x0000000b0d00720c */ /* 0x080fe40003f26110 */
[----:B------:R-:W-:Y:S01]  /*f56d0*/  ISETP.NE.AND.EX P3, PT, R11, RZ, PT, P3 ;  /* 0x000000ff0b00720c */ /* 0x000fe20003f65330 */
[C---:B------:R-:W-:Y:S01]  /*f56e0*/  IMAD.X R16, R13.reuse, 0x1, ~R11, P5 ;  /* 0x000000010d107824 */ /* 0x040fe200028e0e0b */
[----:B------:R-:W-:Y:S02]  /*f56f0*/  ISETP.GE.U32.AND.EX P0, PT, R13, R11, PT, P0 ;  /* 0x0000000b0d00720c */ /* 0x000fe40003f06100 */
[----:B------:R-:W-:-:S02]  /*f5700*/  SEL R5, RZ, 0xffffffff, P1 ;  /* 0xffffffffff057807 */ /* 0x000fc40000800000 */
[----:B------:R-:W-:Y:S01]  /*f5710*/  SEL R10, RZ, 0xffffffff, P3 ;  /* 0xffffffffff0a7807 */ /* 0x000fe20001800000 */
[----:B0-----:R-:W-:-:S03]  /*f5720*/  IMAD.MOV.U32 R8, RZ, RZ, R15 ;  /* 0x000000ffff087224 */ /* 0x001fc600078e000f */
[----:B------:R-:W-:Y:S01]  /*f5730*/  @!P4 SEL R5, R10, R5, P0 ;  /* 0x000000050a05c207 */ /* 0x000fe20000000000 */
[----:B------:R-:W-:-:S03]  /*f5740*/  IMAD.MOV.U32 R9, RZ, RZ, R14 ;  /* 0x000000ffff097224 */ /* 0x000fc600078e000e */
[----:B------:R-:W-:Y:S02]  /*f5750*/  LOP3.LUT R5, R5, 0x1, RZ, 0xc0, !PT ;  /* 0x0000000105057812 */ /* 0x000fe400078ec0ff */
[----:B------:R0:W-:Y:S02]  /*f5760*/  STL.64 [R20+0x48], R8 ;  /* 0x0000480814007387 */ /* 0x0001e40000100a00 */
[----:B------:R-:W-:-:S04]  /*f5770*/  ISETP.NE.U32.AND P0, PT, R5, 0x1, PT ;  /* 0x000000010500780c */ /* 0x000fc80003f05070 */
[----:B------:R-:W-:-:S04]  /*f5780*/  SEL R5, RZ, 0xffffffff, P0 ;  /* 0xffffffffff057807 */ /* 0x000fc80000000000 */
[C---:B------:R-:W-:Y:S01]  /*f5790*/  IADD3 R23, P0, P1, R5.reuse, -R6, R23 ;  /* 0x8000000605177210 */ /* 0x040fe2000791e017 */
[----:B0-----:R-:W-:Y:S02]  /*f57a0*/  IMAD.MOV.U32 R8, RZ, RZ, R17 ;  /* 0x000000ffff087224 */ /* 0x001fe400078e0011 */
[----:B------:R-:W-:Y:S01]  /*f57b0*/  IMAD.MOV.U32 R9, RZ, RZ, R16 ;  /* 0x000000ffff097224 */ /* 0x000fe200078e0010 */
[----:B------:R-:W-:-:S04]  /*f57c0*/  IADD3.X R38, PT, PT, R5, ~R7, R38, P0, P1 ;  /* 0x8000000705267210 */ /* 0x000fc800007e2426 */
[----:B------:R1:W-:Y:S01]  /*f57d0*/  STL.64 [R20+0x50], R8 ;  /* 0x0000500814007387 */ /* 0x0003e20000100a00 */
[----:B------:R-:W-:Y:S05]  /*f57e0*/  BRA `(.L_x_952) ;  /* 0x0000000000247947 */ /* 0x000fea0003800000 */
.L_x_951:
[----:B------:R0:W-:Y:S01]  /*f57f0*/  STL.64 [R20+0x40], R8 ;  /* 0x0000400814007387 */ /* 0x0001e20000100a00 */
[----:B------:R-:W-:Y:S02]  /*f5800*/  IMAD.MOV.U32 R18, RZ, RZ, R8 ;  /* 0x000000ffff127224 */ /* 0x000fe400078e0008 */
[----:B------:R-:W-:Y:S01]  /*f5810*/  IMAD.MOV.U32 R19, RZ, RZ, R9 ;  /* 0x000000ffff137224 */ /* 0x000fe200078e0009 */
[----:B------:R0:W-:Y:S01]  /*f5820*/  STL.64 [R20+0x48], R10 ;  /* 0x0000480a14007387 */ /* 0x0001e20000100a00 */
[----:B------:R-:W-:Y:S02]  /*f5830*/  IMAD.MOV.U32 R15, RZ, RZ, R10 ;  /* 0x000000ffff0f7224 */ /* 0x000fe400078e000a */
[----:B------:R-:W-:Y:S01]  /*f5840*/  IMAD.MOV.U32 R14, RZ, RZ, R11 ;  /* 0x000000ffff0e7224 */ /* 0x000fe200078e000b */
[----:B------:R0:W-:Y:S01]  /*f5850*/  STL.64 [R20+0x50], R12 ;  /* 0x0000500c14007387 */ /* 0x0001e20000100a00 */
[----:B------:R-:W-:Y:S02]  /*f5860*/  IMAD.MOV.U32 R17, RZ, RZ, R12 ;  /* 0x000000ffff117224 */ /* 0x000fe400078e000c */
[----:B------:R-:W-:-:S07]  /*f5870*/  IMAD.MOV.U32 R16, RZ, RZ, R13 ;  /* 0x000000ffff107224 */ /* 0x000fce00078e000d */
.L_x_952:
[----:B------:R-:W-:Y:S05]  /*f5880*/  BSYNC.RECONVERGENT B8 ;  /* 0x0000000000087941 */ /* 0x000fea0003800200 */
.L_x_948:
[----:B0-----:R-:W-:Y:S01]  /*f5890*/  SHF.L.W.U32.HI R12, R19, 0x1, R15 ;  /* 0x00000001130c7819 */ /* 0x001fe20000010e0f */
[----:B-1----:R-:W-:Y:S01]  /*f58a0*/  IMAD.MOV.U32 R8, RZ, RZ, R23 ;  /* 0x000000ffff087224 */ /* 0x002fe200078e0017 */
[----:B------:R-:W-:Y:S01]  /*f58b0*/  SHF.L.W.U32.HI R13, R15, 0x1, R14 ;  /* 0x000000010f0d7819 */ /* 0x000fe20000010e0e */
[----:B------:R-:W-:Y:S01]  /*f58c0*/  IMAD.MOV.U32 R9, RZ, RZ, R38 ;  /* 0x000000ffff097224 */ /* 0x000fe200078e0026 */
[----:B------:R-:W-:Y:S01]  /*f58d0*/  ISETP.GE.U32.AND P0, PT, R12, R15, PT ;  /* 0x0000000f0c00720c */ /* 0x000fe20003f06070 */
[----:B------:R-:W-:Y:S01]  /*f58e0*/  BSSY.RELIABLE B8, `(.L_x_953) ;  /* 0x0000027000087945 */ /* 0x000fe20003800100 */
[C---:B------:R-:W-:Y:S01]  /*f58f0*/  SHF.L.U64.HI R11, R18.reuse, 0x1, R19 ;  /* 0x00000001120b7819 */ /* 0x040fe20000010213 */
[----:B------:R-:W-:Y:S01]  /*f5900*/  IMAD.SHL.U32 R10, R18, 0x2, RZ ;  /* 0x00000002120a7824 */ /* 0x000fe200078e00ff */
[----:B------:R-:W-:Y:S01]  /*f5910*/  ISETP.GE.U32.AND.EX P0, PT, R13, R14, PT, P0 ;  /* 0x0000000e0d00720c */ /* 0x000fe20003f06100 */
[----:B------:R-:W-:Y:S01]  /*f5920*/  IMAD.SHL.U32 R14, R17, 0x2, RZ ;  /* 0x00000002110e7824 */ /* 0x000fe200078e00ff */
[----:B------:R0:W-:Y:S02]  /*f5930*/  STL.64 [R20+0x58], R8 ;  /* 0x0000580814007387 */ /* 0x0001e40000100a00 */
[----:B------:R-:W-:-:S04]  /*f5940*/  SEL R15, RZ, 0x1, P0 ;  /* 0x00000001ff0f7807 */ /* 0x000fc80000000000 */
[----:B------:R-:W-:Y:S02]  /*f5950*/  LOP3.LUT R14, R14, R15, RZ, 0xfc, !PT ;  /* 0x0000000f0e0e7212 */ /* 0x000fe400078efcff */
[----:B------:R-:W-:Y:S02]  /*f5960*/  SHF.L.U64.HI R15, R17, 0x1, R16 ;  /* 0x00000001110f7819 */ /* 0x000fe40000010210 */
[----:B------:R-:W-:-:S04]  /*f5970*/  ISETP.GE.U32.AND P0, PT, R14, R17, PT ;  /* 0x000000110e00720c */ /* 0x000fc80003f06070 */
[----:B------:R-:W-:Y:S01]  /*f5980*/  ISETP.GE.U32.AND.EX P0, PT, R15, R16, PT, P0 ;  /* 0x000000100f00720c */ /* 0x000fe20003f06100 */
[----:B------:R-:W-:-:S03]  /*f5990*/  IMAD.SHL.U32 R16, R23, 0x2, RZ ;  /* 0x0000000217107824 */ /* 0x000fc600078e00ff */
[----:B------:R-:W-:-:S04]  /*f59a0*/  SEL R17, RZ, 0x1, P0 ;  /* 0x00000001ff117807 */ /* 0x000fc80000000000 */
[----:B------:R-:W-:Y:S02]  /*f59b0*/  LOP3.LUT R16, R16, R17, RZ, 0xfc, !PT ;  /* 0x0000001110107212 */ /* 0x000fe400078efcff */
[----:B------:R-:W-:Y:S02]  /*f59c0*/  SHF.L.U64.HI R17, R23, 0x1, R38 ;  /* 0x0000000117117819 */ /* 0x000fe40000010226 */
[----:B------:R-:W-:-:S04]  /*f59d0*/  ISETP.GT.U32.AND P0, PT, R16, R6, PT ;  /* 0x000000061000720c */ /* 0x000fc80003f04070 */
[----:B------:R-:W-:-:S13]  /*f59e0*/  ISETP.GT.U32.AND.EX P0, PT, R17, R7, PT, P0 ;  /* 0x000000071100720c */ /* 0x000fda0003f04100 */
[----:B0-----:R-:W-:Y:S05]  /*f59f0*/  @P0 BRA `(.L_x_954) ;  /* 0x0000000000540947 */ /* 0x001fea0003800000 */
        /* <DEDUP_REMOVED lines=21> */
.L_x_954:
[----:B------:R-:W-:Y:S05]  /*f5b50*/  BSYNC.RELIABLE B8 ;  /* 0x0000000000087941 */ /* 0x000fea0003800100 */
.L_x_953:
        /* <DEDUP_REMOVED lines=30> */
[----:B------:R-:W-:Y:S02]  /*f5d40*/  IADD3 R8, P1, PT, R12, -R19, RZ ;  /* 0x800000130c087210 */ /* 0x000fe40007f3e0ff */
[----:B------:R-:W-:Y:S01]  /*f5d50*/  ISETP.NE.U32.AND P0, PT, R5, 0x1, PT ;  /* 0x000000010500780c */ /* 0x000fe20003f05070 */
[----:B------:R-:W-:Y:S03]  /*f5d60*/  STL.64 [R20+0x40], R98 ;  /* 0x0000406214007387 */ /* 0x000fe60000100a00 */
[----:B------:R-:W-:Y:S02]  /*f5d70*/  SEL R5, RZ, 0xffffffff, P0 ;  /* 0xffffffffff057807 */ /* 0x000fe40000000000 */
[----:B------:R-:W-:Y:S01]  /*f5d80*/  IADD3 R10, P0, PT, -R9, R14, RZ ;  /* 0x0000000e090a7210 */ /* 0x000fe20007f1e1ff */
[----:B------:R-:W-:Y:S01]  /*f5d90*/  IMAD.X R9, R13, 0x1, ~R97, P1 ;  /* 0x000000010d097824 */ /* 0x000fe200008e0e61 */
[----:B------:R-:W-:-:S03]  /*f5da0*/  IADD3 R6, P1, P3, R5, -R6, R16 ;  /* 0x8000000605067210 */ /* 0x000fc60007b3e010 */
[----:B------:R-:W-:Y:S01]  /*f5db0*/  IMAD.X R11, R15, 0x1, ~R83, P0 ;  /* 0x000000010f0b7824 */ /* 0x000fe200000e0e53 */
[----:B------:R-:W-:Y:S01]  /*f5dc0*/  IADD3.X R7, PT, PT, R5, ~R7, R17, P1, P3 ;  /* 0x8000000705077210 */ /* 0x000fe20000fe6411 */
[----:B------:R-:W-:Y:S01]  /*f5dd0*/  IMAD.MOV.U32 R5, RZ, RZ, 0x0 ;  /* 0x00000000ff057424 */ /* 0x000fe200078e00ff */
[----:B------:R-:W-:Y:S04]  /*f5de0*/  STL.64 [R20+0x48], R8 ;  /* 0x0000480814007387 */ /* 0x000fe80000100a00 */
[----:B------:R-:W-:Y:S04]  /*f5df0*/  STL.64 [R20+0x50], R10 ;  /* 0x0000500a14007387 */ /* 0x000fe80000100a00 */
[----:B------:R0:W-:Y:S02]  /*f5e00*/  STL.64 [R20+0x58], R6 ;  /* 0x0000580614007387 */ /* 0x0001e40000100a00 */
[----:B0-----:R-:W-:Y:S05]  /*f5e10*/  RET.REL.NODEC R4 `(_Z18ecdsa_verify_batchPKhS0_S0_Pii) ;  /* 0xfffff0a004787950 */ /* 0x001fea0003c3ffff */
.L_x_955:
[----:B------:R-:W-:Y:S01]  /*f5e20*/  IMAD.MOV.U32 R5, RZ, RZ, 0x0 ;  /* 0x00000000ff057424 */ /* 0x000fe200078e00ff */
[----:B------:R-:W-:Y:S04]  /*f5e30*/  STL.64 [R20+0x40], R10 ;  /* 0x0000400a14007387 */ /* 0x000fe80000100a00 */
[----:B------:R-:W-:Y:S04]  /*f5e40*/  STL.64 [R20+0x48], R12 ;  /* 0x0000480c14007387 */ /* 0x000fe80000100a00 */
[----:B------:R-:W-:Y:S04]  /*f5e50*/  STL.64 [R20+0x50], R14 ;  /* 0x0000500e14007387 */ /* 0x000fe80000100a00 */
[----:B------:R0:W-:Y:S02]  /*f5e60*/  STL.64 [R20+0x58], R16 ;  /* 0x0000581014007387 */ /* 0x0001e40000100a00 */
[----:B0-----:R-:W-:Y:S05]  /*f5e70*/  RET.REL.NODEC R4 `(_Z18ecdsa_verify_batchPKhS0_S0_Pii) ;  /* 0xfffff0a004607950 */ /* 0x001fea0003c3ffff */
.L_x_855:
[----:B------:R-:W-:Y:S01]  /*f5e80*/  IMAD.MOV.U32 R5, RZ, RZ, 0x0 ;  /* 0x00000000ff057424 */ /* 0x000fe200078e00ff */
[----:B------:R-:W-:Y:S04]  /*f5e90*/  STL.64 [R20+0x18], RZ ;  /* 0x000018ff14007387 */ /* 0x000fe80000100a00 */
[----:B------:R-:W-:Y:S04]  /*f5ea0*/  STL.64 [R20+0x10], RZ ;  /* 0x000010ff14007387 */ /* 0x000fe80000100a00 */
[----:B------:R-:W-:Y:S04]  /*f5eb0*/  STL.64 [R20+0x8], RZ ;  /* 0x000008ff14007387 */ /* 0x000fe80000100a00 */
[----:B------:R-:W-:Y:S04]  /*f5ec0*/  STL.64 [R20], RZ ;  /* 0x000000ff14007387 */ /* 0x000fe80000100a00 */
[----:B------:R-:W-:Y:S04]  /*f5ed0*/  STL.64 [R20+0x38], RZ ;  /* 0x000038ff14007387 */ /* 0x000fe80000100a00 */
[----:B------:R-:W-:Y:S04]  /*f5ee0*/  STL.64 [R20+0x30], RZ ;  /* 0x000030ff14007387 */ /* 0x000fe80000100a00 */
[----:B------:R-:W-:Y:S04]  /*f5ef0*/  STL.64 [R20+0x28], RZ ;  /* 0x000028ff14007387 */ /* 0x000fe80000100a00 */
[----:B------:R-:W-:Y:S04]  /*f5f00*/  STL.64 [R20+0x20], RZ ;  /* 0x000020ff14007387 */ /* 0x000fe80000100a00 */
[----:B------:R-:W-:Y:S04]  /*f5f10*/  STL.64 [R20+0x58], RZ ;  /* 0x000058ff14007387 */ /* 0x000fe80000100a00 */
[----:B------:R-:W-:Y:S04]  /*f5f20*/  STL.64 [R20+0x50], RZ ;  /* 0x000050ff14007387 */ /* 0x000fe80000100a00 */
[----:B------:R-:W-:Y:S04]  /*f5f30*/  STL.64 [R20+0x48], RZ ;  /* 0x000048ff14007387 */ /* 0x000fe80000100a00 */
[----:B------:R0:W-:Y:S02]  /*f5f40*/  STL.64 [R20+0x40], RZ ;  /* 0x000040ff14007387 */ /* 0x0001e40000100a00 */
[----:B0-----:R-:W-:Y:S05]  /*f5f50*/  RET.REL.NODEC R4 `(_Z18ecdsa_verify_batchPKhS0_S0_Pii) ;  /* 0xfffff0a004287950 */ /* 0x001fea0003c3ffff */
.L_x_854:
[----:B------:R-:W-:Y:S01]  /*f5f60*/  ISETP.GE.U32.AND P4, PT, R127, R162, PT ;  /* 0x000000a27f00720c */ /* 0x000fe20003f86070 */
[----:B------:R-:W-:Y:S01]  /*f5f70*/  BSSY.RECONVERGENT B8, `(.L_x_956) ;  /* 0x0000078000087945 */ /* 0x000fe20003800200 */
[----:B------:R-:W-:Y:S02]  /*f5f80*/  ISETP.GE.U32.AND P3, PT, R123, R110, PT ;  /* 0x0000006e7b00720c */ /* 0x000fe40003f66070 */
[----:B------:R-:W-:Y:S02]  /*f5f90*/  ISETP.GE.U32.AND.EX P4, PT, R126, R163, PT, P4 ;  /* 0x000000a37e00720c */ /* 0x000fe40003f86140 */
[----:B------:R-:W-:Y:S02]  /*f5fa0*/  ISETP.GE.U32.AND.EX P3, PT, R122, R111, PT, P3 ;  /* 0x0000006f7a00720c */ /* 0x000fe40003f66130 */
[----:B------:R-:W-:Y:S02]  /*f5fb0*/  SEL R9, RZ, 0x1, P4 ;  /* 0x00000001ff097807 */ /* 0x000fe40002000000 */
[----:B------:R-:W-:-:S02]  /*f5fc0*/  SEL R115, RZ, 0x1, P3 ;  /* 0x00000001ff737807 */ /* 0x000fc40001800000 */
[----:B------:R-:W-:Y:S02]  /*f5fd0*/  IADD3 R14, P0, PT, R160, R9, RZ ;  /* 0x00000009a00e7210 */ /* 0x000fe40007f1e0ff */
[----:B------:R-:W-:Y:S02]  /*f5fe0*/  IADD3 R115, P5, PT, R108, R115, RZ ;  /* 0x000000736c737210 */ /* 0x000fe40007fbe0ff */
[CC--:B------:R-:W-:Y:S01]  /*f5ff0*/  ISETP.GE.U32.AND P6, PT, R133.reuse, R14.reuse, PT ;  /* 0x0000000e8500720c */ /* 0x0c0fe20003fc6070 */
[----:B------:R-:W-:Y:S01]  /*f6000*/  IMAD.X R15, RZ, RZ, R161, P0 ;  /* 0x000000ffff0f7224 */ /* 0x000fe200000e06a1 */
[----:B------:R-:W-:Y:S01]  /*f6010*/  ISETP.NE.U32.AND P0, PT, R14, RZ, PT ;  /* 0x000000ff0e00720c */ /* 0x000fe20003f05070 */
[----:B------:R-:W-:Y:S01]  /*f6020*/  IMAD.X R114, RZ, RZ, R109, P5 ;  /* 0x000000ffff727224 */ /* 0x000fe200028e066d */
[----:B------:R-:W-:Y:S02]  /*f6030*/  ISETP.GE.U32.AND P1, PT, R133, R14, PT ;  /* 0x0000000e8500720c */ /* 0x000fe40003f26070 */
[----:B------:R-:W-:-:S02]  /*f6040*/  ISETP.GE.U32.AND.EX P6, PT, R132, R15, PT, P6 ;  /* 0x0000000f8400720c */ /* 0x000fc40003fc6160 */
[----:B------:R-:W-:Y:S02]  /*f6050*/  ISETP.NE.AND.EX P0, PT, R15, RZ, PT, P0 ;  /* 0x000000ff0f00720c */ /* 0x000fe40003f05300 */
[----:B------:R-:W-:Y:S02]  /*f6060*/  SEL R8, RZ, 0xffffffff, P6 ;  /* 0xffffffffff087807 */ /* 0x000fe40003000000 */
[----:B------:R-:W-:Y:S02]  /*f6070*/  SEL R9, RZ, 0xffffffff, P0 ;  /* 0xffffffffff097807 */ /* 0x000fe40000000000 */
[----:B------:R-:W-:Y:S02]  /*f6080*/  ISETP.GE.U32.AND P6, PT, R76, R115, PT ;  /* 0x000000734c00720c */ /* 0x000fe40003fc6070 */
[----:B------:R-:W-:Y:S02]  /*f6090*/  ISETP.NE.U32.AND P0, PT, R115, RZ, PT ;  /* 0x000000ff7300720c */ /* 0x000fe40003f05070 */
[----:B------:R-:W-:-:S02]  /*f60a0*/  ISETP.GE.U32.AND.EX P5, PT, R132, R15, PT, P1 ;  /* 0x0000000f8400720c */ /* 0x000fc40003fa6110 */
[----:B------:R-:W-:Y:S02]  /*f60b0*/  ISETP.GE.U32.AND P1, PT, R76, R115, PT ;  /* 0x000000734c00720c */ /* 0x000fe40003f26070 */
[----:B------:R-:W-:Y:S02]  /*f60c0*/  ISETP.GE.U32.AND.EX P6, PT, R77, R114, PT, P6 ;  /* 0x000000724d00720c */ /* 0x000fe40003fc6160 */
[----:B------:R-:W-:Y:S02]  /*f60d0*/  ISETP.NE.AND.EX P0, PT, R114, RZ, PT, P0 ;  /* 0x000000ff7200720c */ /* 0x000fe40003f05300 */
[----:B------:R-:W-:Y:S02]  /*f60e0*/  @!P4 SEL R8, R9, R8, P5 ;  /* 0x000000080908c207 */ /* 0x000fe40002800000 */
[----:B------:R-:W-:Y:S02]  /*f60f0*/  ISETP.GE.U32.AND.EX P1, PT, R77, R114, PT, P1 ;  /* 0x000000724d00720c */ /* 0x000fe40003f26110 */
[----:B------:R-:W-:-:S02]  /*f6100*/  SEL R10, RZ, 0xffffffff, P6 ;  /* 0xffffffffff0a7807 */ /* 0x000fc40003000000 */
[----:B------:R-:W-:Y:S02]  /*f6110*/  SEL R11, RZ, 0xffffffff, P0 ;  /* 0xffffffffff0b7807 */ /* 0x000fe40000000000 */
[----:B------:R-:W-:Y:S02]  /*f6120*/  LOP3.LUT R9, R8, 0x1, RZ, 0xc0, !PT ;  /* 0x0000000108097812 */ /* 0x000fe400078ec0ff */
[----:B------:R-:W-:Y:S02]  /*f6130*/  @!P3 SEL R10, R11, R10, P1 ;  /* 0x0000000a0b0ab207 */ /* 0x000fe40000800000 */
[----:B------:R-:W-:Y:S02]  /*f6140*/  IADD3 R12, P0, PT, R9, R102, RZ ;  /* 0x00000066090c7210 */ /* 0x000fe40007f1e0ff */
[----:B------:R-:W-:Y:S02]  /*f6150*/  LOP3.LUT R11, R10, 0x1, RZ, 0xc0, !PT ;  /* 0x000000010a0b7812 */ /* 0x000fe400078ec0ff */
[----:B------:R-:W-:Y:S01]  /*f6160*/  ISETP.GE.U32.AND P5, PT, R117, R12, PT ;  /* 0x0000000c7500720c */ /* 0x000fe20003fa6070 */
[----:B------:R-:W-:Y:S01]  /*f6170*/  IMAD.X R13, RZ, RZ, R103, P0 ;  /* 0x000000ffff0d7224 */ /* 0x000fe200000e0667 */
[----:B------:R-:W-:-:S02]  /*f6180*/  IADD3 R119, P6, PT, R11, R106, RZ ;  /* 0x0000006a0b777210 */ /* 0x000fc40007fde0ff */
[----:B------:R-:W-:Y:S02]  /*f6190*/  ISETP.NE.U32.AND P0, PT, R12, RZ, PT ;  /* 0x000000ff0c00720c */ /* 0x000fe40003f05070 */
[----:B------:R-:W-:Y:S01]  /*f61a0*/  ISETP.NE.U32.AND P1, PT, R9, 0x1, PT ;  /* 0x000000010900780c */ /* 0x000fe20003f25070 */
[----:B------:R-:W-:Y:S01]  /*f61b0*/  IMAD.X R118, RZ, RZ, R107, P6 ;  /* 0x000000ffff767224 */ /* 0x000fe200030e066b */
[----:B------:R-:W-:Y:S02]  /*f61c0*/  ISETP.NE.AND.EX P6, PT, R13, RZ, PT, P0 ;  /* 0x000000ff0d00720c */ /* 0x000fe40003fc5300 */
[----:B------:R-:W-:Y:S02]  /*f61d0*/  ISETP.GE.U32.AND.EX P5, PT, R116, R13, PT, P5 ;  /* 0x0000000d7400720c */ /* 0x000fe40003fa6150 */
[----:B------:R-:W-:Y:S02]  /*f61e0*/  ISETP.GE.U32.AND P3, PT, R74, R119, PT ;  /* 0x000000774a00720c */ /* 0x000fe40003f66070 */
[----:B------:R-:W-:-:S02]  /*f61f0*/  SEL R9, RZ, 0xffffffff, P6 ;  /* 0xffffffffff097807 */ /* 0x000fc40003000000 */
[----:B------:R-:W-:Y:S02]  /*f6200*/  ISETP.GE.U32.AND P6, PT, R117, R12, PT ;  /* 0x0000000c7500720c */ /* 0x000fe40003fc6070 */
[----:B------:R-:W-:Y:S02]  /*f6210*/  SEL R8, RZ, 0xffffffff, P5 ;  /* 0xffffffffff087807 */ /* 0x000fe40002800000 */
[----:B------:R-:W-:Y:S02]  /*f6220*/  ISETP.NE.U32.AND P0, PT, R11, 0x1, PT ;  /* 0x000000010b00780c */ /* 0x000fe40003f05070 */
[----:B------:R-:W-:Y:S02]  /*f6230*/  ISETP.GE.U32.AND.EX P3, PT, R75, R118, PT, P3 ;  /* 0x000000764b00720c */ /* 0x000fe40003f66130 */
[----:B------:R-:W-:Y:S02]  /*f6240*/  ISETP.NE.U32.AND P5, PT, R119, RZ, PT ;  /* 0x000000ff7700720c */ /* 0x000fe40003fa5070 */
[----:B------:R-:W-:-:S02]  /*f6250*/  ISETP.GE.U32.AND.EX P6, PT, R116, R13, PT, P6 ;  /* 0x0000000d7400720c */ /* 0x000fc40003fc6160 */
[----:B------:R-:W-:Y:S02]  /*f6260*/  SEL R10, RZ, 0xffffffff, P3 ;  /* 0xffffffffff0a7807 */ /* 0x000fe40001800000 */
[----:B------:R-:W-:Y:S02]  /*f6270*/  ISETP.NE.AND.EX P5, PT, R118, RZ, PT, P5 ;  /* 0x000000ff7600720c */ /* 0x000fe40003fa5350 */
[----:B------:R-:W-:Y:S02]  /*f6280*/  ISETP.GE.U32.AND P3, PT, R74, R119, PT ;  /* 0x000000774a00720c */ /* 0x000fe40003f66070 */
[----:B------:R-:W-:Y:S02]  /*f6290*/  @!P1 SEL R8, R9, R8, P6 ;  /* 0x0000000809089207 */ /* 0x000fe40003000000 */
[----:B------:R-:W-:Y:S02]  /*f62a0*/  SEL R11, RZ, 0xffffffff, P5 ;  /* 0xffffffffff0b7807 */ /* 0x000fe40002800000 */
[----:B------:R-:W-:-:S02]  /*f62b0*/  ISETP.GE.U32.AND.EX P3, PT, R75, R118, PT, P3 ;  /* 0x000000764b00720c */ /* 0x000fc40003f66130 */
[----:B------:R-:W-:Y:S02]  /*f62c0*/  LOP3.LUT R8, R8, 0x1, RZ, 0xc0, !PT ;  /* 0x0000000108087812 */ /* 0x000fe400078ec0ff */
[----:B------:R-:W-:Y:S02]  /*f62d0*/  @!P0 SEL R10, R11, R10, P3 ;  /* 0x0000000a0b0a8207 */ /* 0x000fe40001800000 */
[----:B------:R-:W-:Y:S02]  /*f62e0*/  IADD3 R117, P1, PT, R117, -R12, RZ ;  /* 0x8000000c75757210 */ /* 0x000fe40007f3e0ff */
[----:B------:R-:W-:Y:S02]  /*f62f0*/  IADD3 R113, P4, PT, R133, -R14, RZ ;  /* 0x8000000e85717210 */ /* 0x000fe40007f9e0ff */
[----:B------:R-:W-:Y:S01]  /*f6300*/  IADD3 R12, P0, PT, R8, R101, RZ ;  /* 0x00000065080c7210 */ /* 0x000fe20007f1e0ff */
[----:B------:R-:W-:Y:S01]  /*f6310*/  IMAD.X R116, R116, 0x1, ~R13, P1 ;  /* 0x0000000174747824 */ /* 0x000fe200008e0e0d */
[----:B------:R-:W-:Y:S01]  /*f6320*/  IADD3 R119, P3, PT, R74, -R119, RZ ;  /* 0x800000774a777210 */ /* 0x000fe20007f7e0ff */
[----:B------:R-:W-:Y:S01]  /*f6330*/  IMAD.X R112, R132, 0x1, ~R15, P4 ;  /* 0x0000000184707824 */ /* 0x000fe200020e0e0f */
[----:B------:R-:W-:Y:S01]  /*f6340*/  IADD3 R115, P5, PT, R76, -R115, RZ ;  /* 0x800000734c737210 */ /* 0x000fe20007fbe0ff */
[----:B------:R-:W-:Y:S01]  /*f6350*/  IMAD.X R9, RZ, RZ, R100, P0 ;  /* 0x000000ffff097224 */ /* 0x000fe200000e0664 */
[----:B------:R-:W-:Y:S01]  /*f6360*/  ISETP.NE.U32.AND P4, PT, R12, RZ, PT ;  /* 0x000000ff0c00720c */ /* 0x000fe20003f85070 */
[----:B------:R-:W-:Y:S01]  /*f6370*/  IMAD.X R118, R75, 0x1, ~R118, P3 ;  /* 0x000000014b767824 */ /* 0x000fe200018e0e76 */
[----:B------:R-:W-:Y:S01]  /*f6380*/  LOP3.LUT R10, R10, 0x1, RZ, 0xc0, !PT ;  /* 0x000000010a0a7812 */ /* 0x000fe200078ec0ff */
[----:B------:R-:W-:Y:S01]  /*f6390*/  IMAD.X R114, R77, 0x1, ~R114, P5 ;  /* 0x000000014d727824 */ /* 0x000fe200028e0e72 */
[----:B------:R-:W-:-:S02]  /*f63a0*/  ISETP.GE.U32.AND P3, PT, R121, R12, PT ;  /* 0x0000000c7900720c */ /* 0x000fc40003f66070 */
[----:B------:R-:W-:Y:S02]  /*f63b0*/  ISETP.NE.AND.EX P4, PT, R9, RZ, PT, P4 ;  /* 0x000000ff0900720c */ /* 0x000fe40003f85340 */
[----:B------:R-:W-:Y:S02]  /*f63c0*/  IADD3 R125, P5, PT, R10, R105, RZ ;  /* 0x000000690a7d7210 */ /* 0x000fe40007fbe0ff */
[----:B------:R-:W-:Y:S02]  /*f63d0*/  ISETP.GE.U32.AND.EX P3, PT, R120, R9, PT, P3 ;  /* 0x000000097800720c */ /* 0x000fe40003f66130 */
[----:B------:R-:W-:Y:S01]  /*f63e0*/  ISETP.NE.U32.OR P4, PT, R8, 0x1, P4 ;  /* 0x000000010800780c */ /* 0x000fe20002785470 */
[----:B------:R-:W-:Y:S01]  /*f63f0*/  IMAD.X R124, RZ, RZ, R104, P5 ;  /* 0x000000ffff7c7224 */ /* 0x000fe200028e0668 */
[----:B------:R-:W-:Y:S02]  /*f6400*/  IADD3 R121, P1, PT, R121, -R12, RZ ;  /* 0x8000000c79797210 */ /* 0x000fe40007f3e0ff */
[----:B------:R-:W-:-:S02]  /*f6410*/  IADD3 R123, P5, PT, -R110, R123, RZ ;  /* 0x0000007b6e7b7210 */ /* 0x000fc40007fbe1ff */
[----:B------:R-:W-:Y:S01]  /*f6420*/  ISETP.NE.U32.AND P0, PT, R125, RZ, PT ;  /* 0x000000ff7d00720c */ /* 0x000fe20003f05070 */
[----:B------:R-:W-:Y:S01]  /*f6430*/  IMAD.X R120, R120, 0x1, ~R9, P1 ;  /* 0x0000000178787824 */ /* 0x000fe200008e0e09 */
[CC--:B------:R-:W-:Y:S01]  /*f6440*/  ISETP.GE.U32.AND P1, PT, R79.reuse, R125.reuse, PT ;  /* 0x0000007d4f00720c */ /* 0x0c0fe20003f26070 */
[----:B------:R-:W-:Y:S01]  /*f6450*/  IMAD.X R122, R122, 0x1, ~R111, P5 ;  /* 0x000000017a7a7824 */ /* 0x000fe200028e0e6f */
[----:B------:R-:W-:Y:S02]  /*f6460*/  IADD3 R125, P5, PT, R79, -R125, RZ ;  /* 0x8000007d4f7d7210 */ /* 0x000fe40007fbe0ff */
[----:B------:R-:W-:Y:S02]  /*f6470*/  IADD3 R127, P6, PT, -R162, R127, RZ ;  /* 0x0000007fa27f7210 */ /* 0x000fe40007fde1ff */
[----:B------:R-:W-:Y:S02]  /*f6480*/  ISETP.NE.AND.EX P0, PT, R124, RZ, PT, P0 ;  /* 0x000000ff7c00720c */ /* 0x000fe40003f05300 */
[C---:B------:R-:W-:Y:S01]  /*f6490*/  ISETP.GE.U32.AND.EX P1, PT, R78.reuse, R124, PT, P1 ;  /* 0x0000007c4e00720c */ /* 0x040fe20003f26110 */
[----:B------:R-:W-:Y:S01]  /*f64a0*/  IMAD.X R124, R78, 0x1, ~R124, P5 ;  /* 0x000000014e7c7824 */ /* 0x000fe200028e0e7c */
[----:B------:R-:W-:Y:S01]  /*f64b0*/  ISETP.NE.U32.OR P0, PT, R10, 0x1, P0 ;  /* 0x000000010a00780c */ /* 0x000fe20000705470 */
[----:B------:R-:W-:Y:S01]  /*f64c0*/  IMAD.X R126, R126, 0x1, ~R163, P6 ;  /* 0x000000017e7e7824 */ /* 0x000fe200030e0ea3 */
[----:B------:R-:W-:Y:S11]  /*f64d0*/  @P4 BRA P3, `(.L_x_957) ;  /* 0x0000000000844947 */ /* 0x000ff60001800000 */
        /* <DEDUP_REMOVED lines=33> */
.L_x_957:
[----:B------:R-:W-:Y:S05]  /*f66f0*/  BSYNC.RECONVERGENT B8 ;  /* 0x0000000000087941 */ /* 0x000fea0003800200 */
.L_x_956:
[----:B------:R-:W-:Y:S04]  /*f6700*/  BSSY.RECONVERGENT B8, `(.L_x_958) ;  /* 0x0000023000087945 */ /* 0x000fe80003800200 */
        /* <DEDUP_REMOVED lines=34> */
.L_x_959:
[----:B------:R-:W-:Y:S05]  /*f6930*/  BSYNC.RECONVERGENT B8 ;  /* 0x0000000000087941 */ /* 0x000fea0003800200 */
.L_x_958:
        /* <DEDUP_REMOVED lines=23> */
[----:B------:R-:W-:-:S04]  /*f6ab0*/  IMAD.WIDE.U32 R16, R127, R113, R8 ;  /* 0x000000717f107225 */ /* 0x000fc800078e0008 */
[----:B------:R-:W-:Y:S01]  /*f6ac0*/  IMAD.WIDE.U32 R10, R112, R113, RZ ;  /* 0x00000071700a7225 */ /* 0x000fe200078e00ff */
[----:B------:R-:W-:-:S03]  /*f6ad0*/  ISETP.GE.U32.AND P5, PT, R16, RZ, PT ;  /* 0x000000ff1000720c */ /* 0x000fc60003fa6070 */
[----:B------:R-:W-:Y:S02]  /*f6ae0*/  IMAD.MOV.U32 R15, RZ, RZ, RZ ;  /* 0x000000ffff0f7224 */ /* 0x000fe400078e00ff */
[----:B------:R-:W-:Y:S01]  /*f6af0*/  IMAD.IADD R74, R129, 0x1, R17 ;  /* 0x00000001814a7824 */ /* 0x000fe200078e0211 */
[----:B------:R-:W-:Y:S01]  /*f6b00*/  SEL R17, RZ, 0x1, P1 ;  /* 0x00000001ff117807 */ /* 0x000fe20000800000 */
[----:B------:R-:W-:Y:S01]  /*f6b10*/  IMAD.IADD R41, R128, 0x1, R11 ;  /* 0x0000000180297824 */ /* 0x000fe200078e020b */
[----:B------:R-:W-:Y:S01]  /*f6b20*/  SHF.R.U32.HI R11, RZ, 0x1f, R39 ;  /* 0x0000001fff0b7819 */ /* 0x000fe20000011627 */
[----:B------:R-:W-:Y:S01]  /*f6b30*/  IMAD.WIDE.U32 R14, R126, R126, R14 ;  /* 0x0000007e7e0e7225 */ /* 0x000fe200078e000e */
[----:B------:R-:W-:Y:S02]  /*f6b40*/  ISETP.GE.U32.AND.EX P5, PT, R74, R9, PT, P5 ;  /* 0x000000094a00720c */ /* 0x000fe40003fa6150 */
[----:B------:R-:W-:Y:S01]  /*f6b50*/  LOP3.LUT R11, R11, 0x1, RZ, 0xc0, !PT ;  /* 0x000000010b0b7812 */ /* 0x000fe200078ec0ff */
[----:B------:R-:W-:Y:S01]  /*f6b60*/  IMAD.X R8, R19, 0x1, R18, P3 ;  /* 0x0000000113087824 */ /* 0x000fe200018e0612 */
[----:B------:R-:W-:Y:S01]  /*f6b70*/  IADD3 R17, P1, P3, R17, R14, RZ ;  /* 0x0000000e11117210 */ /* 0x000fe20007b3e0ff */
[----:B------:R-:W-:-:S02]  /*f6b80*/  IMAD.IADD R40, R130, 0x1, R15 ;  /* 0x0000000182287824 */ /* 0x000fc400078e020f */
[----:B------:R-:W-:Y:S01]  /*f6b90*/  IMAD.MOV.U32 R9, RZ, RZ, RZ ;  /* 0x000000ffff097224 */ /* 0x000fe200078e00ff */
[----:B------:R-:W-:Y:S01]  /*f6ba0*/  ISETP.GE.U32.AND.EX P0, PT, R8, R18, PT, P0 ;  /* 0x000000120800720c */ /* 0x000fe20003f06100 */
[----:B------:R-:W-:Y:S01]  /*f6bb0*/  IMAD.WIDE.U32 R38, R116, R127, RZ ;  /* 0x0000007f74267225 */ /* 0x000fe200078e00ff */
[----:B------:R-:W-:Y:S02]  /*f6bc0*/  ISETP.GE.U32.AND.EX P4, PT, R8, R19, PT, P4 ;  /* 0x000000130800720c */ /* 0x000fe40003f86140 */
[----:B------:R-:W-:Y:S01]  /*f6bd0*/  IADD3.X R40, PT, PT, RZ, R40, R11, P1, P3 ;  /* 0x00000028ff287210 */ /* 0x000fe20000fe640b */
[----:B------:R-:W-:Y:S01]  /*f6be0*/  IMAD.WIDE.U32 R14, R126, R112, R8 ;  /* 0x000000707e0e7225 */ /* 0x000fe200078e0008 */
[----:B------:R-:W-:Y:S02]  /*f6bf0*/  SEL R9, RZ, 0x1, P5 ;  /* 0x00000001ff097807 */ /* 0x000fe40002800000 */
[----:B------:R-:W-:Y:S01]  /*f6c00*/  IADD3 R8, P6, PT, R17, R16, RZ ;  /* 0x0000001011087210 */ /* 0x000fe20007fde0ff */
[----:B------:R-:W-:Y:S01]  /*f6c10*/  IMAD.WIDE.U32 R18, R117, R126, RZ ;  /* 0x0000007e75127225 */ /* 0x000fe200078e00ff */
[----:B------:R-:W-:-:S02]  /*f6c20*/  IADD3 R12, P3, P1, R9, R14, RZ ;  /* 0x0000000e090c7210 */ /* 0x000fc4000797e0ff */
[----:B------:R-:W-:Y:S01]  /*f6c30*/  IADD3 R75, P5, PT, R8, R16, RZ ;  /* 0x00000010084b7210 */ /* 0x000fe20007fbe0ff */
[----:B------:R-:W-:Y:S01]  /*f6c40*/  IMAD.X R9, R74, 0x1, R40, P6 ;  /* 0x000000014a097824 */ /* 0x000fe200030e0628 */
[----:B------:R-:W-:Y:S01]  /*f6c50*/  SEL R80, RZ, 0x1, P0 ;  /* 0x00000001ff507807 */ /* 0x000fe20000000000 */
[----:B------:R-:W-:Y:S01]  /*f6c60*/  IMAD.IADD R11, R128, 0x1, R15 ;  /* 0x00000001800b7824 */ /* 0x000fe200078e020f */
[----:B------:R-:W-:Y:S01]  /*f6c70*/  ISETP.GE.U32.AND P0, PT, R8, R17, PT ;  /* 0x000000110800720c */ /* 0x000fe20003f06070 */
[----:B------:R-:W-:Y:S01]  /*f6c80*/  IMAD.X R74, R9, 0x1, R74, P5 ;  /* 0x00000001094a7824 */ /* 0x000fe200028e064a */
[----:B------:R-:W-:Y:S01]  /*f6c90*/  ISETP.GE.U32.AND P6, PT, R75, R8, PT ;  /* 0x000000084b00720c */ /* 0x000fe20003fc6070 */
[----:B------:R-:W-:Y:S01]  /*f6ca0*/  IMAD.MOV.U32 R16, RZ, RZ, RZ ;  /* 0x000000ffff107224 */ /* 0x000fe200078e00ff */
[----:B------:R-:W-:Y:S01]  /*f6cb0*/  ISETP.GE.U32.AND.EX P0, PT, R9, R40, PT, P0 ;  /* 0x000000280900720c */ /* 0x000fe20003f06100 */
[----:B------:R-:W-:Y:S01]  /*f6cc0*/  IMAD.SHL.U32 R13, R10, 0x2, RZ ;  /* 0x000000020a0d7824 */ /* 0x000fe200078e00ff */
[----:B------:R-:W-:Y:S01]  /*f6cd0*/  SEL R14, RZ, 0x1, P4 ;  /* 0x00000001ff0e7807 */ /* 0x000fe20002000000 */
[----:B------:R-:W-:Y:S01]  /*f6ce0*/  IMAD.IADD R78, R39, 0x1, R133 ;  /* 0x00000001274e7824 */ /* 0x000fe200078e0285 */
[----:B------:R-:W-:Y:S01]  /*f6cf0*/  IADD3 R17, P4, PT, R38, R18, RZ ;  /* 0x0000001226117210 */ /* 0x000fe20007f9e0ff */
[----:B------:R-:W-:Y:S01]  /*f6d00*/  IMAD.IADD R19, R19, 0x1, R132 ;  /* 0x0000000113137824 */ /* 0x000fe200078e0284 */
[----:B------:R-:W-:-:S02]  /*f6d10*/  ISETP.GE.U32.AND.EX P6, PT, R74, R9, PT, P6 ;  /* 0x000000094a00720c */ /* 0x000fc40003fc6160 */
[----:B------:R-:W-:Y:S01]  /*f6d20*/  SEL R81, RZ, 0x1, P0 ;  /* 0x00000001ff517807 */ /* 0x000fe20000000000 */
[----:B------:R-:W-:Y:S01]  /*f6d30*/  IMAD.WIDE.U32 R8, R127, R117, R16 ;  /* 0x000000757f087225 */ /* 0x000fe200078e0010 */
[-C--:B------:R-:W-:Y:S02]  /*f6d40*/  IADD3.X R80, PT, PT, RZ, R11.reuse, R80, P3, P1 ;  /* 0x0000000bff507210 */ /* 0x080fe40001fe2450 */
[----:B------:R-:W-:Y:S01]  /*f6d50*/  IADD3.X R14, PT, PT, RZ, R11, R14, P3, P1 ;  /* 0x0000000bff0e7210 */ /* 0x000fe20001fe240e */
[----:B------:R-:W-:Y:S01]  /*f6d60*/  IMAD.IADD R79, R132, 0x1, R9 ;  /* 0x00000001844f7824 */ /* 0x000fe200078e0209 */
[----:B------:R-:W-:Y:S02]  /*f6d70*/  SEL R11, RZ, 0x1, P6 ;  /* 0x00000001ff0b7807 */ /* 0x000fe40003000000 */
[-C--:B------:R-:W-:Y:S02]  /*f6d80*/  IADD3 R81, P0, PT, R81, R12.reuse, RZ ;  /* 0x0000000c51517210 */ /* 0x080fe40007f1e0ff */
        /* <DEDUP_REMOVED lines=22> */
[----:B------:R-:W-:Y:S01]  /*f6ef0*/  IMAD.MOV.U32 R13, RZ, RZ, RZ ;  /* 0x000000ffff0d7224 */ /* 0x000fe200078e00ff */
[----:B------:R-:W-:Y:S02]  /*f6f00*/  SEL R9, RZ, 0x1, !P3 ;  /* 0x00000001ff097807 */ /* 0x000fe40005800000 */
        /* <DEDUP_REMOVED lines=10> */
[----:B------:R-:W-:Y:S02]  /*f6fb0*/  ISETP.GE.U32.AND P0, PT, R16, R81, PT ;  /* 0x000000511000720c */ /* 0x000fe40003f06070 */
[----:B------:R-:W-:Y:S02]  /*f6fc0*/  IADD3 R16, P5, PT, R9, R14, RZ ;  /* 0x0000000e09107210 */ /* 0x000fe40007fbe0ff */
[----:B------:R-:W-:-:S02]  /*f6fd0*/  ISETP.GE.U32.AND P3, PT, R8, RZ, PT ;  /* 0x000000ff0800720c */ /* 0x000fc40003f66070 */
[----:B------:R-:W-:Y:S01]  /*f6fe0*/  SEL R9, R40, R9, P4 ;  /* 0x0000000928097207 */ /* 0x000fe20002000000 */
[----:B------:R-:W-:Y:S01]  /*f6ff0*/  IMAD.X R11, R10, 0x1, R15, P5 ;  /* 0x000000010a0b7824 */ /* 0x000fe200028e060f */
[----:B------:R-:W-:Y:S01]  /*f7000*/  ISETP.GE.U32.AND P1, PT, R17, R18, PT ;  /* 0x000000121100720c */ /* 0x000fe20003f26070 */
[----:B------:R-:W-:Y:S01]  /*f7010*/  IMAD.WIDE.U32 R14, R121, R126, RZ ;  /* 0x0000007e790e7225 */ /* 0x000fe200078e00ff */
[----:B------:R-:W-:Y:S02]  /*f7020*/  ISETP.GE.U32.AND.EX P3, PT, R79, R17, PT, P3 ;  /* 0x000000114f00720c */ /* 0x000fe40003f66130 */
[----:B------:R-:W-:Y:S01]  /*f7030*/  SEL R10, R77, R10, P4 ;  /* 0x0000000a4d0a7207 */ /* 0x000fe20002000000 */
[----:B------:R-:W-:Y:S01]  /*f7040*/  IMAD.IADD R137, R15, 0x1, R134 ;  /* 0x000000010f897824 */ /* 0x000fe200078e0286 */
[----:B------:R-:W-:Y:S02]  /*f7050*/  ISETP.GT.U32.AND P5, PT, R9, R16, PT ;  /* 0x000000100900720c */ /* 0x000fe40003fa4070 */
[----:B------:R-:W-:Y:S01]  /*f7060*/  ISETP.GE.U32.AND.EX P1, PT, R12, R19, PT, P1 ;  /* 0x000000130c00720c */ /* 0x000fe20003f26110 */
[----:B------:R-:W-:Y:S01]  /*f7070*/  IMAD.WIDE.U32 R12, R126, R116, R12 ;  /* 0x000000747e0c7225 */ /* 0x000fe200078e000c */
[----:B------:R-:W-:-:S02]  /*f7080*/  SEL R17, RZ, 0x1, P3 ;  /* 0x00000001ff117807 */ /* 0x000fc40001800000 */
[----:B------:R-:W-:Y:S01]  /*f7090*/  ISETP.GT.U32.AND.EX P5, PT, R10, R11, PT, P5 ;  /* 0x0000000b0a00720c */ /* 0x000fe20003fa4150 */
[----:B------:R-:W-:Y:S01]  /*f70a0*/  IMAD.WIDE.U32 R18, R120, R127, RZ ;  /* 0x0000007f78127225 */ /* 0x000fe200078e00ff */
[----:B------:R-:W-:Y:S02]  /*f70b0*/  ISETP.GE.U32.AND.EX P0, PT, R76, R80, PT, P0 ;  /* 0x000000504c00720c */ /* 0x000fe40003f06100 */
[----:B------:R-:W-:Y:S01]  /*f70c0*/  SEL R140, RZ, 0x1, P6 ;  /* 0x00000001ff8c7807 */ /* 0x000fe20003000000 */
[----:B------:R-:W-:Y:S01]  /*f70d0*/  IMAD.IADD R139, R133, 0x1, R13 ;  /* 0x00000001858b7824 */ /* 0x000fe200078e020d */
[----:B------:R-:W-:Y:S02]  /*f70e0*/  IADD3 R77, P6, PT, R16, R8, RZ ;  /* 0x00000008104d7210 */ /* 0x000fe40007fde0ff */
[----:B------:R-:W-:Y:S02]  /*f70f0*/  SEL R38, RZ, 0x1, P1 ;  /* 0x00000001ff267807 */ /* 0x000fe40000800000 */
[----:B------:R-:W-:Y:S01]  /*f7100*/  IADD3 R138, P4, P3, R17, R12, RZ ;  /* 0x0000000c118a7210 */ /* 0x000fe20007b9e0ff */
[----:B------:R-:W-:Y:S01]  /*f7110*/  IMAD.MOV.U32 R12, RZ, RZ, RZ ;  /* 0x000000ffff0c7224 */ /* 0x000fe200078e00ff */
[----:B------:R-:W-:Y:S01]  /*f7120*/  SEL R8, RZ, 0x1, !P5 ;  /* 0x00000001ff087807 */ /* 0x000fe20006800000 */
[----:B------:R-:W-:Y:S01]  /*f7130*/  IMAD.X R76, R11, 0x1, R79, P6 ;  /* 0x000000010b4c7824 */ /* 0x000fe200030e064f */
[----:B------:R-:W-:-:S02]  /*f7140*/  IADD3 R13, P1, PT, R18, R14, RZ ;  /* 0x0000000e120d7210 */ /* 0x000fc40007f3e0ff */
[----:B------:R-:W-:Y:S02]  /*f7150*/  SEL R136, RZ, 0x1, P0 ;  /* 0x00000001ff887807 */ /* 0x000fe40000000000 */
        /* <DEDUP_REMOVED lines=23> */
[----:B------:R-:W-:Y:S01]  /*f72d0*/  ISETP.GE.U32.AND P6, PT, R17, R16, PT ;  /* 0x000000101100720c */ /* 0x000fe20003fc6070 */
[----:B------:R-:W-:Y:S01]  /*f72e0*/  IMAD.IADD R16, R19, 0x1, R135 ;  /* 0x0000000113107824 */ /* 0x000fe200078e0287 */
[----:B------:R-:W-:Y:S02]  /*f72f0*/  ISETP.NE.AND.EX P0, PT, R39, RZ, !P5, P0 ;  /* 0x000000ff2700720c */ /* 0x000fe40006f05300 */
[----:B------:R-:W-:Y:S01]  /*f7300*/  ISETP.GE.U32.AND P5, PT, R17, R10, PT ;  /* 0x0000000a1100720c */ /* 0x000fe20003fa6070 */
[----:B------:R-:W-:Y:S01]  /*f7310*/  IMAD.X R10, R137, 0x1, R16, P1 ;  /* 0x00000001890a7824 */ /* 0x000fe200008e0610 */
[----:B------:R-:W-:Y:S02]  /*f7320*/  SEL R15, RZ, 0x1, !P0 ;  /* 0x00000001ff0f7807 */ /* 0x000fe40004000000 */
[----:B------:R-:W-:Y:S02]  /*f7330*/  ISETP.GE.U32.AND P0, PT, R13, R18, PT ;  /* 0x000000120d00720c */ /* 0x000fe40003f06070 */
[----:B------:R-:W-:-:S02]  /*f7340*/  IADD3 R15, P1, PT, R15, R78, RZ ;  /* 0x0000004e0f0f7210 */ /* 0x000fc40007f3e0ff */
        /* <DEDUP_REMOVED lines=21> */
[----:B------:R-:W-:Y:S02]  /*f74a0*/  SEL R78, RZ, 0x1, P5 ;  /* 0x00000001ff4e7807 */ /* 0x000fe40002800000 */
[----:B------:R-:W-:Y:S01]  /*f74b0*/  ISETP.NE.U32.AND P5, PT, R9, RZ, PT ;  /* 0x000000ff0900720c */ /* 0x000fe20003fa5070 */
[----:B------:R-:W-:Y:S01]  /*f74c0*/  IMAD.MOV.U32 R9, RZ, RZ, RZ ;  /* 0x000000ffff097224 */ /* 0x000fe200078e00ff */
[----:B------:R-:W-:Y:S02]  /*f74d0*/  ISETP.GE.U32.AND.EX P6, PT, R80, R16, PT, P6 ;  /* 0x000000105000720c */ /* 0x000fe40003fc6160 */
[----:B------:R-:W-:Y:S01]  /*f74e0*/  ISETP.GE.U32.AND P1, PT, R18, RZ, PT ;  /* 0x000000ff1200720c */ /* 0x000fe20003f26070 */
[----:B------:R-:W-:Y:S01]  /*f74f0*/  IMAD.WIDE.U32 R8, R112, R116, R8 ;  /* 0x0000007470087225 */ /* 0x000fe200078e0008 */
[----:B------:R-:W-:-:S02]  /*f7500*/  ISETP.NE.AND.EX P5, PT, R11, RZ, !P6, P5 ;  /* 0x000000ff0b00720c */ /* 0x000fc400077a5350 */
[----:B------:R-:W-:Y:S01]  /*f7510*/  ISETP.GT.U32.AND P4, PT, R12, R19, PT ;  /* 0x000000130c00720c */ /* 0x000fe20003f84070 */
[----:B------:R-:W-:Y:S01]  /*f7520*/  IMAD.MOV.U32 R11, RZ, RZ, RZ ;  /* 0x000000ffff0b7224 */ /* 0x000fe200078e00ff */
[----:B------:R-:W-:Y:S02]  /*f7530*/  ISETP.GE.U32.AND.EX P1, PT, R138, R17, PT, P1 ;  /* 0x000000118a00720c */ /* 0x000fe40003f26110 */
[----:B------:R-:W-:Y:S02]  /*f7540*/  SEL R12, RZ, 0x1, !P5 ;  /* 0x00000001ff0c7807 */ /* 0x000fe40006800000 */
[----:B------:R-:W-:Y:S01]  /*f7550*/  ISETP.GT.U32.AND.EX P4, PT, R15, R16, PT, P4 ;  /* 0x000000100f00720c */ /* 0x000fe20003f84140 */
[----:B------:R-:W-:Y:S01]  /*f7560*/  IMAD.WIDE.U32 R16, R126, R120, R10 ;  /* 0x000000787e107225 */ /* 0x000fe200078e000a */
[----:B------:R-:W-:Y:S02]  /*f7570*/  SEL R19, RZ, 0x1, P1 ;  /* 0x00000001ff137807 */ /* 0x000fe40000800000 */
[----:B------:R-:W-:Y:S01]  /*f7580*/  ISETP.GE.U32.AND P6, PT, R40, RZ, PT ;  /* 0x000000ff2800720c */ /* 0x000fe20003fc6070 */
[----:B------:R-:W-:Y:S01]  /*f7590*/  IMAD.IADD R148, R135, 0x1, R17 ;  /* 0x0000000187947824 */ /* 0x000fe200078e0211 */
[----:B------:R-:W-:-:S02]  /*f75a0*/  IADD3 R11, P1, PT, R12, R38, RZ ;  /* 0x000000260c0b7210 */ /* 0x000fc40007f3e0ff */
[----:B------:R-:W-:Y:S01]  /*f75b0*/  ISETP.GE.U32.AND.EX P3, PT, R81, R140, PT, P3 ;  /* 0x0000008c5100720c */ /* 0x000fe20003f66130 */
[----:B------:R-:W-:Y:S01]  /*f75c0*/  IMAD.IADD R81, R133, 0x1, R9 ;  /* 0x0000000185517824 */ /* 0x000fe200078e0209 */
[----:B------:R-:W-:Y:S01]  /*f75d0*/  ISETP.GE.U32.AND.EX P6, PT, R41, R13, PT, P6 ;  /* 0x0000000d2900720c */ /* 0x000fe20003fc6160 */
[----:B------:R-:W-:Y:S01]  /*f75e0*/  IMAD.X R9, RZ, RZ, R80, P1 ;  /* 0x000000ffff097224 */ /* 0x000fe200008e0650 */
[----:B------:R-:W-:Y:S02]  /*f75f0*/  SEL R12, RZ, 0x1, !P4 ;  /* 0x00000001ff0c7807 */ /* 0x000fe40006000000 */
[----:B------:R-:W-:Y:S02]  /*f7600*/  ISETP.GT.U32.AND P5, PT, R38, R11, PT ;  /* 0x0000000b2600720c */ /* 0x000fe40003fa4070 */
[----:B------:R-:W-:Y:S02]  /*f7610*/  IADD3 R79, P4, PT, R11, R18, RZ ;  /* 0x000000120b4f7210 */ /* 0x000fe40007f9e0ff */
[----:B------:R-:W-:-:S02]  /*f7620*/  SEL R143, RZ, 0x1, P6 ;  /* 0x00000001ff8f7807 */ /* 0x000fc40003000000 */
[----:B------:R-:W-:Y:S01]  /*f7630*/  SEL R39, RZ, 0x1, P3 ;  /* 0x00000001ff277807 */ /* 0x000fe20001800000 */
[----:B------:R-:W-:Y:S01]  /*f7640*/  IMAD.X R138, R9, 0x1, R138, P4 ;  /* 0x00000001098a7824 */ /* 0x000fe200020e068a */
[----:B------:R-:W-:Y:S02]  /*f7650*/  IADD3 R19, P1, P3, R19, R8, RZ ;  /* 0x0000000813137210 */ /* 0x000fe40007b3e0ff */
        /* <DEDUP_REMOVED lines=11> */
[----:B------:R-:W-:-:S02]  /*f7710*/  IADD3 R144, P0, PT, R12, R9, RZ ;  /* 0x000000090c907210 */ /* 0x000fc40007f1e0ff */
[----:B------:R-:W-:Y:S01]  /*f7720*/  IADD3.X R78, PT, PT, RZ, R81, R78, P1, P3 ;  /* 0x00000051ff4e7210 */ /* 0x000fe20000fe644e */
[----:B------:R-:W-:Y:S01]  /*f7730*/  IMAD.X R16, RZ, RZ, R16, P6 ;  /* 0x000000ffff107224 */ /* 0x000fe200030e0610 */
[----:B------:R-:W-:Y:S01]  /*f7740*/  ISETP.GE.U32.AND P6, PT, R144, R9, PT ;  /* 0x000000099000720c */ /* 0x000fe20003fc6070 */
[----:B------:R-:W-:Y:S01]  /*f7750*/  IMAD.IADD R141, R134, 0x1, R39 ;  /* 0x00000001868d7824 */ /* 0x000fe200078e0227 */
[----:B------:R-:W-:Y:S01]  /*f7760*/  ISETP.NE.U32.AND P1, PT, R12, RZ, PT ;  /* 0x000000ff0c00720c */ /* 0x000fe20003f25070 */
        /* <DEDUP_REMOVED lines=28> */
[----:B------:R-:W-:-:S04]  /*f7930*/  IMAD.WIDE.U32 R10, R117, R117, R8 ;  /* 0x00000075750a7225 */ /* 0x000fc800078e0008 */
[----:B------:R-:W-:Y:S01]  /*f7940*/  IMAD.X R8, RZ, RZ, R78, P6 ;  /* 0x000000ffff087224 */ /* 0x000fe200030e064e */
[-C--:B------:R-:W-:Y:S01]  /*f7950*/  IADD3 R80, P6, PT, R39, R140.reuse, RZ ;  /* 0x0000008c27507210 */ /* 0x080fe20007fde0ff */
[----:B------:R-:W-:Y:S01]  /*f7960*/  IMAD.X R81, R139, 0x1, R142, P0 ;  /* 0x000000018b517824 */ /* 0x000fe200000e068e */
[----:B------:R-:W-:Y:S01]  /*f7970*/  ISETP.GE.U32.AND P3, PT, R10, RZ, PT ;  /* 0x000000ff0a00720c */ /* 0x000fe20003f66070 */
[----:B------:R-:W-:Y:S01]  /*f7980*/  IMAD.IADD R16, R132, 0x1, R11 ;  /* 0x0000000184107824 */ /* 0x000fe200078e020b */
[----:B------:R-:W-:Y:S01]  /*f7990*/  ISETP.GE.U32.AND P0, PT, R80, R140, PT ;  /* 0x0000008c5000720c */ /* 0x000fe20003f06070 */
[----:B------:R-:W-:Y:S01]  /*f79a0*/  IMAD.X R136, R8, 0x1, R81, P6 ;  /* 0x0000000108887824 */ /* 0x000fe200030e0651 */
[----:B------:R-:W-:Y:S01]  /*f79b0*/  IADD3.X R11, PT, PT, RZ, R148, R13, P4, P5 ;  /* 0x00000094ff0b7210 */ /* 0x000fe200027ea40d */
[----:B------:R-:W-:Y:S01]  /*f79c0*/  IMAD.MOV.U32 R13, RZ, RZ, RZ ;  /* 0x000000ffff0d7224 */ /* 0x000fe200078e00ff */
[----:B------:R-:W-:Y:S02]  /*f79d0*/  IADD3 R40, P6, PT, R79, R40, RZ ;  /* 0x000000284f287210 */ /* 0x000fe40007fde0ff */
[----:B------:R-:W-:Y:S01]  /*f79e0*/  ISETP.GE.U32.AND.EX P3, PT, R16, R9, PT, P3 ;  /* 0x000000091000720c */ /* 0x000fe20003f66130 */
[----:B------:R-:W-:Y:S01]  /*f79f0*/  IMAD.WIDE.U32 R12, R116, R116, R12 ;  /* 0x00000074740c7225 */ /* 0x000fe200078e000c */
[----:B------:R-:W-:-:S02]  /*f7a00*/  ISETP.NE.U32.AND P4, PT, R39, RZ, PT ;  /* 0x000000ff2700720c */ /* 0x000fc40003f85070 */
[----:B------:R-:W-:Y:S01]  /*f7a10*/  ISETP.GE.U32.AND.EX P0, PT, R136, R81, PT, P0 ;  /* 0x000000518800720c */ /* 0x000fe20003f06100 */
[----:B------:R-:W-:Y:S01]  /*f7a20*/  IMAD.IADD R78, R133, 0x1, R13 ;  /* 0x00000001854e7824 */ /* 0x000fe200078e020d */
[----:B------:R-:W-:Y:S01]  /*f7a30*/  ISETP.GE.U32.AND P5, PT, R40, R79, PT ;  /* 0x0000004f2800720c */ /* 0x000fe20003fa6070 */
[----:B------:R-:W-:Y:S01]  /*f7a40*/  IMAD.X R19, R138, 0x1, R41, P6 ;  /* 0x000000018a137824 */ /* 0x000fe200030e0629 */
[----:B------:R-:W-:Y:S01]  /*f7a50*/  SHF.R.U32.HI R9, RZ, 0x1f, R15 ;  /* 0x0000001fff097819 */ /* 0x000fe2000001160f */
[----:B------:R-:W-:Y:S01]  /*f7a60*/  IMAD.MOV.U32 R15, RZ, RZ, RZ ;  /* 0x000000ffff0f7224 */ /* 0x000fe200078e00ff */
[----:B------:R-:W-:Y:S02]  /*f7a70*/  SEL R79, RZ, 0x1, P3 ;  /* 0x00000001ff4f7807 */ /* 0x000fe40001800000 */
[----:B------:R-:W-:Y:S02]  /*f7a80*/  ISETP.NE.AND.EX P0, PT, R8, RZ, !P0, P4 ;  /* 0x000000ff0800720c */ /* 0x000fe40004705340 */
[----:B------:R-:W-:-:S02]  /*f7a90*/  IADD3 R79, P3, P4, R79, R12, RZ ;  /* 0x0000000c4f4f7210 */ /* 0x000fc40007c7e0ff */
[----:B------:R-:W-:Y:S02]  /*f7aa0*/  LOP3.LUT R9, R9, 0x1, RZ, 0xc0, !PT ;  /* 0x0000000109097812 */ /* 0x000fe400078ec0ff */
[----:B------:R-:W-:Y:S02]  /*f7ab0*/  SEL R13, RZ, 0x1, !P0 ;  /* 0x00000001ff0d7807 */ /* 0x000fe40004000000 */
[----:B------:R-:W-:Y:S02]  /*f7ac0*/  IADD3.X R78, PT, PT, RZ, R78, R9, P3, P4 ;  /* 0x0000004eff4e7210 */ /* 0x000fe40001fe8409 */
[----:B------:R-:W-:Y:S02]  /*f7ad0*/  ISETP.GT.U32.AND P6, PT, R144, R137, PT ;  /* 0x000000899000720c */ /* 0x000fe40003fc4070 */
[----:B------:R-:W-:Y:S02]  /*f7ae0*/  ISETP.GE.U32.AND.EX P5, PT, R19, R138, PT, P5 ;  /* 0x0000008a1300720c */ /* 0x000fe40003fa6150 */
[----:B------:R-:W-:-:S02]  /*f7af0*/  IADD3 R13, P3, PT, R13, R80, RZ ;  /* 0x000000500d0d7210 */ /* 0x000fc40007f7e0ff */
[----:B------:R-:W-:Y:S02]  /*f7b00*/  ISETP.GT.U32.AND.EX P6, PT, R146, R139, PT, P6 ;  /* 0x0000008b9200720c */ /* 0x000fe40003fc4160 */
[----:B------:R-:W-:Y:S01]  /*f7b10*/  SEL R8, RZ, 0x1, P5 ;  /* 0x00000001ff087807 */ /* 0x000fe20002800000 */
[----:B------:R-:W-:Y:S01]  /*f7b20*/  IMAD.X R41, RZ, RZ, R136, P3 ;  /* 0x000000ffff297224 */ /* 0x000fe200018e0688 */
[----:B------:R-:W-:Y:S02]  /*f7b30*/  IADD3 R39, P3, PT, R13, R10, RZ ;  /* 0x0000000a0d277210 */ /* 0x000fe40007f7e0ff */
[----:B------:R-:W-:Y:S02]  /*f7b40*/  SEL R9, R144, R137, P6 ;  /* 0x0000008990097207 */ /* 0x000fe40003000000 */
[----:B------:R-:W-:Y:S01]  /*f7b50*/  IADD3 R8, P0, PT, R8, R143, RZ ;  /* 0x0000008f08087210 */ /* 0x000fe20007f1e0ff */
[----:B------:R-:W-:Y:S01]  /*f7b60*/  IMAD.X R16, R41, 0x1, R16, P3 ;  /* 0x0000000129107824 */ /* 0x000fe200018e0610 */
[----:B------:R-:W-:-:S02]  /*f7b70*/  SEL R12, R146, R139, P6 ;  /* 0x0000008b920c7207 */ /* 0x000fc40003000000 */
[----:B------:R-:W-:Y:S01]  /*f7b80*/  ISETP.GT.U32.AND P5, PT, R9, R140, PT ;  /* 0x0000008c0900720c */ /* 0x000fe20003fa4070 */
[----:B------:R-:W-:Y:S01]  /*f7b90*/  IMAD.X R11, RZ, RZ, R11, P0 ;  /* 0x000000ffff0b7224 */ /* 0x000fe200000e060b */
[----:B------:R-:W-:Y:S02]  /*f7ba0*/  ISETP.GT.U32.AND P4, PT, R80, R13, PT ;  /* 0x0000000d5000720c */ /* 0x000fe40003f84070 */
[----:B------:R-:W-:Y:S02]  /*f7bb0*/  IADD3 R10, P3, PT, R8, R39, RZ ;  /* 0x00000027080a7210 */ /* 0x000fe40007f7e0ff */
[----:B------:R-:W-:Y:S02]  /*f7bc0*/  ISETP.GT.U32.AND.EX P0, PT, R136, R41, PT, P4 ;  /* 0x000000298800720c */ /* 0x000fe40003f04140 */
[----:B------:R-:W-:Y:S01]  /*f7bd0*/  ISETP.GT.U32.AND.EX P5, PT, R12, R81, PT, P5 ;  /* 0x000000510c00720c */ /* 0x000fe20003fa4150 */
[----:B------:R-:W-:Y:S01]  /*f7be0*/  IMAD.X R12, R11, 0x1, R16, P3 ;  /* 0x000000010b0c7824 */ /* 0x000fe200018e0610 */
[----:B------:R-:W-:-:S02]  /*f7bf0*/  ISETP.GE.U32.AND P3, PT, R10, R39, PT ;  /* 0x000000270a00720c */ /* 0x000fc40003f66070 */
[----:B------:R-:W-:Y:S02]  /*f7c00*/  ISETP.GE.U32.AND P4, PT, R18, RZ, PT ;  /* 0x000000ff1200720c */ /* 0x000fe40003f86070 */
[----:B------:R-:W-:Y:S02]  /*f7c10*/  SEL R13, R80, R13, P0 ;  /* 0x0000000d500d7207 */ /* 0x000fe40000000000 */
[----:B------:R-:W-:Y:S01]  /*f7c20*/  ISETP.NE.U32.AND P6, PT, R8, RZ, PT ;  /* 0x000000ff0800720c */ /* 0x000fe20003fc5070 */
[----:B------:R-:W-:Y:S01]  /*f7c30*/  IMAD.WIDE.U32 R8, R112, R120, R14 ;  /* 0x0000007870087225 */ /* 0x000fe200078e000e */
[----:B------:R-:W-:Y:S02]  /*f7c40*/  ISETP.GE.U32.AND.EX P3, PT, R12, R16, PT, P3 ;  /* 0x000000100c00720c */ /* 0x000fe40003f66130 */
[----:B------:R-:W-:Y:S01]  /*f7c50*/  ISETP.GE.U32.AND.EX P4, PT, R142, R17, PT, P4 ;  /* 0x000000118e00720c */ /* 0x000fe20003f86140 */
[----:B------:R-:W-:Y:S01]  /*f7c60*/  IMAD.IADD R138, R135, 0x1, R9 ;  /* 0x00000001878a7824 */ /* 0x000fe200078e0209 */
[----:B------:R-:W-:-:S02]  /*f7c70*/  SEL R15, R136, R41, P0 ;  /* 0x00000029880f7207 */ /* 0x000fc40000000000 */
[----:B------:R-:W-:Y:S02]  /*f7c80*/  ISETP.GT.U32.AND P0, PT, R13, R39, PT ;  /* 0x000000270d00720c */ /* 0x000fe40003f04070 */
[----:B------:R-:W-:Y:S02]  /*f7c90*/  ISETP.NE.AND.EX P6, PT, R11, RZ, !P3, P6 ;  /* 0x000000ff0b00720c */ /* 0x000fe40005fc5360 */
[----:B------:R-:W-:Y:S02]  /*f7ca0*/  SEL R81, RZ, 0x1, P4 ;  /* 0x00000001ff517807 */ /* 0x000fe40002000000 */
[----:B------:R-:W-:Y:S02]  /*f7cb0*/  ISETP.GT.U32.AND.EX P0, PT, R15, R16, PT, P0 ;  /* 0x000000100f00720c */ /* 0x000fe40003f04100 */
[----:B------:R-:W-:Y:S02]  /*f7cc0*/  SEL R13, RZ, 0x1, !P6 ;  /* 0x00000001ff0d7807 */ /* 0x000fe40007000000 */
[----:B------:R-:W-:-:S02]  /*f7cd0*/  IADD3 R81, P4, P3, R81, R8, RZ ;  /* 0x0000000851517210 */ /* 0x000fc40007b9e0ff */
        /* <DEDUP_REMOVED lines=16> */
[----:B------:R-:W-:Y:S02]  /*f7de0*/  ISETP.GT.U32.AND.EX P1, PT, R12, R15, PT, P1 ;  /* 0x0000000f0c00720c */ /* 0x000fe40003f24110 */
[----:B------:R-:W-:Y:S01]  /*f7df0*/  ISETP.NE.U32.AND P5, PT, R8, RZ, PT ;  /* 0x000000ff0800720c */ /* 0x000fe20003fa5070 */
[----:B------:R-:W-:Y:S01]  /*f7e00*/  IMAD.WIDE.U32 R8, R121, R116, RZ ;  /* 0x0000007479087225 */ /* 0x000fe200078e00ff */
[----:B------:R-:W-:-:S02]  /*f7e10*/  SEL R13, R10, R13, P1 ;  /* 0x0000000d0a0d7207 */ /* 0x000fc40000800000 */
[----:B------:R-:W-:Y:S01]  /*f7e20*/  ISETP.GE.U32.AND.EX P0, PT, R136, R11, PT, P0 ;  /* 0x0000000b8800720c */ /* 0x000fe20003f06100 */
[----:B------:R-:W-:Y:S01]  /*f7e30*/  IMAD.WIDE.U32 R10, R120, R117, RZ ;  /* 0x00000075780a7225 */ /* 0x000fe200078e00ff */
[----:B------:R-:W-:Y:S02]  /*f7e40*/  ISETP.GE.U32.AND P6, PT, R17, R38, PT ;  /* 0x000000261100720c */ /* 0x000fe40003fc6070 */
[----:B------:R-:W-:Y:S01]  /*f7e50*/  SEL R15, R12, R15, P1 ;  /* 0x0000000f0c0f7207 */ /* 0x000fe20000800000 */
[----:B------:R-:W-:Y:S01]  /*f7e60*/  IMAD.MOV.U32 R12, RZ, RZ, RZ ;  /* 0x000000ffff0c7224 */ /* 0x000fe200078e00ff */
[----:B------:R-:W-:Y:S01]  /*f7e70*/  ISETP.GT.U32.AND P1, PT, R13, R16, PT ;  /* 0x000000100d00720c */ /* 0x000fe20003f24070 */
[----:B------:R-:W-:Y:S01]  /*f7e80*/  IMAD.IADD R137, R134, 0x1, R9 ;  /* 0x0000000186897824 */ /* 0x000fe200078e0209 */
[----:B------:R-:W-:Y:S02]  /*f7e90*/  ISETP.NE.AND.EX P5, PT, R39, RZ, !P0, P5 ;  /* 0x000000ff2700720c */ /* 0x000fe400047a5350 */
        /* <DEDUP_REMOVED lines=10> */
[----:B------:R-:W-:Y:S01]  /*f7f40*/  IMAD.IADD R81, R134, 0x1, R15 ;  /* 0x0000000186517824 */ /* 0x000fe200078e020f */
[----:B------:R-:W-:Y:S01]  /*f7f50*/  IADD3 R39, P3, PT, R41, R14, RZ ;  /* 0x0000000e29277210 */ /* 0x000fe20007f7e0ff */
[----:B------:R-:W-:Y:S01]  /*f7f60*/  IMAD.X R79, RZ, RZ, R136, P1 ;  /* 0x000000ffff4f7224 */ /* 0x000fe200008e0688 */
[----:B------:R-:W-:Y:S01]  /*f7f70*/  ISETP.GE.U32.AND P6, PT, R14, RZ, PT ;  /* 0x000000ff0e00720c */ /* 0x000fe20003fc6070 */
[----:B------:R-:W-:Y:S01]  /*f7f80*/  IMAD.X R15, RZ, RZ, R17, P4 ;  /* 0x000000ffff0f7224 */ /* 0x000fe200020e0611 */
[C---:B------:R-:W-:Y:S01]  /*f7f90*/  IADD3 R38, P4, PT, R12.reuse, R39, RZ ;  /* 0x000000270c267210 */ /* 0x040fe20007f9e0ff */
        /* <DEDUP_REMOVED lines=9> */
[----:B------:R-:W-:Y:S02]  /*f8030*/  SEL R11, RZ, 0x1, !P1 ;  /* 0x00000001ff0b7807 */ /* 0x000fe40004800000 */
[----:B------:R-:W-:Y:S01]  /*f8040*/  ISETP.GE.U32.AND P1, PT, R13, R8, PT ;  /* 0x000000080d00720c */ /* 0x000fe20003f26070 */
[----:B------:R-:W-:Y:S01]  /*f8050*/  IMAD.X R8, R137, 0x1, R15, P0 ;  /* 0x0000000189087824 */ /* 0x000fe200000e060f */
[----:B------:R-:W-:Y:S02]  /*f8060*/  IADD3 R9, P3, PT, R11, R38, RZ ;  /* 0x000000260b097210 */ /* 0x000fe40007f7e0ff */
[----:B------:R-:W-:Y:S02]  /*f8070*/  ISETP.GT.U32.AND P0, PT, R80, R41, PT ;  /* 0x000000295000720c */ /* 0x000fe40003f04070 */
[----:B------:R-:W-:Y:S01]  /*f8080*/  ISETP.GT.U32.AND P5, PT, R38, R9, PT ;  /* 0x000000092600720c */ /* 0x000fe20003fa4070 */
[----:B------:R-:W-:Y:S01]  /*f8090*/  IMAD.X R12, RZ, RZ, R17, P3 ;  /* 0x000000ffff0c7224 */ /* 0x000fe200018e0611 */
[----:B------:R-:W-:-:S02]  /*f80a0*/  ISETP.GT.U32.AND.EX P0, PT, R136, R79, PT, P0 ;  /* 0x0000004f8800720c */ /* 0x000fc40003f04100 */
[----:B------:R-:W-:Y:S02]  /*f80b0*/  ISETP.GE.U32.AND.EX P4, PT, R8, R15, PT, P4 ;  /* 0x0000000f0800720c */ /* 0x000fe40003f86140 */
        /* <DEDUP_REMOVED lines=51> */
[----:B------:R-:W-:Y:S01]  /*f83f0*/  IMAD.IADD R12, R135, 0x1, R9 ;  /* 0x00000001870c7824 */ /* 0x000fe200078e0209 */
[----:B------:R-:W-:Y:S02]  /*f8400*/  IADD3 R17, P4, P5, R17, R8, RZ ;  /* 0x0000000811117210 */ /* 0x000fe40007d9e0ff */
[----:B------:R-:W-:-:S02]  /*f8410*/  SEL R8, R14, R13, P0 ;  /* 0x0000000d0e087207 */ /* 0x000fc40000000000 */
[----:B------:R-:W-:Y:S01]  /*f8420*/  IADD3 R143, P1, PT, R139, R72, RZ ;  /* 0x000000488b8f7210 */ /* 0x000fe20007f3e0ff */
[----:B------:R-:W-:Y:S01]  /*f8430*/  IMAD.X R72, R10, 0x1, R39, P3 ;  /* 0x000000010a487824 */ /* 0x000fe200018e0627 */
[----:B------:R-:W-:Y:S02]  /*f8440*/  SEL R9, R79, R10, P0 ;  /* 0x0000000a4f097207 */ /* 0x000fe40000000000 */
[----:B------:R-:W-:Y:S01]  /*f8450*/  ISETP.GT.U32.AND P0, PT, R8, R137, PT ;  /* 0x000000890800720c */ /* 0x000fe20003f04070 */
[----:B------:R-:W-:Y:S01]  /*f8460*/  IMAD.X R38, R16, 0x1, R73, P1 ;  /* 0x0000000110267824 */ /* 0x000fe200008e0649 */
        /* <DEDUP_REMOVED lines=60> */
.L_x_962:
[----:B------:R-:W-:Y:S05]  /*f8830*/  BSYNC.RELIABLE B9 ;  /* 0x0000000000097941 */ /* 0x000fea0003800100 */
.L_x_961:
        /* <DEDUP_REMOVED lines=38> */
.L_x_963:
[----:B------:R-:W-:Y:S05]  /*f8aa0*/  BSYNC.RECONVERGENT B8 ;  /* 0x0000000000087941 */ /* 0x000fea0003800200 */
.L_x_960:
        /* <DEDUP_REMOVED lines=109> */
.L_x_966:
[----:B------:R-:W-:Y:S05]  /*f9180*/  BSYNC.RELIABLE B9 ;  /* 0x0000000000097941 */ /* 0x000fea0003800100 */
.L_x_965:
        /* <DEDUP_REMOVED lines=38> */
.L_x_967:
[----:B------:R-:W-:Y:S05]  /*f93f0*/  BSYNC.RECONVERGENT B8 ;  /* 0x0000000000087941 */ /* 0x000fea0003800200 */
.L_x_964:
        /* <DEDUP_REMOVED lines=20> */
[----:B------:R-:W-:Y:S02]  /*f9540*/  IMAD.MOV.U32 R15, RZ, RZ, RZ ;  /* 0x000000ffff0f7224 */ /* 0x000fe400078e00ff */
[----:B------:R-:W-:Y:S01]  /*f9550*/  IMAD.WIDE.U32 R72, R113, R147, R72 ;  /* 0x0000009371487225 */ /* 0x000fe200078e0048 */
[----:B------:R-:W-:-:S03]  /*f9560*/  SEL R13, RZ, 0x1, P0 ;  /* 0x00000001ff0d7807 */ /* 0x000fc60000000000 */
[----:B------:R-:W-:Y:S01]  /*f9570*/  IMAD.WIDE.U32 R38, R116, R147, RZ ;  /* 0x0000009374267225 */ /* 0x000fe200078e00ff */
[----:B------:R-:W-:-:S03]  /*f9580*/  ISETP.GE.U32.AND P6, PT, R72, RZ, PT ;  /* 0x000000ff4800720c */ /* 0x000fc60003fc6070 */
[----:B------:R-:W-:-:S04]  /*f9590*/  IMAD.WIDE.U32 R14, R126, R149, R14 ;  /* 0x000000957e0e7225 */ /* 0x000fc800078e000e */
[----:B------:R-:W-:Y:S01]  /*f95a0*/  IMAD.IADD R81, R129, 0x1, R73 ;  /* 0x0000000181517824 */ /* 0x000fe200078e0249 */
[----:B------:R-:W-:Y:S01]  /*f95b0*/  SEL R73, RZ, 0x1, P5 ;  /* 0x00000001ff497807 */ /* 0x000fe20002800000 */
[----:B------:R-:W-:Y:S01]  /*f95c0*/  IMAD.IADD R39, R133, 0x1, R39 ;  /* 0x0000000185277824 */ /* 0x000fe200078e0227 */
[----:B------:R-:W-:Y:S01]  /*f95d0*/  IADD3 R80, P5, P0, R13, R14, RZ ;  /* 0x0000000e0d507210 */ /* 0x000fe200078be0ff */
        /* <DEDUP_REMOVED lines=9> */
[----:B------:R-:W-:Y:S02]  /*f9670*/  IMAD.IADD R138, R130, 0x1, R15 ;  /* 0x00000001828a7824 */ /* 0x000fe400078e020f */
[----:B------:R-:W-:-:S03]  /*f9680*/  IMAD.WIDE.U32 R14, R112, R149, R12 ;  /* 0x00000095700e7225 */ /* 0x000fc600078e000c */
[----:B------:R-:W-:Y:S01]  /*f9690*/  IADD3.X R138, PT, PT, RZ, R138, R73, P5, P0 ;  /* 0x0000008aff8a7210 */ /* 0x000fe20002fe0449 */
[----:B------:R-:W-:Y:S01]  /*f96a0*/  IMAD.MOV.U32 R12, RZ, RZ, RZ ;  /* 0x000000ffff0c7224 */ /* 0x000fe200078e00ff */
[----:B------:R-:W-:Y:S01]  /*f96b0*/  IADD3 R151, P0, P5, R151, R14, RZ ;  /* 0x0000000e97977210 */ /* 0x000fe20007d1e0ff */
[----:B------:R-:W-:Y:S01]  /*f96c0*/  IMAD.MOV.U32 R13, RZ, RZ, R40 ;  /* 0x000000ffff0d7224 */ /* 0x000fe200078e0028 */
[----:B------:R-:W-:Y:S01]  /*f96d0*/  SEL R73, RZ, 0x1, P3 ;  /* 0x00000001ff497807 */ /* 0x000fe20001800000 */
[----:B------:R-:W-:-:S04]  /*f96e0*/  IMAD.WIDE.U32 R18, R127, R145, R16 ;  /* 0x000000917f127225 */ /* 0x000fc800078e0010 */
[----:B------:R-:W-:Y:S01]  /*f96f0*/  IMAD.IADD R158, R128, 0x1, R15 ;  /* 0x00000001809e7824 */ /* 0x000fe200078e020f */
[----:B------:R-:W-:Y:S01]  /*f9700*/  ISETP.GE.U32.AND P1, PT, R18, R16, PT ;  /* 0x000000101200720c */ /* 0x000fe20003f26070 */
[----:B------:R-:W-:-:S03]  /*f9710*/  IMAD.WIDE.U32 R12, R117, R147, R12 ;  /* 0x00000093750c7225 */ /* 0x000fc600078e000c */
[----:B------:R-:W-:Y:S01]  /*f9720*/  IADD3.X R158, PT, PT, RZ, R158, R73, P0, P5 ;  /* 0x0000009eff9e7210 */ /* 0x000fe200007ea449 */
[----:B------:R-:W-:Y:S01]  /*f9730*/  IMAD.MOV.U32 R14, RZ, RZ, RZ ;  /* 0x000000ffff0e7224 */ /* 0x000fe200078e00ff */
[----:B------:R-:W-:Y:S01]  /*f9740*/  ISETP.GE.U32.AND P0, PT, R12, RZ, PT ;  /* 0x000000ff0c00720c */ /* 0x000fe20003f06070 */
[----:B------:R-:W-:Y:S02]  /*f9750*/  IMAD.MOV.U32 R15, RZ, RZ, R18 ;  /* 0x000000ffff0f7224 */ /* 0x000fe400078e0012 */
[C---:B------:R-:W-:Y:S02]  /*f9760*/  IMAD.IADD R38, R132.reuse, 0x1, R41 ;  /* 0x0000000184267824 */ /* 0x040fe400078e0229 */
        /* <DEDUP_REMOVED lines=10> */
[----:B------:R-:W-:-:S03]  /*f9810*/  IMAD.WIDE.U32 R8, R112, R143, RZ ;  /* 0x0000008f70087225 */ /* 0x000fc600078e00ff */
[----:B------:R-:W-:Y:S01]  /*f9820*/  ISETP.GE.U32.AND.EX P3, PT, R41, R18, PT, P3 ;  /* 0x000000122900720c */ /* 0x000fe20003f66130 */
[----:B------:R-:W-:-:S04]  /*f9830*/  IMAD.WIDE.U32 R38, R116, R149, R38 ;  /* 0x0000009574267225 */ /* 0x000fc800078e0026 */
[----:B------:R-:W-:Y:S01]  /*f9840*/  IMAD.MOV.U32 R17, RZ, RZ, RZ ;  /* 0x000000ffff117224 */ /* 0x000fe200078e00ff */
[----:B------:R-:W-:Y:S01]  /*f9850*/  IADD3 R148, P0, P5, R13, R38, RZ ;  /* 0x000000260d947210 */ /* 0x000fe20007d1e0ff */
[----:B------:R-:W-:Y:S01]  /*f9860*/  IMAD.IADD R9, R128, 0x1, R9 ;  /* 0x0000000180097824 */ /* 0x000fe200078e0209 */
[----:B------:R-:W-:Y:S01]  /*f9870*/  SEL R13, RZ, 0x1, P3 ;  /* 0x00000001ff0d7807 */ /* 0x000fe20001800000 */
[----:B------:R-:W-:-:S04]  /*f9880*/  IMAD.WIDE.U32 R16, R126, R145, R16 ;  /* 0x000000917e107225 */ /* 0x000fc800078e0010 */
[----:B------:R-:W-:Y:S01]  /*f9890*/  IMAD.IADD R146, R133, 0x1, R39 ;  /* 0x0000000185927824 */ /* 0x000fe200078e0227 */
[----:B------:R-:W-:Y:S01]  /*f98a0*/  SEL R39, RZ, 0x1, P4 ;  /* 0x00000001ff277807 */ /* 0x000fe20002000000 */
[----:B------:R-:W-:Y:S01]  /*f98b0*/  IMAD.WIDE.U32 R10, R113, R145, R8 ;  /* 0x00000091710a7225 */ /* 0x000fe200078e0008 */
[----:B------:R-:W-:Y:S02]  /*f98c0*/  IADD3 R74, P3, P4, R13, R16, RZ ;  /* 0x000000100d4a7210 */ /* 0x000fe40007c7e0ff */
[----:B------:R-:W-:Y:S01]  /*f98d0*/  IADD3.X R146, PT, PT, RZ, R146, R39, P0, P5 ;  /* 0x00000092ff927210 */ /* 0x000fe200007ea427 */
[----:B------:R-:W-:Y:S01]  /*f98e0*/  IMAD.WIDE.U32 R18, R120, R147, RZ ;  /* 0x0000009378127225 */ /* 0x000fe200078e00ff */
[----:B------:R-:W-:Y:S02]  /*f98f0*/  ISETP.GE.U32.AND P6, PT, R10, R8, PT ;  /* 0x000000080a00720c */ /* 0x000fe40003fc6070 */
[----:B------:R-:W-:Y:S01]  /*f9900*/  IADD3 R13, P5, PT, R80, R72, RZ ;  /* 0x00000048500d7210 */ /* 0x000fe20007fbe0ff */
[----:B------:R-:W-:Y:S01]  /*f9910*/  IMAD.IADD R15, R130, 0x1, R17 ;  /* 0x00000001820f7824 */ /* 0x000fe200078e0211 */
[----:B------:R-:W-:Y:S01]  /*f9920*/  SEL R8, RZ, 0x1, P1 ;  /* 0x00000001ff087807 */ /* 0x000fe20000800000 */
[----:B------:R-:W-:Y:S01]  /*f9930*/  IMAD.IADD R73, R135, 0x1, R19 ;  /* 0x0000000187497824 */ /* 0x000fe200078e0213 */
[----:B------:R-:W-:Y:S01]  /*f9940*/  ISETP.GE.U32.AND P0, PT, R13, R80, PT ;  /* 0x000000500d00720c */ /* 0x000fe20003f06070 */
[----:B------:R-:W-:Y:S01]  /*f9950*/  IMAD.X R19, R81, 0x1, R138, P5 ;  /* 0x0000000151137824 */ /* 0x000fe200028e068a */
[----:B------:R-:W-:Y:S01]  /*f9960*/  IADD3.X R15, PT, PT, RZ, R15, R8, P3, P4 ;  /* 0x0000000fff0f7210 */ /* 0x000fe20001fe8408 */
[----:B------:R-:W-:Y:S01]  /*f9970*/  IMAD.MOV.U32 R40, RZ, RZ, RZ ;  /* 0x000000ffff287224 */ /* 0x000fe200078e00ff */
[----:B------:R-:W-:Y:S01]  /*f9980*/  IADD3 R81, P3, PT, R13, R14, RZ ;  /* 0x0000000e0d517210 */ /* 0x000fe20007f7e0ff */
[----:B------:R-:W-:Y:S01]  /*f9990*/  IMAD.IADD R8, R129, 0x1, R11 ;  /* 0x0000000181087824 */ /* 0x000fe200078e020b */
[----:B------:R-:W-:Y:S01]  /*f99a0*/  ISETP.GE.U32.AND.EX P4, PT, R19, R138, PT, P0 ;  /* 0x0000008a1300720c */ /* 0x000fe20003f86100 */
[----:B------:R-:W-:Y:S01]  /*f99b0*/  IMAD.WIDE.U32 R16, R116, R143, RZ ;  /* 0x0000008f74107225 */ /* 0x000fe200078e00ff */
[----:B------:R-:W-:-:S02]  /*f99c0*/  ISETP.GE.U32.AND P0, PT, R81, R13, PT ;  /* 0x0000000d5100720c */ /* 0x000fc40003f06070 */
[----:B------:R-:W-:Y:S01]  /*f99d0*/  SEL R156, RZ, 0x1, P4 ;  /* 0x00000001ff9c7807 */ /* 0x000fe20002000000 */
[----:B------:R-:W-:Y:S01]  /*f99e0*/  IMAD.X R80, R41, 0x1, R19, P3 ;  /* 0x0000000129507824 */ /* 0x000fe200018e0613 */
[----:B------:R-:W-:Y:S01]  /*f99f0*/  ISETP.GE.U32.AND.EX P6, PT, R8, R9, PT, P6 ;  /* 0x000000090800720c */ /* 0x000fe20003fc6160 */
[----:B------:R-:W-:Y:S02]  /*f9a00*/  IMAD.MOV.U32 R41, RZ, RZ, R10 ;  /* 0x000000ffff297224 */ /* 0x000fe400078e000a */
[----:B------:R-:W-:Y:S01]  /*f9a10*/  IMAD.IADD R17, R133, 0x1, R17 ;  /* 0x0000000185117824 */ /* 0x000fe200078e0211 */
[----:B------:R-:W-:Y:S01]  /*f9a20*/  ISETP.GE.U32.AND.EX P5, PT, R80, R19, PT, P0 ;  /* 0x000000135000720c */ /* 0x000fe20003fa6100 */
[----:B------:R-:W-:Y:S01]  /*f9a30*/  IMAD.WIDE.U32 R40, R113, R143, R40 ;  /* 0x0000008f71287225 */ /* 0x000fe200078e0028 */
[----:B------:R-:W-:Y:S02]  /*f9a40*/  IADD3 R156, P0, PT, R156, R151, RZ ;  /* 0x000000979c9c7210 */ /* 0x000fe40007f1e0ff */
[----:B------:R-:W-:Y:S01]  /*f9a50*/  SEL R9, RZ, 0x1, P5 ;  /* 0x00000001ff097807 */ /* 0x000fe20002800000 */
[----:B------:R-:W-:Y:S01]  /*f9a60*/  IMAD.IADD R155, R129, 0x1, R41 ;  /* 0x00000001819b7824 */ /* 0x000fe200078e0229 */
[----:B------:R-:W-:Y:S01]  /*f9a70*/  ISETP.GE.U32.AND P4, PT, R40, RZ, PT ;  /* 0x000000ff2800720c */ /* 0x000fe20003f86070 */
[----:B------:R-:W-:Y:S01]  /*f9a80*/  IMAD.X R158, RZ, RZ, R158, P0 ;  /* 0x000000ffff9e7224 */ /* 0x000fe200000e069e */
[----:B------:R-:W-:Y:S01]  /*f9a90*/  IADD3 R151, P0, PT, R156, R12, RZ ;  /* 0x0000000c9c977210 */ /* 0x000fe20007f1e0ff */
[----:B------:R-:W-:Y:S01]  /*f9aa0*/  IMAD.WIDE.U32 R38, R117, R145, R16 ;  /* 0x0000009175267225 */ /* 0x000fe200078e0010 */
[----:B------:R-:W-:-:S02]  /*f9ab0*/  ISETP.GE.U32.AND.EX P4, PT, R155, R10, PT, P4 ;  /* 0x0000000a9b00720c */ /* 0x000fc40003f86140 */
[----:B------:R-:W-:Y:S01]  /*f9ac0*/  IADD3 R10, P5, PT, R9, R74, RZ ;  /* 0x0000004a090a7210 */ /* 0x000fe20007fbe0ff */
[----:B------:R-:W-:Y:S01]  /*f9ad0*/  IMAD.MOV.U32 R72, RZ, RZ, R18 ;  /* 0x000000ffff487224 */ /* 0x000fe200078e0012 */
[----:B------:R-:W-:Y:S01]  /*f9ae0*/  ISETP.GE.U32.AND P3, PT, R38, R16, PT ;  /* 0x000000102600720c */ /* 0x000fe20003f66070 */
[----:B------:R-:W-:Y:S01]  /*f9af0*/  IMAD.X R154, R75, 0x1, R158, P0 ;  /* 0x000000014b9a7824 */ /* 0x000fe200000e069e */
[----:B------:R-:W-:Y:S01]  /*f9b00*/  IADD3 R150, P0, PT, R10, R151, RZ ;  /* 0x000000970a967210 */ /* 0x000fe20007f1e0ff */
[----:B------:R-:W-:Y:S01]  /*f9b10*/  IMAD.X R16, RZ, RZ, R15, P5 ;  /* 0x000000ffff107224 */ /* 0x000fe200028e060f */
[----:B------:R-:W-:Y:S01]  /*f9b20*/  SEL R11, RZ, 0x1, P6 ;  /* 0x00000001ff0b7807 */ /* 0x000fe20003000000 */
[----:B------:R-:W-:Y:S01]  /*f9b30*/  IMAD.WIDE.U32 R76, R121, R149, R72 ;  /* 0x00000095794c7225 */ /* 0x000fe200078e0048 */
[----:B------:R-:W-:Y:S02]  /*f9b40*/  ISETP.GE.U32.AND P6, PT, R150, R151, PT ;  /* 0x000000979600720c */ /* 0x000fe40003fc6070 */
[----:B------:R-:W-:Y:S01]  /*f9b50*/  SEL R153, RZ, 0x1, P4 ;  /* 0x00000001ff997807 */ /* 0x000fe20002000000 */
[----:B------:R-:W-:Y:S01]  /*f9b60*/  IMAD.MOV.U32 R9, RZ, RZ, RZ ;  /* 0x000000ffff097224 */ /* 0x000fe200078e00ff */
[----:B------:R-:W-:Y:S01]  /*f9b70*/  ISETP.GE.U32.AND P1, PT, R76, R18, PT ;  /* 0x000000124c00720c */ /* 0x000fe20003f26070 */
[----:B------:R-:W-:Y:S01]  /*f9b80*/  IMAD.X R157, R16, 0x1, R154, P0 ;  /* 0x00000001109d7824 */ /* 0x000fe200000e069a */
[----:B------:R-:W-:Y:S01]  /*f9b90*/  ISETP.NE.U32.AND P0, PT, R10, RZ, PT ;  /* 0x000000ff0a00720c */ /* 0x000fe20003f05070 */
[----:B------:R-:W-:-:S02]  /*f9ba0*/  IMAD.MOV.U32 R74, RZ, RZ, RZ ;  /* 0x000000ffff4a7224 */ /* 0x000fc400078e00ff */
[----:B------:R-:W-:Y:S01]  /*f9bb0*/  IMAD.MOV.U32 R75, RZ, RZ, R76 ;  /* 0x000000ffff4b7224 */ /* 0x000fe200078e004c */
[----:B------:R-:W-:Y:S01]  /*f9bc0*/  ISETP.GE.U32.AND.EX P6, PT, R157, R154, PT, P6 ;  /* 0x0000009a9d00720c */ /* 0x000fe20003fc6160 */
[----:B------:R-:W-:-:S03]  /*f9bd0*/  IMAD.WIDE.U32 R8, R112, R145, R8 ;  /* 0x0000009170087225 */ /* 0x000fc600078e0008 */
[----:B------:R-:W-:Y:S01]  /*f9be0*/  ISETP.NE.AND.EX P0, PT, R16, RZ, !P6, P0 ;  /* 0x000000ff1000720c */ /* 0x000fe20007705300 */
[----:B------:R-:W-:Y:S01]  /*f9bf0*/  IMAD.MOV.U32 R18, RZ, RZ, RZ ;  /* 0x000000ffff127224 */ /* 0x000fe200078e00ff */
[----:B------:R-:W-:Y:S01]  /*f9c00*/  IADD3 R153, P5, P4, R153, R8, RZ ;  /* 0x0000000899997210 */ /* 0x000fe20007cbe0ff */
[----:B------:R-:W-:Y:S02]  /*f9c10*/  IMAD.MOV.U32 R19, RZ, RZ, R38 ;  /* 0x000000ffff137224 */ /* 0x000fe400078e0026 */
[----:B------:R-:W-:-:S04]  /*f9c20*/  IMAD.WIDE.U32 R74, R121, R147, R74 ;  /* 0x00000093794a7225 */ /* 0x000fc800078e004a */
[----:B------:R-:W-:Y:S01]  /*f9c30*/  IMAD.IADD R152, R128, 0x1, R9 ;  /* 0x0000000180987824 */ /* 0x000fe200078e0209 */
[----:B------:R-:W-:Y:S01]  /*f9c40*/  ISETP.GE.U32.AND P6, PT, R74, RZ, PT ;  /* 0x000000ff4a00720c */ /* 0x000fe20003fc6070 */
[----:B------:R-:W-:Y:S02]  /*f9c50*/  IMAD.IADD R72, R134, 0x1, R77 ;  /* 0x0000000186487824 */ /* 0x000fe400078e024d */
[----:B------:R-:W-:Y:S01]  /*f9c60*/  IMAD.WIDE.U32 R18, R117, R143, R18 ;  /* 0x0000008f75127225 */ /* 0x000fe200078e0012 */
[----:B------:R-:W-:Y:S02]  /*f9c70*/  IADD3.X R152, PT, PT, RZ, R152, R11, P5, P4 ;  /* 0x00000098ff987210 */ /* 0x000fe40002fe840b */
[----:B------:R-:W-:Y:S01]  /*f9c80*/  ISETP.GE.U32.AND.EX P1, PT, R72, R73, PT, P1 ;  /* 0x000000494800720c */ /* 0x000fe20003f26110 */
[----:B------:R-:W-:Y:S01]  /*f9c90*/  IMAD.WIDE.U32 R8, R126, R139, RZ ;  /* 0x0000008b7e087225 */ /* 0x000fe200078e00ff */
[----:B------:R-:W-:Y:S02]  /*f9ca0*/  ISETP.GE.U32.AND P5, PT, R18, RZ, PT ;  /* 0x000000ff1200720c */ /* 0x000fe40003fa6070 */
[----:B------:R-:W-:Y:S01]  /*f9cb0*/  SEL R77, RZ, 0x1, P1 ;  /* 0x00000001ff4d7807 */ /* 0x000fe20000800000 */
[----:B------:R-:W-:-:S02]  /*f9cc0*/  IMAD.IADD R159, R134, 0x1, R75 ;  /* 0x00000001869f7824 */ /* 0x000fc400078e024b */
[C---:B------:R-:W-:Y:S02]  /*f9cd0*/  IMAD.IADD R16, R132.reuse, 0x1, R39 ;  /* 0x0000000184107824 */ /* 0x040fe400078e0227 */
[----:B------:R-:W-:Y:S01]  /*f9ce0*/  IMAD.IADD R19, R132, 0x1, R19 ;  /* 0x0000000184137824 */ /* 0x000fe200078e0213 */
[----:B------:R-:W-:Y:S01]  /*f9cf0*/  ISETP.GE.U32.AND.EX P6, PT, R159, R76, PT, P6 ;  /* 0x0000004c9f00720c */ /* 0x000fe20003fc6160 */
[----:B------:R-:W-:Y:S01]  /*f9d00*/  IMAD.IADD R9, R130, 0x1, R9 ;  /* 0x0000000182097824 */ /* 0x000fe200078e0209 */
[----:B------:R-:W-:Y:S01]  /*f9d10*/  ISETP.GE.U32.AND.EX P3, PT, R16, R17, PT, P3 ;  /* 0x000000111000720c */ /* 0x000fe20003f66130 */
[----:B------:R-:W-:Y:S01]  /*f9d20*/  IMAD.MOV.U32 R73, RZ, RZ, RZ ;  /* 0x000000ffff497224 */ /* 0x000fe200078e00ff */
[----:B------:R-:W-:Y:S01]  /*f9d30*/  ISETP.GE.U32.AND.EX P5, PT, R19, R38, PT, P5 ;  /* 0x000000261300720c */ /* 0x000fe20003fa6150 */
[----:B------:R-:W-:Y:S01]  /*f9d40*/  IMAD.WIDE.U32 R10, R127, R141, R8 ;  /* 0x0000008d7f0a7225 */ /* 0x000fe200078e0008 */
[----:B------:R-:W-:Y:S02]  /*f9d50*/  SEL R75, RZ, 0x1, P6 ;  /* 0x00000001ff4b7807 */ /* 0x000fe40003000000 */
[----:B------:R-:W-:Y:S01]  /*f9d60*/  SEL R41, RZ, 0x1, P3 ;  /* 0x00000001ff297807 */ /* 0x000fe20001800000 */
[----:B------:R-:W-:Y:S01]  /*f9d70*/  IMAD.WIDE.U32 R72, R120, R149, R72 ;  /* 0x0000009578487225 */ /* 0x000fe200078e0048 */
[----:B------:R-:W-:-:S02]  /*f9d80*/  SEL R39, RZ, 0x1, P5 ;  /* 0x00000001ff277807 */ /* 0x000fc40002800000 */
[----:B------:R-:W-:Y:S01]  /*f9d90*/  ISETP.GE.U32.AND P1, PT, R10, R8, PT ;  /* 0x000000080a00720c */ /* 0x000fe20003f26070 */
[----:B------:R-:W-:Y:S01]  /*f9da0*/  IMAD.MOV.U32 R17, RZ, RZ, RZ ;  /* 0x000000ffff117224 */ /* 0x000fe200078e00ff */
[----:B------:R-:W-:Y:S01]  /*f9db0*/  IADD3 R138, P5, P3, R75, R72, RZ ;  /* 0x000000484b8a7210 */ /* 0x000fe20007bbe0ff */
[----:B------:R-:W-:Y:S01]  /*f9dc0*/  IMAD.WIDE.U32 R12, R120, R143, RZ ;  /* 0x0000008f780c7225 */ /* 0x000fe200078e00ff */
[----:B------:R-:W-:-:S03]  /*f9dd0*/  SEL R8, RZ, 0x1, !P0 ;  /* 0x00000001ff087807 */ /* 0x000fc60004000000 */
[----:B------:R-:W-:-:S04]  /*f9de0*/  IMAD.WIDE.U32 R16, R116, R145, R16 ;  /* 0x0000009174107225 */ /* 0x000fc800078e0010 */
[----:B------:R-:W-:Y:S01]  /*f9df0*/  IMAD.IADD R140, R135, 0x1, R73 ;  /* 0x00000001878c7824 */ /* 0x000fe200078e0249 */
[----:B------:R-:W-:Y:S01]  /*f9e00*/  IADD3 R142, P0, P6, R39, R16, RZ ;  /* 0x00000010278e7210 */ /* 0x000fe20007e1e0ff */
[----:B------:R-:W-:Y:S02]  /*f9e10*/  IMAD.IADD R13, R135, 0x1, R13 ;  /* 0x00000001870d7824 */ /* 0x000fe400078e020d */
[----:B------:R-:W-:Y:S01]  /*f9e20*/  IMAD.IADD R144, R133, 0x1, R17 ;  /* 0x0000000185907824 */ /* 0x000fe200078e0211 */
[----:B------:R-:W-:Y:S01]  /*f9e30*/  IADD3.X R140, PT, PT, RZ, R140, R77, P5, P3 ;  /* 0x0000008cff8c7210 */ /* 0x000fe20002fe644d */
[----:B------:R-:W-:Y:S01]  /*f9e40*/  IMAD.WIDE.U32 R14, R121, R145, R12 ;  /* 0x00000091790e7225 */ /* 0x000fe200078e000c */
[----:B------:R-:W-:Y:S02]  /*f9e50*/  IADD3 R39, P3, PT, R8, R150, RZ ;  /* 0x0000009608277210 */ /* 0x000fe40007f7e0ff */
[----:B------:R-:W-:Y:S01]  /*f9e60*/  IADD3.X R144, PT, PT, RZ, R144, R41, P0, P6 ;  /* 0x00000090ff907210 */ /* 0x000fe200007ec429 */
[----:B------:R-:W-:Y:S01]  /*f9e70*/  IMAD.MOV.U32 R16, RZ, RZ, RZ ;  /* 0x000000ffff107224 */ /* 0x000fe200078e00ff */
[----:B------:R-:W-:Y:S01]  /*f9e80*/  ISETP.GT.U32.AND P0, PT, R150, R39, PT ;  /* 0x000000279600720c */ /* 0x000fe20003f04070 */
[----:B------:R-:W-:Y:S01]  /*f9e90*/  IMAD.MOV.U32 R17, RZ, RZ, R14 ;  /* 0x000000ffff117224 */ /* 0x000fe200078e000e */
[----:B------:R-:W-:Y:S01]  /*f9ea0*/  ISETP.GE.U32.AND P4, PT, R14, R12, PT ;  /* 0x0000000c0e00720c */ /* 0x000fe20003f86070 */
[----:B------:R-:W-:Y:S01]  /*f9eb0*/  IMAD.X R38, RZ, RZ, R157, P3 ;  /* 0x000000ffff267224 */ /* 0x000fe200018e069d */
[----:B------:R-:W-:Y:S01]  /*f9ec0*/  ISETP.GE.U32.AND P6, PT, R151, R156, PT ;  /* 0x0000009c9700720c */ /* 0x000fe20003fc6070 */
[----:B------:R-:W-:Y:S01]  /*f9ed0*/  IMAD.WIDE.U32 R16, R121, R143, R16 ;  /* 0x0000008f79107225 */ /* 0x000fe200078e0010 */
[----:B------:R-:W-:-:S02]  /*f9ee0*/  IADD3 R151, P3, PT, R39, R40, RZ ;  /* 0x0000002827977210 */ /* 0x000fc40007f7e0ff */
[----:B------:R-:W-:Y:S01]  /*f9ef0*/  ISETP.GT.U32.AND.EX P0, PT, R157, R38, PT, P0 ;  /* 0x000000269d00720c */ /* 0x000fe20003f04100 */
[----:B------:R-:W-:Y:S01]  /*f9f00*/  IMAD.IADD R12, R134, 0x1, R15 ;  /* 0x00000001860c7824 */ /* 0x000fe200078e020f */
[----:B------:R-:W-:Y:S01]  /*f9f10*/  ISETP.GE.U32.AND P5, PT, R16, RZ, PT ;  /* 0x000000ff1000720c */ /* 0x000fe20003fa6070 */
[----:B------:R-:W-:Y:S01]  /*f9f20*/  IMAD.IADD R77, R134, 0x1, R17 ;  /* 0x00000001864d7824 */ /* 0x000fe200078e0211 */
[----:B------:R-:W-:Y:S01]  /*f9f30*/  SEL R8, R150, R39, P0 ;  /* 0x0000002796087207 */ /* 0x000fe20000000000 */
[----:B------:R-:W-:Y:S01]  /*f9f40*/  IMAD.X R150, R38, 0x1, R155, P3 ;  /* 0x0000000126967824 */ /* 0x000fe200018e069b */
[----:B------:R-:W-:Y:S01]  /*f9f50*/  ISETP.GE.U32.AND.EX P4, PT, R12, R13, PT, P4 ;  /* 0x0000000d0c00720c */ /* 0x000fe20003f86140 */
[----:B------:R-:W-:Y:S01]  /*f9f60*/  IMAD.MOV.U32 R13, RZ, RZ, RZ ;  /* 0x000000ffff0d7224 */ /* 0x000fe200078e00ff */
[----:B------:R-:W-:Y:S01]  /*f9f70*/  ISETP.GE.U32.AND.EX P6, PT, R154, R158, PT, P6 ;  /* 0x0000009e9a00720c */ /* 0x000fe20003fc6160 */
[----:B------:R-:W-:Y:S01]  /*f9f80*/  IMAD.MOV.U32 R75, RZ, RZ, R10 ;  /* 0x000000ffff4b7224 */ /* 0x000fe200078e000a */
[----:B------:R-:W-:Y:S01]  /*f9f90*/  ISETP.GE.U32.AND.EX P5, PT, R77, R14, PT, P5 ;  /* 0x0000000e4d00720c */ /* 0x000fe20003fa6150 */
[----:B------:R-:W-:Y:S01]  /*f9fa0*/  IMAD.WIDE.U32 R14, R112, R139, RZ ;  /* 0x0000008b700e7225 */ /* 0x000fe200078e00ff */
[----:B------:R-:W-:-:S02]  /*f9fb0*/  SEL R38, R157, R38, P0 ;  /* 0x000000269d267207 */ /* 0x000fc40000000000 */
[----:B------:R-:W-:Y:S01]  /*f9fc0*/  ISETP.GT.U32.AND P0, PT, R8, R151, PT ;  /* 0x000000970800720c */ /* 0x000fe20003f04070 */
[----:B------:R-:W-:Y:S01]  /*f9fd0*/  IMAD.WIDE.U32 R12, R120, R145, R12 ;  /* 0x00000091780c7225 */ /* 0x000fe200078e000c */
[----:B------:R-:W-:Y:S02]  /*f9fe0*/  SEL R41, RZ, 0x1, P6 ;  /* 0x00000001ff297807 */ /* 0x000fe40003000000 */
[----:B------:R-:W-:Y:S01]  /*f9ff0*/  SEL R17, RZ, 0x1, P5 ;  /* 0x00000001ff117807 */ /* 0x000fe20002800000 */
[----:B------:R-:W-:Y:S01]  /*fa000*/  IMAD.IADD R15, R128, 0x1, R15 ;  /* 0x00000001800f7824 */ /* 0x000fe200078e020f */
[----:B------:R-:W-:Y:S01]  /*fa010*/  ISETP.GT.U32.AND.EX P0, PT, R38, R150, PT, P0 ;  /* 0x000000962600720c */ /* 0x000fe20003f04100 */
[----:B------:R-:W-:Y:S01]  /*fa020*/  IMAD.IADD R76, R135, 0x1, R13 ;  /* 0x00000001874c7824 */ /* 0x000fe200078e020d */
[----:B------:R-:W-:Y:S01]  /*fa030*/  IADD3 R148, P6, PT, R41, R148, RZ ;  /* 0x0000009429947210 */ /* 0x000fe20007fde0ff */
[----:B------:R-:W-:Y:S01]  /*fa040*/  IMAD.WIDE.U32 R38, R113, R141, R14 ;  /* 0x0000008d71267225 */ /* 0x000fe200078e000e */
[----:B------:R-:W-:-:S02]  /*fa050*/  IADD3 R17, P5, P3, R17, R12, RZ ;  /* 0x0000000c11117210 */ /* 0x000fc40007bbe0ff */
[----:B------:R-:W-:Y:S01]  /*fa060*/  SEL R41, RZ, 0x1, P4 ;  /* 0x00000001ff297807 */ /* 0x000fe20002000000 */
[----:B------:R-:W-:Y:S01]  /*fa070*/  IMAD.X R156, RZ, RZ, R146, P6 ;  /* 0x000000ffff9c7224 */ /* 0x000fe200030e0692 */
[----:B------:R-:W-:Y:S01]  /*fa080*/  SEL R8, RZ, 0x1, !P0 ;  /* 0x00000001ff087807 */ /* 0x000fe20004000000 */
[----:B------:R-:W-:Y:S01]  /*fa090*/  IMAD.WIDE.U32 R12, R116, R139, RZ ;  /* 0x0000008b740c7225 */ /* 0x000fe200078e00ff */
[----:B------:R-:W-:Y:S02]  /*fa0a0*/  IADD3.X R76, PT, PT, RZ, R76, R41, P5, P3 ;  /* 0x0000004cff4c7210 */ /* 0x000fe40002fe6429 */
[----:B------:R-:W-:Y:S01]  /*fa0b0*/  IADD3 R155, P3, PT, R148, R74, RZ ;  /* 0x0000004a949b7210 */ /* 0x000fe20007f7e0ff */
[----:B------:R-:W-:Y:S01]  /*fa0c0*/  IMAD.MOV.U32 R74, RZ, RZ, RZ ;  /* 0x000000ffff4a7224 */ /* 0x000fe200078e00ff */
[----:B------:R-:W-:Y:S01]  /*fa0d0*/  IADD3 R8, P0, PT, R8, R153, RZ ;  /* 0x0000009908087210 */ /* 0x000fe20007f1e0ff */
[----:B------:R-:W-:Y:S01]  /*fa0e0*/  IMAD.IADD R13, R133, 0x1, R13 ;  /* 0x00000001850d7824 */ /* 0x000fe200078e020d */
        /* <DEDUP_REMOVED lines=8> */
[C---:B------:R-:W-:Y:S02]  /*fa170*/  IMAD.IADD R75, R131.reuse, 0x1, R75 ;  /* 0x00000001834b7824 */ /* 0x040fe400078e024b */
[----:B------:R-:W-:Y:S02]  /*fa180*/  IMAD.X R153, R146, 0x1, R154, P5 ;  /* 0x0000000192997824 */ /* 0x000fe400028e069a */
[----:B------:R-:W-:Y:S01]  /*fa190*/  IMAD.IADD R72, R131, 0x1, R11 ;  /* 0x0000000183487824 */ /* 0x000fe200078e020b */
[----:B------:R-:W-:Y:S01]  /*fa1a0*/  ISETP.GE.U32.AND.EX P3, PT, R75, R10, PT, P3 ;  /* 0x0000000a4b00720c */ /* 0x000fe20003f66130 */
[----:B------:R-:W-:Y:S01]  /*fa1b0*/  IMAD.MOV.U32 R73, RZ, RZ, RZ ;  /* 0x000000ffff497224 */ /* 0x000fe200078e00ff */
[----:B------:R-:W-:Y:S01]  /*fa1c0*/  ISETP.GE.U32.AND.EX P0, PT, R153, R154, PT, P0 ;  /* 0x0000009a9900720c */ /* 0x000fe20003f06100 */
[----:B------:R-:W-:Y:S01]  /*fa1d0*/  IMAD.WIDE.U32 R40, R117, R141, R12 ;  /* 0x0000008d75287225 */ /* 0x000fe200078e000c */
[----:B------:R-:W-:-:S02]  /*fa1e0*/  ISETP.GE.U32.AND.EX P1, PT, R72, R9, PT, P1 ;  /* 0x000000094800720c */ /* 0x000fc40003f26110 */
[----:B------:R-:W-:Y:S01]  /*fa1f0*/  ISETP.NE.AND.EX P0, PT, R146, RZ, !P0, P6 ;  /* 0x000000ff9200720c */ /* 0x000fe20004705360 */
[----:B------:R-:W-:Y:S01]  /*fa200*/  IMAD.WIDE.U32 R10, R126, R141, R72 ;  /* 0x0000008d7e0a7225 */ /* 0x000fe200078e0048 */
[----:B------:R-:W-:Y:S02]  /*fa210*/  SEL R9, RZ, 0x1, P3 ;  /* 0x00000001ff097807 */ /* 0x000fe40001800000 */
[----:B------:R-:W-:Y:S01]  /*fa220*/  IADD3 R74, P3, PT, R151, R74, RZ ;  /* 0x0000004a974a7210 */ /* 0x000fe20007f7e0ff */
[----:B------:R-:W-:Y:S01]  /*fa230*/  IMAD.MOV.U32 R72, RZ, RZ, RZ ;  /* 0x000000ffff487224 */ /* 0x000fe200078e00ff */
[----:B------:R-:W-:Y:S01]  /*fa240*/  ISETP.GE.U32.AND P5, PT, R40, R12, PT ;  /* 0x0000000c2800720c */ /* 0x000fe20003fa6070 */
[----:B------:R-:W-:Y:S01]  /*fa250*/  IMAD.IADD R12, R130, 0x1, R11 ;  /* 0x00000001820c7824 */ /* 0x000fe200078e020b */
        /* <DEDUP_REMOVED lines=8> */
[----:B------:R-:W-:Y:S02]  /*fa2e0*/  ISETP.GE.U32.AND.EX P6, PT, R75, R150, PT, P1 ;  /* 0x000000964b00720c */ /* 0x000fe40003fc6110 */
[----:B------:R-:W-:Y:S01]  /*fa2f0*/  ISETP.GE.U32.AND P0, PT, R155, R148, PT ;  /* 0x000000949b00720c */ /* 0x000fe20003f06070 */
[----:B------:R-:W-:Y:S01]  /*fa300*/  IMAD.X R148, RZ, RZ, R153, P3 ;  /* 0x000000ffff947224 */ /* 0x000fe200018e0699 */
[----:B------:R-:W-:Y:S01]  /*fa310*/  ISETP.GT.U32.AND P1, PT, R14, R73, PT ;  /* 0x000000490e00720c */ /* 0x000fe20003f24070 */
[----:B------:R-:W-:Y:S01]  /*fa320*/  IMAD.IADD R9, R130, 0x1, R9 ;  /* 0x0000000182097824 */ /* 0x000fe200078e0209 */
[----:B------:R-:W-:-:S02]  /*fa330*/  SEL R146, RZ, 0x1, P6 ;  /* 0x00000001ff927807 */ /* 0x000fc40003000000 */
[----:B------:R-:W-:Y:S01]  /*fa340*/  IADD3 R151, P6, PT, R73, R18, RZ ;  /* 0x0000001249977210 */ /* 0x000fe20007fde0ff */
[----:B------:R-:W-:Y:S01]  /*fa350*/  IMAD.IADD R18, R129, 0x1, R39 ;  /* 0x0000000181127824 */ /* 0x000fe200078e0227 */
[----:B------:R-:W-:Y:S02]  /*fa360*/  ISETP.GE.U32.AND.EX P3, PT, R154, R156, PT, P0 ;  /* 0x0000009c9a00720c */ /* 0x000fe40003f66100 */
[CC--:B------:R-:W-:Y:S01]  /*fa370*/  ISETP.GT.U32.AND.EX P0, PT, R153.reuse, R148.reuse, PT, P1 ;  /* 0x000000949900720c */ /* 0x0c0fe20003f04110 */
[----:B------:R-:W-:Y:S01]  /*fa380*/  IMAD.X R157, R148, 0x1, R19, P6 ;  /* 0x00000001949d7824 */ /* 0x000fe200030e0613 */
[----:B------:R-:W-:Y:S01]  /*fa390*/  IADD3 R146, P1, PT, R146, R11, RZ ;  /* 0x0000000b92927210 */ /* 0x000fe20007f3e0ff */
[----:B------:R-:W-:Y:S01]  /*fa3a0*/  IMAD.MOV.U32 R19, RZ, RZ, RZ ;  /* 0x000000ffff137224 */ /* 0x000fe200078e00ff */
[----:B------:R-:W-:Y:S01]  /*fa3b0*/  SEL R14, R14, R73, P0 ;  /* 0x000000490e0e7207 */ /* 0x000fe20000000000 */
[----:B------:R-:W-:Y:S01]  /*fa3c0*/  IMAD.MOV.U32 R73, RZ, RZ, R38 ;  /* 0x000000ffff497224 */ /* 0x000fe200078e0026 */
[----:B------:R-:W-:Y:S01]  /*fa3d0*/  SEL R148, R153, R148, P0 ;  /* 0x0000009499947207 */ /* 0x000fe20000000000 */
[----:B------:R-:W-:Y:S01]  /*fa3e0*/  IMAD.X R12, RZ, RZ, R12, P1 ;  /* 0x000000ffff0c7224 */ /* 0x000fe200008e060c */
[C---:B------:R-:W-:Y:S01]  /*fa3f0*/  ISETP.NE.U32.AND P0, PT, R146.reuse, RZ, PT ;  /* 0x000000ff9200720c */ /* 0x040fe20003f05070 */
[----:B------:R-:W-:Y:S01]  /*fa400*/  IMAD.WIDE.U32 R72, R113, R139, R72 ;  /* 0x0000008b71487225 */ /* 0x000fe200078e0048 */
[----:B------:R-:W-:-:S02]  /*fa410*/  IADD3 R146, P6, PT, R146, R151, RZ ;  /* 0x0000009792927210 */ /* 0x000fc40007fde0ff */
[----:B------:R-:W-:Y:S01]  /*fa420*/  SEL R159, RZ, 0x1, P3 ;  /* 0x00000001ff9f7807 */ /* 0x000fe20001800000 */
[----:B------:R-:W-:Y:S01]  /*fa430*/  IMAD.IADD R153, R129, 0x1, R73 ;  /* 0x0000000181997824 */ /* 0x000fe200078e0249 */
[----:B------:R-:W-:Y:S01]  /*fa440*/  ISETP.GE.U32.AND P1, PT, R146, R151, PT ;  /* 0x000000979200720c */ /* 0x000fe20003f26070 */
[----:B------:R-:W-:Y:S01]  /*fa450*/  IMAD.X R155, R12, 0x1, R157, P6 ;  /* 0x000000010c9b7824 */ /* 0x000fe200030e069d */
[----:B------:R-:W-:Y:S01]  /*fa460*/  ISETP.GE.U32.AND P3, PT, R72, RZ, PT ;  /* 0x000000ff4800720c */ /* 0x000fe20003f66070 */
[----:B------:R-:W-:Y:S01]  /*fa470*/  IMAD.WIDE.U32 R10, R127, R136, R8 ;  /* 0x000000887f0a7225 */ /* 0x000fe200078e0008 */
[----:B------:R-:W-:Y:S02]  /*fa480*/  ISETP.GE.U32.AND.EX P4, PT, R18, R15, PT, P4 ;  /* 0x0000000f1200720c */ /* 0x000fe40003f86140 */
[----:B------:R-:W-:Y:S02]  /*fa490*/  ISETP.GE.U32.AND.EX P6, PT, R155, R157, PT, P1 ;  /* 0x0000009d9b00720c */ /* 0x000fe40003fc6110 */
[----:B------:R-:W-:Y:S01]  /*fa4a0*/  ISETP.GE.U32.AND.EX P3, PT, R153, R38, PT, P3 ;  /* 0x000000269900720c */ /* 0x000fe20003f66130 */
[----:B------:R-:W-:Y:S01]  /*fa4b0*/  IMAD.WIDE.U32 R38, R112, R141, R18 ;  /* 0x0000008d70267225 */ /* 0x000fe200078e0012 */
[----:B------:R-:W-:-:S02]  /*fa4c0*/  ISETP.NE.AND.EX P0, PT, R12, RZ, !P6, P0 ;  /* 0x000000ff0c00720c */ /* 0x000fc40007705300 */
[----:B------:R-:W-:Y:S01]  /*fa4d0*/  ISETP.GT.U32.AND P6, PT, R14, R151, PT ;  /* 0x000000970e00720c */ /* 0x000fe20003fc4070 */
[----:B------:R-:W-:Y:S01]  /*fa4e0*/  IMAD.IADD R73, R128, 0x1, R39 ;  /* 0x0000000180497824 */ /* 0x000fe200078e0227 */
[----:B------:R-:W-:Y:S01]  /*fa4f0*/  SEL R15, RZ, 0x1, P3 ;  /* 0x00000001ff0f7807 */ /* 0x000fe20001800000 */
[----:B------:R-:W-:Y:S01]  /*fa500*/  IMAD.MOV.U32 R14, RZ, RZ, RZ ;  /* 0x000000ffff0e7224 */ /* 0x000fe200078e00ff */
[----:B------:R-:W-:Y:S01]  /*fa510*/  ISETP.GE.U32.AND P1, PT, R10, R8, PT ;  /* 0x000000080a00720c */ /* 0x000fe20003f26070 */
[----:B------:R-:W-:Y:S01]  /*fa520*/  IMAD.IADD R8, R131, 0x1, R11 ;  /* 0x0000000183087824 */ /* 0x000fe200078e020b */
[----:B------:R-:W-:Y:S02]  /*fa530*/  ISETP.GT.U32.AND.EX P6, PT, R148, R157, PT, P6 ;  /* 0x0000009d9400720c */ /* 0x000fe40003fc4160 */
[----:B------:R-:W-:Y:S02]  /*fa540*/  SEL R11, RZ, 0x1, !P0 ;  /* 0x00000001ff0b7807 */ /* 0x000fe40004000000 */
[----:B------:R-:W-:-:S02]  /*fa550*/  IADD3 R38, P3, P0, R15, R38, RZ ;  /* 0x000000260f267210 */ /* 0x000fc4000787e0ff */
[----:B------:R-:W-:Y:S02]  /*fa560*/  SEL R15, RZ, 0x1, !P6 ;  /* 0x00000001ff0f7807 */ /* 0x000fe40007000000 */
[----:B------:R-:W-:Y:S02]  /*fa570*/  SEL R12, RZ, 0x1, P4 ;  /* 0x00000001ff0c7807 */ /* 0x000fe40002000000 */
[----:B------:R-:W-:Y:S02]  /*fa580*/  ISETP.GE.U32.AND.EX P1, PT, R8, R9, PT, P1 ;  /* 0x000000090800720c */ /* 0x000fe40003f26110 */
[----:B------:R-:W-:Y:S01]  /*fa590*/  IADD3 R142, P6, PT, R15, R142, RZ ;  /* 0x0000008e0f8e7210 */ /* 0x000fe20007fde0ff */
[----:B------:R-:W-:Y:S01]  /*fa5a0*/  IMAD.MOV.U32 R15, RZ, RZ, R10 ;  /* 0x000000ffff0f7224 */ /* 0x000fe200078e000a */
[----:B------:R-:W-:Y:S02]  /*fa5b0*/  IADD3 R9, P4, PT, R11, R146, RZ ;  /* 0x000000920b097210 */ /* 0x000fe40007f9e0ff */
[----:B------:R-:W-:Y:S01]  /*fa5c0*/  IADD3.X R73, PT, PT, RZ, R73, R12, P3, P0 ;  /* 0x00000049ff497210 */ /* 0x000fe20001fe040c */
[----:B------:R-:W-:Y:S01]  /*fa5d0*/  IMAD.X R144, RZ, RZ, R144, P6 ;  /* 0x000000ffff907224 */ /* 0x000fe200030e0690 */
[----:B------:R-:W-:Y:S01]  /*fa5e0*/  IADD3 R11, P3, PT, R159, R138, RZ ;  /* 0x0000008a9f0b7210 */ /* 0x000fe20007f7e0ff */
[----:B------:R-:W-:Y:S01]  /*fa5f0*/  IMAD.X R12, RZ, RZ, R155, P4 ;  /* 0x000000ffff0c7224 */ /* 0x000fe200020e069b */
[----:B------:R-:W-:Y:S01]  /*fa600*/  IADD3 R151, P0, PT, R9, R72, RZ ;  /* 0x0000004809977210 */ /* 0x000fe20007f1e0ff */
[----:B------:R-:W-:Y:S01]  /*fa610*/  IMAD.WIDE.U32 R14, R127, R137, R14 ;  /* 0x000000897f0e7225 */ /* 0x000fe200078e000e */
[----:B------:R-:W-:-:S03]  /*fa620*/  IADD3 R148, P6, PT, R142, R11, RZ ;  /* 0x0000000b8e947210 */ /* 0x000fc60007fde0ff */
[----:B------:R-:W-:Y:S01]  /*fa630*/  IMAD.X R140, RZ, RZ, R140, P3 ;  /* 0x000000ffff8c7224 */ /* 0x000fe200018e068c */
[----:B------:R-:W-:Y:S01]  /*fa640*/  ISETP.GT.U32.AND P3, PT, R146, R9, PT ;  /* 0x000000099200720c */ /* 0x000fe20003f64070 */
[----:B------:R-:W-:Y:S01]  /*fa650*/  IMAD.X R138, R12, 0x1, R153, P0 ;  /* 0x000000010c8a7824 */ /* 0x000fe200000e0699 */
[----:B------:R-:W-:Y:S01]  /*fa660*/  ISETP.NE.U32.AND P0, PT, R142, RZ, PT ;  /* 0x000000ff8e00720c */ /* 0x000fe20003f05070 */
[----:B------:R-:W-:Y:S01]  /*fa670*/  IMAD.X R157, R144, 0x1, R140, P6 ;  /* 0x00000001909d7824 */ /* 0x000fe200030e068c */
[----:B------:R-:W-:Y:S01]  /*fa680*/  ISETP.GE.U32.AND P6, PT, R148, R11, PT ;  /* 0x0000000b9400720c */ /* 0x000fe20003fc6070 */
[----:B------:R-:W-:Y:S01]  /*fa690*/  IMAD.IADD R39, R131, 0x1, R15 ;  /* 0x0000000183277824 */ /* 0x000fe200078e020f */
[----:B------:R-:W-:Y:S02]  /*fa6a0*/  ISETP.GT.U32.AND.EX P3, PT, R155, R12, PT, P3 ;  /* 0x0000000c9b00720c */ /* 0x000fe40003f64130 */
[----:B------:R-:W-:Y:S02]  /*fa6b0*/  ISETP.GE.U32.AND.EX P6, PT, R157, R140, PT, P6 ;  /* 0x0000008c9d00720c */ /* 0x000fe40003fc6160 */
[----:B------:R-:W-:-:S02]  /*fa6c0*/  SEL R9, R146, R9, P3 ;  /* 0x0000000992097207 */ /* 0x000fc40001800000 */
[----:B------:R-:W-:Y:S02]  /*fa6d0*/  ISETP.GE.U32.AND P4, PT, R14, RZ, PT ;  /* 0x000000ff0e00720c */ /* 0x000fe40003f86070 */
[----:B------:R-:W-:Y:S02]  /*fa6e0*/  SEL R12, R155, R12, P3 ;  /* 0x0000000c9b0c7207 */ /* 0x000fe40001800000 */
[----:B------:R-:W-:Y:S02]  /*fa6f0*/  ISETP.NE.AND.EX P0, PT, R144, RZ, !P6, P0 ;  /* 0x000000ff9000720c */ /* 0x000fe40007705300 */
[----:B------:R-:W-:Y:S01]  /*fa700*/  ISETP.GT.U32.AND P3, PT, R9, R151, PT ;  /* 0x000000970900720c */ /* 0x000fe20003f64070 */
[----:B------:R-:W-:Y:S01]  /*fa710*/  IMAD.MOV.U32 R9, RZ, RZ, RZ ;  /* 0x000000ffff097224 */ /* 0x000fe200078e00ff */
[----:B------:R-:W-:Y:S01]  /*fa720*/  ISETP.GE.U32.AND.EX P4, PT, R39, R10, PT, P4 ;  /* 0x0000000a2700720c */ /* 0x000fe20003f86140 */
[----:B------:R-:W-:Y:S01]  /*fa730*/  IMAD.WIDE.U32 R10, R112, R137, RZ ;  /* 0x00000089700a7225 */ /* 0x000fe200078e00ff */
[----:B------:R-:W-:-:S02]  /*fa740*/  SEL R155, RZ, 0x1, !P0 ;  /* 0x00000001ff9b7807 */ /* 0x000fc40004000000 */
[----:B------:R-:W-:Y:S01]  /*fa750*/  ISETP.GT.U32.AND.EX P0, PT, R12, R138, PT, P3 ;  /* 0x0000008a0c00720c */ /* 0x000fe20003f04130 */
[----:B------:R-:W-:Y:S01]  /*fa760*/  IMAD.WIDE.U32 R8, R126, R136, R8 ;  /* 0x000000887e087225 */ /* 0x000fe200078e0008 */
[----:B------:R-:W-:Y:S02]  /*fa770*/  SEL R19, RZ, 0x1, P4 ;  /* 0x00000001ff137807 */ /* 0x000fe40002000000 */
[----:B------:R-:W-:Y:S01]  /*fa780*/  IADD3 R155, P4, PT, R155, R148, RZ ;  /* 0x000000949b9b7210 */ /* 0x000fe20007f9e0ff */
[----:B------:R-:W-:Y:S01]  /*fa790*/  IMAD.IADD R18, R130, 0x1, R9 ;  /* 0x0000000182127824 */ /* 0x000fe200078e0209 */
[----:B------:R-:W-:Y:S01]  /*fa7a0*/  SEL R9, RZ, 0x1, !P0 ;  /* 0x00000001ff097807 */ /* 0x000fe20004000000 */
[----:B------:R-:W-:Y:S01]  /*fa7b0*/  IMAD.IADD R11, R128, 0x1, R11 ;  /* 0x00000001800b7824 */ /* 0x000fe200078e020b */
[----:B------:R-:W-:Y:S01]  /*fa7c0*/  SEL R15, RZ, 0x1, P1 ;  /* 0x00000001ff0f7807 */ /* 0x000fe20000800000 */
[----:B------:R-:W-:Y:S01]  /*fa7d0*/  IMAD.X R144, RZ, RZ, R157, P4 ;  /* 0x000000ffff907224 */ /* 0x000fe200020e069d */
[----:B------:R-:W-:Y:S01]  /*fa7e0*/  IADD3 R153, P4, PT, R155, R16, RZ ;  /* 0x000000109b997210 */ /* 0x000fe20007f9e0ff */
[----:B------:R-:W-:Y:S01]  /*fa7f0*/  IMAD.IADD R12, R132, 0x1, R41 ;  /* 0x00000001840c7824 */ /* 0x000fe200078e0229 */
[----:B------:R-:W-:-:S02]  /*fa800*/  IADD3 R16, P6, PT, R9, R38, RZ ;  /* 0x0000002609107210 */ /* 0x000fc40007fde0ff */
[----:B------:R-:W-:Y:S01]  /*fa810*/  IADD3 R19, P3, P0, R19, R8, RZ ;  /* 0x0000000813137210 */ /* 0x000fe2000787e0ff */
[----:B------:R-:W-:Y:S01]  /*fa820*/  IMAD.X R142, R144, 0x1, R77, P4 ;  /* 0x00000001908e7824 */ /* 0x000fe200020e064d */
[-C--:B------:R-:W-:Y:S01]  /*fa830*/  IADD3 R38, P1, PT, R16, R153.reuse, RZ ;  /* 0x0000009910267210 */ /* 0x080fe20007f3e0ff */
        /* <DEDUP_REMOVED lines=13> */
[----:B------:R-:W-:Y:S01]  /*fa910*/  IMAD.X R41, R39, 0x1, R138, P3 ;  /* 0x0000000127297824 */ /* 0x000fe200018e068a */
[----:B------:R-:W-:Y:S01]  /*fa920*/  ISETP.NE.AND.EX P0, PT, R73, RZ, !P0, P1 ;  /* 0x000000ff4900720c */ /* 0x000fe20004705310 */
[----:B------:R-:W-:Y:S01]  /*fa930*/  IMAD.WIDE.U32 R14, R117, R139, R14 ;  /* 0x0000008b750e7225 */ /* 0x000fe200078e000e */
[----:B------:R-:W-:-:S02]  /*fa940*/  ISETP.GE.U32.AND.EX P4, PT, R10, R11, PT, P4 ;  /* 0x0000000b0a00720c */ /* 0x000fc40003f86140 */
[----:B------:R-:W-:Y:S01]  /*fa950*/  SEL R11, RZ, 0x1, !P0 ;  /* 0x00000001ff0b7807 */ /* 0x000fe20004000000 */
[----:B------:R-:W-:Y:S01]  /*fa960*/  IMAD.IADD R9, R132, 0x1, R15 ;  /* 0x0000000184097824 */ /* 0x000fe200078e020f */
[----:B------:R-:W-:Y:S01]  /*fa970*/  ISETP.GT.U32.AND P1, PT, R148, R155, PT ;  /* 0x0000009b9400720c */ /* 0x000fe20003f24070 */
[----:B------:R-:W-:Y:S01]  /*fa980*/  IMAD.MOV.U32 R15, RZ, RZ, R8 ;  /* 0x000000ffff0f7224 */ /* 0x000fe200078e0008 */
[----:B------:R-:W-:Y:S02]  /*fa990*/  IADD3 R11, P0, PT, R11, R38, RZ ;  /* 0x000000260b0b7210 */ /* 0x000fe40007f1e0ff */
[----:B------:R-:W-:Y:S02]  /*fa9a0*/  ISETP.GE.U32.AND.EX P6, PT, R41, R138, PT, P6 ;  /* 0x0000008a2900720c */ /* 0x000fe40003fc6160 */
[----:B------:R-:W-:Y:S01]  /*fa9b0*/  ISETP.GE.U32.AND.EX P5, PT, R12, R13, PT, P5 ;  /* 0x0000000d0c00720c */ /* 0x000fe20003fa6150 */
[----:B------:R-:W-:Y:S01]  /*fa9c0*/  IMAD.X R13, RZ, RZ, R140, P0 ;  /* 0x000000ffff0d7224 */ /* 0x000fe200000e068c */
[----:B------:R-:W-:-:S02]  /*fa9d0*/  ISETP.GT.U32.AND.EX P1, PT, R157, R144, PT, P1 ;  /* 0x000000909d00720c */ /* 0x000fc40003f24110 */
[----:B------:R-:W-:Y:S02]  /*fa9e0*/  ISETP.GT.U32.AND P3, PT, R38, R11, PT ;  /* 0x0000000b2600720c */ /* 0x000fe40003f64070 */
[----:B------:R-:W-:Y:S02]  /*fa9f0*/  IADD3 R39, P0, PT, R11, R14, RZ ;  /* 0x0000000e0b277210 */ /* 0x000fe40007f1e0ff */
[----:B------:R-:W-:Y:S02]  /*faa00*/  SEL R16, RZ, 0x1, P6 ;  /* 0x00000001ff107807 */ /* 0x000fe40003000000 */
[----:B------:R-:W-:Y:S01]  /*faa10*/  SEL R73, R148, R155, P1 ;  /* 0x0000009b94497207 */ /* 0x000fe20000800000 */
[----:B------:R-:W-:Y:S01]  /*faa20*/  IMAD.X R138, R13, 0x1, R9, P0 ;  /* 0x000000010d8a7824 */ /* 0x000fe200000e0609 */
[----:B------:R-:W-:Y:S02]  /*faa30*/  ISETP.GT.U32.AND.EX P6, PT, R140, R13, PT, P3 ;  /* 0x0000000d8c00720c */ /* 0x000fe40003fc4130 */
[----:B------:R-:W-:-:S02]  /*faa40*/  SEL R77, R157, R144, P1 ;  /* 0x000000909d4d7207 */ /* 0x000fc40000800000 */
[----:B------:R-:W-:Y:S02]  /*faa50*/  IADD3 R16, P3, PT, R16, R19, RZ ;  /* 0x0000001310107210 */ /* 0x000fe40007f7e0ff */
[----:B------:R-:W-:Y:S01]  /*faa60*/  ISETP.GE.U32.AND P1, PT, R14, RZ, PT ;  /* 0x000000ff0e00720c */ /* 0x000fe20003f26070 */
[----:B------:R-:W-:Y:S01]  /*faa70*/  IMAD.MOV.U32 R14, RZ, RZ, RZ ;  /* 0x000000ffff0e7224 */ /* 0x000fe200078e00ff */
[----:B------:R-:W-:Y:S02]  /*faa80*/  ISETP.GT.U32.AND P0, PT, R73, R153, PT ;  /* 0x000000994900720c */ /* 0x000fe40003f04070 */
[----:B------:R-:W-:Y:S01]  /*faa90*/  SEL R73, RZ, 0x1, P5 ;  /* 0x00000001ff497807 */ /* 0x000fe20002800000 */
[----:B------:R-:W-:Y:S01]  /*faaa0*/  IMAD.WIDE.U32 R14, R113, R137, R14 ;  /* 0x00000089710e7225 */ /* 0x000fe200078e000e */
[----:B------:R-:W-:Y:S02]  /*faab0*/  SEL R11, R38, R11, P6 ;  /* 0x0000000b260b7207 */ /* 0x000fe40003000000 */
[----:B------:R-:W-:Y:S01]  /*faac0*/  SEL R13, R140, R13, P6 ;  /* 0x0000000d8c0d7207 */ /* 0x000fe20003000000 */
[----:B------:R-:W-:Y:S01]  /*faad0*/  IMAD.IADD R38, R129, 0x1, R15 ;  /* 0x0000000181267824 */ /* 0x000fe200078e020f */
[----:B------:R-:W-:-:S02]  /*faae0*/  ISETP.NE.U32.AND P5, PT, R16, RZ, PT ;  /* 0x000000ff1000720c */ /* 0x000fc40003fa5070 */
[----:B------:R-:W-:Y:S01]  /*faaf0*/  ISETP.GE.U32.AND.EX P1, PT, R9, R40, PT, P1 ;  /* 0x000000280900720c */ /* 0x000fe20003f26110 */
[----:B------:R-:W-:Y:S01]  /*fab00*/  IMAD.X R9, RZ, RZ, R18, P3 ;  /* 0x000000ffff097224 */ /* 0x000fe200018e0612 */
[-C--:B------:R-:W-:Y:S02]  /*fab10*/  IADD3 R16, P6, PT, R16, R39.reuse, RZ ;  /* 0x0000002710107210 */ /* 0x080fe40007fde0ff */
[----:B------:R-:W-:Y:S02]  /*fab20*/  SEL R19, RZ, 0x1, P1 ;  /* 0x00000001ff137807 */ /* 0x000fe40000800000 */
[-C--:B------:R-:W-:Y:S01]  /*fab30*/  ISETP.GE.U32.AND P1, PT, R16, R39.reuse, PT ;  /* 0x000000271000720c */ /* 0x080fe20003f26070 */
[----:B------:R-:W-:Y:S01]  /*fab40*/  IMAD.X R18, R9, 0x1, R138, P6 ;  /* 0x0000000109127824 */ /* 0x000fe200030e068a */
[----:B------:R-:W-:Y:S02]  /*fab50*/  ISETP.GT.U32.AND P6, PT, R11, R39, PT ;  /* 0x000000270b00720c */ /* 0x000fe40003fc4070 */
[----:B------:R-:W-:-:S02]  /*fab60*/  ISETP.GT.U32.AND.EX P0, PT, R77, R142, PT, P0 ;  /* 0x0000008e4d00720c */ /* 0x000fc40003f04100 */
[-C--:B------:R-:W-:Y:S01]  /*fab70*/  ISETP.GT.U32.AND.EX P6, PT, R13, R138.reuse, PT, P6 ;  /* 0x0000008a0d00720c */ /* 0x080fe20003fc4160 */
[----:B------:R-:W-:Y:S01]  /*fab80*/  IMAD.MOV.U32 R13, RZ, RZ, RZ ;  /* 0x000000ffff0d7224 */ /* 0x000fe200078e00ff */
[----:B------:R-:W-:Y:S02]  /*fab90*/  ISETP.GE.U32.AND.EX P1, PT, R18, R138, PT, P1 ;  /* 0x0000008a1200720c */ /* 0x000fe40003f26110 */
[----:B------:R-:W-:Y:S01]  /*faba0*/  ISETP.GE.U32.AND P3, PT, R14, RZ, PT ;  /* 0x000000ff0e00720c */ /* 0x000fe20003f66070 */
[----:B------:R-:W-:Y:S01]  /*fabb0*/  IMAD.WIDE.U32 R12, R116, R141, R12 ;  /* 0x0000008d740c7225 */ /* 0x000fe200078e000c */
[----:B------:R-:W-:Y:S02]  /*fabc0*/  ISETP.NE.AND.EX P1, PT, R9, RZ, !P1, P5 ;  /* 0x000000ff0900720c */ /* 0x000fe40004f25350 */
[----:B------:R-:W-:Y:S02]  /*fabd0*/  SEL R40, RZ, 0x1, !P0 ;  /* 0x00000001ff287807 */ /* 0x000fe40004000000 */
[----:B------:R-:W-:Y:S01]  /*fabe0*/  IADD3 R11, P5, P0, R19, R12, RZ ;  /* 0x0000000c130b7210 */ /* 0x000fe200078be0ff */
[----:B------:R-:W-:Y:S01]  /*fabf0*/  IMAD.IADD R12, R133, 0x1, R13 ;  /* 0x00000001850c7824 */ /* 0x000fe200078e020d */
[----:B------:R-:W-:-:S02]  /*fac00*/  ISETP.GE.U32.AND.EX P3, PT, R38, R8, PT, P3 ;  /* 0x000000082600720c */ /* 0x000fc40003f66130 */
[----:B------:R-:W-:Y:S02]  /*fac10*/  SEL R8, RZ, 0x1, !P6 ;  /* 0x00000001ff087807 */ /* 0x000fe40007000000 */
[----:B------:R-:W-:Y:S02]  /*fac20*/  SEL R9, RZ, 0x1, !P1 ;  /* 0x00000001ff097807 */ /* 0x000fe40004800000 */
[----:B------:R-:W-:Y:S02]  /*fac30*/  IADD3 R17, P6, PT, R40, R17, RZ ;  /* 0x0000001128117210 */ /* 0x000fe40007fde0ff */
[----:B------:R-:W-:Y:S02]  /*fac40*/  IADD3 R8, P1, PT, R8, R11, RZ ;  /* 0x0000000b08087210 */ /* 0x000fe40007f3e0ff */
[----:B------:R-:W-:Y:S01]  /*fac50*/  IADD3.X R12, PT, PT, RZ, R12, R73, P5, P0 ;  /* 0x0000000cff0c7210 */ /* 0x000fe20002fe0449 */
        /* <DEDUP_REMOVED lines=12> */
[----:B------:R-:W-:Y:S01]  /*fad20*/  IMAD.IADD R15, R135, 0x1, R15 ;  /* 0x00000001870f7824 */ /* 0x000fe200078e020f */
[----:B------:R-:W-:Y:S01]  /*fad30*/  ISETP.GE.U32.AND.EX P0, PT, R153, R76, PT, P0 ;  /* 0x0000004c9900720c */ /* 0x000fe20003f06100 */
[----:B------:R-:W-:Y:S01]  /*fad40*/  IMAD.X R38, R11, 0x1, R38, P6 ;  /* 0x000000010b267824 */ /* 0x000fe200030e0626 */
[----:B------:R-:W-:Y:S01]  /*fad50*/  SEL R8, R16, R9, P1 ;  /* 0x0000000910087207 */ /* 0x000fe20000800000 */
[----:B------:R-:W-:Y:S01]  /*fad60*/  IMAD.MOV.U32 R16, RZ, RZ, RZ ;  /* 0x000000ffff107224 */ /* 0x000fe200078e00ff */
[----:B------:R-:W-:Y:S01]  /*fad70*/  SEL R9, R18, R11, P1 ;  /* 0x0000000b12097207 */ /* 0x000fe20000800000 */
[----:B------:R-:W-:Y:S01]  /*fad80*/  IMAD.MOV.U32 R11, RZ, RZ, RZ ;  /* 0x000000ffff0b7224 */ /* 0x000fe200078e00ff */
[----:B------:R-:W-:Y:S01]  /*fad90*/  ISETP.NE.AND.EX P5, PT, R12, RZ, !P0, P5 ;  /* 0x000000ff0c00720c */ /* 0x000fe200047a5350 */
[----:B------:R-:W-:Y:S01]  /*fada0*/  IMAD.WIDE.U32 R18, R121, R141, R14 ;  /* 0x0000008d79127225 */ /* 0x000fe200078e000e */
[----:B------:R-:W-:-:S02]  /*fadb0*/  ISETP.GT.U32.AND P0, PT, R8, R39, PT ;  /* 0x000000270800720c */ /* 0x000fc40003f04070 */
        /* <DEDUP_REMOVED lines=18> */
[----:B------:R-:W-:Y:S01]  /*faee0*/  ISETP.GT.U32.AND P5, PT, R140, R73, PT ;  /* 0x000000498c00720c */ /* 0x000fe20003fa4070 */
        /* <DEDUP_REMOVED lines=8> */
[----:B------:R-:W-:Y:S01]  /*faf70*/  ISETP.GE.U32.AND P0, PT, R12, R8, PT ;  /* 0x000000080c00720c */ /* 0x000fe20003f06070 */
[----:B------:R-:W-:Y:S01]  /*faf80*/  IMAD.IADD R8, R132, 0x1, R13 ;  /* 0x0000000184087824 */ /* 0x000fe200078e020d */
[----:B------:R-:W-:Y:S01]  /*faf90*/  ISETP.GT.U32.AND.EX P5, PT, R153, R138, PT, P5 ;  /* 0x0000008a9900720c */ /* 0x000fe20003fa4150 */
[----:B------:R-:W-:Y:S01]  /*fafa0*/  IMAD.MOV.U32 R10, RZ, RZ, RZ ;  /* 0x000000ffff0a7224 */ /* 0x000fe200078e00ff */
[----:B------:R-:W-:Y:S01]  /*fafb0*/  ISETP.GE.U32.AND.EX P4, PT, R76, R77, PT, P4 ;  /* 0x0000004d4c00720c */ /* 0x000fe20003f86140 */
[----:B------:R-:W-:Y:S01]  /*fafc0*/  IMAD.IADD R14, R134, 0x1, R19 ;  /* 0x00000001860e7824 */ /* 0x000fe200078e0213 */
[----:B------:R-:W-:Y:S02]  /*fafd0*/  ISETP.GE.U32.AND.EX P0, PT, R8, R9, PT, P0 ;  /* 0x000000090800720c */ /* 0x000fe40003f06100 */
[----:B------:R-:W-:Y:S01]  /*fafe0*/  ISETP.NE.AND.EX P3, PT, R11, RZ, !P4, P3 ;  /* 0x000000ff0b00720c */ /* 0x000fe20006765330 */
[----:B------:R-:W-:Y:S01]  /*faff0*/  IMAD.MOV.U32 R11, RZ, RZ, R12 ;  /* 0x000000ffff0b7224 */ /* 0x000fe200078e000c */
[----:B------:R-:W-:-:S02]  /*fb000*/  ISETP.GE.U32.AND.EX P1, PT, R14, R15, PT, P1 ;  /* 0x0000000f0e00720c */ /* 0x000fc40003f26110 */
[----:B------:R-:W-:Y:S01]  /*fb010*/  SEL R9, RZ, 0x1, !P3 ;  /* 0x00000001ff097807 */ /* 0x000fe20005800000 */
[----:B------:R-:W-:Y:S01]  /*fb020*/  IMAD.WIDE.U32 R10, R117, R137, R10 ;  /* 0x00000089750a7225 */ /* 0x000fe200078e000a */
[----:B------:R-:W-:Y:S02]  /*fb030*/  SEL R15, R140, R73, P5 ;  /* 0x000000498c0f7207 */ /* 0x000fe40002800000 */
[----:B------:R-:W-:Y:S01]  /*fb040*/  IADD3 R9, P3, PT, R9, R40, RZ ;  /* 0x0000002809097210 */ /* 0x000fe20007f7e0ff */
[----:B------:R-:W-:Y:S01]  /*fb050*/  IMAD.IADD R73, R132, 0x1, R11 ;  /* 0x0000000184497824 */ /* 0x000fe200078e020b */
[----:B------:R-:W-:Y:S02]  /*fb060*/  ISETP.GE.U32.AND P4, PT, R16, RZ, PT ;  /* 0x000000ff1000720c */ /* 0x000fe40003f86070 */
[----:B------:R-:W-:Y:S01]  /*fb070*/  ISETP.GE.U32.AND P6, PT, R10, RZ, PT ;  /* 0x000000ff0a00720c */ /* 0x000fe20003fc6070 */
[----:B------:R-:W-:Y:S01]  /*fb080*/  IMAD.X R13, RZ, RZ, R76, P3 ;  /* 0x000000ffff0d7224 */ /* 0x000fe200018e064c */
[----:B------:R-:W-:-:S02]  /*fb090*/  IADD3 R19, P3, PT, R9, R10, RZ ;  /* 0x0000000a09137210 */ /* 0x000fc40007f7e0ff */
[----:B------:R-:W-:Y:S02]  /*fb0a0*/  SEL R16, R153, R138, P5 ;  /* 0x0000008a99107207 */ /* 0x000fe40002800000 */
        /* <DEDUP_REMOVED lines=67> */
[----:B------:R-:W-:Y:S01]  /*fb4e0*/  SEL R13, RZ, 0x1, P1 ;  /* 0x00000001ff0d7807 */ /* 0x000fe20000800000 */
[----:B------:R-:W-:Y:S01]  /*fb4f0*/  IMAD.X R9, R19, 0x1, R80, P4 ;  /* 0x0000000113097824 */ /* 0x000fe200020e0650 */
[----:B------:R-:W-:Y:S02]  /*fb500*/  ISETP.GE.U32.AND P3, PT, R17, R73, PT ;  /* 0x000000491100720c */ /* 0x000fe40003f66070 */
[----:B------:R-:W-:Y:S02]  /*fb510*/  IADD3 R13, P4, P5, R13, R10, RZ ;  /* 0x0000000a0d0d7210 */ /* 0x000fe40007d9e0ff */
[----:B------:R-:W-:Y:S02]  /*fb520*/  ISETP.GE.U32.AND.EX P3, PT, R40, R39, PT, P3 ;  /* 0x000000272800720c */ /* 0x000fe40003f66130 */
        /* <DEDUP_REMOVED lines=53> */
.L_x_970:
[----:B------:R-:W-:Y:S05]  /*fb880*/  BSYNC.RELIABLE B9 ;  /* 0x0000000000097941 */ /* 0x000fea0003800100 */
.L_x_969:
        /* <DEDUP_REMOVED lines=38> */
.L_x_971:
[----:B------:R-:W-:Y:S05]  /*fbaf0*/  BSYNC.RECONVERGENT B8 ;  /* 0x0000000000087941 */ /* 0x000fea0003800200 */
.L_x_968:
        /* <DEDUP_REMOVED lines=109> */
.L_x_974:
[----:B------:R-:W-:Y:S05]  /*fc1d0*/  BSYNC.RELIABLE B9 ;  /* 0x0000000000097941 */ /* 0x000fea0003800100 */
.L_x_973:
        /* <DEDUP_REMOVED lines=38> */
.L_x_975:
[----:B------:R-:W-:Y:S05]  /*fc440*/  BSYNC.RECONVERGENT B8 ;  /* 0x0000000000087941 */ /* 0x000fea0003800200 */
.L_x_972:
        /* <DEDUP_REMOVED lines=18> */
[----:B------:R-:W-:-:S04]  /*fc570*/  IMAD.WIDE.U32 R10, R115, R122, RZ ;  /* 0x0000007a730a7225 */ /* 0x000fc800078e00ff */
[----:B------:R-:W-:Y:S01]  /*fc580*/  IMAD.WIDE.U32 R14, R122, R122, R14 ;  /* 0x0000007a7a0e7225 */ /* 0x000fe200078e000e */
[----:B------:R-:W-:-:S03]  /*fc590*/  IADD3 R9, P4, PT, R12, R10, RZ ;  /* 0x0000000a0c097210 */ /* 0x000fc60007f9e0ff */
[----:B------:R-:W-:Y:S01]  /*fc5a0*/  VIADD R38, R13, UR6 ;  /* 0x000000060d267c36 */ /* 0x000fe20008000000 */
[----:B------:R-:W-:Y:S01]  /*fc5b0*/  ISETP.GE.U32.AND P5, PT, R9, R10, PT ;  /* 0x0000000a0900720c */ /* 0x000fe20003fa6070 */
[----:B------:R-:W-:Y:S01]  /*fc5c0*/  VIADD R13, R11, UR5 ;  /* 0x000000050b0d7c36 */ /* 0x000fe20008000000 */
[----:B------:R-:W-:Y:S01]  /*fc5d0*/  SEL R11, RZ, 0x1, P1 ;  /* 0x00000001ff0b7807 */ /* 0x000fe20000800000 */
[----:B------:R-:W-:Y:S01]  /*fc5e0*/  VIADD R40, R15, UR4 ;  /* 0x000000040f287c36 */ /* 0x000fe20008000000 */
[----:B------:R-:W-:Y:S01]  /*fc5f0*/  LOP3.LUT R15, R8, 0x1, RZ, 0xc0, !PT ;  /* 0x00000001080f7812 */ /* 0x000fe200078ec0ff */
[----:B------:R-:W-:Y:S01]  /*fc600*/  IMAD.MOV.U32 R8, RZ, RZ, RZ ;  /* 0x000000ffff087224 */ /* 0x000fe200078e00ff */
[----:B------:R-:W-:Y:S01]  /*fc610*/  IADD3 R14, P1, P3, R11, R14, RZ ;  /* 0x0000000e0b0e7210 */ /* 0x000fe20007b3e0ff */
[----:B------:R-:W-:Y:S01]  /*fc620*/  IMAD.WIDE.U32 R18, R118, R123, RZ ;  /* 0x0000007b76127225 */ /* 0x000fe200078e00ff */
[----:B------:R-:W-:Y:S02]  /*fc630*/  ISETP.GE.U32.AND P0, PT, R9, R12, PT ;  /* 0x0000000c0900720c */ /* 0x000fe40003f06070 */
[----:B------:R-:W-:Y:S01]  /*fc640*/  IADD3.X R40, PT, PT, RZ, R40, R15, P1, P3 ;  /* 0x00000028ff287210 */ /* 0x000fe20000fe640f */
[----:B------:R-:W-:-:S04]  /*fc650*/  IMAD.WIDE.U32 R10, R123, R115, R8 ;  /* 0x000000737b0a7225 */ /* 0x000fc800078e0008 */
[----:B------:R-:W-:Y:S01]  /*fc660*/  IMAD.X R8, R13, 0x1, R38, P4 ;  /* 0x000000010d087824 */ /* 0x000fe200020e0626 */
[----:B------:R-:W-:Y:S01]  /*fc670*/  ISETP.GE.U32.AND P6, PT, R10, RZ, PT ;  /* 0x000000ff0a00720c */ /* 0x000fe20003fc6070 */
[----:B------:R-:W-:Y:S02]  /*fc680*/  VIADD R74, R11, UR5 ;  /* 0x000000050b4a7c36 */ /* 0x000fe40008000000 */
[----:B------:R-:W-:Y:S01]  /*fc690*/  IMAD.WIDE.U32 R16, R119, R122, RZ ;  /* 0x0000007a77107225 */ /* 0x000fe200078e00ff */
[C---:B------:R-:W-:Y:S02]  /*fc6a0*/  ISETP.GE.U32.AND.EX P0, PT, R8.reuse, R38, PT, P0 ;  /* 0x000000260800720c */ /* 0x040fe40003f06100 */
        /* <DEDUP_REMOVED lines=12> */
[----:B------:R-:W-:Y:S01]  /*fc770*/  IMAD.X R74, R15, 0x1, R74, P0 ;  /* 0x000000010f4a7824 */ /* 0x000fe200000e064a */
[----:B------:R-:W-:Y:S01]  /*fc780*/  IADD3 R19, P3, PT, R18, R16, RZ ;  /* 0x0000001012137210 */ /* 0x000fe20007f7e0ff */
[----:B------:R-:W-:Y:S01]  /*fc790*/  IMAD.WIDE.U32 R10, R114, R115, RZ ;  /* 0x00000073720a7225 */ /* 0x000fe200078e00ff */
[----:B------:R-:W-:Y:S02]  /*fc7a0*/  ISETP.GE.U32.AND P0, PT, R75, R13, PT ;  /* 0x0000000d4b00720c */ /* 0x000fe40003f06070 */
[----:B------:R-:W-:Y:S01]  /*fc7b0*/  ISETP.GE.U32.AND.EX P6, PT, R15, R40, PT, P6 ;  /* 0x000000280f00720c */ /* 0x000fe20003fc6160 */
[----:B------:R-:W-:Y:S01]  /*fc7c0*/  VIADD R41, R9, UR6 ;  /* 0x0000000609297c36 */ /* 0x000fe20008000000 */
[----:B------:R-:W-:Y:S01]  /*fc7d0*/  ISETP.GE.U32.AND P1, PT, R19, R18, PT ;  /* 0x000000121300720c */ /* 0x000fe20003f26070 */
[----:B------:R-:W-:Y:S01]  /*fc7e0*/  IMAD.MOV.U32 R18, RZ, RZ, RZ ;  /* 0x000000ffff127224 */ /* 0x000fe200078e00ff */
[----:B------:R-:W-:Y:S01]  /*fc7f0*/  SEL R12, RZ, 0x1, P5 ;  /* 0x00000001ff0c7807 */ /* 0x000fe20002800000 */
        /* <DEDUP_REMOVED lines=8> */
[-C--:B------:R-:W-:Y:S02]  /*fc880*/  IADD3.X R78, PT, PT, RZ, R41.reuse, R78, P5, P4 ;  /* 0x00000029ff4e7210 */ /* 0x080fe40002fe844e */
[-C--:B------:R-:W-:Y:S02]  /*fc890*/  IADD3 R81, P0, PT, R81, R8.reuse, RZ ;  /* 0x0000000851517210 */ /* 0x080fe40007f1e0ff */
[----:B------:R-:W-:Y:S02]  /*fc8a0*/  IADD3.X R12, PT, PT, RZ, R41, R12, P5, P4 ;  /* 0x00000029ff0c7210 */ /* 0x000fe40002fe840c */
        /* <DEDUP_REMOVED lines=8> */
[----:B------:R-:W-:Y:S01]  /*fc930*/  ISETP.NE.U32.AND P4, PT, R11, RZ, PT ;  /* 0x000000ff0b00720c */ /* 0x000fe20003f85070 */
[----:B------:R-:W-:Y:S01]  /*fc940*/  IMAD.WIDE.U32 R12, R115, R115, R8 ;  /* 0x00000073730c7225 */ /* 0x000fe200078e0008 */
[----:B------:R-:W-:-:S03]  /*fc950*/  ISETP.GE.U32.AND P5, PT, R38, R40, PT ;  /* 0x000000282600720c */ /* 0x000fc60003fa6070 */
[----:B------:R-:W-:Y:S01]  /*fc960*/  IMAD.X R17, R18, 0x1, R41, P0 ;  /* 0x0000000112117824 */ /* 0x000fe200000e0629 */
[----:B------:R-:W-:Y:S01]  /*fc970*/  ISETP.GE.U32.AND P0, PT, R12, RZ, PT ;  /* 0x000000ff0c00720c */ /* 0x000fe20003f06070 */
[----:B------:R-:W-:Y:S02]  /*fc980*/  VIADD R15, R13, UR5 ;  /* 0x000000050d0f7c36 */ /* 0x000fe40008000000 */
[----:B------:R-:W-:Y:S01]  /*fc990*/  IMAD.MOV.U32 R11, RZ, RZ, RZ ;  /* 0x000000ffff0b7224 */ /* 0x000fe200078e00ff */
[----:B------:R-:W-:Y:S01]  /*fc9a0*/  ISETP.GE.U32.AND.EX P5, PT, R17, R41, PT, P5 ;  /* 0x000000291100720c */ /* 0x000fe20003fa6150 */
[----:B------:R-:W-:Y:S01]  /*fc9b0*/  IMAD.X R8, R79, 0x1, R76, P3 ;  /* 0x000000014f087824 */ /* 0x000fe200018e064c */
[----:B------:R-:W-:Y:S01]  /*fc9c0*/  ISETP.GE.U32.AND.EX P0, PT, R15, R9, PT, P0 ;  /* 0x000000090f00720c */ /* 0x000fe20003f06100 */
[----:B------:R-:W-:Y:S01]  /*fc9d0*/  IMAD.WIDE.U32 R10, R114, R114, R10 ;  /* 0x00000072720a7225 */ /* 0x000fe200078e000a */
[----:B------:R-:W-:Y:S02]  /*fc9e0*/  ISETP.NE.AND.EX P4, PT, R18, RZ, !P5, P4 ;  /* 0x000000ff1200720c */ /* 0x000fe40006f85340 */
[----:B------:R-:W-:-:S02]  /*fc9f0*/  SEL R13, RZ, 0x1, P0 ;  /* 0x00000001ff0d7807 */ /* 0x000fc40000000000 */
[----:B------:R-:W-:Y:S02]  /*fca00*/  SEL R9, RZ, 0x1, !P4 ;  /* 0x00000001ff097807 */ /* 0x000fe40006000000 */
[----:B------:R-:W-:Y:S01]  /*fca10*/  SHF.R.U32.HI R18, RZ, 0x1f, R39 ;  /* 0x0000001fff127819 */ /* 0x000fe20000011627 */
[----:B------:R-:W-:Y:S01]  /*fca20*/  VIADD R39, R11, UR6 ;  /* 0x000000060b277c36 */ /* 0x000fe20008000000 */
[----:B------:R-:W-:Y:S02]  /*fca30*/  IADD3 R9, P0, PT, R9, R38, RZ ;  /* 0x0000002609097210 */ /* 0x000fe40007f1e0ff */
[----:B------:R-:W-:Y:S02]  /*fca40*/  ISETP.GE.U32.AND P3, PT, R19, R16, PT ;  /* 0x000000101300720c */ /* 0x000fe40003f66070 */
        /* <DEDUP_REMOVED lines=14> */
[C---:B------:R-:W-:Y:S02]  /*fcb30*/  ISETP.GE.U32.AND.EX P1, PT, R8.reuse, R76, PT, P1 ;  /* 0x0000004c0800720c */ /* 0x040fe40003f26110 */
[----:B------:R-:W-:Y:S01]  /*fcb40*/  ISETP.GE.U32.AND.EX P3, PT, R8, R79, PT, P3 ;  /* 0x0000004f0800720c */ /* 0x000fe20003f66130 */
[----:B------:R-:W-:Y:S01]  /*fcb50*/  IMAD.WIDE.U32 R8, R122, R118, R8 ;  /* 0x000000767a087225 */ /* 0x000fe200078e0008 */
[----:B------:R-:W-:Y:S02]  /*fcb60*/  ISETP.GE.U32.AND.EX P5, PT, R77, R19, PT, P5 ;  /* 0x000000134d00720c */ /* 0x000fe40003fa6150 */
[----:B------:R-:W-:Y:S01]  /*fcb70*/  ISETP.GE.U32.AND P4, PT, R40, R81, PT ;  /* 0x000000512800720c */ /* 0x000fe20003f86070 */
[----:B------:R-:W-:Y:S01]  /*fcb80*/  IMAD.WIDE.U32 R18, R124, R123, RZ ;  /* 0x0000007b7c127225 */ /* 0x000fe200078e00ff */
[----:B------:R-:W-:-:S02]  /*fcb90*/  IADD3 R76, P6, PT, R13, R14, RZ ;  /* 0x0000000e0d4c7210 */ /* 0x000fc40007fde0ff */
[----:B------:R-:W-:Y:S01]  /*fcba0*/  ISETP.GT.U32.AND.EX P0, PT, R10, R11, PT, P0 ;  /* 0x0000000b0a00720c */ /* 0x000fe20003f04100 */
[----:B------:R-:W-:Y:S01]  /*fcbb0*/  IMAD.WIDE.U32 R14, R125, R122, RZ ;  /* 0x0000007a7d0e7225 */ /* 0x000fe200078e00ff */
[----:B------:R-:W-:Y:S02]  /*fcbc0*/  SEL R156, RZ, 0x1, P1 ;  /* 0x00000001ff9c7807 */ /* 0x000fe40000800000 */
[----:B------:R-:W-:Y:S01]  /*fcbd0*/  SEL R17, RZ, 0x1, P5 ;  /* 0x00000001ff117807 */ /* 0x000fe20002800000 */
[----:B------:R-:W-:Y:S01]  /*fcbe0*/  VIADD R155, R9, UR4 ;  /* 0x00000004099b7c36 */ /* 0x000fe20008000000 */
[----:B------:R-:W-:Y:S01]  /*fcbf0*/  ISETP.GE.U32.AND.EX P4, PT, R41, R78, PT, P4 ;  /* 0x0000004e2900720c */ /* 0x000fe20003f86140 */
[----:B------:R-:W-:Y:S01]  /*fcc00*/  IMAD.X R77, R11, 0x1, R77, P6 ;  /* 0x000000010b4d7824 */ /* 0x000fe200030e064d */
[----:B------:R-:W-:Y:S01]  /*fcc10*/  ISETP.GE.U32.AND P1, PT, R76, R13, PT ;  /* 0x0000000d4c00720c */ /* 0x000fe20003f26070 */
[----:B------:R-:W-:Y:S01]  /*fcc20*/  VIADD R153, R15, UR6 ;  /* 0x000000060f997c36 */ /* 0x000fe20008000000 */
[----:B------:R-:W-:-:S02]  /*fcc30*/  IADD3 R13, P5, PT, R18, R14, RZ ;  /* 0x0000000e120d7210 */ /* 0x000fc40007fbe0ff */
[----:B------:R-:W-:Y:S02]  /*fcc40*/  SEL R9, RZ, 0x1, !P0 ;  /* 0x00000001ff097807 */ /* 0x000fe40004000000 */
[----:B------:R-:W-:Y:S01]  /*fcc50*/  SEL R38, RZ, 0x1, P3 ;  /* 0x00000001ff267807 */ /* 0x000fe20001800000 */
[----:B------:R-:W-:Y:S01]  /*fcc60*/  IMAD.WIDE.U32 R40, R123, R125, R12 ;  /* 0x0000007d7b287225 */ /* 0x000fe200078e000c */
[----:B------:R-:W-:Y:S02]  /*fcc70*/  IADD3 R154, P3, P0, R17, R8, RZ ;  /* 0x00000008119a7210 */ /* 0x000fe4000787e0ff */
[----:B------:R-:W-:Y:S01]  /*fcc80*/  SEL R152, RZ, 0x1, P4 ;  /* 0x00000001ff987807 */ /* 0x000fe20002000000 */
[----:B------:R-:W-:Y:S01]  /*fcc90*/  VIADD R41, R41, UR6 ;  /* 0x0000000629297c36 */ /* 0x000fe20008000000 */
[----:B------:R-:W-:Y:S01]  /*fcca0*/  IADD3 R8, P6, PT, R9, R16, RZ ;  /* 0x0000001009087210 */ /* 0x000fe20007fde0ff */
[----:B------:R-:W-:Y:S01]  /*fccb0*/  IMAD.WIDE.U32 R16, R118, R115, RZ ;  /* 0x0000007376107225 */ /* 0x000fe200078e00ff */
[----:B------:R-:W-:-:S02]  /*fccc0*/  IADD3 R152, P4, PT, R152, R154, RZ ;  /* 0x0000009a98987210 */ /* 0x000fc40007f9e0ff */
        /* <DEDUP_REMOVED lines=44> */
[----:B------:R-:W-:-:S02]  /*fcf90*/  SEL R78, RZ, 0x1, P6 ;  /* 0x00000001ff4e7807 */ /* 0x000fc40003000000 */
[----:B------:R-:W-:Y:S01]  /*fcfa0*/  ISETP.NE.U32.AND P6, PT, R9, RZ, PT ;  /* 0x000000ff0900720c */ /* 0x000fe20003fc5070 */
[----:B------:R-:W-:Y:S01]  /*fcfb0*/  IMAD.MOV.U32 R9, RZ, RZ, RZ ;  /* 0x000000ffff097224 */ /* 0x000fe200078e00ff */
[----:B------:R-:W-:Y:S02]  /*fcfc0*/  ISETP.GE.U32.AND.EX P5, PT, R80, R16, PT, P5 ;  /* 0x000000105000720c */ /* 0x000fe40003fa6150 */
[----:B------:R-:W-:Y:S01]  /*fcfd0*/  ISETP.GE.U32.AND P0, PT, R79, R152, PT ;  /* 0x000000984f00720c */ /* 0x000fe20003f06070 */
[----:B------:R-:W-:Y:S01]  /*fcfe0*/  IMAD.WIDE.U32 R8, R114, R118, R8 ;  /* 0x0000007672087225 */ /* 0x000fe200078e0008 */
[----:B------:R-:W-:Y:S02]  /*fcff0*/  SEL R152, RZ, 0x1, P1 ;  /* 0x00000001ff987807 */ /* 0x000fe40000800000 */
[----:B------:R-:W-:Y:S02]  /*fd000*/  ISETP.GE.U32.AND P1, PT, R18, RZ, PT ;  /* 0x000000ff1200720c */ /* 0x000fe40003f26070 */
[----:B------:R-:W-:Y:S01]  /*fd010*/  ISETP.NE.AND.EX P5, PT, R11, RZ, !P5, P6 ;  /* 0x000000ff0b00720c */ /* 0x000fe20006fa5360 */
[----:B------:R-:W-:Y:S01]  /*fd020*/  IMAD.MOV.U32 R11, RZ, RZ, RZ ;  /* 0x000000ffff0b7224 */ /* 0x000fe200078e00ff */
[----:B------:R-:W-:-:S02]  /*fd030*/  ISETP.GT.U32.AND P3, PT, R12, R19, PT ;  /* 0x000000130c00720c */ /* 0x000fc40003f64070 */
[----:B------:R-:W-:Y:S02]  /*fd040*/  ISETP.GE.U32.AND.EX P1, PT, R154, R17, PT, P1 ;  /* 0x000000119a00720c */ /* 0x000fe40003f26110 */
[----:B------:R-:W-:Y:S02]  /*fd050*/  SEL R12, RZ, 0x1, !P5 ;  /* 0x00000001ff0c7807 */ /* 0x000fe40006800000 */
        /* <DEDUP_REMOVED lines=14> */
[----:B------:R-:W-:Y:S01]  /*fd140*/  ISETP.GT.U32.AND.EX P0, PT, R80, R9, PT, P0 ;  /* 0x000000095000720c */ /* 0x000fe20003f04100 */
[----:B------:R-:W-:Y:S01]  /*fd150*/  IMAD.X R154, R9, 0x1, R154, P5 ;  /* 0x00000001099a7824 */ /* 0x000fe200028e069a */
        /* <DEDUP_REMOVED lines=46> */
[----:B------:R-:W-:-:S04]  /*fd440*/  IMAD.WIDE.U32 R10, R119, R119, R8 ;  /* 0x00000077770a7225 */ /* 0x000fc800078e0008 */
[----:B------:R-:W-:Y:S01]  /*fd450*/  IMAD.X R8, RZ, RZ, R78, P4 ;  /* 0x000000ffff087224 */ /* 0x000fe200020e064e */
[-C--:B------:R-:W-:Y:S01]  /*fd460*/  IADD3 R80, P4, PT, R39, R156.reuse, RZ ;  /* 0x0000009c27507210 */ /* 0x080fe20007f9e0ff */
[----:B------:R-:W-:Y:S01]  /*fd470*/  IMAD.X R81, R155, 0x1, R158, P0 ;  /* 0x000000019b517824 */ /* 0x000fe200000e069e */
[----:B------:R-:W-:Y:S01]  /*fd480*/  ISETP.GE.U32.AND P3, PT, R10, RZ, PT ;  /* 0x000000ff0a00720c */ /* 0x000fe20003f66070 */
[----:B------:R-:W-:Y:S01]  /*fd490*/  VIADD R16, R11, UR7 ;  /* 0x000000070b107c36 */ /* 0x000fe20008000000 */
        /* <DEDUP_REMOVED lines=10> */
[----:B------:R-:W-:Y:S01]  /*fd540*/  ISETP.GE.U32.AND P6, PT, R40, R79, PT ;  /* 0x0000004f2800720c */ /* 0x000fe20003fc6070 */
[----:B------:R-:W-:Y:S01]  /*fd550*/  VIADD R78, R13, UR4 ;  /* 0x000000040d4e7c36 */ /* 0x000fe20008000000 */
        /* <DEDUP_REMOVED lines=33> */
[----:B------:R-:W-:Y:S01]  /*fd770*/  VIADD R154, R9, UR5 ;  /* 0x00000005099a7c36 */ /* 0x000fe20008000000 */
        /* <DEDUP_REMOVED lines=59> */
[----:B------:R-:W-:-:S03]  /*fdb30*/  VIADD R15, R11, UR5 ;  /* 0x000000050b0f7c36 */ /* 0x000fc60008000000 */
        /* <DEDUP_REMOVED lines=10> */
[----:B------:R-:W-:Y:S02]  /*fdbe0*/  SEL R11, R80, R41, P0 ;  /* 0x00000029500b7207 */ /* 0x000fe40000000000 */
[----:B------:R-:W-:Y:S02]  /*fdbf0*/  IADD3 R15, P3, PT, R9, R14, RZ ;  /* 0x0000000e090f7210 */ /* 0x000fe40007f7e0ff */
[----:B------:R-:W-:Y:S01]  /*fdc00*/  SEL R10, R38, R9, P5 ;  /* 0x00000009260a7207 */ /* 0x000fe20002800000 */
[----:B------:R-:W-:Y:S01]  /*fdc10*/  IMAD.MOV.U32 R9, RZ, RZ, RZ ;  /* 0x000000ffff097224 */ /* 0x000fe200078e00ff */
[----:B------:R-:W-:-:S02]  /*fdc20*/  SEL R13, R152, R79, P0 ;  /* 0x0000004f980d7207 */ /* 0x000fc40000000000 */
[----:B------:R-:W-:Y:S01]  /*fdc30*/  ISETP.GT.U32.AND P0, PT, R11, R39, PT ;  /* 0x000000270b00720c */ /* 0x000fe20003f04070 */
[----:B------:R-:W-:Y:S01]  /*fdc40*/  IMAD.X R39, R12, 0x1, R81, P3 ;  /* 0x000000010c277824 */ /* 0x000fe200018e0651 */
[----:B------:R-:W-:Y:S02]  /*fdc50*/  SEL R12, R17, R12, P5 ;  /* 0x0000000c110c7207 */ /* 0x000fe40002800000 */
[----:B------:R-:W-:Y:S01]  /*fdc60*/  ISETP.GT.U32.AND P3, PT, R10, R15, PT ;  /* 0x0000000f0a00720c */ /* 0x000fe20003f64070 */
[----:B------:R-:W-:Y:S01]  /*fdc70*/  IMAD.WIDE.U32 R10, R118, R124, R8 ;  /* 0x0000007c760a7225 */ /* 0x000fe200078e0008 */
[----:B------:R-:W-:Y:S02]  /*fdc80*/  SEL R9, RZ, 0x1, P6 ;  /* 0x00000001ff097807 */ /* 0x000fe40003000000 */
[----:B------:R-:W-:Y:S01]  /*fdc90*/  ISETP.GT.U32.AND.EX P5, PT, R13, R78, PT, P0 ;  /* 0x0000004e0d00720c */ /* 0x000fe20003fa4100 */
[----:B------:R-:W-:Y:S01]  /*fdca0*/  VIADD R17, R11, UR5 ;  /* 0x000000050b117c36 */ /* 0x000fe20008000000 */
        /* <DEDUP_REMOVED lines=38> */
[----:B------:R-:W-:Y:S02]  /*fdf10*/  IADD3 R17, P4, P5, R17, R8, RZ ;  /* 0x0000000811117210 */ /* 0x000fe40007d9e0ff */
[----:B------:R-:W-:-:S02]  /*fdf20*/  SEL R8, R14, R13, P0 ;  /* 0x0000000d0e087207 */ /* 0x000fc40000000000 */
[----:B------:R-:W-:Y:S01]  /*fdf30*/  IADD3 R13, P1, PT, R39, R72, RZ ;  /* 0x00000048270d7210 */ /* 0x000fe20007f3e0ff */
[----:B------:R-:W-:Y:S01]  /*fdf40*/  IMAD.X R72, R10, 0x1, R79, P3 ;  /* 0x000000010a487824 */ /* 0x000fe200018e064f */
        /* <DEDUP_REMOVED lines=61> */
.L_x_978:
[----:B------:R-:W-:Y:S05]  /*fe320*/  BSYNC.RELIABLE B9 ;  /* 0x0000000000097941 */ /* 0x000fea0003800100 */
.L_x_977:
        /* <DEDUP_REMOVED lines=42> */
.L_x_979:
        /* <DEDUP_REMOVED lines=8> */
.L_x_980:
[----:B------:R-:W-:Y:S05]  /*fe650*/  BSYNC.RECONVERGENT B8 ;  /* 0x0000000000087941 */ /* 0x000fea0003800200 */
.L_x_976:
        /* <DEDUP_REMOVED lines=110> */
.L_x_983:
[----:B------:R-:W-:Y:S05]  /*fed40*/  BSYNC.RELIABLE B9 ;  /* 0x0000000000097941 */ /* 0x000fea0003800100 */
.L_x_982:
        /* <DEDUP_REMOVED lines=38> */
.L_x_984:
[----:B------:R-:W-:Y:S05]  /*fefb0*/  BSYNC.RECONVERGENT B8 ;  /* 0x0000000000087941 */ /* 0x000fea0003800200 */
.L_x_981:
[----:B------:R-:W-:Y:S01]  /*fefc0*/  ISETP.GE.U32.AND P0, PT, R159, R148, PT ;  /* 0x000000949f00720c */ /* 0x000fe20003f06070 */
[----:B------:R-:W-:Y:S01]  /*fefd0*/  BSSY.RECONVERGENT B8, `(.L_x_985) ;  /* 0x000004e000087945 */ /* 0x000fe20003800200 */
[----:B------:R-:W-:Y:S02]  /*fefe0*/  IMAD.WIDE.U32 R76, R149, R162, RZ ;  /* 0x000000a2954c7225 */ /* 0x000fe400078e00ff */
[----:B------:R-:W-:Y:S02]  /*feff0*/  ISETP.GE.U32.AND.EX P0, PT, R11, R150, PT, P0 ;  /* 0x000000960b00720c */ /* 0x000fe40003f06100 */
[----:B------:R-:W-:Y:S02]  /*ff000*/  IMAD.WIDE.U32 R72, R145, R162, RZ ;  /* 0x000000a291487225 */ /* 0x000fe400078e00ff */
        /* <DEDUP_REMOVED lines=26> */
[----:B------:R-:W-:Y:S02]  /*ff1b0*/  @!P4 SEL R8, R9, R8, P0 ;  /* 0x000000080908c207 */ /* 0x000fe40000000000 */
[----:B------:R-:W-:Y:S02]  /*ff1c0*/  IADD3 R155, P4, PT, R10, -R155, RZ ;  /* 0x8000009b0a9b7210 */ /* 0x000fe40007f9e0ff */
[----:B------:R-:W-:-:S03]  /*ff1d0*/  LOP3.LUT R8, R8, 0x1, RZ, 0xc0, !PT ;  /* 0x0000000108087812 */ /* 0x000fc600078ec0ff */
[----:B------:R-:W-:Y:S01]  /*ff1e0*/  IMAD.X R154, R15, 0x1, ~R154, P4 ;  /* 0x000000010f9a7824 */ /* 0x000fe200020e0e9a */
[----:B------:R-:W-:-:S04]  /*ff1f0*/  IADD3 R157, P1, PT, R8, R151, RZ ;  /* 0x00000097089d7210 */ /* 0x000fc80007f3e0ff */
[----:B------:R-:W-:Y:S01]  /*ff200*/  ISETP.NE.U32.AND P0, PT, R157, RZ, PT ;  /* 0x000000ff9d00720c */ /* 0x000fe20003f05070 */
[----:B------:R-:W-:Y:S01]  /*ff210*/  IMAD.X R156, RZ, RZ, R138, P1 ;  /* 0x000000ffff9c7224 */ /* 0x000fe200008e068a */
[CC--:B------:R-:W-:Y:S02]  /*ff220*/  ISETP.GE.U32.AND P1, PT, R17.reuse, R157.reuse, PT ;  /* 0x0000009d1100720c */ /* 0x0c0fe40003f26070 */
[----:B------:R-:W-:Y:S02]  /*ff230*/  IADD3 R157, P3, PT, R17, -R157, RZ ;  /* 0x8000009d119d7210 */ /* 0x000fe40007f7e0ff */
[----:B------:R-:W-:Y:S02]  /*ff240*/  ISETP.NE.AND.EX P0, PT, R156, RZ, PT, P0 ;  /* 0x000000ff9c00720c */ /* 0x000fe40003f05300 */
[C---:B------:R-:W-:Y:S01]  /*ff250*/  ISETP.GE.U32.AND.EX P1, PT, R14.reuse, R156, PT, P1 ;  /* 0x0000009c0e00720c */ /* 0x040fe20003f26110 */
[----:B------:R-:W-:Y:S01]  /*ff260*/  IMAD.X R156, R14, 0x1, ~R156, P3 ;  /* 0x000000010e9c7824 */ /* 0x000fe200018e0e9c */
[----:B------:R-:W-:Y:S01]  /*ff270*/  ISETP.NE.U32.OR P0, PT, R8, 0x1, P0 ;  /* 0x000000010800780c */ /* 0x000fe20000705470 */
[----:B------:R-:W-:Y:S01]  /*ff280*/  IMAD.WIDE.U32 R14, R141, R162, RZ ;  /* 0x000000a28d0e7225 */ /* 0x000fe200078e00ff */
[----:B------:R-:W-:-:S05]  /*ff290*/  IADD3 R159, P3, PT, -R148, R159, RZ ;  /* 0x0000009f949f7210 */ /* 0x000fca0007f7e1ff */
[----:B------:R-:W-:-:S06]  /*ff2a0*/  IMAD.X R158, R11, 0x1, ~R150, P3 ;  /* 0x000000010b9e7824 */ /* 0x000fcc00018e0e96 */
        /* <DEDUP_REMOVED lines=32> */
.L_x_986:
[----:B------:R-:W-:Y:S05]  /*ff4b0*/  BSYNC.RECONVERGENT B8 ;  /* 0x0000000000087941 */ /* 0x000fea0003800200 */
.L_x_985:
[----:B------:R-:W-:Y:S01]  /*ff4c0*/  UMOV UR4, URZ ;  /* 0x000000ff00047c82 */ /* 0x000fe20008000000 */
[----:B------:R-:W-:Y:S01]  /*ff4d0*/  IMAD.MOV.U32 R8, RZ, RZ, RZ ;  /* 0x000000ffff087224 */ /* 0x000fe200078e00ff */
[----:B------:R-:W-:Y:S01]  /*ff4e0*/  UMOV UR5, URZ ;  /* 0x000000ff00057c82 */ /* 0x000fe20008000000 */
[----:B------:R-:W-:Y:S01]  /*ff4f0*/  VIADD R77, R77, UR4 ;  /* 0x000000044d4d7c36 */ /* 0x000fe20008000000 */
[----:B------:R-:W-:Y:S01]  /*ff500*/  UMOV UR8, URZ ;  /* 0x000000ff00087c82 */ /* 0x000fe20008000000 */
[----:B------:R-:W-:Y:S01]  /*ff510*/  UMOV UR6, URZ ;  /* 0x000000ff00067c82 */ /* 0x000fe20008000000 */
[----:B------:R-:W-:Y:S01]  /*ff520*/  VIADD R15, R15, UR8 ;  /* 0x000000080f0f7c36 */ /* 0x000fe20008000000 */
        /* <DEDUP_REMOVED lines=14> */
[----:B------:R-:W-:Y:S01]  /*ff610*/  IMAD.MOV.U32 R41, RZ, RZ, RZ ;  /* 0x000000ffff297224 */ /* 0x000fe200078e00ff */
[----:B------:R-:W-:Y:S01]  /*ff620*/  SEL R77, RZ, 0x1, P0 ;  /* 0x00000001ff4d7807 */ /* 0x000fe20000000000 */
[----:B------:R-:W-:Y:S01]  /*ff630*/  VIADD R73, R73, UR6 ;  /* 0x0000000649497c36 */ /* 0x000fe20008000000 */
[----:B------:R-:W-:Y:S01]  /*ff640*/  ISETP.GE.U32.AND.EX P5, PT, R9, R38, PT, P5 ;  /* 0x000000260900720c */ /* 0x000fe20003fa6150 */
[----:B------:R-:W-:-:S03]  /*ff650*/  IMAD.WIDE.U32 R10, R163, R139, R14 ;  /* 0x0000008ba30a7225 */ /* 0x000fc600078e000e */
[----:B------:R-:W-:Y:S01]  /*ff660*/  SEL R167, RZ, 0x1, P5 ;  /* 0x00000001ffa77807 */ /* 0x000fe20002800000 */
[----:B------:R-:W-:Y:S01]  /*ff670*/  IMAD.WIDE.U32 R38, R163, R149, R40 ;  /* 0x00000095a3267225 */ /* 0x000fe200078e0028 */
[----:B------:R-:W-:-:S03]  /*ff680*/  ISETP.GE.U32.AND P3, PT, R10, R14, PT ;  /* 0x0000000e0a00720c */ /* 0x000fc60003f66070 */
[----:B------:R-:W-:Y:S01]  /*ff690*/  IMAD.WIDE.U32 R12, R163, R143, R72 ;  /* 0x0000008fa30c7225 */ /* 0x000fe200078e0048 */
[----:B------:R-:W-:-:S03]  /*ff6a0*/  IADD3 R167, P5, P6, R167, R38, RZ ;  /* 0x00000026a7a77210 */ /* 0x000fc60007ebe0ff */
[----:B------:R-:W-:Y:S01]  /*ff6b0*/  VIADD R14, R39, UR4 ;  /* 0x00000004270e7c36 */ /* 0x000fe20008000000 */
[----:B------:R-:W-:Y:S01]  /*ff6c0*/  ISETP.GE.U32.AND P4, PT, R12, R72, PT ;  /* 0x000000480c00720c */ /* 0x000fe20003f86070 */
[----:B------:R-:W-:Y:S02]  /*ff6d0*/  IMAD.MOV.U32 R38, RZ, RZ, RZ ;  /* 0x000000ffff267224 */ /* 0x000fe400078e00ff */
[----:B------:R-:W-:Y:S02]  /*ff6e0*/  IMAD.MOV.U32 R39, RZ, RZ, R12 ;  /* 0x000000ffff277224 */ /* 0x000fe400078e000c */
[----:B------:R-:W-:Y:S02]  /*ff6f0*/  VIADD R72, R13, UR7 ;  /* 0x000000070d487c36 */ /* 0x000fe40008000000 */
[----:B------:R-:W-:-:S03]  /*ff700*/  IMAD.WIDE.U32 R38, R162, R143, R38 ;  /* 0x0000008fa2267225 */ /* 0x000fc600078e0026 */
[----:B------:R-:W-:Y:S01]  /*ff710*/  ISETP.GE.U32.AND.EX P4, PT, R72, R73, PT, P4 ;  /* 0x000000494800720c */ /* 0x000fe20003f86140 */
[----:B------:R-:W-:Y:S01]  /*ff720*/  VIADD R166, R39, UR7 ;  /* 0x0000000727a67c36 */ /* 0x000fe20008000000 */
[----:B------:R-:W-:Y:S01]  /*ff730*/  ISETP.GE.U32.AND P0, PT, R38, RZ, PT ;  /* 0x000000ff2600720c */ /* 0x000fe20003f06070 */
[----:B------:R-:W-:Y:S01]  /*ff740*/  IMAD.MOV.U32 R13, RZ, RZ, R10 ;  /* 0x000000ffff0d7224 */ /* 0x000fe200078e000a */
[----:B------:R-:W-:Y:S01]  /*ff750*/  IADD3.X R39, PT, PT, RZ, R14, R77, P5, P6 ;  /* 0x0000000eff277210 */ /* 0x000fe20002fec44d */
[----:B------:R-:W-:Y:S01]  /*ff760*/  IMAD.WIDE.U32 R74, R145, R160, RZ ;  /* 0x000000a0914a7225 */ /* 0x000fe200078e00ff */
[----:B------:R-:W-:Y:S02]  /*ff770*/  ISETP.GE.U32.AND.EX P0, PT, R166, R12, PT, P0 ;  /* 0x0000000ca600720c */ /* 0x000fe40003f06100 */
[----:B------:R-:W-:Y:S01]  /*ff780*/  SEL R165, RZ, 0x1, P4 ;  /* 0x00000001ffa57807 */ /* 0x000fe20002000000 */
[----:B------:R-:W-:Y:S02]  /*ff790*/  IMAD.MOV.U32 R12, RZ, RZ, RZ ;  /* 0x000000ffff0c7224 */ /* 0x000fe400078e00ff */
[----:B------:R-:W-:-:S02]  /*ff7a0*/  IMAD.MOV.U32 R73, RZ, RZ, RZ ;  /* 0x000000ffff497224 */ /* 0x000fc400078e00ff */
[----:B------:R-:W-:-:S04]  /*ff7b0*/  IMAD.WIDE.U32 R12, R162, R139, R12 ;  /* 0x0000008ba20c7225 */ /* 0x000fc800078e000c */
[----:B------:R-:W-:Y:S01]  /*ff7c0*/  IMAD.WIDE.U32 R16, R149, R160, RZ ;  /* 0x000000a095107225 */ /* 0x000fe200078e00ff */
[----:B------:R-:W-:-:S03]  /*ff7d0*/  ISETP.GE.U32.AND P6, PT, R12, RZ, PT ;  /* 0x000000ff0c00720c */ /* 0x000fc60003fc6070 */
[----:B------:R-:W-:Y:S01]  /*ff7e0*/  VIADD R171, R13, UR9 ;  /* 0x000000090dab7c36 */ /* 0x000fe20008000000 */
[----:B------:R-:W-:Y:S01]  /*ff7f0*/  SEL R13, RZ, 0x1, P0 ;  /* 0x00000001ff0d7807 */ /* 0x000fe20000000000 */
[----:B------:R-:W-:Y:S02]  /*ff800*/  VIADD R75, R75, UR6 ;  /* 0x000000064b4b7c36 */ /* 0x000fe40008000000 */
[----:B------:R-:W-:Y:S01]  /*ff810*/  IMAD.WIDE.U32 R72, R163, R145, R72 ;  /* 0x00000091a3487225 */ /* 0x000fe200078e0048 */
[----:B------:R-:W-:-:S03]  /*ff820*/  ISETP.GE.U32.AND.EX P6, PT, R171, R10, PT, P6 ;  /* 0x0000000aab00720c */ /* 0x000fc60003fc6160 */
[----:B------:R-:W-:Y:S01]  /*ff830*/  VIADD R17, R17, UR4 ;  /* 0x0000000411117c36 */ /* 0x000fe20008000000 */
[----:B------:R-:W-:Y:S01]  /*ff840*/  IADD3 R13, P4, P0, R13, R72, RZ ;  /* 0x000000480d0d7210 */ /* 0x000fe2000789e0ff */
[----:B------:R-:W-:Y:S02]  /*ff850*/  VIADD R78, R11, UR9 ;  /* 0x000000090b4e7c36 */ /* 0x000fe40008000000 */
[----:B------:R-:W-:Y:S02]  /*ff860*/  IMAD.MOV.U32 R79, RZ, RZ, RZ ;  /* 0x000000ffff4f7224 */ /* 0x000fe400078e00ff */
[----:B------:R-:W-:Y:S01]  /*ff870*/  IMAD.WIDE.U32 R76, R136, R162, RZ ;  /* 0x000000a2884c7225 */ /* 0x000fe200078e00ff */
[----:B------:R-:W-:-:S03]  /*ff880*/  ISETP.GE.U32.AND.EX P3, PT, R78, R15, PT, P3 ;  /* 0x0000000f4e00720c */ /* 0x000fc60003f66130 */
[----:B------:R-:W-:-:S04]  /*ff890*/  IMAD.WIDE.U32 R40, R161, R143, R74 ;  /* 0x0000008fa1287225 */ /* 0x000fc800078e004a */
[----:B------:R-:W-:Y:S01]  /*ff8a0*/  VIADD R176, R73, UR6 ;  /* 0x0000000649b07c36 */ /* 0x000fe20008000000 */
[----:B------:R-:W-:Y:S01]  /*ff8b0*/  ISETP.GE.U32.AND P5, PT, R40, R74, PT ;  /* 0x0000004a2800720c */ /* 0x000fe20003fa6070 */
[----:B------:R-:W-:-:S03]  /*ff8c0*/  IMAD.WIDE.U32 R18, R161, R147, R16 ;  /* 0x00000093a1127225 */ /* 0x000fc600078e0010 */
[----:B------:R-:W-:Y:S01]  /*ff8d0*/  IADD3.X R176, PT, PT, RZ, R176, R165, P4, P0 ;  /* 0x000000b0ffb07210 */ /* 0x000fe200027e04a5 */
[----:B------:R-:W-:Y:S01]  /*ff8e0*/  IMAD.WIDE.U32 R80, R163, R141, R78 ;  /* 0x0000008da3507225 */ /* 0x000fe200078e004e */
[----:B------:R-:W-:Y:S02]  /*ff8f0*/  SEL R79, RZ, 0x1, P6 ;  /* 0x00000001ff4f7807 */ /* 0x000fe40003000000 */
[----:B------:R-:W-:Y:S01]  /*ff900*/  ISETP.GE.U32.AND P1, PT, R18, R16, PT ;  /* 0x000000101200720c */ /* 0x000fe20003f26070 */
[----:B------:R-:W-:Y:S01]  /*ff910*/  VIADD R77, R77, UR10 ;  /* 0x0000000a4d4d7c36 */ /* 0x000fe20008000000 */
[----:B------:R-:W-:Y:S01]  /*ff920*/  IADD3 R164, P4, P0, R79, R80, RZ ;  /* 0x000000504fa47210 */ /* 0x000fe2000789e0ff */
[----:B------:R-:W-:Y:S01]  /*ff930*/  VIADD R165, R81, UR8 ;  /* 0x0000000851a57c36 */ /* 0x000fe20008000000 */
[----:B------:R-:W-:Y:S01]  /*ff940*/  SEL R16, RZ, 0x1, P3 ;  /* 0x00000001ff107807 */ /* 0x000fe20001800000 */
[----:B------:R-:W-:Y:S02]  /*ff950*/  VIADD R74, R19, UR5 ;  /* 0x00000005134a7c36 */ /* 0x000fe40008000000 */
[----:B------:R-:W-:Y:S01]  /*ff960*/  IMAD.WIDE.U32 R72, R163, R137, R76 ;  /* 0x00000089a3487225 */ /* 0x000fe200078e004c */
[----:B------:R-:W-:-:S02]  /*ff970*/  IADD3.X R165, PT, PT, RZ, R165, R16, P4, P0 ;  /* 0x000000a5ffa57210 */ /* 0x000fc400027e0410 */
[----:B------:R-:W-:Y:S01]  /*ff980*/  ISETP.GE.U32.AND.EX P1, PT, R74, R17, PT, P1 ;  /* 0x000000114a00720c */ /* 0x000fe20003f26110 */
[----:B------:R-:W-:Y:S01]  /*ff990*/  IMAD.MOV.U32 R78, RZ, RZ, RZ ;  /* 0x000000ffff4e7224 */ /* 0x000fe200078e00ff */
[----:B------:R-:W-:Y:S01]  /*ff9a0*/  ISETP.GE.U32.AND P6, PT, R72, R76, PT ;  /* 0x0000004c4800720c */ /* 0x000fe20003fc6070 */
[----:B------:R-:W-:Y:S02]  /*ff9b0*/  IMAD.MOV.U32 R79, RZ, RZ, R18 ;  /* 0x000000ffff4f7224 */ /* 0x000fe400078e0012 */
[----:B------:R-:W-:Y:S02]  /*ff9c0*/  IMAD.MOV.U32 R16, RZ, RZ, RZ ;  /* 0x000000ffff107224 */ /* 0x000fe400078e00ff */
[----:B------:R-:W-:-:S04]  /*ff9d0*/  IMAD.WIDE.U32 R78, R160, R147, R78 ;  /* 0x00000093a04e7225 */ /* 0x000fc800078e004e */
[----:B------:R-:W-:Y:S01]  /*ff9e0*/  IMAD.MOV.U32 R17, RZ, RZ, R40 ;  /* 0x000000ffff117224 */ /* 0x000fe200078e0028 */
[----:B------:R-:W-:Y:S01]  /*ff9f0*/  ISETP.GE.U32.AND P4, PT, R78, RZ, PT ;  /* 0x000000ff4e00720c */ /* 0x000fe20003f86070 */
[----:B------:R-:W-:Y:S01]  /*ffa00*/  VIADD R76, R41, UR7 ;  /* 0x00000007294c7c36 */ /* 0x000fe20008000000 */
[----:B------:R-:W-:Y:S01]  /*ffa10*/  SEL R41, RZ, 0x1, P1 ;  /* 0x00000001ff297807 */ /* 0x000fe20000800000 */
        /* <DEDUP_REMOVED lines=11> */
[----:B------:R-:W-:Y:S01]  /*ffad0*/  ISETP.GE.U32.AND.EX P0, PT, R17, R40, PT, P0 ;  /* 0x000000281100720c */ /* 0x000fe20003f06100 */
[----:B------:R-:W-:Y:S01]  /*ffae0*/  IMAD.WIDE.U32 R10, R141, R160, RZ ;  /* 0x000000a08d0a7225 */ /* 0x000fe200078e00ff */
[----:B------:R-:W-:Y:S02]  /*ffaf0*/  IADD3 R173, P1, P4, R173, R74, RZ ;  /* 0x0000004aadad7210 */ /* 0x000fe40007c3e0ff */
[----:B------:R-:W-:Y:S01]  /*ffb00*/  SEL R169, RZ, 0x1, P0 ;  /* 0x00000001ffa97807 */ /* 0x000fe20000000000 */
[----:B------:R-:W-:Y:S02]  /*ffb10*/  IMAD.MOV.U32 R77, RZ, RZ, RZ ;  /* 0x000000ffff4d7224 */ /* 0x000fe400078e00ff */
[----:B------:R-:W-:Y:S02]  /*ffb20*/  VIADD R168, R75, UR4 ;  /* 0x000000044ba87c36 */ /* 0x000fe40008000000 */
[----:B------:R-:W-:Y:S02]  /*ffb30*/  VIADD R11, R11, UR8 ;  /* 0x000000080b0b7c36 */ /* 0x000fe40008000000 */
[----:B------:R-:W-:Y:S01]  /*ffb40*/  IMAD.WIDE.U32 R76, R161, R145, R76 ;  /* 0x00000091a14c7225 */ /* 0x000fe200078e004c */
[----:B------:R-:W-:-:S02]  /*ffb50*/  IADD3.X R168, PT, PT, RZ, R168, R41, P1, P4 ;  /* 0x000000a8ffa87210 */ /* 0x000fc40000fe8429 */
[----:B------:R-:W-:Y:S01]  /*ffb60*/  SEL R41, RZ, 0x1, P5 ;  /* 0x00000001ff297807 */ /* 0x000fe20002800000 */
[----:B------:R-:W-:Y:S01]  /*ffb70*/  IMAD.MOV.U32 R18, RZ, RZ, RZ ;  /* 0x000000ffff127224 */ /* 0x000fe200078e00ff */
[----:B------:R-:W-:Y:S01]  /*ffb80*/  IADD3 R169, P0, P4, R169, R76, RZ ;  /* 0x0000004ca9a97210 */ /* 0x000fe20007c1e0ff */
[----:B------:R-:W-:Y:S01]  /*ffb90*/  IMAD.MOV.U32 R19, RZ, RZ, R72 ;  /* 0x000000ffff137224 */ /* 0x000fe200078e0048 */
[----:B------:R-:W-:Y:S01]  /*ffba0*/  IADD3 R73, P1, PT, R167, R38, RZ ;  /* 0x00000026a7497210 */ /* 0x000fe20007f3e0ff */
[----:B------:R-:W-:-:S03]  /*ffbb0*/  IMAD.WIDE.U32 R14, R161, R139, R10 ;  /* 0x0000008ba10e7225 */ /* 0x000fc600078e000a */
[----:B------:R-:W-:Y:S01]  /*ffbc0*/  ISETP.GE.U32.AND P5, PT, R73, R167, PT ;  /* 0x000000a74900720c */ /* 0x000fe20003fa6070 */
[----:B------:R-:W-:Y:S01]  /*ffbd0*/  VIADD R170, R77, UR6 ;  /* 0x000000064daa7c36 */ /* 0x000fe20008000000 */
[----:B------:R-:W-:Y:S01]  /*ffbe0*/  ISETP.GE.U32.AND P3, PT, R14, R10, PT ;  /* 0x0000000a0e00720c */ /* 0x000fe20003f66070 */
[----:B------:R-:W-:-:S03]  /*ffbf0*/  IMAD.WIDE.U32 R18, R162, R137, R18 ;  /* 0x00000089a2127225 */ /* 0x000fc600078e0012 */
[----:B------:R-:W-:Y:S01]  /*ffc00*/  IADD3.X R170, PT, PT, RZ, R170, R41, P0, P4 ;  /* 0x000000aaffaa7210 */ /* 0x000fe200007e8429 */
[----:B------:R-:W-:Y:S01]  /*ffc10*/  VIADD R19, R19, UR11 ;  /* 0x0000000b13137c36 */ /* 0x000fe20008000000 */
[----:B------:R-:W-:Y:S01]  /*ffc20*/  ISETP.GE.U32.AND P0, PT, R18, RZ, PT ;  /* 0x000000ff1200720c */ /* 0x000fe20003f06070 */
[----:B------:R-:W-:Y:S01]  /*ffc30*/  IMAD.X R10, R166, 0x1, R39, P1 ;  /* 0x00000001a60a7824 */ /* 0x000fe200008e0627 */
[----:B------:R-:W-:Y:S01]  /*ffc40*/  IADD3 R162, P1, PT, R73, R78, RZ ;  /* 0x0000004e49a27210 */ /* 0x000fe20007f3e0ff */
[----:B------:R-:W-:Y:S01]  /*ffc50*/  IMAD.MOV.U32 R81, RZ, RZ, RZ ;  /* 0x000000ffff517224 */ /* 0x000fe200078e00ff */
[----:B------:R-:W-:Y:S01]  /*ffc60*/  ISETP.GE.U32.AND.EX P4, PT, R19, R72, PT, P0 ;  /* 0x000000481300720c */ /* 0x000fe20003f86100 */
[----:B------:R-:W-:Y:S01]  /*ffc70*/  IMAD.WIDE.U32 R74, R136, R160, RZ ;  /* 0x000000a0884a7225 */ /* 0x000fe200078e00ff */
[----:B------:R-:W-:Y:S02]  /*ffc80*/  ISETP.GE.U32.AND.EX P0, PT, R10, R39, PT, P5 ;  /* 0x000000270a00720c */ /* 0x000fe40003f06150 */
[----:B------:R-:W-:Y:S01]  /*ffc90*/  ISETP.GE.U32.AND P5, PT, R162, R73, PT ;  /* 0x00000049a200720c */ /* 0x000fe20003fa6070 */
[----:B------:R-:W-:Y:S01]  /*ffca0*/  IMAD.WIDE.U32 R80, R163, R136, R80 ;  /* 0x00000088a3507225 */ /* 0x000fe200078e0050 */
[----:B------:R-:W-:-:S02]  /*ffcb0*/  SEL R41, RZ, 0x1, P4 ;  /* 0x00000001ff297807 */ /* 0x000fc40002000000 */
[----:B------:R-:W-:Y:S01]  /*ffcc0*/  SEL R174, RZ, 0x1, P0 ;  /* 0x00000001ffae7807 */ /* 0x000fe20000000000 */
[----:B------:R-:W-:-:S03]  /*ffcd0*/  IMAD.WIDE.U32 R38, R149, R102, RZ ;  /* 0x0000006695267225 */ /* 0x000fc600078e00ff */
[----:B------:R-:W-:Y:S01]  /*ffce0*/  IADD3 R174, P0, PT, R174, R13, RZ ;  /* 0x0000000daeae7210 */ /* 0x000fe20007f1e0ff */
[----:B------:R-:W-:Y:S01]  /*ffcf0*/  IMAD.X R163, R79, 0x1, R10, P1 ;  /* 0x000000014fa37824 */ /* 0x000fe200008e060a */
[----:B------:R-:W-:Y:S01]  /*ffd00*/  IADD3 R166, P1, P4, R41, R80, RZ ;  /* 0x0000005029a67210 */ /* 0x000fe20007c3e0ff */
[----:B------:R-:W-:Y:S02]  /*ffd10*/  VIADD R73, R75, UR10 ;  /* 0x0000000a4b497c36 */ /* 0x000fe40008000000 */
[----:B------:R-:W-:Y:S01]  /*ffd20*/  IMAD.MOV.U32 R72, RZ, RZ, R74 ;  /* 0x000000ffff487224 */ /* 0x000fe200078e004a */
[----:B------:R-:W-:Y:S01]  /*ffd30*/  ISETP.GE.U32.AND.EX P5, PT, R163, R10, PT, P5 ;  /* 0x0000000aa300720c */ /* 0x000fe20003fa6150 */
[----:B------:R-:W-:Y:S02]  /*ffd40*/  VIADD R39, R39, UR4 ;  /* 0x0000000427277c36 */ /* 0x000fe40008000000 */
[----:B------:R-:W-:Y:S01]  /*ffd50*/  VIADD R167, R81, UR10 ;  /* 0x0000000a51a77c36 */ /* 0x000fe20008000000 */
[----:B------:R-:W-:Y:S01]  /*ffd60*/  SEL R10, RZ, 0x1, P5 ;  /* 0x00000001ff0a7807 */ /* 0x000fe20002800000 */
[----:B------:R-:W-:Y:S01]  /*ffd70*/  IMAD.WIDE.U32 R78, R161, R137, R72 ;  /* 0x00000089a14e7225 */ /* 0x000fe200078e0048 */
[----:B------:R-:W-:-:S03]  /*ffd80*/  SEL R72, RZ, 0x1, P6 ;  /* 0x00000001ff487807 */ /* 0x000fc60003000000 */
[----:B------:R-:W-:Y:S01]  /*ffd90*/  IMAD.WIDE.U32 R40, R103, R147, R38 ;  /* 0x0000009367287225 */ /* 0x000fe200078e0026 */
[----:B------:R-:W-:Y:S02]  /*ffda0*/  IADD3.X R167, PT, PT, RZ, R167, R72, P1, P4 ;  /* 0x000000a7ffa77210 */ /* 0x000fe40000fe8448 */
[----:B------:R-:W-:Y:S01]  /*ffdb0*/  IADD3 R175, P4, PT, R174, R12, RZ ;  /* 0x0000000caeaf7210 */ /* 0x000fe20007f9e0ff */
[----:B------:R-:W-:Y:S01]  /*ffdc0*/  IMAD.X R176, RZ, RZ, R176, P0 ;  /* 0x000000ffffb07224 */ /* 0x000fe200000e06b0 */
[----:B------:R-:W-:Y:S01]  /*ffdd0*/  ISETP.GE.U32.AND P6, PT, R40, R38, PT ;  /* 0x000000262800720c */ /* 0x000fe20003fc6070 */
[----:B------:R-:W-:Y:S01]  /*ffde0*/  IMAD.MOV.U32 R12, RZ, RZ, RZ ;  /* 0x000000ffff0c7224 */ /* 0x000fe200078e00ff */
[----:B------:R-:W-:Y:S01]  /*ffdf0*/  IADD3 R38, P1, PT, R10, R173, RZ ;  /* 0x000000ad0a267210 */ /* 0x000fe20007f3e0ff */
[----:B------:R-:W-:Y:S01]  /*ffe00*/  IMAD.X R172, R171, 0x1, R176, P4 ;  /* 0x00000001abac7824 */ /* 0x000fe200020e06b0 */
[----:B------:R-:W-:Y:S01]  /*ffe10*/  ISETP.GE.U32.AND P5, PT, R78, R74, PT ;  /* 0x0000004a4e00720c */ /* 0x000fe20003fa6070 */
[----:B------:R-:W-:Y:S01]  /*ffe20*/  IMAD.MOV.U32 R13, RZ, RZ, R14 ;  /* 0x000000ffff0d7224 */ /* 0x000fe200078e000e */
[C---:B------:R-:W-:Y:S01]  /*ffe30*/  ISETP.NE.U32.AND P4, PT, R38.reuse, RZ, PT ;  /* 0x000000ff2600720c */ /* 0x040fe20003f85070 */
[----:B------:R-:W-:Y:S01]  /*ffe40*/  IMAD.X R10, RZ, RZ, R168, P1 ;  /* 0x000000ffff0a7224 */ /* 0x000fe200008e06a8 */
[----:B------:R-:W-:Y:S01]  /*ffe50*/  IADD3 R38, P0, PT, R38, R175, RZ ;  /* 0x000000af26267210 */ /* 0x000fe20007f1e0ff */
[----:B------:R-:W-:-:S03]  /*ffe60*/  IMAD.WIDE.U32 R12, R160, R139, R12 ;  /* 0x0000008ba00c7225 */ /* 0x000fc600078e000c */
[----:B------:R-:W-:Y:S01]  /*ffe70*/  ISETP.GE.U32.AND P1, PT, R38, R175, PT ;  /* 0x000000af2600720c */ /* 0x000fe20003f26070 */
[----:B------:R-:W-:Y:S01]  /*ffe80*/  IMAD.X R173, R10, 0x1, R172, P0 ;  /* 0x000000010aad7824 */ /* 0x000fe200000e06ac */
[----:B------:R-:W-:Y:S01]  /*ffe90*/  ISETP.GE.U32.AND P0, PT, R12, RZ, PT ;  /* 0x000000ff0c00720c */ /* 0x000fe20003f06070 */
[----:B------:R-:W-:Y:S02]  /*ffea0*/  VIADD R13, R13, UR9 ;  /* 0x000000090d0d7c36 */ /* 0x000fe40008000000 */
[----:B------:R-:W-:Y:S01]  /*ffeb0*/  VIADD R80, R15, UR9 ;  /* 0x000000090f507c36 */ /* 0x000fe20008000000 */
[----:B------:R-:W-:Y:S01]  /*ffec0*/  ISETP.GE.U32.AND.EX P1, PT, R173, R172, PT, P1 ;  /* 0x000000acad00720c */ /* 0x000fe20003f26110 */
[----:B------:R-:W-:Y:S01]  /*ffed0*/  IMAD.MOV.U32 R81, RZ, RZ, RZ ;  /* 0x000000ffff517224 */ /* 0x000fe200078e00ff */
[----:B------:R-:W-:Y:S01]  /*ffee0*/  ISETP.GE.U32.AND.EX P0, PT, R13, R14, PT, P0 ;  /* 0x0000000e0d00720c */ /* 0x000fe20003f06100 */
[----:B------:R-:W-:Y:S01]  /*ffef0*/  IMAD.WIDE.U32 R76, R145, R102, RZ ;  /* 0x00000066914c7225 */ /* 0x000fe200078e00ff */
[----:B------:R-:W-:-:S03]  /*fff00*/  ISETP.NE.AND.EX P4, PT, R10, RZ, !P1, P4 ;  /* 0x000000ff0a00720c */ /* 0x000fc60004f85340 */
[----:B------:R-:W-:Y:S01]  /*fff10*/  IMAD.WIDE.U32 R14, R161, R141, R80 ;  /* 0x0000008da10e7225 */ /* 0x000fe200078e0050 */
[----:B------:R-:W-:Y:S02]  /*fff20*/  SEL R81, RZ, 0x1, P0 ;  /* 0x00000001ff517807 */ /* 0x000fe40000000000 */
[----:B------:R-:W-:Y:S01]  /*fff30*/  ISETP.GE.U32.AND.EX P0, PT, R80, R11, PT, P3 ;  /* 0x0000000b5000720c */ /* 0x000fe20003f06130 */
[----:B------:R-:W-:Y:S01]  /*fff40*/  VIADD R15, R15, UR8 ;  /* 0x000000080f0f7c36 */ /* 0x000fe20008000000 */
[----:B------:R-:W-:Y:S01]  /*fff50*/  SEL R10, RZ, 0x1, !P4 ;  /* 0x00000001ff0a7807 */ /* 0x000fe20006000000 */
[----:B------:R-:W-:Y:S01]  /*fff60*/  IMAD.MOV.U32 R11, RZ, RZ, R78 ;  /* 0x000000ffff0b7224 */ /* 0x000fe200078e004e */
[----:B------:R-:W-:Y:S01]  /*fff70*/  IADD3 R168, P3, P4, R81, R14, RZ ;  /* 0x0000000e51a87210 */ /* 0x000fe20007c7e0ff */
[----:B------:R-:W-:Y:S01]  /*fff80*/  VIADD R77, R77, UR6 ;  /* 0x000000064d4d7c36 */ /* 0x000fe20008000000 */
[----:B------:R-:W-:Y:S01]  /*fff90*/  SEL R14, RZ, 0x1, P0 ;  /* 0x00000001ff0e7807 */ /* 0x000fe20000000000 */
[----:B------:R-:W-:Y:S01]  /*fffa0*/  VIADD R80, R79, UR11 ;  /* 0x0000000b4f507c36 */ /* 0x000fe20008000000 */
[----:B------:R-:W-:Y:S01]  /*fffb0*/  IADD3 R81, P0, PT, R10, R38, RZ ;  /* 0x000000260a517210 */ /* 0x000fe20007f1e0ff */
[----:B------:R-:W-:-:S02]  /*fffc0*/  IMAD.MOV.U32 R10, RZ, RZ, RZ ;  /* 0x000000ffff0a7224 */ /* 0x000fc400078e00ff */
[----:B------:R-:W-:Y:S01]  /*fffd0*/  IMAD.WIDE.U32 R74, R103, R143, R76 ;  /* 0x0000008f674a7225 */ /* 0x000fe200078e004c */
[----:B------:R-:W-:-:S03]  /*fffe0*/  ISETP.GE.U32.AND.EX P5, PT, R80, R73, PT, P5 ;  /* 0x000000495000720c */ /* 0x000fc60003fa6150 */
[----:B------:R-:W-:Y:S01]  /*ffff0*/  IMAD.WIDE.U32 R10, R160, R137, R10 ;  /* 0x00000089a00a7225 */ /* 0x000fe200078e000a */
[----:B------:R-:W-:Y:S02]  /*100000*/  IADD3.X R160, PT, PT, RZ, R15, R14, P3, P4 ;  /* 0x0000000fffa07210 */ /* 0x000fe40001fe840e */
[-C--:B------:R-:W-:Y:S01]  /*100010*/  ISETP.GT.U32.AND P4, PT, R38, R81.reuse, PT ;  /* 0x000000512600720c */ /* 0x080fe20003f84070 */
[----:B------:R-:W-:Y:S01]  /*100020*/  IMAD.X R72, RZ, RZ, R173, P0 ;  /* 0x000000ffff487224 */ /* 0x000fe200000e06ad */
[----:B------:R-:W-:Y:S01]  /*100030*/  IADD3 R171, P3, PT, R81, R16, RZ ;  /* 0x0000001051ab7210 */ /* 0x000fe20007f7e0ff */
[----:B------:R-:W-:Y:S01]  /*100040*/  IMAD.WIDE.U32 R14, R141, R102, RZ ;  /* 0x000000668d0e7225 */ /* 0x000fe200078e00ff */
[----:B------:R-:W-:Y:S02]  /*100050*/  ISETP.GE.U32.AND P0, PT, R175, R174, PT ;  /* 0x000000aeaf00720c */ /* 0x000fe40003f06070 */
[----:B------:R-:W-:Y:S01]  /*100060*/  ISETP.GT.U32.AND.EX P4, PT, R173, R72, PT, P4 ;  /* 0x00000048ad00720c */ /* 0x000fe20003f84140 */
[----:B------:R-:W-:Y:S01]  /*100070*/  VIADD R11, R11, UR11 ;  /* 0x0000000b0b0b7c36 */ /* 0x000fe20008000000 */
[----:B------:R-:W-:Y:S01]  /*100080*/  ISETP.GE.U32.AND P1, PT, R74, R76, PT ;  /* 0x0000004c4a00720c */ /* 0x000fe20003f26070 */
[----:B------:R-:W-:Y:S01]  /*100090*/  IMAD.X R76, R72, 0x1, R17, P3 ;  /* 0x00000001484c7824 */ /* 0x000fe200018e0611 */
[----:B------:R-:W-:Y:S01]  /*1000a0*/  ISETP.GE.U32.AND.EX P0, PT, R172, R176, PT, P0 ;  /* 0x000000b0ac00720c */ /* 0x000fe20003f06100 */
[----:B------:R-:W-:Y:S01]  /*1000b0*/  VIADD R15, R15, UR8 ;  /* 0x000000080f0f7c36 */ /* 0x000fe20008000000 */
[----:B------:R-:W-:Y:S01]  /*1000c0*/  SEL R38, R38, R81, P4 ;  /* 0x0000005126267207 */ /* 0x000fe20002000000 */
[----:B------:R-:W-:Y:S01]  /*1000d0*/  IMAD.MOV.U32 R81, RZ, RZ, RZ ;  /* 0x000000ffff517224 */ /* 0x000fe200078e00ff */
[----:B------:R-:W-:Y:S01]  /*1000e0*/  ISETP.GE.U32.AND P3, PT, R10, RZ, PT ;  /* 0x000000ff0a00720c */ /* 0x000fe20003f66070 */
[----:B------:R-:W-:Y:S01]  /*1000f0*/  IMAD.WIDE.U32 R16, R103, R139, R14 ;  /* 0x0000008b67107225 */ /* 0x000fe200078e000e */
[----:B------:R-:W-:-:S02]  /*100100*/  SEL R175, RZ, 0x1, P0 ;  /* 0x00000001ffaf7807 */ /* 0x000fc40000000000 */
[----:B------:R-:W-:Y:S01]  /*100110*/  SEL R72, R173, R72, P4 ;  /* 0x00000048ad487207 */ /* 0x000fe20002000000 */
[----:B------:R-:W-:Y:S01]  /*100120*/  IMAD.MOV.U32 R73, RZ, RZ, R40 ;  /* 0x000000ffff497224 */ /* 0x000fe200078e0028 */
[----:B------:R-:W-:Y:S02]  /*100130*/  ISETP.GT.U32.AND P0, PT, R38, R171, PT ;  /* 0x000000ab2600720c */ /* 0x000fe40003f04070 */
[----:B------:R-:W-:Y:S01]  /*100140*/  ISETP.GE.U32.AND.EX P3, PT, R11, R78, PT, P3 ;  /* 0x0000004e0b00720c */ /* 0x000fe20003f66130 */
[----:B------:R-:W-:Y:S01]  /*100150*/  IMAD.WIDE.U32 R78, R161, R136, R80 ;  /* 0x00000088a14e7225 */ /* 0x000fe200078e0050 */
[----:B------:R-:W-:Y:S02]  /*100160*/  ISETP.GT.U32.AND.EX P0, PT, R72, R76, PT, P0 ;  /* 0x0000004c4800720c */ /* 0x000fe40003f04100 */
[----:B------:R-:W-:Y:S01]  /*100170*/  SEL R81, RZ, 0x1, P3 ;  /* 0x00000001ff517807 */ /* 0x000fe20001800000 */
[----:B------:R-:W-:Y:S01]  /*100180*/  IMAD.MOV.U32 R72, RZ, RZ, RZ ;  /* 0x000000ffff487224 */ /* 0x000fe200078e00ff */
[----:B------:R-:W-:Y:S01]  /*100190*/  ISETP.GE.U32.AND P4, PT, R16, R14, PT ;  /* 0x0000000e1000720c */ /* 0x000fe20003f86070 */
[----:B------:R-:W-:Y:S01]  /*1001a0*/  VIADD R14, R79, UR10 ;  /* 0x0000000a4f0e7c36 */ /* 0x000fe20008000000 */
[----:B------:R-:W-:Y:S01]  /*1001b0*/  SEL R38, RZ, 0x1, !P0 ;  /* 0x00000001ff267807 */ /* 0x000fe20004000000 */
[----:B------:R-:W-:Y:S01]  /*1001c0*/  IMAD.WIDE.U32 R72, R102, R147, R72 ;  /* 0x0000009366487225 */ /* 0x000fe200078e0048 */
[----:B------:R-:W-:-:S02]  /*1001d0*/  IADD3 R80, P0, P3, R81, R78, RZ ;  /* 0x0000004e51507210 */ /* 0x000fc40007b1e0ff */
[----:B------:R-:W-:Y:S01]  /*1001e0*/  SEL R81, RZ, 0x1, P5 ;  /* 0x00000001ff517807 */ /* 0x000fe20002800000 */
[----:B------:R-:W-:Y:S01]  /*1001f0*/  VIADD R73, R73, UR5 ;  /* 0x0000000549497c36 */ /* 0x000fe20008000000 */
[----:B------:R-:W-:Y:S02]  /*100200*/  IADD3 R175, P5, PT, R175, R164, RZ ;  /* 0x000000a4afaf7210 */ /* 0x000fe40007fbe0ff */
[----:B------:R-:W-:Y:S02]  /*100210*/  IADD3.X R81, PT, PT, RZ, R14, R81, P0, P3 ;  /* 0x0000000eff517210 */ /* 0x000fe400007e6451 */
[----:B------:R-:W-:Y:S01]  /*100220*/  IADD3 R169, P3, PT, R38, R169, RZ ;  /* 0x000000a926a97210 */ /* 0x000fe20007f7e0ff */
[----:B------:R-:W-:Y:S01]  /*100230*/  IMAD.X R174, RZ, RZ, R165, P5 ;  /* 0x000000ffffae7224 */ /* 0x000fe200028e06a5 */
[----:B------:R-:W-:Y:S01]  /*100240*/  IADD3 R172, P0, PT, R175, R18, RZ ;  /* 0x00000012afac7210 */ /* 0x000fe20007f1e0ff */
[----:B------:R-:W-:Y:S01]  /*100250*/  VIADD R18, R41, UR5 ;  /* 0x0000000529127c36 */ /* 0x000fe20008000000 */
[----:B------:R-:W-:Y:S01]  /*100260*/  ISETP.GE.U32.AND P5, PT, R72, RZ, PT ;  /* 0x000000ff4800720c */ /* 0x000fe20003fa6070 */
        /* <DEDUP_REMOVED lines=9> */
[----:B------:R-:W-:-:S02]  /*100300*/  ISETP.GE.U32.AND.EX P6, PT, R18, R39, PT, P6 ;  /* 0x000000271200720c */ /* 0x000fc40003fc6160 */
[----:B------:R-:W-:Y:S01]  /*100310*/  ISETP.GE.U32.AND.EX P0, PT, R165, R173, PT, P0 ;  /* 0x000000ada500720c */ /* 0x000fe20003f06100 */
[----:B------:R-:W-:Y:S01]  /*100320*/  VIADD R38, R79, UR4 ;  /* 0x000000044f267c36 */ /* 0x000fe20008000000 */
[----:B------:R-:W-:Y:S01]  /*100330*/  SEL R39, RZ, 0x1, P5 ;  /* 0x00000001ff277807 */ /* 0x000fe20002800000 */
[----:B------:R-:W-:Y:S01]  /*100340*/  IMAD.WIDE.U32 R40, R149, R101, RZ ;  /* 0x0000006595287225 */ /* 0x000fe200078e00ff */
[----:B------:R-:W-:Y:S02]  /*100350*/  ISETP.NE.AND.EX P0, PT, R170, RZ, !P0, P3 ;  /* 0x000000ffaa00720c */ /* 0x000fe40004705330 */
[----:B------:R-:W-:Y:S01]  /*100360*/  IADD3 R39, P3, P5, R39, R78, RZ ;  /* 0x0000004e27277210 */ /* 0x000fe20007d7e0ff */
[----:B------:R-:W-:Y:S01]  /*100370*/  VIADD R41, R41, UR4 ;  /* 0x0000000429297c36 */ /* 0x000fe20008000000 */
[----:B------:R-:W-:Y:S02]  /*100380*/  SEL R161, RZ, 0x1, !P0 ;  /* 0x00000001ffa17807 */ /* 0x000fe40004000000 */
[----:B------:R-:W-:Y:S01]  /*100390*/  SEL R79, RZ, 0x1, P6 ;  /* 0x00000001ff4f7807 */ /* 0x000fe20003000000 */
[----:B------:R-:W-:Y:S01]  /*1003a0*/  IMAD.WIDE.U32 R18, R100, R147, R40 ;  /* 0x0000009364127225 */ /* 0x000fe200078e0028 */
[----:B------:R-:W-:-:S02]  /*1003b0*/  IADD3 R78, P0, PT, R171, R72, RZ ;  /* 0x00000048ab4e7210 */ /* 0x000fc40007f1e0ff */
[----:B------:R-:W-:Y:S02]  /*1003c0*/  IADD3.X R38, PT, PT, RZ, R38, R79, P3, P5 ;  /* 0x00000026ff267210 */ /* 0x000fe40001fea44f */
[----:B------:R-:W-:Y:S01]  /*1003d0*/  IADD3 R161, P6, PT, R161, R164, RZ ;  /* 0x000000a4a1a17210 */ /* 0x000fe20007fde0ff */
[----:B------:R-:W-:Y:S01]  /*1003e0*/  IMAD.X R79, R73, 0x1, R76, P0 ;  /* 0x00000001494f7824 */ /* 0x000fe200000e064c */
[----:B------:R-:W-:Y:S02]  /*1003f0*/  ISETP.GE.U32.AND P5, PT, R78, R171, PT ;  /* 0x000000ab4e00720c */ /* 0x000fe40003fa6070 */
[----:B------:R-:W-:Y:S01]  /*100400*/  IADD3 R73, P0, PT, R161, R12, RZ ;  /* 0x0000000ca1497210 */ /* 0x000fe20007f1e0ff */
[----:B------:R-:W-:Y:S01]  /*100410*/  IMAD.X R14, RZ, RZ, R165, P6 ;  /* 0x000000ffff0e7224 */ /* 0x000fe200030e06a5 */
[----:B------:R-:W-:Y:S01]  /*100420*/  ISETP.GE.U32.AND.EX P5, PT, R79, R76, PT, P5 ;  /* 0x0000004c4f00720c */ /* 0x000fe20003fa6150 */
[----:B------:R-:W-:Y:S01]  /*100430*/  VIADD R76, R75, UR7 ;  /* 0x000000074b4c7c36 */ /* 0x000fe20008000000 */
[----:B------:R-:W-:Y:S01]  /*100440*/  ISETP.GT.U32.AND P6, PT, R164, R161, PT ;  /* 0x000000a1a400720c */ /* 0x000fe20003fc4070 */
[----:B------:R-:W-:Y:S01]  /*100450*/  IMAD.X R72, R14, 0x1, R13, P0 ;  /* 0x000000010e487824 */ /* 0x000fe200000e060d */
[----:B------:R-:W-:-:S02]  /*100460*/  ISETP.GE.U32.AND P3, PT, R18, R40, PT ;  /* 0x000000281200720c */ /* 0x000fc40003f66070 */
[----:B------:R-:W-:Y:S02]  /*100470*/  SEL R40, RZ, 0x1, P5 ;  /* 0x00000001ff287807 */ /* 0x000fe40002800000 */
[CC--:B------:R-:W-:Y:S02]  /*100480*/  ISETP.GT.U32.AND.EX P5, PT, R165.reuse, R14.reuse, PT, P6 ;  /* 0x0000000ea500720c */ /* 0x0c0fe40003fa4160 */
[----:B------:R-:W-:Y:S02]  /*100490*/  ISETP.GE.U32.AND P0, PT, R172, R175, PT ;  /* 0x000000afac00720c */ /* 0x000fe40003f06070 */
[----:B------:R-:W-:Y:S01]  /*1004a0*/  SEL R13, R165, R14, P5 ;  /* 0x0000000ea50d7207 */ /* 0x000fe20002800000 */
[----:B------:R-:W-:Y:S01]  /*1004b0*/  VIADD R14, R17, UR9 ;  /* 0x00000009110e7c36 */ /* 0x000fe20008000000 */
[----:B------:R-:W-:Y:S01]  /*1004c0*/  ISETP.GE.U32.AND.EX P6, PT, R76, R77, PT, P1 ;  /* 0x0000004d4c00720c */ /* 0x000fe20003fc6110 */
[----:B------:R-:W-:Y:S01]  /*1004d0*/  IMAD.MOV.U32 R77, RZ, RZ, RZ ;  /* 0x000000ffff4d7224 */ /* 0x000fe200078e00ff */
[----:B------:R-:W-:Y:S01]  /*1004e0*/  IADD3 R40, P1, PT, R40, R39, RZ ;  /* 0x0000002728287210 */ /* 0x000fe20007f3e0ff */
[----:B------:R-:W-:Y:S01]  /*1004f0*/  IMAD.MOV.U32 R39, RZ, RZ, R74 ;  /* 0x000000ffff277224 */ /* 0x000fe200078e004a */
[----:B------:R-:W-:Y:S01]  /*100500*/  ISETP.GE.U32.AND.EX P0, PT, R173, R174, PT, P0 ;  /* 0x000000aead00720c */ /* 0x000fe20003f06100 */
[----:B------:R-:W-:Y:S01]  /*100510*/  IMAD.WIDE.U32 R76, R103, R145, R76 ;  /* 0x00000091674c7225 */ /* 0x000fe200078e004c */
[----:B------:R-:W-:-:S02]  /*100520*/  SEL R12, R164, R161, P5 ;  /* 0x000000a1a40c7207 */ /* 0x000fc40002800000 */
[----:B------:R-:W-:Y:S01]  /*100530*/  IADD3 R164, P5, PT, R40, R73, RZ ;  /* 0x0000004928a47210 */ /* 0x000fe20007fbe0ff */
[----:B------:R-:W-:Y:S01]  /*100540*/  VIADD R77, R77, UR6 ;  /* 0x000000064d4d7c36 */ /* 0x000fe20008000000 */
[----:B------:R-:W-:Y:S01]  /*100550*/  ISETP.GE.U32.AND.EX P4, PT, R14, R15, PT, P4 ;  /* 0x0000000f0e00720c */ /* 0x000fe20003f86140 */
[----:B------:R-:W-:Y:S01]  /*100560*/  IMAD.X R15, RZ, RZ, R38, P1 ;  /* 0x000000ffff0f7224 */ /* 0x000fe200008e0626 */
[----:B------:R-:W-:Y:S01]  /*100570*/  SEL R17, RZ, 0x1, P0 ;  /* 0x00000001ff117807 */ /* 0x000fe20000000000 */
[----:B------:R-:W-:Y:S01]  /*100580*/  IMAD.MOV.U32 R38, RZ, RZ, RZ ;  /* 0x000000ffff267224 */ /* 0x000fe200078e00ff */
[-C--:B------:R-:W-:Y:S01]  /*100590*/  ISETP.GT.U32.AND P0, PT, R12, R73.reuse, PT ;  /* 0x000000490c00720c */ /* 0x080fe20003f04070 */
[----:B------:R-:W-:Y:S01]  /*1005a0*/  IMAD.X R170, R15, 0x1, R72, P5 ;  /* 0x000000010faa7824 */ /* 0x000fe200028e0648 */
[----:B------:R-:W-:Y:S01]  /*1005b0*/  ISETP.GE.U32.AND P1, PT, R164, R73, PT ;  /* 0x00000049a400720c */ /* 0x000fe20003f26070 */
[----:B------:R-:W-:Y:S01]  /*1005c0*/  IMAD.WIDE.U32 R38, R102, R143, R38 ;  /* 0x0000008f66267225 */ /* 0x000fe200078e0026 */
[----:B------:R-:W-:-:S02]  /*1005d0*/  ISETP.GT.U32.AND.EX P0, PT, R13, R72, PT, P0 ;  /* 0x000000480d00720c */ /* 0x000fc40003f04100 */
[----:B------:R-:W-:Y:S01]  /*1005e0*/  ISETP.NE.U32.AND P5, PT, R40, RZ, PT ;  /* 0x000000ff2800720c */ /* 0x000fe20003fa5070 */
[----:B------:R-:W-:Y:S01]  /*1005f0*/  VIADD R39, R39, UR7 ;  /* 0x0000000727277c36 */ /* 0x000fe20008000000 */
[----:B------:R-:W-:Y:S01]  /*100600*/  ISETP.GE.U32.AND.EX P1, PT, R170, R72, PT, P1 ;  /* 0x00000048aa00720c */ /* 0x000fe20003f26110 */
[----:B------:R-:W-:Y:S01]  /*100610*/  IMAD.MOV.U32 R12, RZ, RZ, RZ ;  /* 0x000000ffff0c7224 */ /* 0x000fe200078e00ff */
[----:B------:R-:W-:Y:S01]  /*100620*/  SEL R73, RZ, 0x1, !P0 ;  /* 0x00000001ff497807 */ /* 0x000fe20004000000 */
[----:B------:R-:W-:Y:S01]  /*100630*/  IMAD.MOV.U32 R13, RZ, RZ, R18 ;  /* 0x000000ffff0d7224 */ /* 0x000fe200078e0012 */
[----:B------:R-:W-:Y:S02]  /*100640*/  ISETP.GE.U32.AND P0, PT, R38, RZ, PT ;  /* 0x000000ff2600720c */ /* 0x000fe40003f06070 */
[----:B------:R-:W-:Y:S01]  /*100650*/  ISETP.NE.AND.EX P1, PT, R15, RZ, !P1, P5 ;  /* 0x000000ff0f00720c */ /* 0x000fe20004f25350 */
[----:B------:R-:W-:Y:S01]  /*100660*/  IMAD.WIDE.U32 R12, R101, R147, R12 ;  /* 0x00000093650c7225 */ /* 0x000fe200078e000c */
[----:B------:R-:W-:-:S02]  /*100670*/  ISETP.GE.U32.AND.EX P5, PT, R39, R74, PT, P0 ;  /* 0x0000004a2700720c */ /* 0x000fc40003fa6100 */
[----:B------:R-:W-:Y:S02]  /*100680*/  IADD3 R166, P0, PT, R17, R166, RZ ;  /* 0x000000a611a67210 */ /* 0x000fe40007f1e0ff */
[----:B------:R-:W-:Y:S02]  /*100690*/  SEL R15, RZ, 0x1, !P1 ;  /* 0x00000001ff0f7807 */ /* 0x000fe40004800000 */
[----:B------:R-:W-:Y:S01]  /*1006a0*/  IADD3 R73, P1, PT, R73, R168, RZ ;  /* 0x000000a849497210 */ /* 0x000fe20007f3e0ff */
[----:B------:R-:W-:Y:S01]  /*1006b0*/  IMAD.X R75, RZ, RZ, R167, P0 ;  /* 0x000000ffff4b7224 */ /* 0x000fe200000e06a7 */
[----:B------:R-:W-:Y:S02]  /*1006c0*/  SEL R17, RZ, 0x1, P5 ;  /* 0x00000001ff117807 */ /* 0x000fe40002800000 */
[----:B------:R-:W-:Y:S01]  /*1006d0*/  IADD3 R15, P0, PT, R15, R164, RZ ;  /* 0x000000a40f0f7210 */ /* 0x000fe20007f1e0ff */
[----:B------:R-:W-:Y:S01]  /*1006e0*/  IMAD.X R74, RZ, RZ, R160, P1 ;  /* 0x000000ffff4a7224 */ /* 0x000fe200008e06a0 */
[----:B------:R-:W-:-:S02]  /*1006f0*/  SEL R72, RZ, 0x1, P6 ;  /* 0x00000001ff487807 */ /* 0x000fc40003000000 */
[----:B------:R-:W-:Y:S02]  /*100700*/  IADD3 R168, P6, PT, R73, R166, RZ ;  /* 0x000000a649a87210 */ /* 0x000fe40007fde0ff */
[----:B------:R-:W-:Y:S01]  /*100710*/  IADD3 R40, P5, P1, R17, R76, RZ ;  /* 0x0000004c11287210 */ /* 0x000fe200079be0ff */
[----:B------:R-:W-:Y:S01]  /*100720*/  IMAD.X R17, RZ, RZ, R170, P0 ;  /* 0x000000ffff117224 */ /* 0x000fe200000e06aa */
[----:B------:R-:W-:Y:S01]  /*100730*/  ISETP.GT.U32.AND P0, PT, R164, R15, PT ;  /* 0x0000000fa400720c */ /* 0x000fe20003f04070 */
[----:B------:R-:W-:Y:S01]  /*100740*/  IMAD.X R167, R74, 0x1, R75, P6 ;  /* 0x000000014aa77824 */ /* 0x000fe200030e064b */
[----:B------:R-:W-:Y:S01]  /*100750*/  IADD3.X R77, PT, PT, RZ, R77, R72, P5, P1 ;  /* 0x0000004dff4d7210 */ /* 0x000fe20002fe2448 */
[----:B------:R-:W-:Y:S01]  /*100760*/  IMAD.MOV.U32 R72, RZ, RZ, RZ ;  /* 0x000000ffff487224 */ /* 0x000fe200078e00ff */
[----:B------:R-:W-:Y:S02]  /*100770*/  ISETP.GE.U32.AND P1, PT, R168, R166, PT ;  /* 0x000000a6a800720c */ /* 0x000fe40003f26070 */
[----:B------:R-:W-:-:S02]  /*100780*/  ISETP.GT.U32.AND.EX P5, PT, R170, R17, PT, P0 ;  /* 0x00000011aa00720c */ /* 0x000fc40003fa4100 */
[----:B------:R-:W-:Y:S01]  /*100790*/  ISETP.NE.U32.AND P0, PT, R73, RZ, PT ;  /* 0x000000ff4900720c */ /* 0x000fe20003f05070 */
[----:B------:R-:W-:Y:S01]  /*1007a0*/  IMAD.MOV.U32 R73, RZ, RZ, R16 ;  /* 0x000000ffff497224 */ /* 0x000fe200078e0010 */
[----:B------:R-:W-:Y:S01]  /*1007b0*/  IADD3 R76, P6, PT, R15, R38, RZ ;  /* 0x000000260f4c7210 */ /* 0x000fe20007fde0ff */
[----:B------:R-:W-:Y:S01]  /*1007c0*/  VIADD R38, R19, UR5 ;  /* 0x0000000513267c36 */ /* 0x000fe20008000000 */
[----:B------:R-:W-:Y:S01]  /*1007d0*/  ISETP.GE.U32.AND.EX P1, PT, R167, R75, PT, P1 ;  /* 0x0000004ba700720c */ /* 0x000fe20003f26110 */
[----:B------:R-:W-:Y:S01]  /*1007e0*/  VIADD R19, R13, UR5 ;  /* 0x000000050d137c36 */ /* 0x000fe20008000000 */
[----:B------:R-:W-:Y:S01]  /*1007f0*/  SEL R15, R164, R15, P5 ;  /* 0x0000000fa40f7207 */ /* 0x000fe20002800000 */
[----:B------:R-:W-:Y:S01]  /*100800*/  IMAD.X R160, R17, 0x1, R39, P6 ;  /* 0x0000000111a07824 */ /* 0x000fe200030e0627 */
[----:B------:R-:W-:Y:S01]  /*100810*/  ISETP.NE.AND.EX P1, PT, R74, RZ, !P1, P0 ;  /* 0x000000ff4a00720c */ /* 0x000fe20004f25300 */
[----:B------:R-:W-:Y:S01]  /*100820*/  IMAD.MOV.U32 R39, RZ, RZ, RZ ;  /* 0x000000ffff277224 */ /* 0x000fe200078e00ff */
[----:B------:R-:W-:Y:S01]  /*100830*/  SEL R17, R170, R17, P5 ;  /* 0x00000011aa117207 */ /* 0x000fe20002800000 */
[----:B------:R-:W-:Y:S01]  /*100840*/  IMAD.WIDE.U32 R72, R102, R139, R72 ;  /* 0x0000008b66487225 */ /* 0x000fe200078e0048 */
[----:B------:R-:W-:-:S02]  /*100850*/  ISETP.GT.U32.AND P0, PT, R15, R76, PT ;  /* 0x0000004c0f00720c */ /* 0x000fc40003f04070 */
[----:B------:R-:W-:Y:S01]  /*100860*/  SEL R165, RZ, 0x1, !P1 ;  /* 0x00000001ffa57807 */ /* 0x000fe20004800000 */
[----:B------:R-:W-:Y:S01]  /*100870*/  IMAD.WIDE.U32 R74, R100, R149, R38 ;  /* 0x00000095644a7225 */ /* 0x000fe200078e0026 */
[----:B------:R-:W-:Y:S02]  /*100880*/  ISETP.GT.U32.AND.EX P0, PT, R17, R160, PT, P0 ;  /* 0x000000a01100720c */ /* 0x000fe40003f04100 */
[----:B------:R-:W-:Y:S01]  /*100890*/  IADD3 R165, P6, PT, R165, R168, RZ ;  /* 0x000000a8a5a57210 */ /* 0x000fe20007fde0ff */
[----:B------:R-:W-:Y:S01]  /*1008a0*/  VIADD R147, R73, UR9 ;  /* 0x0000000949937c36 */ /* 0x000fe20008000000 */
[----:B------:R-:W-:Y:S01]  /*1008b0*/  SEL R13, RZ, 0x1, !P0 ;  /* 0x00000001ff0d7807 */ /* 0x000fe20004000000 */
[----:B------:R-:W-:Y:S01]  /*1008c0*/  IMAD.MOV.U32 R15, RZ, RZ, RZ ;  /* 0x000000ffff0f7224 */ /* 0x000fe200078e00ff */
[----:B------:R-:W-:Y:S01]  /*1008d0*/  ISETP.GE.U32.AND P1, PT, R12, RZ, PT ;  /* 0x000000ff0c00720c */ /* 0x000fe20003f26070 */
[----:B------:R-:W-:Y:S01]  /*1008e0*/  IMAD.X R166, RZ, RZ, R167, P6 ;  /* 0x000000ffffa67224 */ /* 0x000fe200030e06a7 */
[----:B------:R-:W-:Y:S01]  /*1008f0*/  IADD3 R13, P6, PT, R13, R40, RZ ;  /* 0x000000280d0d7210 */ /* 0x000fe20007fde0ff */
[----:B------:R-:W-:Y:S01]  /*100900*/  IMAD.WIDE.U32 R14, R103, R141, R14 ;  /* 0x0000008d670e7225 */ /* 0x000fe200078e000e */
[----:B------:R-:W-:-:S02]  /*100910*/  IADD3 R149, P0, PT, R165, R10, RZ ;  /* 0x0000000aa5957210 */ /* 0x000fc40007f1e0ff */
[----:B------:R-:W-:Y:S01]  /*100920*/  ISETP.GE.U32.AND.EX P1, PT, R19, R18, PT, P1 ;  /* 0x000000121300720c */ /* 0x000fe20003f26110 */
[----:B------:R-:W-:Y:S01]  /*100930*/  IMAD.X R73, RZ, RZ, R77, P6 ;  /* 0x000000ffff497224 */ /* 0x000fe200030e064d */
[----:B------:R-:W-:Y:S01]  /*100940*/  ISETP.GE.U32.AND P5, PT, R72, RZ, PT ;  /* 0x000000ff4800720c */ /* 0x000fe20003fa6070 */
[----:B------:R-:W-:Y:S01]  /*100950*/  IMAD.X R161, R166, 0x1, R11, P0 ;  /* 0x00000001a6a17824 */ /* 0x000fe200000e060b */
[-C--:B------:R-:W-:Y:S01]  /*100960*/  IADD3 R18, P6, PT, R13, R149.reuse, RZ ;  /* 0x000000950d127210 */ /* 0x080fe20007fde0ff */
[----:B------:R-:W-:Y:S01]  /*100970*/  VIADD R40, R15, UR8 ;  /* 0x000000080f287c36 */ /* 0x000fe20008000000 */
[----:B------:R-:W-:Y:S01]  /*100980*/  ISETP.GE.U32.AND.EX P5, PT, R147, R16, PT, P5 ;  /* 0x000000109300720c */ /* 0x000fe20003fa6150 */
[----:B------:R-:W-:Y:S01]  /*100990*/  IMAD.WIDE.U32 R16, R136, R102, RZ ;  /* 0x0000006688107225 */ /* 0x000fe200078e00ff */
[----:B------:R-:W-:Y:S02]  /*1009a0*/  SEL R15, RZ, 0x1, P4 ;  /* 0x00000001ff0f7807 */ /* 0x000fe40002000000 */
[----:B------:R-:W-:Y:S01]  /*1009b0*/  SEL R39, RZ, 0x1, P5 ;  /* 0x00000001ff277807 */ /* 0x000fe20002800000 */
[----:B------:R-:W-:Y:S01]  /*1009c0*/  IMAD.X R164, R73, 0x1, R161, P6 ;  /* 0x0000000149a47824 */ /* 0x000fe200030e06a1 */
[----:B------:R-:W-:Y:S01]  /*1009d0*/  ISETP.GE.U32.AND P6, PT, R18, R149, PT ;  /* 0x000000951200720c */ /* 0x000fe20003fc6070 */
[----:B------:R-:W-:Y:S01]  /*1009e0*/  VIADD R17, R17, UR10 ;  /* 0x0000000a11117c36 */ /* 0x000fe20008000000 */
[----:B------:R-:W-:-:S02]  /*1009f0*/  ISETP.NE.U32.AND P4, PT, R13, RZ, PT ;  /* 0x000000ff0d00720c */ /* 0x000fc40003f85070 */
[----:B------:R-:W-:Y:S01]  /*100a00*/  ISETP.GE.U32.AND.EX P6, PT, R164, R161, PT, P6 ;  /* 0x000000a1a400720c */ /* 0x000fe20003fc6160 */
[----:B------:R-:W-:Y:S01]  /*100a10*/  IMAD.WIDE.U32 R10, R103, R137, R16 ;  /* 0x00000089670a7225 */ /* 0x000fe200078e0010 */
[----:B------:R-:W-:Y:S02]  /*100a20*/  IADD3 R39, P5, P0, R39, R14, RZ ;  /* 0x0000000e27277210 */ /* 0x000fe400078be0ff */
[----:B------:R-:W-:Y:S01]  /*100a30*/  SEL R13, RZ, 0x1, P1 ;  /* 0x00000001ff0d7807 */ /* 0x000fe20000800000 */
[----:B------:R-:W-:Y:S01]  /*100a40*/  VIADD R14, R75, UR4 ;  /* 0x000000044b0e7c36 */ /* 0x000fe20008000000 */
[----:B------:R-:W-:Y:S02]  /*100a50*/  ISETP.GE.U32.AND.EX P3, PT, R38, R41, PT, P3 ;  /* 0x000000292600720c */ /* 0x000fe40003f66130 */
[----:B------:R-:W-:Y:S02]  /*100a60*/  ISETP.NE.AND.EX P4, PT, R73, RZ, !P6, P4 ;  /* 0x000000ff4900720c */ /* 0x000fe40007785340 */
[----:B------:R-:W-:-:S02]  /*100a70*/  IADD3 R77, P6, PT, R76, R12, RZ ;  /* 0x0000000c4c4d7210 */ /* 0x000fc40007fde0ff */
[----:B------:R-:W-:Y:S02]  /*100a80*/  IADD3.X R40, PT, PT, RZ, R40, R15, P5, P0 ;  /* 0x00000028ff287210 */ /* 0x000fe40002fe040f */
[----:B------:R-:W-:Y:S02]  /*100a90*/  IADD3 R75, P5, P0, R13, R74, RZ ;  /* 0x0000004a0d4b7210 */ /* 0x000fe400078be0ff */
[----:B------:R-:W-:Y:S02]  /*100aa0*/  SEL R13, RZ, 0x1, P3 ;  /* 0x00000001ff0d7807 */ /* 0x000fe40001800000 */
[----:B------:R-:W-:Y:S02]  /*100ab0*/  SEL R15, RZ, 0x1, !P4 ;  /* 0x00000001ff0f7807 */ /* 0x000fe40006000000 */
[----:B------:R-:W-:Y:S01]  /*100ac0*/  ISETP.GE.U32.AND P3, PT, R77, R76, PT ;  /* 0x0000004c4d00720c */ /* 0x000fe20003f66070 */
[----:B------:R-:W-:Y:S01]  /*100ad0*/  IMAD.X R76, R19, 0x1, R160, P6 ;  /* 0x00000001134c7824 */ /* 0x000fe200030e06a0 */
[----:B------:R-:W-:-:S02]  /*100ae0*/  ISETP.GT.U32.AND P4, PT, R168, R165, PT ;  /* 0x000000a5a800720c */ /* 0x000fc40003f84070 */
[----:B------:R-:W-:Y:S02]  /*100af0*/  IADD3 R15, P6, PT, R15, R18, RZ ;  /* 0x000000120f0f7210 */ /* 0x000fe40007fde0ff */
[----:B------:R-:W-:Y:S02]  /*100b00*/  ISETP.GT.U32.AND.EX P4, PT, R167, R166, PT, P4 ;  /* 0x000000a6a700720c */ /* 0x000fe40003f84140 */
[----:B------:R-:W-:Y:S02]  /*100b10*/  ISETP.GE.U32.AND.EX P3, PT, R76, R160, PT, P3 ;  /* 0x000000a04c00720c */ /* 0x000fe40003f66130 */
[----:B------:R-:W-:Y:S01]  /*100b20*/  IADD3.X R14, PT, PT, RZ, R14, R13, P5, P0 ;  /* 0x0000000eff0e7210 */ /* 0x000fe20002fe040d */
[----:B------:R-:W-:Y:S01]  /*100b30*/  IMAD.X R13, RZ, RZ, R164, P6 ;  /* 0x000000ffff0d7224 */ /* 0x000fe200030e06a4 */
[----:B------:R-:W-:Y:S02]  /*100b40*/  SEL R12, R168, R165, P4 ;  /* 0x000000a5a80c7207 */ /* 0x000fe40002000000 */
[----:B------:R-:W-:-:S02]  /*100b50*/  ISETP.GT.U32.AND P0, PT, R18, R15, PT ;  /* 0x0000000f1200720c */ /* 0x000fc40003f04070 */
[----:B------:R-:W-:Y:S02]  /*100b60*/  SEL R160, RZ, 0x1, P3 ;  /* 0x00000001ffa07807 */ /* 0x000fe40001800000 */
[----:B------:R-:W-:Y:S02]  /*100b70*/  ISETP.GE.U32.AND P1, PT, R10, R16, PT ;  /* 0x000000100a00720c */ /* 0x000fe40003f26070 */
[----:B------:R-:W-:Y:S02]  /*100b80*/  SEL R16, R167, R166, P4 ;  /* 0x000000a6a7107207 */ /* 0x000fe40002000000 */
[----:B------:R-:W-:Y:S02]  /*100b90*/  ISETP.GT.U32.AND P4, PT, R12, R149, PT ;  /* 0x000000950c00720c */ /* 0x000fe40003f84070 */
[----:B------:R-:W-:Y:S02]  /*100ba0*/  IADD3 R73, P6, PT, R15, R72, RZ ;  /* 0x000000480f497210 */ /* 0x000fe40007fde0ff */
[----:B------:R-:W-:-:S02]  /*100bb0*/  ISETP.GT.U32.AND.EX P0, PT, R164, R13, PT, P0 ;  /* 0x0000000da400720c */ /* 0x000fc40003f04100 */
[----:B------:R-:W-:Y:S02]  /*100bc0*/  IADD3 R160, P3, PT, R160, R75, RZ ;  /* 0x0000004ba0a07210 */ /* 0x000fe40007f7e0ff */
[----:B------:R-:W-:Y:S01]  /*100bd0*/  ISETP.GT.U32.AND.EX P4, PT, R16, R161, PT, P4 ;  /* 0x000000a11000720c */ /* 0x000fe20003f84140 */
[----:B------:R-:W-:Y:S01]  /*100be0*/  IMAD.X R16, R13, 0x1, R147, P6 ;  /* 0x000000010d107824 */ /* 0x000fe200030e0693 */
[----:B------:R-:W-:Y:S01]  /*100bf0*/  SEL R12, R18, R15, P0 ;  /* 0x0000000f120c7207 */ /* 0x000fe20000000000 */
[----:B------:R-:W-:Y:S01]  /*100c00*/  IMAD.X R14, RZ, RZ, R14, P3 ;  /* 0x000000ffff0e7224 */ /* 0x000fe200018e060e */
[C---:B------:R-:W-:Y:S01]  /*100c10*/  ISETP.NE.U32.AND P5, PT, R160.reuse, RZ, PT ;  /* 0x000000ffa000720c */ /* 0x040fe20003fa5070 */
[----:B------:R-:W-:Y:S01]  /*100c20*/  IMAD.WIDE.U32 R18, R145, R101, RZ ;  /* 0x0000006591127225 */ /* 0x000fe200078e00ff */
[----:B------:R-:W-:Y:S02]  /*100c30*/  IADD3 R160, P6, PT, R160, R73, RZ ;  /* 0x00000049a0a07210 */ /* 0x000fe40007fde0ff */
[----:B------:R-:W-:Y:S01]  /*100c40*/  SEL R13, R164, R13, P0 ;  /* 0x0000000da40d7207 */ /* 0x000fe20000000000 */
[----:B------:R-:W-:Y:S01]  /*100c50*/  VIADD R19, R19, UR6 ;  /* 0x0000000613137c36 */ /* 0x000fe20008000000 */
[-C--:B------:R-:W-:Y:S01]  /*100c60*/  ISETP.GT.U32.AND P0, PT, R12, R73.reuse, PT ;  /* 0x000000490c00720c */ /* 0x080fe20003f04070 */
[----:B------:R-:W-:Y:S01]  /*100c70*/  IMAD.X R147, R14, 0x1, R16, P6 ;  /* 0x000000010e937824 */ /* 0x000fe200030e0610 */
[----:B------:R-:W-:Y:S01]  /*100c80*/  ISETP.GE.U32.AND P3, PT, R160, R73, PT ;  /* 0x00000049a000720c */ /* 0x000fe20003f66070 */
[----:B------:R-:W-:Y:S01]  /*100c90*/  IMAD.MOV.U32 R73, RZ, RZ, R10 ;  /* 0x000000ffff497224 */ /* 0x000fe200078e000a */
[----:B------:R-:W-:Y:S01]  /*100ca0*/  ISETP.GT.U32.AND.EX P0, PT, R13, R16, PT, P0 ;  /* 0x000000100d00720c */ /* 0x000fe20003f04100 */
[----:B------:R-:W-:Y:S01]  /*100cb0*/  IMAD.WIDE.U32 R12, R141, R101, RZ ;  /* 0x000000658d0c7225 */ /* 0x000fe200078e00ff */
[----:B------:R-:W-:-:S02]  /*100cc0*/  SEL R41, RZ, 0x1, !P4 ;  /* 0x00000001ff297807 */ /* 0x000fc40006000000 */
[----:B------:R-:W-:Y:S01]  /*100cd0*/  ISETP.GE.U32.AND.EX P3, PT, R147, R16, PT, P3 ;  /* 0x000000109300720c */ /* 0x000fe20003f66130 */
[----:B------:R-:W-:Y:S01]  /*100ce0*/  VIADD R13, R13, UR8 ;  /* 0x000000080d0d7c36 */ /* 0x000fe20008000000 */
[----:B------:R-:W-:Y:S02]  /*100cf0*/  SEL R16, RZ, 0x1, !P0 ;  /* 0x00000001ff107807 */ /* 0x000fe40004000000 */
[----:B------:R-:W-:Y:S02]  /*100d00*/  IADD3 R41, P4, PT, R41, R80, RZ ;  /* 0x0000005029297210 */ /* 0x000fe40007f9e0ff */
[----:B------:R-:W-:Y:S01]  /*100d10*/  ISETP.NE.AND.EX P0, PT, R14, RZ, !P3, P5 ;  /* 0x000000ff0e00720c */ /* 0x000fe20005f05350 */
[----:B------:R-:W-:Y:S01]  /*100d20*/  IMAD.WIDE.U32 R14, R100, R139, R12 ;  /* 0x0000008b640e7225 */ /* 0x000fe200078e000c */
[----:B------:R-:W-:Y:S02]  /*100d30*/  IADD3 R16, P3, PT, R16, R39, RZ ;  /* 0x0000002710107210 */ /* 0x000fe40007f7e0ff */
[----:B------:R-:W-:Y:S01]  /*100d40*/  SEL R75, RZ, 0x1, !P0 ;  /* 0x00000001ff4b7807 */ /* 0x000fe20004000000 */
[----:B------:R-:W-:Y:S01]  /*100d50*/  IMAD.X R81, RZ, RZ, R81, P4 ;  /* 0x000000ffff517224 */ /* 0x000fe200020e0651 */
[----:B------:R-:W-:Y:S01]  /*100d60*/  IADD3 R166, P4, PT, R16, R41, RZ ;  /* 0x0000002910a67210 */ /* 0x000fe20007f9e0ff */
[----:B------:R-:W-:Y:S01]  /*100d70*/  IMAD.X R72, RZ, RZ, R40, P3 ;  /* 0x000000ffff487224 */ /* 0x000fe200018e0628 */
[----:B------:R-:W-:Y:S01]  /*100d80*/  IADD3 R75, P6, PT, R75, R160, RZ ;  /* 0x000000a04b4b7210 */ /* 0x000fe20007fde0ff */
[----:B------:R-:W-:Y:S01]  /*100d90*/  IMAD.WIDE.U32 R38, R100, R143, R18 ;  /* 0x0000008f64267225 */ /* 0x000fe200078e0012 */
[----:B------:R-:W-:-:S02]  /*100da0*/  ISETP.GE.U32.AND P3, PT, R166, R41, PT ;  /* 0x00000029a600720c */ /* 0x000fc40003f66070 */
[----:B------:R-:W-:Y:S01]  /*100db0*/  ISETP.NE.U32.AND P0, PT, R16, RZ, PT ;  /* 0x000000ff1000720c */ /* 0x000fe20003f05070 */
[----:B------:R-:W-:Y:S01]  /*100dc0*/  IMAD.X R168, R72, 0x1, R81, P4 ;  /* 0x0000000148a87824 */ /* 0x000fe200020e0651 */
[----:B------:R-:W-:Y:S01]  /*100dd0*/  ISETP.GE.U32.AND P4, PT, R14, R12, PT ;  /* 0x0000000c0e00720c */ /* 0x000fe20003f86070 */
[----:B------:R-:W-:Y:S01]  /*100de0*/  IMAD.MOV.U32 R40, RZ, RZ, RZ ;  /* 0x000000ffff287224 */ /* 0x000fe200078e00ff */
[----:B------:R-:W-:Y:S01]  /*100df0*/  ISETP.GE.U32.AND P5, PT, R38, R18, PT ;  /* 0x000000122600720c */ /* 0x000fe20003fa6070 */
[----:B------:R-:W-:Y:S01]  /*100e00*/  IMAD.MOV.U32 R41, RZ, RZ, R38 ;  /* 0x000000ffff297224 */ /* 0x000fe200078e0026 */
[----:B------:R-:W-:Y:S01]  /*100e10*/  ISETP.GE.U32.AND.EX P3, PT, R168, R81, PT, P3 ;  /* 0x00000051a800720c */ /* 0x000fe20003f66130 */
[----:B------:R-:W-:Y:S02]  /*100e20*/  IMAD.X R16, RZ, RZ, R147, P6 ;  /* 0x000000ffff107224 */ /* 0x000fe400030e0693 */
[----:B------:R-:W-:Y:S01]  /*100e30*/  IMAD.WIDE.U32 R40, R101, R143, R40 ;  /* 0x0000008f65287225 */ /* 0x000fe200078e0028 */
[----:B------:R-:W-:-:S02]  /*100e40*/  ISETP.NE.AND.EX P3, PT, R72, RZ, !P3, P0 ;  /* 0x000000ff4800720c */ /* 0x000fc40005f65300 */
[----:B------:R-:W-:Y:S01]  /*100e50*/  ISETP.GT.U32.AND P0, PT, R160, R75, PT ;  /* 0x0000004ba000720c */ /* 0x000fe20003f04070 */
[----:B------:R-:W-:Y:S01]  /*100e60*/  VIADD R41, R41, UR7 ;  /* 0x0000000729297c36 */ /* 0x000fe20008000000 */
[----:B------:R-:W-:Y:S01]  /*100e70*/  IADD3 R81, P6, PT, R75, R40, RZ ;  /* 0x000000284b517210 */ /* 0x000fe20007fde0ff */
[----:B------:R-:W-:Y:S01]  /*100e80*/  VIADD R74, R39, UR7 ;  /* 0x00000007274a7c36 */ /* 0x000fe20008000000 */
[----:B------:R-:W-:Y:S01]  /*100e90*/  ISETP.GT.U32.AND.EX P0, PT, R147, R16, PT, P0 ;  /* 0x000000109300720c */ /* 0x000fe20003f04100 */
[----:B------:R-:W-:Y:S02]  /*100ea0*/  IMAD.MOV.U32 R72, RZ, RZ, RZ ;  /* 0x000000ffff487224 */ /* 0x000fe400078e00ff */
[----:B------:R-:W-:Y:S01]  /*100eb0*/  IMAD.X R80, R16, 0x1, R41, P6 ;  /* 0x0000000110507824 */ /* 0x000fe200030e0629 */
[----:B------:R-:W-:Y:S01]  /*100ec0*/  ISETP.GE.U32.AND P6, PT, R40, RZ, PT ;  /* 0x000000ff2800720c */ /* 0x000fe20003fc6070 */
[----:B------:R-:W-:Y:S01]  /*100ed0*/  IMAD.WIDE.U32 R72, R102, R137, R72 ;  /* 0x0000008966487225 */ /* 0x000fe200078e0048 */
[----:B------:R-:W-:-:S02]  /*100ee0*/  SEL R12, R160, R75, P0 ;  /* 0x0000004ba00c7207 */ /* 0x000fc40000000000 */
[----:B------:R-:W-:Y:S01]  /*100ef0*/  ISETP.GE.U32.AND.EX P6, PT, R41, R38, PT, P6 ;  /* 0x000000262900720c */ /* 0x000fe20003fc6160 */
[----:B------:R-:W-:Y:S01]  /*100f00*/  IMAD.MOV.U32 R75, RZ, RZ, RZ ;  /* 0x000000ffff4b7224 */ /* 0x000fe200078e00ff */
[----:B------:R-:W-:Y:S01]  /*100f10*/  SEL R39, R147, R16, P0 ;  /* 0x0000001093277207 */ /* 0x000fe20000000000 */
[----:B------:R-:W-:Y:S01]  /*100f20*/  VIADD R149, R73, UR11 ;  /* 0x0000000b49957c36 */ /* 0x000fe20008000000 */
[----:B------:R-:W-:Y:S01]  /*100f30*/  ISETP.GE.U32.AND.EX P5, PT, R74, R19, PT, P5 ;  /* 0x000000134a00720c */ /* 0x000fe20003fa6150 */
[----:B------:R-:W-:Y:S01]  /*100f40*/  IMAD.WIDE.U32 R74, R100, R145, R74 ;  /* 0x00000091644a7225 */ /* 0x000fe200078e004a */
[----:B------:R-:W-:Y:S02]  /*100f50*/  ISETP.GT.U32.AND P0, PT, R12, R81, PT ;  /* 0x000000510c00720c */ /* 0x000fe40003f04070 */
[----:B------:R-:W-:Y:S01]  /*100f60*/  SEL R41, RZ, 0x1, P6 ;  /* 0x00000001ff297807 */ /* 0x000fe20003000000 */
[----:B------:R-:W-:Y:S01]  /*100f70*/  VIADD R16, R75, UR6 ;  /* 0x000000064b107c36 */ /* 0x000fe20008000000 */
[----:B------:R-:W-:Y:S01]  /*100f80*/  ISETP.GT.U32.AND.EX P0, PT, R39, R80, PT, P0 ;  /* 0x000000502700720c */ /* 0x000fe20003f04100 */
[----:B------:R-:W-:Y:S01]  /*100f90*/  IMAD.WIDE.U32 R18, R136, R101, RZ ;  /* 0x0000006588127225 */ /* 0x000fe200078e00ff */
[----:B------:R-:W-:-:S02]  /*100fa0*/  SEL R145, RZ, 0x1, !P3 ;  /* 0x00000001ff917807 */ /* 0x000fc40005800000 */
[----:B------:R-:W-:Y:S01]  /*100fb0*/  IADD3 R75, P6, P3, R41, R74, RZ ;  /* 0x0000004a294b7210 */ /* 0x000fe20007bde0ff */
[----:B------:R-:W-:Y:S01]  /*100fc0*/  VIADD R19, R19, UR10 ;  /* 0x0000000a13137c36 */ /* 0x000fe20008000000 */
[----:B------:R-:W-:Y:S01]  /*100fd0*/  SEL R41, RZ, 0x1, P5 ;  /* 0x00000001ff297807 */ /* 0x000fe20002800000 */
[----:B------:R-:W-:Y:S01]  /*100fe0*/  IMAD.MOV.U32 R40, RZ, RZ, RZ ;  /* 0x000000ffff287224 */ /* 0x000fe200078e00ff */
[----:B------:R-:W-:Y:S01]  /*100ff0*/  SEL R12, RZ, 0x1, !P0 ;  /* 0x00000001ff0c7807 */ /* 0x000fe20004000000 */
[----:B------:R-:W-:Y:S01]  /*101000*/  IMAD.WIDE.U32 R38, R100, R137, R18 ;  /* 0x0000008964267225 */ /* 0x000fe200078e0012 */
[----:B------:R-:W-:Y:S02]  /*101010*/  IADD3 R145, P0, PT, R145, R166, RZ ;  /* 0x000000a691917210 */ /* 0x000fe40007f1e0ff */
[----:B------:R-:W-:Y:S01]  /*101020*/  IADD3.X R16, PT, PT, RZ, R16, R41, P6, P3 ;  /* 0x00000010ff107210 */ /* 0x000fe200037e6429 */
[----:B------:R-:W-:Y:S01]  /*101030*/  IMAD.MOV.U32 R41, RZ, RZ, R14 ;  /* 0x000000ffff297224 */ /* 0x000fe200078e000e */
[----:B------:R-:W-:Y:S01]  /*101040*/  IADD3 R12, P6, PT, R12, R75, RZ ;  /* 0x0000004b0c0c7210 */ /* 0x000fe20007fde0ff */
[----:B------:R-:W-:Y:S01]  /*101050*/  IMAD.X R147, RZ, RZ, R168, P0 ;  /* 0x000000ffff937224 */ /* 0x000fe200000e06a8 */
[----:B------:R-:W-:Y:S01]  /*101060*/  IADD3 R143, P3, PT, R145, R72, RZ ;  /* 0x00000048918f7210 */ /* 0x000fe20007f7e0ff */
[----:B------:R-:W-:Y:S01]  /*101070*/  IMAD.WIDE.U32 R74, R101, R139, R40 ;  /* 0x0000008b654a7225 */ /* 0x000fe200078e0028 */
[----:B------:R-:W-:-:S03]  /*101080*/  ISETP.GE.U32.AND P5, PT, R38, R18, PT ;  /* 0x000000122600720c */ /* 0x000fc60003fa6070 */
        /* <DEDUP_REMOVED lines=16> */
[----:B------:R-:W-:Y:S01]  /*101190*/  IMAD.WIDE.U32 R16, R103, R136, R16 ;  /* 0x0000008867107225 */ /* 0x000fe200078e0010 */
[----:B------:R-:W-:-:S02]  /*1011a0*/  ISETP.GT.U32.AND P3, PT, R166, R145, PT ;  /* 0x00000091a600720c */ /* 0x000fc40003f64070 */
[----:B------:R-:W-:Y:S01]  /*1011b0*/  SEL R11, RZ, 0x1, !P0 ;  /* 0x00000001ff0b7807 */ /* 0x000fe20004000000 */
[----:B------:R-:W-:Y:S01]  /*1011c0*/  IMAD.WIDE.U32 R12, R100, R141, R12 ;  /* 0x0000008d640c7225 */ /* 0x000fe200078e000c */
[----:B------:R-:W-:Y:S02]  /*1011d0*/  ISETP.GT.U32.AND.EX P0, PT, R168, R147, PT, P3 ;  /* 0x00000093a800720c */ /* 0x000fe40003f04130 */
[----:B------:R-:W-:Y:S01]  /*1011e0*/  IADD3 R11, P3, PT, R11, R102, RZ ;  /* 0x000000660b0b7210 */ /* 0x000fe20007f7e0ff */
[----:B------:R-:W-:Y:S01]  /*1011f0*/  IMAD.MOV.U32 R41, RZ, RZ, R38 ;  /* 0x000000ffff297224 */ /* 0x000fe200078e0026 */
[----:B------:R-:W-:Y:S02]  /*101200*/  SEL R39, R166, R145, P0 ;  /* 0x00000091a6277207 */ /* 0x000fe40000000000 */
[----:B------:R-:W-:Y:S01]  /*101210*/  SEL R73, R168, R147, P0 ;  /* 0x00000093a8497207 */ /* 0x000fe20000000000 */
[----:B------:R-:W-:Y:S01]  /*101220*/  IMAD.X R15, RZ, RZ, R160, P3 ;  /* 0x000000ffff0f7224 */ /* 0x000fe200018e06a0 */
[----:B------:R-:W-:Y:S01]  /*101230*/  ISETP.GT.U32.AND P0, PT, R102, R11, PT ;  /* 0x0000000b6600720c */ /* 0x000fe20003f04070 */
[----:B------:R-:W-:Y:S01]  /*101240*/  IMAD.WIDE.U32 R40, R101, R137, R40 ;  /* 0x0000008965287225 */ /* 0x000fe200078e0028 */
[----:B------:R-:W-:-:S02]  /*101250*/  ISETP.GE.U32.AND.EX P5, PT, R18, R19, PT, P5 ;  /* 0x000000131200720c */ /* 0x000fc40003fa6150 */
[----:B------:R-:W-:Y:S01]  /*101260*/  ISETP.GT.U32.AND.EX P0, PT, R160, R15, PT, P0 ;  /* 0x0000000fa000720c */ /* 0x000fe20003f04100 */
[----:B------:R-:W-:Y:S01]  /*101270*/  VIADD R19, R75, UR9 ;  /* 0x000000094b137c36 */ /* 0x000fe20008000000 */
[----:B------:R-:W-:Y:S01]  /*101280*/  IADD3 R72, P3, PT, R11, R74, RZ ;  /* 0x0000004a0b487210 */ /* 0x000fe20007f7e0ff */
[----:B------:R-:W-:Y:S01]  /*101290*/  VIADD R103, R41, UR11 ;  /* 0x0000000b29677c36 */ /* 0x000fe20008000000 */
[----:B------:R-:W-:Y:S02]  /*1012a0*/  SEL R166, RZ, 0x1, P1 ;  /* 0x00000001ffa67807 */ /* 0x000fe40000800000 */
[----:B------:R-:W-:Y:S01]  /*1012b0*/  ISETP.GE.U32.AND P1, PT, R74, RZ, PT ;  /* 0x000000ff4a00720c */ /* 0x000fe20003f26070 */
[----:B------:R-:W-:Y:S01]  /*1012c0*/  IMAD.X R74, R15, 0x1, R19, P3 ;  /* 0x000000010f4a7824 */ /* 0x000fe200018e0613 */
[----:B------:R-:W-:Y:S02]  /*1012d0*/  SEL R11, R102, R11, P0 ;  /* 0x0000000b660b7207 */ /* 0x000fe40000000000 */
[----:B------:R-:W-:-:S02]  /*1012e0*/  ISETP.GE.U32.AND.EX P6, PT, R149, R10, PT, P6 ;  /* 0x0000000a9500720c */ /* 0x000fc40003fc6160 */
[----:B------:R-:W-:Y:S01]  /*1012f0*/  ISETP.GT.U32.AND P3, PT, R39, R143, PT ;  /* 0x0000008f2700720c */ /* 0x000fe20003f64070 */
[----:B------:R-:W-:Y:S01]  /*101300*/  VIADD R39, R17, UR10 ;  /* 0x0000000a11277c36 */ /* 0x000fe20008000000 */
[----:B------:R-:W-:Y:S02]  /*101310*/  SEL R15, R160, R15, P0 ;  /* 0x0000000fa00f7207 */ /* 0x000fe40000000000 */
[----:B------:R-:W-:Y:S02]  /*101320*/  ISETP.GT.U32.AND P0, PT, R11, R72, PT ;  /* 0x000000480b00720c */ /* 0x000fe40003f04070 */
[----:B------:R-:W-:Y:S01]  /*101330*/  ISETP.GE.U32.AND.EX P1, PT, R19, R14, PT, P1 ;  /* 0x0000000e1300720c */ /* 0x000fe20003f26110 */
[----:B------:R-:W-:Y:S01]  /*101340*/  VIADD R14, R13, UR8 ;  /* 0x000000080d0e7c36 */ /* 0x000fe20008000000 */
[----:B------:R-:W-:Y:S02]  /*101350*/  SEL R19, RZ, 0x1, P6 ;  /* 0x00000001ff137807 */ /* 0x000fe40003000000 */
[----:B------:R-:W-:-:S02]  /*101360*/  ISETP.GT.U32.AND.EX P3, PT, R73, R164, PT, P3 ;  /* 0x000000a44900720c */ /* 0x000fc40003f64130 */
[----:B------:R-:W-:Y:S02]  /*101370*/  ISETP.GT.U32.AND.EX P0, PT, R15, R74, PT, P0 ;  /* 0x0000004a0f00720c */ /* 0x000fe40003f04100 */
[----:B------:R-:W-:Y:S02]  /*101380*/  SEL R11, RZ, 0x1, P1 ;  /* 0x00000001ff0b7807 */ /* 0x000fe40000800000 */
[----:B------:R-:W-:Y:S02]  /*101390*/  SEL R15, RZ, 0x1, P4 ;  /* 0x00000001ff0f7807 */ /* 0x000fe40002000000 */
[----:B------:R-:W-:Y:S01]  /*1013a0*/  IADD3 R17, P1, P4, R19, R16, RZ ;  /* 0x0000001013117210 */ /* 0x000fe20007c3e0ff */
[----:B------:R-:W-:Y:S01]  /*1013b0*/  IMAD.MOV.U32 R19, RZ, RZ, RZ ;  /* 0x000000ffff137224 */ /* 0x000fe200078e00ff */
[----:B------:R-:W-:Y:S02]  /*1013c0*/  SEL R16, RZ, 0x1, !P3 ;  /* 0x00000001ff107807 */ /* 0x000fe40005800000 */
[----:B------:R-:W-:Y:S01]  /*1013d0*/  IADD3 R11, P3, P6, R11, R12, RZ ;  /* 0x0000000c0b0b7210 */ /* 0x000fe20007e7e0ff */
[----:B------:R-:W-:Y:S01]  /*1013e0*/  IMAD.WIDE.U32 R18, R100, R136, R18 ;  /* 0x0000008864127225 */ /* 0x000fe200078e0012 */
[----:B------:R-:W-:-:S02]  /*1013f0*/  SEL R10, RZ, 0x1, !P0 ;  /* 0x00000001ff0a7807 */ /* 0x000fc40004000000 */
[----:B------:R-:W-:Y:S01]  /*101400*/  IADD3.X R12, PT, PT, RZ, R39, R166, P1, P4 ;  /* 0x00000027ff0c7210 */ /* 0x000fe20000fe84a6 */
[----:B------:R-:W-:Y:S01]  /*101410*/  VIADD R101, R19, UR10 ;  /* 0x0000000a13657c36 */ /* 0x000fe20008000000 */
[----:B------:R-:W-:Y:S02]  /*101420*/  IADD3 R13, P1, PT, R16, R17, RZ ;  /* 0x00000011100d7210 */ /* 0x000fe40007f3e0ff */
[----:B------:R-:W-:Y:S01]  /*101430*/  IADD3 R10, P0, PT, R10, R11, RZ ;  /* 0x0000000b0a0a7210 */ /* 0x000fe20007f1e0ff */
[----:B------:R-:W-:Y:S01]  /*101440*/  IMAD R11, R80, 0x3d1, RZ ;  /* 0x000003d1500b7824 */ /* 0x000fe200078e02ff */
[----:B------:R-:W-:Y:S01]  /*101450*/  IADD3.X R14, PT, PT, RZ, R14, R15, P3, P6 ;  /* 0x0000000eff0e7210 */ /* 0x000fe20001fec40f */
[----:B------:R-:W-:Y:S01]  /*101460*/  IMAD.X R15, RZ, RZ, R12, P1 ;  /* 0x000000ffff0f7224 */ /* 0x000fe200008e060c */
[----:B------:R-:W-:Y:S02]  /*101470*/  ISETP.GE.U32.AND P3, PT, R40, RZ, PT ;  /* 0x000000ff2800720c */ /* 0x000fe40003f66070 */
[----:B------:R-:W-:Y:S01]  /*101480*/  IADD3 R16, P4, PT, R10, R13, RZ ;  /* 0x0000000d0a107210 */ /* 0x000fe20007f9e0ff */
[----:B------:R-:W-:Y:S01]  /*101490*/  IMAD.X R14, RZ, RZ, R14, P0 ;  /* 0x000000ffff0e7224 */ /* 0x000fe200000e060e */
[----:B------:R-:W-:-:S02]  /*1014a0*/  ISETP.GE.U32.AND.EX P3, PT, R103, R38, PT, P3 ;  /* 0x000000266700720c */ /* 0x000fc40003f66130 */
[----:B------:R-:W-:Y:S01]  /*1014b0*/  ISETP.GE.U32.AND P0, PT, R16, R13, PT ;  /* 0x0000000d1000720c */ /* 0x000fe20003f06070 */
[----:B------:R-:W-:Y:S01]  /*1014c0*/  IMAD.X R38, R14, 0x1, R15, P4 ;  /* 0x000000010e267824 */ /* 0x000fe200020e060f */
[----:B------:R-:W-:Y:S01]  /*1014d0*/  ISETP.NE.U32.AND P1, PT, R10, RZ, PT ;  /* 0x000000ff0a00720c */ /* 0x000fe20003f25070 */
[----:B------:R-:W-:-:S03]  /*1014e0*/  IMAD.MOV.U32 R10, RZ, RZ, RZ ;  /* 0x000000ffff0a7224 */ /* 0x000fc600078e00ff */
[----:B------:R-:W-:Y:S01]  /*1014f0*/  ISETP.GE.U32.AND.EX P0, PT, R38, R15, PT, P0 ;  /* 0x0000000f2600720c */ /* 0x000fe20003f06100 */
[----:B------:R-:W-:Y:S01]  /*101500*/  IMAD.WIDE.U32 R12, R81, 0x3d1, R10 ;  /* 0x000003d1510c7825 */ /* 0x000fe200078e000a */
[----:B------:R-:W-:Y:S02]  /*101510*/  SEL R15, RZ, 0x1, P3 ;  /* 0x00000001ff0f7807 */ /* 0x000fe40001800000 */
[----:B------:R-:W-:Y:S01]  /*101520*/  ISETP.NE.AND.EX P0, PT, R14, RZ, !P0, P1 ;  /* 0x000000ff0e00720c */ /* 0x000fe20004705310 */
[----:B------:R-:W-:Y:S01]  /*101530*/  VIADD R17, R13, UR4 ;  /* 0x000000040d117c36 */ /* 0x000fe20008000000 */
[----:B------:R-:W-:Y:S01]  /*101540*/  IADD3 R18, P4, P3, R15, R18, RZ ;  /* 0x000000120f127210 */ /* 0x000fe20007b9e0ff */
[----:B------:R-:W-:Y:S01]  /*101550*/  IMAD.WIDE.U32 R14, R80, 0x3d1, RZ ;  /* 0x000003d1500e7825 */ /* 0x000fe200078e00ff */
[----:B------:R-:W-:Y:S02]  /*101560*/  SEL R41, RZ, 0x1, !P0 ;  /* 0x00000001ff297807 */ /* 0x000fe40004000000 */
[----:B------:R-:W-:Y:S01]  /*101570*/  SEL R10, RZ, 0x1, P5 ;  /* 0x00000001ff0a7807 */ /* 0x000fe20002800000 */
[----:B------:R-:W-:Y:S01]  /*101580*/  VIADD R14, R15, UR4 ;  /* 0x000000040f0e7c36 */ /* 0x000fe20008000000 */
[----:B------:R-:W-:-:S02]  /*101590*/  IADD3 R41, P5, PT, R41, R16, RZ ;  /* 0x0000001029297210 */ /* 0x000fc40007fbe0ff */
[----:B------:R-:W-:Y:S02]  /*1015a0*/  ISETP.GE.U32.AND P1, PT, R12, RZ, PT ;  /* 0x000000ff0c00720c */ /* 0x000fe40003f26070 */
[----:B------:R-:W-:Y:S01]  /*1015b0*/  IADD3.X R101, PT, PT, RZ, R101, R10, P4, P3 ;  /* 0x00000065ff657210 */ /* 0x000fe200027e640a */
[----:B------:R-:W-:Y:S01]  /*1015c0*/  IMAD.X R15, RZ, RZ, R38, P5 ;  /* 0x000000ffff0f7224 */ /* 0x000fe200028e0626 */
[----:B------:R-:W-:Y:S01]  /*1015d0*/  ISETP.GE.U32.AND.EX P0, PT, R17, R11, PT, P1 ;  /* 0x0000000b1100720c */ /* 0x000fe20003f06110 */
[----:B------:R-:W-:Y:S01]  /*1015e0*/  IMAD.WIDE.U32 R10, R74, 0x3d1, RZ ;  /* 0x000003d14a0a7825 */ /* 0x000fe200078e00ff */
[----:B------:R-:W-:Y:S02]  /*1015f0*/  ISETP.GT.U32.AND P1, PT, R16, R41, PT ;  /* 0x000000291000720c */ /* 0x000fe40003f24070 */
[----:B------:R-:W-:Y:S01]  /*101600*/  IADD3 R19, P4, PT, R74, R8, RZ ;  /* 0x000000084a137210 */ /* 0x000fe20007f9e0ff */
[----:B------:R-:W-:Y:S01]  /*101610*/  VIADD R73, R11, UR4 ;  /* 0x000000040b497c36 */ /* 0x000fe20008000000 */
[----:B------:R-:W-:Y:S01]  /*101620*/  ISETP.GT.U32.AND.EX P1, PT, R38, R15, PT, P1 ;  /* 0x0000000f2600720c */ /* 0x000fe20003f24110 */
[----:B------:R-:W-:Y:S01]  /*101630*/  IMAD R11, R74, 0x3d1, RZ ;  /* 0x000003d14a0b7824 */ /* 0x000fe200078e02ff */
[----:B------:R-:W-:Y:S01]  /*101640*/  IADD3 R75, P3, PT, R41, R40, RZ ;  /* 0x00000028294b7210 */ /* 0x000fe20007f7e0ff */
[----:B------:R-:W-:Y:S01]  /*101650*/  IMAD.MOV.U32 R10, RZ, RZ, RZ ;  /* 0x000000ffff0a7224 */ /* 0x000fe200078e00ff */
[----:B------:R-:W-:-:S02]  /*101660*/  SEL R39, RZ, 0x1, P0 ;  /* 0x00000001ff277807 */ /* 0x000fc40000000000 */
[----:B------:R-:W-:Y:S01]  /*101670*/  SEL R8, R16, R41, P1 ;  /* 0x0000002910087207 */ /* 0x000fe20000800000 */
[----:B------:R-:W-:Y:S01]  /*101680*/  IMAD.X R103, R15, 0x1, R103, P3 ;  /* 0x000000010f677824 */ /* 0x000fe200018e0667 */
[----:B------:R-:W-:Y:S01]  /*101690*/  IADD3 R39, P5, PT, R39, R14, RZ ;  /* 0x0000000e27277210 */ /* 0x000fe20007fbe0ff */
[----:B------:R-:W-:Y:S01]  /*1016a0*/  IMAD.X R16, R81, 0x1, R9, P4 ;  /* 0x0000000151107824 */ /* 0x000fe200020e0609 */
[----:B------:R-:W-:Y:S02]  /*1016b0*/  SEL R14, R38, R15, P1 ;  /* 0x0000000f260e7207 */ /* 0x000fe40000800000 */
[----:B------:R-:W-:Y:S01]  /*1016c0*/  ISETP.GT.U32.AND P4, PT, R8, R75, PT ;  /* 0x0000004b0800720c */ /* 0x000fe20003f84070 */
[----:B------:R-:W-:Y:S01]  /*1016d0*/  IMAD.WIDE.U32 R8, R72, 0x3d1, R10 ;  /* 0x000003d148087825 */ /* 0x000fe200078e000a */
[----:B------:R-:W-:Y:S02]  /*1016e0*/  ISETP.GE.U32.AND P0, PT, R19, R74, PT ;  /* 0x0000004a1300720c */ /* 0x000fe40003f06070 */
[----:B------:R-:W-:Y:S01]  /*1016f0*/  ISETP.GT.U32.AND.EX P4, PT, R14, R103, PT, P4 ;  /* 0x000000670e00720c */ /* 0x000fe20003f84140 */
[----:B------:R-:W-:Y:S01]  /*101700*/  VIADD R9, R9, UR4 ;  /* 0x0000000409097c36 */ /* 0x000fe20008000000 */
[----:B------:R-:W-:-:S02]  /*101710*/  IADD3 R15, P3, PT, R103, R162, RZ ;  /* 0x000000a2670f7210 */ /* 0x000fc40007f7e0ff */
[----:B------:R-:W-:Y:S02]  /*101720*/  ISETP.GE.U32.AND.EX P0, PT, R16, R81, PT, P0 ;  /* 0x000000511000720c */ /* 0x000fe40003f06100 */
[----:B------:R-:W-:Y:S01]  /*101730*/  SEL R81, RZ, 0x1, !P4 ;  /* 0x00000001ff517807 */ /* 0x000fe20006000000 */
[----:B------:R-:W-:Y:S01]  /*101740*/  IMAD.X R72, R72, 0x1, R163, P3 ;  /* 0x0000000148487824 */ /* 0x000fe200018e06a3 */
[----:B------:R-:W-:Y:S02]  /*101750*/  ISETP.GT.U32.AND P3, PT, R162, R15, PT ;  /* 0x0000000fa200720c */ /* 0x000fe40003f64070 */
[----:B------:R-:W-:Y:S02]  /*101760*/  IADD3 R81, P6, PT, R81, R18, RZ ;  /* 0x0000001251517210 */ /* 0x000fe40007fde0ff */
[----:B------:R-:W-:Y:S02]  /*101770*/  SEL R10, RZ, 0x1, P0 ;  /* 0x00000001ff0a7807 */ /* 0x000fe40000000000 */
[----:B------:R-:W-:Y:S01]  /*101780*/  ISETP.GT.U32.AND.EX P3, PT, R163, R72, PT, P3 ;  /* 0x00000048a300720c */ /* 0x000fe20003f64130 */
[----:B------:R-:W-:Y:S01]  /*101790*/  IMAD.X R101, RZ, RZ, R101, P6 ;  /* 0x000000ffff657224 */ /* 0x000fe200030e0665 */
[----:B------:R-:W-:-:S02]  /*1017a0*/  ISETP.GE.U32.AND P1, PT, R8, RZ, PT ;  /* 0x000000ff0800720c */ /* 0x000fc40003f26070 */
[----:B------:R-:W-:Y:S01]  /*1017b0*/  IADD3 R38, P0, PT, R39, R8, RZ ;  /* 0x0000000827267210 */ /* 0x000fe20007f1e0ff */
[----:B------:R-:W-:Y:S01]  /*1017c0*/  IMAD.X R8, RZ, RZ, RZ, P5 ;  /* 0x000000ffff087224 */ /* 0x000fe200028e06ff */
[----:B------:R-:W-:Y:S02]  /*1017d0*/  IADD3 R41, P4, PT, R15, R10, RZ ;  /* 0x0000000a0f297210 */ /* 0x000fe40007f9e0ff */
[----:B------:R-:W-:Y:S01]  /*1017e0*/  SEL R162, R162, R15, P3 ;  /* 0x0000000fa2a27207 */ /* 0x000fe20001800000 */
[----:B------:R-:W-:Y:S01]  /*1017f0*/  IMAD.X R18, R9, 0x1, R8, P0 ;  /* 0x0000000109127824 */ /* 0x000fe200000e0608 */
[----:B------:R-:W-:Y:S01]  /*101800*/  SEL R163, R163, R72, P3 ;  /* 0x00000048a3a37207 */ /* 0x000fe20001800000 */
[----:B------:R-:W-:Y:S01]  /*101810*/  IMAD.X R72, RZ, RZ, R72, P4 ;  /* 0x000000ffff487224 */ /* 0x000fe200020e0648 */
[----:B------:R-:W-:Y:S02]  /*101820*/  IADD3 R15, P3, PT, R101, R78, RZ ;  /* 0x0000004e650f7210 */ /* 0x000fe40007f7e0ff */
[----:B------:R-:W-:-:S02]  /*101830*/  ISETP.GE.U32.AND P5, PT, R38, R39, PT ;  /* 0x000000272600720c */ /* 0x000fc40003fa6070 */
[----:B------:R-:W-:Y:S01]  /*101840*/  ISETP.GE.U32.AND.EX P1, PT, R9, R11, PT, P1 ;  /* 0x0000000b0900720c */ /* 0x000fe20003f26110 */
[----:B------:R-:W-:Y:S01]  /*101850*/  IMAD.X R14, R75, 0x1, R79, P3 ;  /* 0x000000014b0e7824 */ /* 0x000fe200018e064f */
[----:B------:R-:W-:Y:S01]  /*101860*/  ISETP.GT.U32.AND P0, PT, R162, R41, PT ;  /* 0x00000029a200720c */ /* 0x000fe20003f04070 */
[----:B------:R-:W-:Y:S01]  /*101870*/  IMAD R9, R103, 0x3d1, RZ ;  /* 0x000003d167097824 */ /* 0x000fe200078e02ff */
[----:B------:R-:W-:Y:S01]  /*101880*/  ISETP.GE.U32.AND.EX P5, PT, R18, R8, PT, P5 ;  /* 0x000000081200720c */ /* 0x000fe20003fa6150 */
[----:B------:R-:W-:Y:S01]  /*101890*/  IMAD.MOV.U32 R8, RZ, RZ, RZ ;  /* 0x000000ffff087224 */ /* 0x000fe200078e00ff */
[----:B------:R-:W-:Y:S02]  /*1018a0*/  SEL R74, RZ, 0x1, P1 ;  /* 0x00000001ff4a7807 */ /* 0x000fe40000800000 */
[----:B------:R-:W-:Y:S01]  /*1018b0*/  ISETP.GT.U32.AND.EX P0, PT, R163, R72, PT, P0 ;  /* 0x00000048a300720c */ /* 0x000fe20003f04100 */
[----:B------:R-:W-:Y:S01]  /*1018c0*/  IMAD.WIDE.U32 R10, R75, 0x3d1, R8 ;  /* 0x000003d14b0a7825 */ /* 0x000fe200078e0008 */
[----:B------:R-:W-:-:S02]  /*1018d0*/  ISETP.GT.U32.AND P1, PT, R78, R15, PT ;  /* 0x0000000f4e00720c */ /* 0x000fc40003f24070 */
[----:B------:R-:W-:Y:S01]  /*1018e0*/  SEL R39, RZ, 0x1, P5 ;  /* 0x00000001ff277807 */ /* 0x000fe20002800000 */
[----:B------:R-:W-:Y:S01]  /*1018f0*/  VIADD R8, R11, UR4 ;  /* 0x000000040b087c36 */ /* 0x000fe20008000000 */
[----:B------:R-:W-:Y:S02]  /*101900*/  SEL R40, RZ, 0x1, !P0 ;  /* 0x00000001ff287807 */ /* 0x000fe40004000000 */
[----:B------:R-:W-:Y:S02]  /*101910*/  ISETP.GT.U32.AND.EX P3, PT, R79, R14, PT, P1 ;  /* 0x0000000e4f00720c */ /* 0x000fe40003f64110 */
[----:B------:R-:W-:Y:S02]  /*101920*/  IADD3 R39, P0, P1, R39, R73, R74 ;  /* 0x0000004927277210 */ /* 0x000fe4000791e04a */
[----:B------:R-:W-:Y:S02]  /*101930*/  IADD3 R75, P4, PT, R15, R40, RZ ;  /* 0x000000280f4b7210 */ /* 0x000fe40007f9e0ff */
[----:B------:R-:W-:-:S02]  /*101940*/  SEL R78, R78, R15, P3 ;  /* 0x0000000f4e4e7207 */ /* 0x000fc40001800000 */
[----:B------:R-:W-:Y:S02]  /*101950*/  IADD3 R40, P5, PT, R39, R10, RZ ;  /* 0x0000000a27287210 */ /* 0x000fe40007fbe0ff */
[----:B------:R-:W-:Y:S02]  /*101960*/  IADD3.X R73, PT, PT, RZ, RZ, RZ, P0, P1 ;  /* 0x000000ffff497210 */ /* 0x000fe400007e24ff */
[----:B------:R-:W-:Y:S01]  /*101970*/  ISETP.GT.U32.AND P1, PT, R78, R75, PT ;  /* 0x0000004b4e00720c */ /* 0x000fe20003f24070 */
[----:B------:R-:W-:Y:S01]  /*101980*/  IMAD.X R78, RZ, RZ, R14, P4 ;  /* 0x000000ffff4e7224 */ /* 0x000fe200020e060e */
[----:B------:R-:W-:Y:S02]  /*101990*/  SEL R79, R79, R14, P3 ;  /* 0x0000000e4f4f7207 */ /* 0x000fe40001800000 */
[----:B------:R-:W-:Y:S01]  /*1019a0*/  ISETP.GE.U32.AND P0, PT, R40, R39, PT ;  /* 0x000000272800720c */ /* 0x000fe20003f06070 */
[----:B------:R-:W-:Y:S01]  /*1019b0*/  IMAD.X R39, R8, 0x1, R73, P5 ;  /* 0x0000000108277824 */ /* 0x000fe200028e0649 */
[----:B------:R-:W-:-:S02]  /*1019c0*/  ISETP.GT.U32.AND.EX P1, PT, R79, R78, PT, P1 ;  /* 0x0000004e4f00720c */ /* 0x000fc40003f24110 */
[----:B------:R-:W-:Y:S01]  /*1019d0*/  ISETP.GE.U32.AND P6, PT, R10, RZ, PT ;  /* 0x000000ff0a00720c */ /* 0x000fe20003fc6070 */
[----:B------:R-:W-:Y:S01]  /*1019e0*/  IMAD.WIDE.U32 R10, R103, 0x3d1, RZ ;  /* 0x000003d1670a7825 */ /* 0x000fe200078e00ff */
[----:B------:R-:W-:Y:S02]  /*1019f0*/  ISETP.GE.U32.AND.EX P0, PT, R39, R73, PT, P0 ;  /* 0x000000492700720c */ /* 0x000fe40003f06100 */
[----:B------:R-:W-:Y:S01]  /*101a00*/  SEL R10, RZ, 0x1, !P1 ;  /* 0x00000001ff0a7807 */ /* 0x000fe20004800000 */
[----:B------:R-:W-:Y:S01]  /*101a10*/  VIADD R15, R11, UR4 ;  /* 0x000000040b0f7c36 */ /* 0x000fe20008000000 */
[----:B------:R-:W-:Y:S02]  /*101a20*/  SEL R11, RZ, 0x1, P0 ;  /* 0x00000001ff0b7807 */ /* 0x000fe40000000000 */
[----:B------:R-:W-:Y:S02]  /*101a30*/  IADD3 R73, P0, P4, R10, RZ, R77 ;  /* 0x000000ff0a497210 */ /* 0x000fe40007c1e04d */
[----:B------:R-:W-:Y:S01]  /*101a40*/  ISETP.GE.U32.AND.EX P6, PT, R8, R9, PT, P6 ;  /* 0x000000090800720c */ /* 0x000fe20003fc6160 */
[----:B------:R-:W-:Y:S01]  /*101a50*/  IMAD.WIDE.U32 R8, R81, 0x3d1, RZ ;  /* 0x000003d151087825 */ /* 0x000fe200078e00ff */
[----:B------:R-:W-:-:S02]  /*101a60*/  IADD3.X R74, PT, PT, RZ, R81, R76, P0, P4 ;  /* 0x00000051ff4a7210 */ /* 0x000fc400007e844c */
[----:B------:R-:W-:Y:S01]  /*101a70*/  ISETP.GT.U32.AND P0, PT, R73, R6, PT ;  /* 0x000000064900720c */ /* 0x000fe20003f04070 */
[----:B------:R-:W-:Y:S01]  /*101a80*/  VIADD R9, R9, UR4 ;  /* 0x0000000409097c36 */ /* 0x000fe20008000000 */
[----:B------:R-:W-:Y:S02]  /*101a90*/  SEL R14, RZ, 0x1, P6 ;  /* 0x00000001ff0e7807 */ /* 0x000fe40003000000 */
[----:B------:R-:W-:Y:S01]  /*101aa0*/  ISETP.GT.U32.AND.EX P0, PT, R74, R7, PT, P0 ;  /* 0x000000074a00720c */ /* 0x000fe20003f04100 */
[----:B------:R-:W-:Y:S01]  /*101ab0*/  IMAD.WIDE.U32 R8, RZ, R101, R8 ;  /* 0x00000065ff087225 */ /* 0x000fe200078e0008 */
[----:B------:R-:W-:-:S03]  /*101ac0*/  IADD3 R11, P1, P3, R11, R15, R14 ;  /* 0x0000000f0b0b7210 */ /* 0x000fc60007b3e00e */
[----:B------:R-:W-:Y:S01]  /*101ad0*/  IMAD R77, R101, 0x3d1, R9 ;  /* 0x000003d1654d7824 */ /* 0x000fe200078e0209 */
[----:B------:R-:W-:Y:S02]  /*101ae0*/  IADD3 R76, P4, PT, R11, R8, RZ ;  /* 0x000000080b4c7210 */ /* 0x000fe40007f9e0ff */
[----:B------:R-:W-:-:S05]  /*101af0*/  IADD3.X R8, PT, PT, RZ, RZ, RZ, P1, P3 ;  /* 0x000000ffff087210 */ /* 0x000fca0000fe64ff */
[----:B------:R-:W-:Y:S01]  /*101b00*/  IMAD.X R77, R77, 0x1, R8, P4 ;  /* 0x000000014d4d7824 */ /* 0x000fe200020e0608 */
        /* <DEDUP_REMOVED lines=30> */
.L_x_989:
[----:B------:R-:W-:Y:S05]  /*101cf0*/  BSYNC.RELIABLE B9 ;  /* 0x0000000000097941 */ /* 0x000fea0003800100 */
.L_x_988:
        /* <DEDUP_REMOVED lines=38> */
.L_x_990:
[----:B------:R-:W-:Y:S05]  /*101f60*/  BSYNC.RECONVERGENT B8 ;  /* 0x0000000000087941 */ /* 0x000fea0003800200 */
.L_x_987:
        /* <DEDUP_REMOVED lines=59> */
.L_x_993:
[----:B------:R-:W-:Y:S05]  /*102320*/  BSYNC.RELIABLE B9 ;  /* 0x0000000000097941 */ /* 0x000fea0003800100 */
.L_x_992:
        /* <DEDUP_REMOVED lines=38> */
.L_x_994:
[----:B------:R-:W-:Y:S05]  /*102590*/  BSYNC.RECONVERGENT B8 ;  /* 0x0000000000087941 */ /* 0x000fea0003800200 */
.L_x_991:
        /* <DEDUP_REMOVED lines=48> */
.L_x_997:
[----:B------:R-:W-:Y:S05]  /*1028a0*/  BSYNC.RELIABLE B9 ;  /* 0x0000000000097941 */ /* 0x000fea0003800100 */
.L_x_996:
        /* <DEDUP_REMOVED lines=38> */
.L_x_998:
[----:B------:R-:W-:Y:S05]  /*102b10*/  BSYNC.RECONVERGENT B8 ;  /* 0x0000000000087941 */ /* 0x000fea0003800200 */
.L_x_995:
        /* <DEDUP_REMOVED lines=56> */
[----:B------:R-:W-:Y:S01]  /*102ea0*/  SEL R8, R9, R101, P1 ;  /* 0x0000006509087207 */ /* 0x000fe20000800000 */
[----:B------:R-:W-:Y:S01]  /*102eb0*/  IMAD.MOV.U32 R9, RZ, RZ, R15 ;  /* 0x000000ffff097224 */ /* 0x000fe200078e000f */
[----:B------:R-:W-:Y:S01]  /*102ec0*/  ISETP.GT.U32.AND P0, PT, R79, R100, PT ;  /* 0x000000644f00720c */ /* 0x000fe20003f04070 */
[----:B------:R-:W-:-:S05]  /*102ed0*/  IMAD.X R101, RZ, RZ, R101, P3 ;  /* 0x000000ffff657224 */ /* 0x000fca00018e0665 */
[----:B------:R-:W-:Y:S01]  /*102ee0*/  ISETP.GT.U32.AND.EX P0, PT, R8, R101, PT, P0 ;  /* 0x000000650800720c */ /* 0x000fe20003f04100 */
[----:B------:R-:W-:-:S03]  /*102ef0*/  IMAD.MOV.U32 R8, RZ, RZ, R14 ;  /* 0x000000ffff087224 */ /* 0x000fc600078e000e */
[----:B------:R-:W-:Y:S02]  /*102f00*/  SEL R79, RZ, 0x1, !P0 ;  /* 0x00000001ff4f7807 */ /* 0x000fe40004000000 */
[----:B------:R0:W-:Y:S02]  /*102f10*/  STL.64 [R20], R8 ;  /* 0x0000000814007387 */ /* 0x0001e40000100a00 */
[----:B------:R-:W-:Y:S02]  /*102f20*/  IADD3 R103, P1, P3, R82, R10, R79 ;  /* 0x0000000a52677210 */ /* 0x000fe40007b3e04f */
[----:B------:R-:W-:Y:S02]  /*102f30*/  ISETP.GT.U32.AND P0, PT, R10, R79, PT ;  /* 0x0000004f0a00720c */ /* 0x000fe40003f04070 */
[----:B------:R-:W-:Y:S02]  /*102f40*/  IADD3.X R80, PT, PT, R83, R11, RZ, P1, P3 ;  /* 0x0000000b53507210 */ /* 0x000fe40000fe64ff */
[----:B------:R-:W-:Y:S01]  /*102f50*/  ISETP.GT.U32.AND.EX P0, PT, R11, RZ, PT, P0 ;  /* 0x000000ff0b00720c */ /* 0x000fe20003f04100 */
[----:B0-----:R-:W-:-:S03]  /*102f60*/  IMAD.MOV.U32 R8, RZ, RZ, R100 ;  /* 0x000000ffff087224 */ /* 0x001fc600078e0064 */
[----:B------:R-:W-:Y:S01]  /*102f70*/  SEL R10, R10, R79, P0 ;  /* 0x0000004f0a0a7207 */ /* 0x000fe20000000000 */
[----:B------:R-:W-:Y:S01]  /*102f80*/  IMAD.MOV.U32 R9, RZ, RZ, R101 ;  /* 0x000000ffff097224 */ /* 0x000fe200078e0065 */
[----:B------:R-:W-:Y:S02]  /*102f90*/  SEL R11, R11, RZ, P0 ;  /* 0x000000ff0b0b7207 */ /* 0x000fe40000000000 */
[----:B------:R-:W-:Y:S02]  /*102fa0*/  ISETP.GT.U32.AND P1, PT, R10, R103, PT ;  /* 0x000000670a00720c */ /* 0x000fe40003f24070 */
[----:B------:R0:W-:Y:S02]  /*102fb0*/  STL.64 [R20+0x8], R8 ;  /* 0x0000080814007387 */ /* 0x0001e40000100a00 */
[----:B------:R-:W-:-:S04]  /*102fc0*/  ISETP.GT.U32.AND.EX P0, PT, R11, R80, PT, P1 ;  /* 0x000000500b00720c */ /* 0x000fc80003f04110 */
[----:B------:R-:W-:-:S04]  /*102fd0*/  SEL R11, RZ, 0x1, !P0 ;  /* 0x00000001ff0b7807 */ /* 0x000fc80004000000 */
[----:B------:R-:W-:Y:S01]  /*102fe0*/  IADD3 R157, P0, P1, R157, R6, R11 ;  /* 0x000000069d9d7210 */ /* 0x000fe2000791e00b */
[----:B0-----:R-:W-:Y:S02]  /*102ff0*/  IMAD.MOV.U32 R8, RZ, RZ, R103 ;  /* 0x000000ffff087224 */ /* 0x001fe400078e0067 */
[----:B------:R-:W-:Y:S01]  /*103000*/  IMAD.MOV.U32 R9, RZ, RZ, R80 ;  /* 0x000000ffff097224 */ /* 0x000fe200078e0050 */
[----:B------:R-:W-:-:S04]  /*103010*/  IADD3.X R156, PT, PT, R156, R7, RZ, P0, P1 ;  /* 0x000000079c9c7210 */ /* 0x000fc800007e24ff */
[----:B------:R1:W-:Y:S01]  /*103020*/  STL.64 [R20+0x10], R8 ;  /* 0x0000100814007387 */ /* 0x0003e20000100a00 */
[----:B------:R-:W-:Y:S05]  /*103030*/  BRA `(.L_x_1001) ;  /* 0x00000000001c7947 */ /* 0x000fea0003800000 */
.L_x_1000:
[----:B------:R0:W-:Y:S01]  /*103040*/  STL.64 [R20], R14 ;  /* 0x0000000e14007387 */ /* 0x0001e20000100a00 */
[----:B------:R-:W-:Y:S02]  /*103050*/  IMAD.MOV.U32 R100, RZ, RZ, R8 ;  /* 0x000000ffff647224 */ /* 0x000fe400078e0008 */
[----:B------:R-:W-:Y:S01]  /*103060*/  IMAD.MOV.U32 R101, RZ, RZ, R9 ;  /* 0x000000ffff657224 */ /* 0x000fe200078e0009 */
[----:B------:R0:W-:Y:S01]  /*103070*/  STL.64 [R20+0x8], R8 ;  /* 0x0000080814007387 */ /* 0x0001e20000100a00 */
[----:B------:R-:W-:Y:S02]  /*103080*/  IMAD.MOV.U32 R103, RZ, RZ, R10 ;  /* 0x000000ffff677224 */ /* 0x000fe400078e000a */
[----:B------:R-:W-:Y:S01]  /*103090*/  IMAD.MOV.U32 R80, RZ, RZ, R11 ;  /* 0x000000ffff507224 */ /* 0x000fe200078e000b */
[----:B------:R0:W-:Y:S06]  /*1030a0*/  STL.64 [R20+0x10], R10 ;  /* 0x0000100a14007387 */ /* 0x0001ec0000100a00 */
.L_x_1001:
[----:B------:R-:W-:Y:S05]  /*1030b0*/  BSYNC.RECONVERGENT B8 ;  /* 0x0000000000087941 */ /* 0x000fea0003800200 */
.L_x_999:
        /* <DEDUP_REMOVED lines=29> */
.L_x_1004:
[----:B------:R-:W-:Y:S05]  /*103290*/  BSYNC.RELIABLE B9 ;  /* 0x0000000000097941 */ /* 0x000fea0003800100 */
.L_x_1003:
        /* <DEDUP_REMOVED lines=27> */
[----:B------:R-:W-:Y:S02]  /*103450*/  IADD3 R41, P1, PT, -R8, R41, RZ ;  /* 0x0000002908297210 */ /* 0x000fe40007f3e1ff */
[----:B------:R-:W-:Y:S02]  /*103460*/  LOP3.LUT R79, R79, 0x1, RZ, 0xc0, !PT ;  /* 0x000000014f4f7812 */ /* 0x000fe400078ec0ff */
[----:B------:R-:W-:Y:S01]  /*103470*/  IADD3 R75, P3, PT, -R10, R75, RZ ;  /* 0x0000004b0a4b7210 */ /* 0x000fe20007f7e1ff */
[----:B------:R-:W-:Y:S01]  /*103480*/  IMAD.X R72, R72, 0x1, ~R9, P1 ;  /* 0x0000000148487824 */ /* 0x000fe200008e0e09 */
[----:B------:R-:W-:-:S03]  /*103490*/  ISETP.NE.U32.AND P0, PT, R79, 0x1, PT ;  /* 0x000000014f00780c */ /* 0x000fc60003f05070 */
[----:B------:R-:W-:Y:S01]  /*1034a0*/  IMAD.X R78, R78, 0x1, ~R11, P3 ;  /* 0x000000014e4e7824 */ /* 0x000fe200018e0e0b */
[----:B------:R-:W-:Y:S02]  /*1034b0*/  SEL R79, RZ, 0xffffffff, P0 ;  /* 0xffffffffff4f7807 */ /* 0x000fe40000000000 */
[----:B------:R-:W-:Y:S02]  /*1034c0*/  IADD3 R19, P0, PT, R19, -R98, RZ ;  /* 0x8000006213137210 */ /* 0x000fe40007f1e0ff */
[----:B------:R-:W-:-:S03]  /*1034d0*/  IADD3 R73, P4, P5, R79, -R6, R73 ;  /* 0x800000064f497210 */ /* 0x000fc60007d9e049 */
[----:B------:R-:W-:Y:S01]  /*1034e0*/  IMAD.X R16, R16, 0x1, ~R99, P0 ;  /* 0x0000000110107824 */ /* 0x000fe200000e0e63 */
[----:B------:R-:W-:-:S09]  /*1034f0*/  IADD3.X R74, PT, PT, R79, ~R7, R74, P4, P5 ;  /* 0x800000074f4a7210 */ /* 0x000fd200027ea44a */
.L_x_1005:
[----:B------:R-:W-:Y:S05]  /*103500*/  BSYNC.RECONVERGENT B8 ;  /* 0x0000000000087941 */ /* 0x000fea0003800200 */
.L_x_1002:
        /* <DEDUP_REMOVED lines=58> */
.L_x_1008:
[----:B------:R-:W-:Y:S05]  /*1038b0*/  BSYNC.RELIABLE B9 ;  /* 0x0000000000097941 */ /* 0x000fea0003800100 */
.L_x_1007:
        /* <DEDUP_REMOVED lines=38> */
.L_x_1009:
[----:B------:R-:W-:Y:S05]  /*103b20*/  BSYNC.RECONVERGENT B8 ;  /* 0x0000000000087941 */ /* 0x000fea0003800200 */
.L_x_1006:
        /* <DEDUP_REMOVED lines=78> */
.L_x_1011:
[----:B------:R-:W-:Y:S05]  /*104010*/  BSYNC.RECONVERGENT B8 ;  /* 0x0000000000087941 */ /* 0x000fea0003800200 */
.L_x_1010:
        /* <DEDUP_REMOVED lines=63> */
[----:B------:R-:W-:Y:S01]  /*104410*/  IMAD.WIDE.U32 R18, R80, R123, RZ ;  /* 0x0000007b50127225 */ /* 0x000fe200078e00ff */
[----:B------:R-:W-:-:S03]  /*104420*/  ISETP.GE.U32.AND.EX P4, PT, R40, R41, PT, P4 ;  /* 0x000000292800720c */ /* 0x000fc60003f86140 */
[----:B------:R-:W-:Y:S02]  /*104430*/  IMAD.MOV.U32 R14, RZ, RZ, RZ ;  /* 0x000000ffff0e7224 */ /* 0x000fe400078e00ff */
[----:B------:R-:W-:Y:S02]  /*104440*/  IMAD.MOV.U32 R15, RZ, RZ, R16 ;  /* 0x000000ffff0f7224 */ /* 0x000fe400078e0010 */
[----:B------:R-:W-:Y:S02]  /*104450*/  VIADD R154, R39, UR6 ;  /* 0x00000006279a7c36 */ /* 0x000fe40008000000 */
[----:B------:R-:W-:-:S03]  /*104460*/  IMAD.WIDE.U32 R10, R114, R137, R8 ;  /* 0x00000089720a7225 */ /* 0x000fc600078e0008 */
[----:B------:R-:W-:Y:S01]  /*104470*/  IADD3.X R154, PT, PT, RZ, R154, R75, P5, P6 ;  /* 0x0000009aff9a7210 */ /* 0x000fe20002fec44b */
[----:B------:R-:W-:Y:S01]  /*104480*/  VIADD R19, R19, UR10 ;  /* 0x0000000a13137c36 */ /* 0x000fe20008000000 */
[----:B------:R-:W-:Y:S01]  /*104490*/  ISETP.GE.U32.AND P0, PT, R10, R8, PT ;  /* 0x000000080a00720c */ /* 0x000fe20003f06070 */
        /* <DEDUP_REMOVED lines=8> */
[----:B------:R-:W-:Y:S01]  /*104520*/  VIADD R8, R11, UR7 ;  /* 0x000000070b087c36 */ /* 0x000fe20008000000 */
[----:B------:R-:W-:Y:S01]  /*104530*/  SEL R11, RZ, 0x1, P1 ;  /* 0x00000001ff0b7807 */ /* 0x000fe20000800000 */
[----:B------:R-:W-:Y:S01]  /*104540*/  IMAD.WIDE.U32 R40, R122, R101, R40 ;  /* 0x000000657a287225 */ /* 0x000fe200078e0028 */
[----:B------:R-:W-:Y:S02]  /*104550*/  ISETP.GE.U32.AND.EX P6, PT, R79, R16, PT, P6 ;  /* 0x000000104f00720c */ /* 0x000fe40003fc6160 */
[----:B------:R-:W-:Y:S01]  /*104560*/  SEL R18, RZ, 0x1, P4 ;  /* 0x00000001ff127807 */ /* 0x000fe20002000000 */
[----:B------:R-:W-:Y:S01]  /*104570*/  IMAD.MOV.U32 R13, RZ, RZ, RZ ;  /* 0x000000ffff0d7224 */ /* 0x000fe200078e00ff */
[----:B------:R-:W-:Y:S01]  /*104580*/  IADD3 R78, P4, P1, R11, R40, RZ ;  /* 0x000000280b4e7210 */ /* 0x000fe2000799e0ff */
[----:B------:R-:W-:Y:S01]  /*104590*/  VIADD R75, R41, UR8 ;  /* 0x00000008294b7c36 */ /* 0x000fe20008000000 */
[----:B------:R-:W-:Y:S01]  /*1045a0*/  ISETP.GE.U32.AND.EX P0, PT, R8, R9, PT, P0 ;  /* 0x000000090800720c */ /* 0x000fe20003f06100 */
[----:B------:R-:W-:Y:S01]  /*1045b0*/  IMAD.WIDE.U32 R16, R114, R141, R12 ;  /* 0x0000008d72107225 */ /* 0x000fe200078e000c */
[----:B------:R-:W-:-:S02]  /*1045c0*/  SEL R9, RZ, 0x1, P6 ;  /* 0x00000001ff097807 */ /* 0x000fc40003000000 */
[----:B------:R-:W-:Y:S01]  /*1045d0*/  IADD3.X R75, PT, PT, RZ, R75, R18, P4, P1 ;  /* 0x0000004bff4b7210 */ /* 0x000fe200027e2412 */
[----:B------:R-:W-:Y:S01]  /*1045e0*/  IMAD.MOV.U32 R12, RZ, RZ, RZ ;  /* 0x000000ffff0c7224 */ /* 0x000fe200078e00ff */
[----:B------:R-:W-:Y:S01]  /*1045f0*/  IADD3 R11, P1, PT, R100, R74, RZ ;  /* 0x0000004a640b7210 */ /* 0x000fe20007f3e0ff */
[----:B------:R-:W-:Y:S01]  /*104600*/  IMAD.MOV.U32 R13, RZ, RZ, R10 ;  /* 0x000000ffff0d7224 */ /* 0x000fe200078e000a */
[----:B------:R-:W-:Y:S01]  /*104610*/  IADD3 R40, P4, P6, R9, R16, RZ ;  /* 0x0000001009287210 */ /* 0x000fe20007e9e0ff */
[----:B------:R-:W-:Y:S01]  /*104620*/  VIADD R73, R17, UR4 ;  /* 0x0000000411497c36 */ /* 0x000fe20008000000 */
[----:B------:R-:W-:Y:S01]  /*104630*/  SEL R16, RZ, 0x1, P3 ;  /* 0x00000001ff107807 */ /* 0x000fe20001800000 */
[----:B------:R-:W-:Y:S01]  /*104640*/  IMAD.WIDE.U32 R12, R115, R137, R12 ;  /* 0x00000089730c7225 */ /* 0x000fe200078e000c */
[----:B------:R-:W-:Y:S02]  /*104650*/  SEL R18, RZ, 0x1, P0 ;  /* 0x00000001ff127807 */ /* 0x000fe40000000000 */
[----:B------:R-:W-:Y:S01]  /*104660*/  IADD3.X R73, PT, PT, RZ, R73, R16, P4, P6 ;  /* 0x00000049ff497210 */ /* 0x000fe200027ec410 */
[----:B------:R-:W-:Y:S01]  /*104670*/  IMAD.X R17, R147, 0x1, R102, P1 ;  /* 0x0000000193117824 */ /* 0x000fe200008e0666 */
[----:B------:R-:W-:Y:S01]  /*104680*/  ISETP.GE.U32.AND P1, PT, R11, R100, PT ;  /* 0x000000640b00720c */ /* 0x000fe20003f26070 */
[----:B------:R-:W-:Y:S01]  /*104690*/  VIADD R153, R13, UR7 ;  /* 0x000000070d997c36 */ /* 0x000fe20008000000 */
[----:B------:R-:W-:Y:S01]  /*1046a0*/  ISETP.GE.U32.AND P3, PT, R12, RZ, PT ;  /* 0x000000ff0c00720c */ /* 0x000fe20003f66070 */
        /* <DEDUP_REMOVED lines=9> */
[----:B------:R-:W-:Y:S01]  /*104740*/  ISETP.GE.U32.AND.EX P1, PT, R102, R17, PT, P1 ;  /* 0x000000116600720c */ /* 0x000fe20003f26110 */
[----:B------:R-:W-:Y:S01]  /*104750*/  IMAD.WIDE.U32 R8, R114, R139, R8 ;  /* 0x0000008b72087225 */ /* 0x000fe200078e0008 */
[----:B------:R-:W-:Y:S02]  /*104760*/  SEL R74, RZ, 0x1, P6 ;  /* 0x00000001ff4a7807 */ /* 0x000fe40003000000 */
[----:B------:R-:W-:Y:S01]  /*104770*/  SEL R13, RZ, 0x1, P1 ;  /* 0x00000001ff0d7807 */ /* 0x000fe20000800000 */
[----:B------:R-:W-:Y:S01]  /*104780*/  VIADD R11, R11, UR10 ;  /* 0x0000000a0b0b7c36 */ /* 0x000fe20008000000 */
[----:B------:R-:W-:Y:S01]  /*104790*/  IADD3 R147, P4, P3, R147, R8, RZ ;  /* 0x0000000893937210 */ /* 0x000fe20007b9e0ff */
[----:B------:R-:W-:Y:S01]  /*1047a0*/  VIADD R149, R9, UR6 ;  /* 0x0000000609957c36 */ /* 0x000fe20008000000 */
[----:B------:R-:W-:Y:S01]  /*1047b0*/  IADD3 R74, P6, PT, R74, R155, RZ ;  /* 0x0000009b4a4a7210 */ /* 0x000fe20007fde0ff */
[----:B------:R-:W-:-:S03]  /*1047c0*/  IMAD.WIDE.U32 R8, R114, R81, R10 ;  /* 0x0000005172087225 */ /* 0x000fc600078e000a */
[----:B------:R-:W-:Y:S01]  /*1047d0*/  IADD3.X R149, PT, PT, RZ, R149, R18, P4, P3 ;  /* 0x00000095ff957210 */ /* 0x000fe200027e6412 */
[----:B------:R-:W-:Y:S01]  /*1047e0*/  IMAD.X R154, RZ, RZ, R154, P6 ;  /* 0x000000ffff9a7224 */ /* 0x000fe200030e069a */
[----:B------:R-:W-:Y:S01]  /*1047f0*/  ISETP.GE.U32.AND P0, PT, R8, R10, PT ;  /* 0x0000000a0800720c */ /* 0x000fe20003f06070 */
[----:B------:R-:W-:Y:S01]  /*104800*/  VIADD R18, R39, UR11 ;  /* 0x0000000b27127c36 */ /* 0x000fe20008000000 */
[----:B------:R-:W-:Y:S01]  /*104810*/  IADD3 R79, P4, PT, R74, R72, RZ ;  /* 0x000000484a4f7210 */ /* 0x000fe20007f9e0ff */
[----:B------:R-:W-:Y:S01]  /*104820*/  IMAD.MOV.U32 R41, RZ, RZ, R38 ;  /* 0x000000ffff297224 */ /* 0x000fe200078e0026 */
[----:B------:R-:W-:Y:S01]  /*104830*/  IADD3 R10, P3, PT, R13, R40, RZ ;  /* 0x000000280d0a7210 */ /* 0x000fe20007f7e0ff */
[----:B------:R-:W-:Y:S02]  /*104840*/  IMAD.MOV.U32 R40, RZ, RZ, RZ ;  /* 0x000000ffff287224 */ /* 0x000fe400078e00ff */
[----:B------:R-:W-:Y:S01]  /*104850*/  IMAD.X R152, R145, 0x1, R154, P4 ;  /* 0x0000000191987824 */ /* 0x000fe200020e069a */
[----:B------:R-:W-:Y:S01]  /*104860*/  IADD3 R72, P6, PT, R10, R79, RZ ;  /* 0x0000004f0a487210 */ /* 0x000fe20007fde0ff */
[----:B------:R-:W-:-:S02]  /*104870*/  IMAD.X R13, RZ, RZ, R73, P3 ;  /* 0x000000ffff0d7224 */ /* 0x000fc400018e0649 */
[----:B------:R-:W-:Y:S01]  /*104880*/  VIADD R15, R15, UR8 ;  /* 0x000000080f0f7c36 */ /* 0x000fe20008000000 */
[----:B------:R-:W-:Y:S01]  /*104890*/  ISETP.GE.U32.AND P3, PT, R72, R79, PT ;  /* 0x0000004f4800720c */ /* 0x000fe20003f66070 */
[----:B------:R-:W-:Y:S01]  /*1048a0*/  IMAD.X R155, R13, 0x1, R152, P6 ;  /* 0x000000010d9b7824 */ /* 0x000fe200030e0698 */
[----:B------:R-:W-:Y:S01]  /*1048b0*/  ISETP.GE.U32.AND.EX P6, PT, R18, R19, PT, P5 ;  /* 0x000000131200720c */ /* 0x000fe20003fc6150 */
[----:B------:R-:W-:Y:S01]  /*1048c0*/  IMAD.WIDE.U32 R40, R123, R81, R40 ;  /* 0x000000517b287225 */ /* 0x000fe200078e0028 */
[----:B------:R-:W-:Y:S02]  /*1048d0*/  ISETP.NE.U32.AND P5, PT, R10, RZ, PT ;  /* 0x000000ff0a00720c */ /* 0x000fe40003fa5070 */
[----:B------:R-:W-:Y:S01]  /*1048e0*/  ISETP.GE.U32.AND.EX P3, PT, R155, R152, PT, P3 ;  /* 0x000000989b00720c */ /* 0x000fe20003f66130 */
[----:B------:R-:W-:Y:S01]  /*1048f0*/  IMAD.MOV.U32 R19, RZ, RZ, RZ ;  /* 0x000000ffff137224 */ /* 0x000fe200078e00ff */
[----:B------:R-:W-:Y:S01]  /*104900*/  ISETP.GE.U32.AND P4, PT, R40, RZ, PT ;  /* 0x000000ff2800720c */ /* 0x000fe20003f86070 */
[----:B------:R-:W-:Y:S01]  /*104910*/  IMAD.WIDE.U32 R16, R114, R103, R14 ;  /* 0x0000006772107225 */ /* 0x000fe200078e000e */
[----:B------:R-:W-:-:S03]  /*104920*/  ISETP.NE.AND.EX P3, PT, R13, RZ, !P3, P5 ;  /* 0x000000ff0d00720c */ /* 0x000fc60005f65350 */
[----:B------:R-:W-:Y:S01]  /*104930*/  VIADD R157, R41, UR11 ;  /* 0x0000000b299d7c36 */ /* 0x000fe20008000000 */
[----:B------:R-:W-:Y:S01]  /*104940*/  SEL R73, RZ, 0x1, !P3 ;  /* 0x00000001ff497807 */ /* 0x000fe20005800000 */
[----:B------:R-:W-:Y:S01]  /*104950*/  IMAD.WIDE.U32 R122, R122, R80, R18 ;  /* 0x000000507a7a7225 */ /* 0x000fe200078e0012 */
[----:B------:R-:W-:Y:S02]  /*104960*/  ISETP.GE.U32.AND P1, PT, R16, R14, PT ;  /* 0x0000000e1000720c */ /* 0x000fe40003f26070 */
[----:B------:R-:W-:Y:S01]  /*104970*/  ISETP.GE.U32.AND.EX P4, PT, R157, R38, PT, P4 ;  /* 0x000000269d00720c */ /* 0x000fe20003f86140 */
[----:B------:R-:W-:Y:S02]  /*104980*/  IMAD.MOV.U32 R18, RZ, RZ, RZ ;  /* 0x000000ffff127224 */ /* 0x000fe400078e00ff */
[----:B------:R-:W-:Y:S01]  /*104990*/  IMAD.MOV.U32 R19, RZ, RZ, R16 ;  /* 0x000000ffff137224 */ /* 0x000fe200078e0010 */
[----:B------:R-:W-:Y:S01]  /*1049a0*/  SEL R13, RZ, 0x1, P4 ;  /* 0x00000001ff0d7807 */ /* 0x000fe20002000000 */
[----:B------:R-:W-:-:S02]  /*1049b0*/  VIADD R14, R17, UR9 ;  /* 0x00000009110e7c36 */ /* 0x000fc40008000000 */
[----:B------:R-:W-:Y:S01]  /*1049c0*/  IMAD.WIDE.U32 R18, R115, R103, R18 ;  /* 0x0000006773127225 */ /* 0x000fe200078e0012 */
[----:B------:R-:W-:Y:S02]  /*1049d0*/  IADD3 R10, P4, P5, R13, R122, RZ ;  /* 0x0000007a0d0a7210 */ /* 0x000fe40007d9e0ff */
[----:B------:R-:W-:Y:S01]  /*1049e0*/  ISETP.GE.U32.AND.EX P1, PT, R14, R15, PT, P1 ;  /* 0x0000000f0e00720c */ /* 0x000fe20003f26110 */
[----:B------:R-:W-:Y:S01]  /*1049f0*/  VIADD R41, R19, UR9 ;  /* 0x0000000913297c36 */ /* 0x000fe20008000000 */
[----:B------:R-:W-:Y:S01]  /*104a00*/  SEL R19, RZ, 0x1, P6 ;  /* 0x00000001ff137807 */ /* 0x000fe20003000000 */
[----:B------:R-:W-:Y:S01]  /*104a10*/  VIADD R38, R123, UR10 ;  /* 0x0000000a7b267c36 */ /* 0x000fe20008000000 */
[----:B------:R-:W-:Y:S01]  /*104a20*/  ISETP.GE.U32.AND P3, PT, R18, RZ, PT ;  /* 0x000000ff1200720c */ /* 0x000fe20003f66070 */
[----:B------:R-:W-:Y:S01]  /*104a30*/  IMAD.MOV.U32 R15, RZ, RZ, RZ ;  /* 0x000000ffff0f7224 */ /* 0x000fe200078e00ff */
[----:B------:R-:W-:Y:S02]  /*104a40*/  IADD3 R73, P6, PT, R73, R72, RZ ;  /* 0x0000004849497210 */ /* 0x000fe40007fde0ff */
[----:B------:R-:W-:-:S02]  /*104a50*/  ISETP.GE.U32.AND.EX P3, PT, R41, R16, PT, P3 ;  /* 0x000000102900720c */ /* 0x000fc40003f66130 */
[----:B------:R-:W-:Y:S01]  /*104a60*/  IADD3.X R19, PT, PT, RZ, R38, R19, P4, P5 ;  /* 0x00000026ff137210 */ /* 0x000fe200027ea413 */
[----:B------:R-:W-:Y:S01]  /*104a70*/  IMAD.X R16, RZ, RZ, R155, P6 ;  /* 0x000000ffff107224 */ /* 0x000fe200030e069b */
[----:B------:R-:W-:Y:S01]  /*104a80*/  ISETP.GT.U32.AND P6, PT, R72, R73, PT ;  /* 0x000000494800720c */ /* 0x000fe20003fc4070 */
[----:B------:R-:W-:Y:S01]  /*104a90*/  IMAD.WIDE.U32 R38, R141, R119, RZ ;  /* 0x000000778d267225 */ /* 0x000fe200078e00ff */
[----:B------:R-:W-:Y:S02]  /*104aa0*/  IADD3 R145, P5, PT, R73, R12, RZ ;  /* 0x0000000c49917210 */ /* 0x000fe40007fbe0ff */
[----:B------:R-:W-:Y:S01]  /*104ab0*/  SEL R17, RZ, 0x1, P3 ;  /* 0x00000001ff117807 */ /* 0x000fe20001800000 */
[----:B------:R-:W-:Y:S01]  /*104ac0*/  IMAD.WIDE.U32 R12, R114, R101, R14 ;  /* 0x00000065720c7225 */ /* 0x000fe200078e000e */
[----:B------:R-:W-:Y:S02]  /*104ad0*/  ISETP.GT.U32.AND.EX P6, PT, R155, R16, PT, P6 ;  /* 0x000000109b00720c */ /* 0x000fe40003fc4160 */
[----:B------:R-:W-:Y:S01]  /*104ae0*/  ISETP.GE.U32.AND P4, PT, R79, R74, PT ;  /* 0x0000004a4f00720c */ /* 0x000fe20003f86070 */
[----:B------:R-:W-:-:S03]  /*104af0*/  IMAD.WIDE.U32 R14, R139, R119, RZ ;  /* 0x000000778b0e7225 */ /* 0x000fc600078e00ff */
[----:B------:R-:W-:Y:S01]  /*104b00*/  ISETP.GE.U32.AND.EX P4, PT, R152, R154, PT, P4 ;  /* 0x0000009a9800720c */ /* 0x000fe20003f86140 */
        /* <DEDUP_REMOVED lines=9> */
[----:B------:R-:W-:-:S02]  /*104ba0*/  SEL R16, RZ, 0x1, P1 ;  /* 0x00000001ff107807 */ /* 0x000fc40000800000 */
[----:B------:R-:W-:Y:S01]  /*104bb0*/  ISETP.GT.U32.AND.EX P6, PT, R17, R136, PT, P6 ;  /* 0x000000881100720c */ /* 0x000fe20003fc4160 */
[----:B------:R-:W-:Y:S01]  /*104bc0*/  IMAD.WIDE.U32 R72, R118, R143, R38 ;  /* 0x0000008f76487225 */ /* 0x000fe200078e0026 */
[----:B------:R-:W-:Y:S02]  /*104bd0*/  SEL R123, RZ, 0x1, P4 ;  /* 0x00000001ff7b7807 */ /* 0x000fe40002000000 */
[----:B------:R-:W-:Y:S01]  /*104be0*/  ISETP.GE.U32.AND P4, PT, R12, R14, PT ;  /* 0x0000000e0c00720c */ /* 0x000fe20003f86070 */
[----:B------:R-:W-:Y:S01]  /*104bf0*/  IMAD.MOV.U32 R17, RZ, RZ, R72 ;  /* 0x000000ffff117224 */ /* 0x000fe200078e0048 */
[----:B------:R-:W-:Y:S02]  /*104c00*/  SEL R14, RZ, 0x1, !P6 ;  /* 0x00000001ff0e7807 */ /* 0x000fe40007000000 */
[----:B------:R-:W-:Y:S01]  /*104c10*/  IADD3.X R79, PT, PT, RZ, R79, R16, P3, P5 ;  /* 0x0000004fff4f7210 */ /* 0x000fe20001fea410 */
[----:B------:R-:W-:Y:S01]  /*104c20*/  IMAD.MOV.U32 R16, RZ, RZ, RZ ;  /* 0x000000ffff107224 */ /* 0x000fe200078e00ff */
[----:B------:R-:W-:-:S02]  /*104c30*/  IADD3 R152, P3, PT, R123, R78, RZ ;  /* 0x0000004e7b987210 */ /* 0x000fc40007f7e0ff */
[----:B------:R-:W-:Y:S01]  /*104c40*/  IADD3 R14, P6, PT, R14, R147, RZ ;  /* 0x000000930e0e7210 */ /* 0x000fe20007fde0ff */
[----:B------:R-:W-:Y:S01]  /*104c50*/  IMAD.WIDE.U32 R16, R119, R143, R16 ;  /* 0x0000008f77107225 */ /* 0x000fe200078e0010 */
[----:B------:R-:W-:Y:S02]  /*104c60*/  IADD3 R153, P5, PT, R152, R40, RZ ;  /* 0x0000002898997210 */ /* 0x000fe40007fbe0ff */
[----:B------:R-:W-:Y:S01]  /*104c70*/  ISETP.GE.U32.AND P1, PT, R72, R38, PT ;  /* 0x000000264800720c */ /* 0x000fe20003f26070 */
[----:B------:R-:W-:Y:S01]  /*104c80*/  IMAD.X R154, RZ, RZ, R75, P3 ;  /* 0x000000ffff9a7224 */ /* 0x000fe200018e064b */
[----:B------:R-:W-:Y:S01]  /*104c90*/  ISETP.GE.U32.AND P3, PT, R16, RZ, PT ;  /* 0x000000ff1000720c */ /* 0x000fe20003f66070 */
[----:B------:R-:W-:Y:S02]  /*104ca0*/  VIADD R38, R73, UR5 ;  /* 0x0000000549267c36 */ /* 0x000fe40008000000 */
[----:B------:R-:W-:Y:S01]  /*104cb0*/  IMAD.X R73, RZ, RZ, R149, P6 ;  /* 0x000000ffff497224 */ /* 0x000fe200030e0695 */
[----:B------:R-:W-:Y:S01]  /*104cc0*/  IADD3 R40, P6, PT, R14, R153, RZ ;  /* 0x000000990e287210 */ /* 0x000fe20007fde0ff */
[----:B------:R-:W-:Y:S01]  /*104cd0*/  IMAD.X R147, R157, 0x1, R154, P5 ;  /* 0x000000019d937824 */ /* 0x000fe200028e069a */
[----:B------:R-:W-:Y:S01]  /*104ce0*/  ISETP.GE.U32.AND.EX P1, PT, R38, R39, PT, P1 ;  /* 0x000000272600720c */ /* 0x000fe20003f26110 */
[----:B------:R-:W-:Y:S01]  /*104cf0*/  VIADD R123, R17, UR5 ;  /* 0x00000005117b7c36 */ /* 0x000fe20008000000 */
[----:B------:R-:W-:Y:S01]  /*104d00*/  ISETP.GE.U32.AND P5, PT, R40, R153, PT ;  /* 0x000000992800720c */ /* 0x000fe20003fa6070 */
[----:B------:R-:W-:-:S02]  /*104d10*/  IMAD.X R78, R73, 0x1, R147, P6 ;  /* 0x00000001494e7824 */ /* 0x000fc400030e0693 */
[----:B------:R-:W-:Y:S01]  /*104d20*/  IMAD.MOV.U32 R39, RZ, RZ, RZ ;  /* 0x000000ffff277224 */ /* 0x000fe200078e00ff */
[----:B------:R-:W-:Y:S01]  /*104d30*/  ISETP.GE.U32.AND.EX P6, PT, R123, R72, PT, P3 ;  /* 0x000000487b00720c */ /* 0x000fe20003fc6130 */
[----:B------:R-:W-:Y:S01]  /*104d40*/  IMAD.MOV.U32 R72, RZ, RZ, RZ ;  /* 0x000000ffff487224 */ /* 0x000fe200078e00ff */
[----:B------:R-:W-:Y:S01]  /*104d50*/  ISETP.NE.U32.AND P3, PT, R14, RZ, PT ;  /* 0x000000ff0e00720c */ /* 0x000fe20003f65070 */
[----:B------:R-:W-:Y:S01]  /*104d60*/  VIADD R14, R13, UR7 ;  /* 0x000000070d0e7c36 */ /* 0x000fe20008000000 */
[----:B------:R-:W-:Y:S01]  /*104d70*/  ISETP.GE.U32.AND.EX P5, PT, R78, R147, PT, P5 ;  /* 0x000000934e00720c */ /* 0x000fe20003fa6150 */
[----:B------:R-:W-:Y:S01]  /*104d80*/  IMAD.WIDE.U32 R38, R118, R141, R38 ;  /* 0x0000008d76267225 */ /* 0x000fe200078e0026 */
[----:B------:R-:W-:Y:S02]  /*104d90*/  SEL R13, RZ, 0x1, P6 ;  /* 0x00000001ff0d7807 */ /* 0x000fe40003000000 */
[----:B------:R-:W-:Y:S01]  /*104da0*/  ISETP.NE.AND.EX P3, PT, R73, RZ, !P5, P3 ;  /* 0x000000ff4900720c */ /* 0x000fe20006f65330 */
[----:B------:R-:W-:Y:S01]  /*104db0*/  IMAD.MOV.U32 R73, RZ, RZ, R12 ;  /* 0x000000ffff497224 */ /* 0x000fe200078e000c */
[----:B------:R-:W-:Y:S01]  /*104dc0*/  IADD3 R122, P5, PT, R145, R16, RZ ;  /* 0x00000010917a7210 */ /* 0x000fe20007fbe0ff */
[----:B------:R-:W-:Y:S01]  /*104dd0*/  VIADD R16, R39, UR4 ;  /* 0x0000000427107c36 */ /* 0x000fe20008000000 */
[----:B------:R-:W-:Y:S01]  /*104de0*/  ISETP.GE.U32.AND.EX P4, PT, R14, R15, PT, P4 ;  /* 0x0000000f0e00720c */ /* 0x000fe20003f86140 */
[----:B------:R-:W-:Y:S01]  /*104df0*/  IMAD.WIDE.U32 R72, R119, R137, R72 ;  /* 0x0000008977487225 */ /* 0x000fe200078e0048 */
[----:B------:R-:W-:-:S02]  /*104e00*/  SEL R15, RZ, 0x1, !P3 ;  /* 0x00000001ff0f7807 */ /* 0x000fc40005800000 */
[----:B------:R-:W-:Y:S01]  /*104e10*/  IADD3 R38, P6, P3, R13, R38, RZ ;  /* 0x000000260d267210 */ /* 0x000fe20007bde0ff */
[----:B------:R-:W-:Y:S01]  /*104e20*/  IMAD.X R123, R123, 0x1, R136, P5 ;  /* 0x000000017b7b7824 */ /* 0x000fe200028e0688 */
[----:B------:R-:W-:Y:S01]  /*104e30*/  IADD3 R15, P5, PT, R15, R40, RZ ;  /* 0x000000280f0f7210 */ /* 0x000fe20007fbe0ff */
[----:B------:R-:W-:Y:S01]  /*104e40*/  VIADD R73, R73, UR7 ;  /* 0x0000000749497c36 */ /* 0x000fe20008000000 */
[----:B------:R-:W-:Y:S02]  /*104e50*/  SEL R13, RZ, 0x1, P1 ;  /* 0x00000001ff0d7807 */ /* 0x000fe40000800000 */
[----:B------:R-:W-:Y:S01]  /*104e60*/  ISETP.GE.U32.AND P1, PT, R122, R145, PT ;  /* 0x000000917a00720c */ /* 0x000fe20003f26070 */
[----:B------:R-:W-:Y:S01]  /*104e70*/  IMAD.X R17, RZ, RZ, R78, P5 ;  /* 0x000000ffff117224 */ /* 0x000fe200028e064e */
[----:B------:R-:W-:Y:S02]  /*104e80*/  IADD3.X R16, PT, PT, RZ, R16, R13, P6, P3 ;  /* 0x00000010ff107210 */ /* 0x000fe400037e640d */
[----:B------:R-:W-:-:S02]  /*104e90*/  ISETP.GT.U32.AND P6, PT, R40, R15, PT ;  /* 0x0000000f2800720c */ /* 0x000fc40003fc4070 */
[----:B------:R-:W-:Y:S02]  /*104ea0*/  IADD3 R75, P3, PT, R15, R18, RZ ;  /* 0x000000120f4b7210 */ /* 0x000fe40007f7e0ff */
[----:B------:R-:W-:Y:S02]  /*104eb0*/  ISETP.GE.U32.AND P5, PT, R72, RZ, PT ;  /* 0x000000ff4800720c */ /* 0x000fe40003fa6070 */
[----:B------:R-:W-:Y:S01]  /*104ec0*/  ISETP.GT.U32.AND.EX P6, PT, R78, R17, PT, P6 ;  /* 0x000000114e00720c */ /* 0x000fe20003fc4160 */
[----:B------:R-:W-:Y:S01]  /*104ed0*/  IMAD.X R18, R17, 0x1, R41, P3 ;  /* 0x0000000111127824 */ /* 0x000fe200018e0629 */
[----:B------:R-:W-:Y:S02]  /*104ee0*/  ISETP.GE.U32.AND.EX P1, PT, R123, R136, PT, P1 ;  /* 0x000000887b00720c */ /* 0x000fe40003f26110 */
[----:B------:R-:W-:Y:S02]  /*104ef0*/  ISETP.GE.U32.AND.EX P5, PT, R73, R12, PT, P5 ;  /* 0x0000000c4900720c */ /* 0x000fe40003fa6150 */
[----:B------:R-:W-:Y:S01]  /*104f00*/  SEL R12, R40, R15, P6 ;  /* 0x0000000f280c7207 */ /* 0x000fe20003000000 */
[----:B------:R-:W-:Y:S01]  /*104f10*/  IMAD.MOV.U32 R15, RZ, RZ, RZ ;  /* 0x000000ffff0f7224 */ /* 0x000fe200078e00ff */
[----:B------:R-:W-:-:S02]  /*104f20*/  ISETP.GE.U32.AND P3, PT, R153, R152, PT ;  /* 0x000000989900720c */ /* 0x000fc40003f66070 */
[----:B------:R-:W-:Y:S01]  /*104f30*/  SEL R13, RZ, 0x1, P1 ;  /* 0x00000001ff0d7807 */ /* 0x000fe20000800000 */
[----:B------:R-:W-:Y:S01]  /*104f40*/  IMAD.WIDE.U32 R14, R118, R139, R14 ;  /* 0x0000008b760e7225 */ /* 0x000fe200078e000e */
[----:B------:R-:W-:Y:S02]  /*104f50*/  ISETP.GE.U32.AND.EX P3, PT, R147, R154, PT, P3 ;  /* 0x0000009a9300720c */ /* 0x000fe40003f66130 */
[----:B------:R-:W-:Y:S01]  /*104f60*/  IADD3 R13, P1, PT, R13, R38, RZ ;  /* 0x000000260d0d7210 */ /* 0x000fe20007f3e0ff */
[----:B------:R-:W-:Y:S01]  /*104f70*/  IMAD.WIDE.U32 R38, R101, R119, RZ ;  /* 0x0000007765267225 */ /* 0x000fe200078e00ff */
[----:B------:R-:W-:Y:S02]  /*104f80*/  SEL R147, RZ, 0x1, P5 ;  /* 0x00000001ff937807 */ /* 0x000fe40002800000 */
[----:B------:R-:W-:Y:S01]  /*104f90*/  SEL R17, R78, R17, P6 ;  /* 0x000000114e117207 */ /* 0x000fe20003000000 */
[----:B------:R-:W-:Y:S01]  /*104fa0*/  VIADD R149, R15, UR6 ;  /* 0x000000060f957c36 */ /* 0x000fe20008000000 */
[----:B------:R-:W-:Y:S01]  /*104fb0*/  ISETP.GT.U32.AND P6, PT, R12, R75, PT ;  /* 0x0000004b0c00720c */ /* 0x000fe20003fc4070 */
[----:B------:R-:W-:Y:S01]  /*104fc0*/  VIADD R39, R39, UR8 ;  /* 0x0000000827277c36 */ /* 0x000fe20008000000 */
[----:B------:R-:W-:-:S02]  /*104fd0*/  SEL R145, RZ, 0x1, P3 ;  /* 0x00000001ff917807 */ /* 0x000fc40001800000 */
[----:B------:R-:W-:Y:S01]  /*104fe0*/  IADD3 R147, P5, P3, R147, R14, RZ ;  /* 0x0000000e93937210 */ /* 0x000fe20007bbe0ff */
[----:B------:R-:W-:Y:S01]  /*104ff0*/  IMAD.X R14, RZ, RZ, R16, P1 ;  /* 0x000000ffff0e7224 */ /* 0x000fe200008e0610 */
[----:B------:R-:W-:Y:S01]  /*105000*/  IADD3 R78, P1, PT, R13, R75, RZ ;  /* 0x0000004b0d4e7210 */ /* 0x000fe20007f3e0ff */
[----:B------:R-:W-:Y:S01]  /*105010*/  IMAD.WIDE.U32 R40, R118, R103, R38 ;  /* 0x0000006776287225 */ /* 0x000fe200078e0026 */
[----:B------:R-:W-:Y:S02]  /*105020*/  ISETP.GT.U32.AND.EX P6, PT, R17, R18, PT, P6 ;  /* 0x000000121100720c */ /* 0x000fe40003fc4160 */
[----:B------:R-:W-:Y:S01]  /*105030*/  SEL R12, RZ, 0x1, P4 ;  /* 0x00000001ff0c7807 */ /* 0x000fe20002000000 */
[----:B------:R-:W-:Y:S01]  /*105040*/  IMAD.X R153, R14, 0x1, R18, P1 ;  /* 0x000000010e997824 */ /* 0x000fe200008e0612 */
[----:B------:R-:W-:Y:S01]  /*105050*/  SEL R15, RZ, 0x1, !P6 ;  /* 0x00000001ff0f7807 */ /* 0x000fe20007000000 */
[----:B------:R-:W-:Y:S01]  /*105060*/  IMAD.WIDE.U32 R16, R141, R125, RZ ;  /* 0x0000007d8d107225 */ /* 0x000fe200078e00ff */
[----:B------:R-:W-:-:S02]  /*105070*/  ISETP.GE.U32.AND P1, PT, R78, R75, PT ;  /* 0x0000004b4e00720c */ /* 0x000fc40003f26070 */
[----:B------:R-:W-:Y:S01]  /*105080*/  IADD3.X R149, PT, PT, RZ, R149, R12, P5, P3 ;  /* 0x00000095ff957210 */ /* 0x000fe20002fe640c */
[----:B------:R-:W-:Y:S01]  /*105090*/  VIADD R17, R17, UR4 ;  /* 0x0000000411117c36 */ /* 0x000fe20008000000 */
[----:B------:R-:W-:Y:S02]  /*1050a0*/  IADD3 R75, P5, PT, R145, R10, RZ ;  /* 0x0000000a914b7210 */ /* 0x000fe40007fbe0ff */
[----:B------:R-:W-:Y:S01]  /*1050b0*/  IADD3 R10, P3, PT, R15, R74, RZ ;  /* 0x0000004a0f0a7210 */ /* 0x000fe20007f7e0ff */
[----:B------:R-:W-:Y:S01]  /*1050c0*/  IMAD.MOV.U32 R74, RZ, RZ, RZ ;  /* 0x000000ffff4a7224 */ /* 0x000fe200078e00ff */
[----:B------:R-:W-:Y:S01]  /*1050d0*/  ISETP.GE.U32.AND P4, PT, R40, R38, PT ;  /* 0x000000262800720c */ /* 0x000fe20003f86070 */
[----:B------:R-:W-:Y:S01]  /*1050e0*/  IMAD.X R15, RZ, RZ, R19, P5 ;  /* 0x000000ffff0f7224 */ /* 0x000fe200028e0613 */
[----:B------:R-:W-:Y:S01]  /*1050f0*/  ISETP.NE.U32.AND P6, PT, R13, RZ, PT ;  /* 0x000000ff0d00720c */ /* 0x000fe20003fc5070 */
[----:B------:R-:W-:Y:S01]  /*105100*/  IMAD.X R38, RZ, RZ, R79, P3 ;  /* 0x000000ffff267224 */ /* 0x000fe200018e064f */
[----:B------:R-:W-:Y:S01]  /*105110*/  ISETP.GE.U32.AND.EX P1, PT, R153, R18, PT, P1 ;  /* 0x000000129900720c */ /* 0x000fe20003f26110 */
[----:B------:R-:W-:Y:S01]  /*105120*/  IMAD.WIDE.U32 R12, R139, R125, RZ ;  /* 0x0000007d8b0c7225 */ /* 0x000fe200078e00ff */
[----:B------:R-:W-:-:S02]  /*105130*/  IADD3 R156, P3, PT, R10, R75, RZ ;  /* 0x0000004b0a9c7210 */ /* 0x000fc40007f7e0ff */
[----:B------:R-:W-:Y:S01]  /*105140*/  ISETP.NE.AND.EX P1, PT, R14, RZ, !P1, P6 ;  /* 0x000000ff0e00720c */ /* 0x000fe20004f25360 */
[----:B------:R-:W-:Y:S01]  /*105150*/  VIADD R13, R13, UR6 ;  /* 0x000000060d0d7c36 */ /* 0x000fe20008000000 */
[----:B------:R-:W-:Y:S01]  /*105160*/  ISETP.NE.U32.AND P5, PT, R10, RZ, PT ;  /* 0x000000ff0a00720c */ /* 0x000fe20003fa5070 */
[----:B------:R-:W-:Y:S01]  /*105170*/  IMAD.X R158, R38, 0x1, R15, P3 ;  /* 0x00000001269e7824 */ /* 0x000fe200018e060f */
[----:B------:R-:W-:Y:S01]  /*105180*/  ISETP.GE.U32.AND P3, PT, R156, R75, PT ;  /* 0x0000004b9c00720c */ /* 0x000fe20003f66070 */
[----:B------:R-:W-:Y:S01]  /*105190*/  IMAD.WIDE.U32 R18, R124, R143, R16 ;  /* 0x0000008f7c127225 */ /* 0x000fe200078e0010 */
[----:B------:R-:W-:Y:S02]  /*1051a0*/  SEL R79, RZ, 0x1, !P1 ;  /* 0x00000001ff4f7807 */ /* 0x000fe40004800000 */
[----:B------:R-:W-:Y:S01]  /*1051b0*/  ISETP.GE.U32.AND.EX P3, PT, R158, R15, PT, P3 ;  /* 0x0000000f9e00720c */ /* 0x000fe20003f66130 */
[----:B------:R-:W-:Y:S01]  /*1051c0*/  IMAD.WIDE.U32 R14, R124, R137, R12 ;  /* 0x000000897c0e7225 */ /* 0x000fe200078e000c */
[----:B------:R-:W-:-:S02]  /*1051d0*/  IADD3 R79, P6, PT, R79, R78, RZ ;  /* 0x0000004e4f4f7210 */ /* 0x000fc40007fde0ff */
[----:B------:R-:W-:Y:S01]  /*1051e0*/  ISETP.NE.AND.EX P5, PT, R38, RZ, !P3, P5 ;  /* 0x000000ff2600720c */ /* 0x000fe20005fa5350 */
[----:B------:R-:W-:Y:S01]  /*1051f0*/  VIADD R10, R9, UR11 ;  /* 0x0000000b090a7c36 */ /* 0x000fe20008000000 */
[----:B------:R-:W-:Y:S01]  /*105200*/  ISETP.GE.U32.AND P3, PT, R14, R12, PT ;  /* 0x0000000c0e00720c */ /* 0x000fe20003f66070 */
[----:B------:R-:W-:Y:S01]  /*105210*/  IMAD.X R12, RZ, RZ, R153, P6 ;  /* 0x000000ffff0c7224 */ /* 0x000fe200030e0699 */
[----:B------:R-:W-:Y:S01]  /*105220*/  IADD3 R145, P6, PT, R79, R72, RZ ;  /* 0x000000484f917210 */ /* 0x000fe20007fde0ff */
[----:B------:R-:W-:Y:S01]  /*105230*/  IMAD.MOV.U32 R72, RZ, RZ, RZ ;  /* 0x000000ffff487224 */ /* 0x000fe200078e00ff */
[----:B------:R-:W-:Y:S01]  /*105240*/  ISETP.GE.U32.AND P1, PT, R18, R16, PT ;  /* 0x000000101200720c */ /* 0x000fe20003f26070 */
[----:B------:R-:W-:Y:S01]  /*105250*/  VIADD R16, R19, UR5 ;  /* 0x0000000513107c36 */ /* 0x000fe20008000000 */
[----:B------:R-:W-:Y:S01]  /*105260*/  ISETP.GE.U32.AND.EX P0, PT, R10, R11, PT, P0 ;  /* 0x0000000b0a00720c */ /* 0x000fe20003f06100 */
[----:B------:R-:W-:Y:S01]  /*105270*/  IMAD.X R136, R12, 0x1, R73, P6 ;  /* 0x000000010c887824 */ /* 0x000fe200030e0649 */
[----:B------:R-:W-:Y:S01]  /*105280*/  ISETP.GT.U32.AND P6, PT, R78, R79, PT ;  /* 0x0000004f4e00720c */ /* 0x000fe20003fc4070 */
[----:B------:R-:W-:Y:S01]  /*105290*/  IMAD.MOV.U32 R73, RZ, RZ, R8 ;  /* 0x000000ffff497224 */ /* 0x000fe200078e0008 */
[----:B------:R-:W-:Y:S01]  /*1052a0*/  ISETP.GE.U32.AND.EX P1, PT, R16, R17, PT, P1 ;  /* 0x000000111000720c */ /* 0x000fe20003f26110 */
[----:B------:R-:W-:Y:S01]  /*1052b0*/  VIADD R38, R41, UR9 ;  /* 0x0000000929267c36 */ /* 0x000fe20008000000 */
[----:B------:R-:W-:Y:S01]  /*1052c0*/  ISETP.GT.U32.AND.EX P6, PT, R153, R12, PT, P6 ;  /* 0x0000000c9900720c */ /* 0x000fe20003fc4160 */
[----:B------:R-:W-:Y:S01]  /*1052d0*/  IMAD.WIDE.U32 R72, R115, R81, R72 ;  /* 0x0000005173487225 */ /* 0x000fe200078e0048 */
[----:B------:R-:W-:-:S02]  /*1052e0*/  SEL R154, RZ, 0x1, P0 ;  /* 0x00000001ff9a7807 */ /* 0x000fc40000000000 */
[----:B------:R-:W-:Y:S01]  /*1052f0*/  SEL R11, R153, R12, P6 ;  /* 0x0000000c990b7207 */ /* 0x000fe20003000000 */
[----:B------:R-:W-:Y:S01]  /*105300*/  VIADD R17, R73, UR11 ;  /* 0x0000000b49117c36 */ /* 0x000fe20008000000 */
[----:B------:R-:W-:Y:S01]  /*105310*/  SEL R9, R78, R79, P6 ;  /* 0x0000004f4e097207 */ /* 0x000fe20003000000 */
[----:B------:R-:W-:Y:S01]  /*105320*/  IMAD.MOV.U32 R78, RZ, RZ, RZ ;  /* 0x000000ffff4e7224 */ /* 0x000fe200078e00ff */
[----:B------:R-:W-:Y:S01]  /*105330*/  SEL R12, RZ, 0x1, !P5 ;  /* 0x00000001ff0c7807 */ /* 0x000fe20006800000 */
[----:B------:R-:W-:Y:S01]  /*105340*/  IMAD.MOV.U32 R79, RZ, RZ, R40 ;  /* 0x000000ffff4f7224 */ /* 0x000fe200078e0028 */
[----:B------:R-:W-:Y:S01]  /*105350*/  ISETP.GE.U32.AND P5, PT, R72, RZ, PT ;  /* 0x000000ff4800720c */ /* 0x000fe20003fa6070 */
[----:B------:R-:W-:Y:S01]  /*105360*/  IMAD.MOV.U32 R75, RZ, RZ, R18 ;  /* 0x000000ffff4b7224 */ /* 0x000fe200078e0012 */
        /* <DEDUP_REMOVED lines=8> */
[----:B------:R-:W-:Y:S01]  /*1053f0*/  VIADD R12, R15, UR7 ;  /* 0x000000070f0c7c36 */ /* 0x000fe20008000000 */
        /* <DEDUP_REMOVED lines=9> */
[----:B------:R-:W-:Y:S01]  /*105490*/  IMAD.MOV.U32 R39, RZ, RZ, RZ ;  /* 0x000000ffff277224 */ /* 0x000fe200078e00ff */
[----:B------:R-:W-:Y:S01]  /*1054a0*/  ISETP.GE.U32.AND.EX P3, PT, R12, R13, PT, P3 ;  /* 0x0000000d0c00720c */ /* 0x000fe20003f66130 */
        /* <DEDUP_REMOVED lines=11> */
[----:B------:R-:W-:Y:S01]  /*105560*/  IMAD.X R38, R15, 0x1, R114, P0 ;  /* 0x000000010f267824 */ /* 0x000fe200000e0672 */
[----:B------:R-:W-:Y:S01]  /*105570*/  ISETP.GE.U32.AND P0, PT, R74, RZ, PT ;  /* 0x000000ff4a00720c */ /* 0x000fe20003f06070 */
[----:B------:R-:W-:Y:S01]  /*105580*/  VIADD R11, R75, UR5 ;  /* 0x000000054b0b7c36 */ /* 0x000fe20008000000 */
[----:B------:R-:W-:Y:S01]  /*105590*/  ISETP.GE.U32.AND P4, PT, R72, R115, PT ;  /* 0x000000734800720c */ /* 0x000fe20003f86070 */
        /* <DEDUP_REMOVED lines=35> */
[----:B------:R-:W-:Y:S01]  /*1057d0*/  ISETP.GE.U32.AND P5, PT, R16, R79, PT ;  /* 0x0000004f1000720c */ /* 0x000fe20003fa6070 */
[----:B------:R-:W-:Y:S01]  /*1057e0*/  IMAD.X R18, R10, 0x1, R17, P6 ;  /* 0x000000010a127824 */ /* 0x000fe200030e0611 */
[----:B------:R-:W-:Y:S02]  /*1057f0*/  SEL R11, R72, R11, P0 ;  /* 0x0000000b480b7207 */ /* 0x000fe40000000000 */
[----:B------:R-:W-:Y:S01]  /*105800*/  SEL R15, R38, R15, P0 ;  /* 0x0000000f260f7207 */ /* 0x000fe20000000000 */
[----:B------:R-:W-:Y:S01]  /*105810*/  VIADD R38, R9, UR7 ;  /* 0x0000000709267c36 */ /* 0x000fe20008000000 */
[----:B------:R-:W-:Y:S01]  /*105820*/  ISETP.GT.U32.AND P4, PT, R13, R115, PT ;  /* 0x000000730d00720c */ /* 0x000fe20003f84070 */
[----:B------:R-:W-:Y:S01]  /*105830*/  IMAD.MOV.U32 R13, RZ, RZ, RZ ;  /* 0x000000ffff0d7224 */ /* 0x000fe200078e00ff */
[----:B------:R-:W-:-:S02]  /*105840*/  ISETP.GT.U32.AND P0, PT, R11, R79, PT ;  /* 0x0000004f0b00720c */ /* 0x000fc40003f04070 */
[----:B------:R-:W-:Y:S01]  /*105850*/  ISETP.GE.U32.AND.EX P5, PT, R18, R17, PT, P5 ;  /* 0x000000111200720c */ /* 0x000fe20003fa6150 */
[----:B------:R-:W-:Y:S01]  /*105860*/  IMAD.WIDE.U32 R12, R124, R139, R12 ;  /* 0x0000008b7c0c7225 */ /* 0x000fe200078e000c */
[----:B------:R-:W-:Y:S02]  /*105870*/  ISETP.GT.U32.AND.EX P4, PT, R73, R114, PT, P4 ;  /* 0x000000724900720c */ /* 0x000fe40003f84140 */
[----:B------:R-:W-:Y:S01]  /*105880*/  ISETP.GT.U32.AND.EX P0, PT, R15, R17, PT, P0 ;  /* 0x000000110f00720c */ /* 0x000fe20003f04100 */
[----:B------:R-:W-:Y:S01]  /*105890*/  VIADD R41, R13, UR6 ;  /* 0x000000060d297c36 */ /* 0x000fe20008000000 */
[----:B------:R-:W-:Y:S02]  /*1058a0*/  ISETP.NE.AND.EX P5, PT, R10, RZ, !P5, P1 ;  /* 0x000000ff0a00720c */ /* 0x000fe40006fa5310 */
[----:B------:R-:W-:Y:S02]  /*1058b0*/  SEL R11, RZ, 0x1, !P4 ;  /* 0x00000001ff0b7807 */ /* 0x000fe40006000000 */
[----:B------:R-:W-:-:S02]  /*1058c0*/  SEL R10, RZ, 0x1, !P0 ;  /* 0x00000001ff0a7807 */ /* 0x000fc40004000000 */
[----:B------:R-:W-:Y:S02]  /*1058d0*/  SEL R9, RZ, 0x1, !P5 ;  /* 0x00000001ff097807 */ /* 0x000fe40006800000 */
[----:B------:R-:W-:Y:S02]  /*1058e0*/  ISETP.GE.U32.AND P1, PT, R8, RZ, PT ;  /* 0x000000ff0800720c */ /* 0x000fe40003f26070 */
[----:B------:R-:W-:Y:S02]  /*1058f0*/  IADD3 R11, P4, PT, R11, R152, RZ ;  /* 0x000000980b0b7210 */ /* 0x000fe40007f9e0ff */
[----:B------:R-:W-:Y:S02]  /*105900*/  IADD3 R10, P5, PT, R10, R39, RZ ;  /* 0x000000270a0a7210 */ /* 0x000fe40007fbe0ff */
[----:B------:R-:W-:Y:S01]  /*105910*/  IADD3 R9, P0, PT, R9, R16, RZ ;  /* 0x0000001009097210 */ /* 0x000fe20007f1e0ff */
[----:B------:R-:W-:Y:S01]  /*105920*/  IMAD.X R15, RZ, RZ, R143, P4 ;  /* 0x000000ffff0f7224 */ /* 0x000fe200020e068f */
        /* <DEDUP_REMOVED lines=15> */
[----:B------:R-:W-:Y:S01]  /*105a20*/  ISETP.NE.AND.EX P4, PT, R14, RZ, !P0, P4 ;  /* 0x000000ff0e00720c */ /* 0x000fe20004785340 */
[----:B------:R-:W-:Y:S01]  /*105a30*/  IMAD.WIDE.U32 R14, R118, R81, R10 ;  /* 0x00000051760e7225 */ /* 0x000fe200078e000a */
[----:B------:R-:W-:-:S02]  /*105a40*/  SEL R19, RZ, 0x1, P1 ;  /* 0x00000001ff137807 */ /* 0x000fc40000800000 */
[----:B------:R-:W-:Y:S01]  /*105a50*/  SEL R17, R18, R17, P5 ;  /* 0x0000001112117207 */ /* 0x000fe20002800000 */
[----:B------:R-:W-:Y:S01]  /*105a60*/  IMAD.MOV.U32 R13, RZ, RZ, R14 ;  /* 0x000000ffff0d7224 */ /* 0x000fe200078e000e */
[----:B------:R-:W-:Y:S01]  /*105a70*/  ISETP.GT.U32.AND P0, PT, R8, R39, PT ;  /* 0x000000270800720c */ /* 0x000fe20003f04070 */
[----:B------:R-:W-:Y:S01]  /*105a80*/  IMAD.WIDE.U32 R8, R101, R125, RZ ;  /* 0x0000007d65087225 */ /* 0x000fe200078e00ff */
[----:B------:R-:W-:Y:S02]  /*105a90*/  IADD3 R19, P1, P5, R19, R12, RZ ;  /* 0x0000000c13137210 */ /* 0x000fe40007d3e0ff */
[----:B------:R-:W-:Y:S01]  /*105aa0*/  ISETP.GT.U32.AND.EX P0, PT, R17, R38, PT, P0 ;  /* 0x000000261100720c */ /* 0x000fe20003f04100 */
[----:B------:R-:W-:Y:S01]  /*105ab0*/  IMAD.MOV.U32 R12, RZ, RZ, RZ ;  /* 0x000000ffff0c7224 */ /* 0x000fe200078e00ff */
[----:B------:R-:W-:Y:S01]  /*105ac0*/  SEL R73, RZ, 0x1, !P4 ;  /* 0x00000001ff497807 */ /* 0x000fe20006000000 */
[----:B------:R-:W-:Y:S01]  /*105ad0*/  VIADD R9, R9, UR8 ;  /* 0x0000000809097c36 */ /* 0x000fe20008000000 */
[----:B------:R-:W-:Y:S01]  /*105ae0*/  SEL R72, RZ, 0x1, P3 ;  /* 0x00000001ff487807 */ /* 0x000fe20001800000 */
[----:B------:R-:W-:Y:S01]  /*105af0*/  IMAD.WIDE.U32 R16, R119, R81, R12 ;  /* 0x0000005177107225 */ /* 0x000fe200078e000c */
[----:B------:R-:W-:-:S02]  /*105b00*/  SEL R18, RZ, 0x1, !P0 ;  /* 0x00000001ff127807 */ /* 0x000fc40004000000 */
[----:B------:R-:W-:Y:S01]  /*105b10*/  IADD3 R73, P0, PT, R73, R136, RZ ;  /* 0x0000008849497210 */ /* 0x000fe20007f1e0ff */
[----:B------:R-:W-:Y:S01]  /*105b20*/  VIADD R115, R17, UR11 ;  /* 0x0000000b11737c36 */ /* 0x000fe20008000000 */
[----:B------:R-:W-:Y:S01]  /*105b30*/  IADD3.X R41, PT, PT, RZ, R41, R72, P1, P5 ;  /* 0x00000029ff297210 */ /* 0x000fe20000fea448 */
        /* <DEDUP_REMOVED lines=14> */
[----:B------:R-:W-:Y:S01]  /*105c20*/  ISETP.GE.U32.AND P6, PT, R16, RZ, PT ;  /* 0x000000ff1000720c */ /* 0x000fe20003fc6070 */
[----:B------:R-:W-:Y:S01]  /*105c30*/  IMAD.MOV.U32 R10, RZ, RZ, RZ ;  /* 0x000000ffff0a7224 */ /* 0x000fe200078e00ff */
[----:B------:R-:W-:Y:S01]  /*105c40*/  ISETP.GE.U32.AND.EX P4, PT, R78, R114, PT, P4 ;  /* 0x000000724e00720c */ /* 0x000fe20003f86140 */
[----:B------:R-:W-:Y:S01]  /*105c50*/  IMAD.MOV.U32 R19, RZ, RZ, RZ ;  /* 0x000000ffff137224 */ /* 0x000fe200078e00ff */
[----:B------:R-:W-:Y:S01]  /*105c60*/  ISETP.GE.U32.AND.EX P3, PT, R18, R11, PT, P3 ;  /* 0x0000000b1200720c */ /* 0x000fe20003f66130 */
[----:B------:R-:W-:Y:S01]  /*105c70*/  IMAD.MOV.U32 R11, RZ, RZ, R12 ;  /* 0x000000ffff0b7224 */ /* 0x000fe200078e000c */
        /* <DEDUP_REMOVED lines=77> */
[----:B------:R-:W-:Y:S01]  /*106150*/  VIADD R12, R11, UR10 ;  /* 0x0000000a0b0c7c36 */ /* 0x000fe20008000000 */
        /* <DEDUP_REMOVED lines=57> */
.L_x_1014:
[----:B------:R-:W-:Y:S05]  /*1064f0*/  BSYNC.RELIABLE B9 ;  /* 0x0000000000097941 */ /* 0x000fea0003800100 */
.L_x_1013:
        /* <DEDUP_REMOVED lines=42> */
.L_x_1015:
        /* <DEDUP_REMOVED lines=8> */
.L_x_1016:
[----:B------:R-:W-:Y:S05]  /*106820*/  BSYNC.RECONVERGENT B8 ;  /* 0x0000000000087941 */ /* 0x000fea0003800200 */
.L_x_1012:
        /* <DEDUP_REMOVED lines=109> */
.L_x_1019:
[----:B------:R-:W-:Y:S05]  /*106f00*/  BSYNC.RELIABLE B9 ;  /* 0x0000000000097941 */ /* 0x000fea0003800100 */
.L_x_1018:
        /* <DEDUP_REMOVED lines=38> */
.L_x_1020:
[----:B------:R-:W-:Y:S05]  /*107170*/  BSYNC.RECONVERGENT B8 ;  /* 0x0000000000087941 */ /* 0x000fea0003800200 */
.L_x_1017:
        /* <DEDUP_REMOVED lines=62> */
[----:B------:R-:W-:Y:S02]  /*107560*/  IMAD.MOV.U32 R18, RZ, RZ, RZ ;  /* 0x000000ffff127224 */ /* 0x000fe400078e00ff */
[----:B------:R-:W-:Y:S01]  /*107570*/  IMAD.MOV.U32 R19, RZ, RZ, R10 ;  /* 0x000000ffff137224 */ /* 0x000fe200078e000a */
[----:B------:R-:W-:Y:S01]  /*107580*/  ISETP.GE.U32.AND.EX P4, PT, R16, R17, PT, P4 ;  /* 0x000000111000720c */ /* 0x000fe20003f86140 */
[----:B------:R-:W-:Y:S02]  /*107590*/  VIADD R9, R9, UR10 ;  /* 0x0000000a09097c36 */ /* 0x000fe40008000000 */
[----:B------:R-:W-:Y:S02]  /*1075a0*/  VIADD R136, R15, UR6 ;  /* 0x000000060f887c36 */ /* 0x000fe40008000000 */
[----:B------:R-:W-:-:S03]  /*1075b0*/  IMAD.WIDE.U32 R18, R108, R148, R18 ;  /* 0x000000946c127225 */ /* 0x000fc600078e0012 */
[----:B------:R-:W-:Y:S01]  /*1075c0*/  IADD3.X R136, PT, PT, RZ, R136, R75, P5, P6 ;  /* 0x00000088ff887210 */ /* 0x000fe20002fec44b */
[----:B------:R-:W-:Y:S01]  /*1075d0*/  IMAD.MOV.U32 R17, RZ, RZ, RZ ;  /* 0x000000ffff117224 */ /* 0x000fe200078e00ff */
[----:B------:R-:W-:Y:S01]  /*1075e0*/  ISETP.GE.U32.AND P6, PT, R18, RZ, PT ;  /* 0x000000ff1200720c */ /* 0x000fe20003fc6070 */
[----:B------:R-:W-:-:S04]  /*1075f0*/  IMAD.WIDE.U32 R40, R146, R108, RZ ;  /* 0x0000006c92287225 */ /* 0x000fc800078e00ff */
[----:B------:R-:W-:Y:S01]  /*107600*/  VIADD R38, R11, UR5 ;  /* 0x000000050b267c36 */ /* 0x000fe20008000000 */
[----:B------:R-:W-:Y:S01]  /*107610*/  SEL R11, RZ, 0x1, P1 ;  /* 0x00000001ff0b7807 */ /* 0x000fe20000800000 */
[----:B------:R-:W-:-:S03]  /*107620*/  IMAD.WIDE.U32 R14, R111, R151, R8 ;  /* 0x000000976f0e7225 */ /* 0x000fc600078e0008 */
[----:B------:R-:W-:Y:S01]  /*107630*/  ISETP.GE.U32.AND.EX P3, PT, R38, R39, PT, P3 ;  /* 0x000000272600720c */ /* 0x000fe20003f66130 */
[----:B------:R-:W-:Y:S01]  /*107640*/  VIADD R119, R19, UR5 ;  /* 0x0000000513777c36 */ /* 0x000fe20008000000 */
[----:B------:R-:W-:Y:S01]  /*107650*/  ISETP.GE.U32.AND P5, PT, R14, R8, PT ;  /* 0x000000080e00720c */ /* 0x000fe20003fa6070 */
[----:B------:R-:W-:Y:S01]  /*107660*/  IMAD.WIDE.U32 R16, R111, R142, R16 ;  /* 0x0000008e6f107225 */ /* 0x000fe200078e0010 */
[----:B------:R-:W-:Y:S02]  /*107670*/  SEL R8, RZ, 0x1, P4 ;  /* 0x00000001ff087807 */ /* 0x000fe40002000000 */
[----:B------:R-:W-:Y:S01]  /*107680*/  ISETP.GE.U32.AND.EX P6, PT, R119, R10, PT, P6 ;  /* 0x0000000a7700720c */ /* 0x000fe20003fc6160 */
[----:B------:R-:W-:Y:S01]  /*107690*/  VIADD R41, R41, UR6 ;  /* 0x0000000629297c36 */ /* 0x000fe20008000000 */
[----:B------:R-:W-:Y:S01]  /*1076a0*/  IADD3 R78, P4, P1, R11, R16, RZ ;  /* 0x000000100b4e7210 */ /* 0x000fe2000799e0ff */
[----:B------:R-:W-:Y:S01]  /*1076b0*/  IMAD.MOV.U32 R39, RZ, RZ, RZ ;  /* 0x000000ffff277224 */ /* 0x000fe200078e00ff */
[----:B------:R-:W-:Y:S01]  /*1076c0*/  SEL R79, RZ, 0x1, P6 ;  /* 0x00000001ff4f7807 */ /* 0x000fe20003000000 */
[----:B------:R-:W-:-:S02]  /*1076d0*/  VIADD R75, R17, UR8 ;  /* 0x00000008114b7c36 */ /* 0x000fc40008000000 */
[----:B------:R-:W-:-:S03]  /*1076e0*/  IMAD.WIDE.U32 R12, R109, R144, R40 ;  /* 0x000000906d0c7225 */ /* 0x000fc600078e0028 */
[----:B------:R-:W-:Y:S01]  /*1076f0*/  IADD3.X R75, PT, PT, RZ, R75, R8, P4, P1 ;  /* 0x0000004bff4b7210 */ /* 0x000fe200027e2408 */
[----:B------:R-:W-:Y:S01]  /*107700*/  IMAD.WIDE.U32 R38, R109, R150, R38 ;  /* 0x000000966d267225 */ /* 0x000fe200078e0026 */
[----:B------:R-:W-:Y:S02]  /*107710*/  ISETP.GE.U32.AND P0, PT, R12, R40, PT ;  /* 0x000000280c00720c */ /* 0x000fe40003f06070 */
[----:B------:R-:W-:Y:S01]  /*107720*/  IADD3 R19, P1, PT, R118, R74, RZ ;  /* 0x0000004a76137210 */ /* 0x000fe20007f3e0ff */
[----:B------:R-:W-:Y:S01]  /*107730*/  IMAD.MOV.U32 R10, RZ, RZ, RZ ;  /* 0x000000ffff0a7224 */ /* 0x000fe200078e00ff */
[----:B------:R-:W-:Y:S01]  /*107740*/  IADD3 R79, P4, P6, R79, R38, RZ ;  /* 0x000000264f4f7210 */ /* 0x000fe20007e9e0ff */
[----:B------:R-:W-:Y:S02]  /*107750*/  IMAD.MOV.U32 R11, RZ, RZ, R12 ;  /* 0x000000ffff0b7224 */ /* 0x000fe400078e000c */
[----:B------:R-:W-:Y:S01]  /*107760*/  VIADD R40, R13, UR7 ;  /* 0x000000070d287c36 */ /* 0x000fe20008000000 */
[----:B------:R-:W-:Y:S01]  /*107770*/  SEL R13, RZ, 0x1, P3 ;  /* 0x00000001ff0d7807 */ /* 0x000fe20001800000 */
[----:B------:R-:W-:-:S02]  /*107780*/  VIADD R74, R39, UR4 ;  /* 0x00000004274a7c36 */ /* 0x000fc40008000000 */
[----:B------:R-:W-:Y:S01]  /*107790*/  IMAD.WIDE.U32 R10, R108, R144, R10 ;  /* 0x000000906c0a7225 */ /* 0x000fe200078e000a */
[----:B------:R-:W-:Y:S02]  /*1077a0*/  ISETP.GE.U32.AND.EX P0, PT, R40, R41, PT, P0 ;  /* 0x000000292800720c */ /* 0x000fe40003f06100 */
[----:B------:R-:W-:Y:S01]  /*1077b0*/  IADD3.X R74, PT, PT, RZ, R74, R13, P4, P6 ;  /* 0x0000004aff4a7210 */ /* 0x000fe200027ec40d */
[----:B------:R-:W-:Y:S01]  /*1077c0*/  IMAD.X R8, R125, 0x1, R124, P1 ;  /* 0x000000017d087824 */ /* 0x000fe200008e067c */
[----:B------:R-:W-:Y:S01]  /*1077d0*/  ISETP.GE.U32.AND P1, PT, R19, R118, PT ;  /* 0x000000761300720c */ /* 0x000fe20003f26070 */
[----:B------:R-:W-:Y:S01]  /*1077e0*/  VIADD R73, R11, UR7 ;  /* 0x000000070b497c36 */ /* 0x000fe20008000000 */
[----:B------:R-:W-:Y:S01]  /*1077f0*/  IADD3 R118, P4, PT, R19, R18, RZ ;  /* 0x0000001213767210 */ /* 0x000fe20007f9e0ff */
[----:B------:R-:W-:Y:S01]  /*107800*/  IMAD.MOV.U32 R41, RZ, RZ, RZ ;  /* 0x000000ffff297224 */ /* 0x000fe200078e00ff */
[----:B------:R-:W-:Y:S01]  /*107810*/  ISETP.GE.U32.AND P3, PT, R10, RZ, PT ;  /* 0x000000ff0a00720c */ /* 0x000fe20003f66070 */
[----:B------:R-:W-:Y:S01]  /*107820*/  IMAD.WIDE.U32 R16, R142, R108, RZ ;  /* 0x0000006c8e107225 */ /* 0x000fe200078e00ff */
[----:B------:R-:W-:-:S02]  /*107830*/  ISETP.GE.U32.AND.EX P6, PT, R8, R124, PT, P1 ;  /* 0x0000007c0800720c */ /* 0x000fc40003fc6110 */
[----:B------:R-:W-:Y:S01]  /*107840*/  ISETP.GE.U32.AND.EX P3, PT, R73, R12, PT, P3 ;  /* 0x0000000c4900720c */ /* 0x000fe20003f66130 */
[----:B------:R-:W-:Y:S01]  /*107850*/  IMAD.X R119, R119, 0x1, R8, P4 ;  /* 0x0000000177777824 */ /* 0x000fe200020e0608 */
[----:B------:R-:W-:Y:S01]  /*107860*/  ISETP.GE.U32.AND P1, PT, R118, R19, PT ;  /* 0x000000137600720c */ /* 0x000fe20003f26070 */
[----:B------:R-:W-:Y:S01]  /*107870*/  IMAD.WIDE.U32 R40, R109, R146, R40 ;  /* 0x000000926d287225 */ /* 0x000fe200078e0028 */
[----:B------:R-:W-:Y:S02]  /*107880*/  SEL R125, RZ, 0x1, P3 ;  /* 0x00000001ff7d7807 */ /* 0x000fe40001800000 */
[----:B------:R-:W-:Y:S01]  /*107890*/  ISETP.GE.U32.AND.EX P1, PT, R119, R8, PT, P1 ;  /* 0x000000087700720c */ /* 0x000fe20003f26110 */
[----:B------:R-:W-:Y:S01]  /*1078a0*/  IMAD.WIDE.U32 R12, R138, R108, RZ ;  /* 0x0000006c8a0c7225 */ /* 0x000fe200078e00ff */
[----:B------:R-:W-:Y:S02]  /*1078b0*/  SEL R143, RZ, 0x1, P6 ;  /* 0x00000001ff8f7807 */ /* 0x000fe40003000000 */
[----:B------:R-:W-:Y:S01]  /*1078c0*/  IADD3 R125, P4, P3, R125, R40, RZ ;  /* 0x000000287d7d7210 */ /* 0x000fe20007b9e0ff */
[----:B------:R-:W-:Y:S01]  /*1078d0*/  VIADD R124, R41, UR6 ;  /* 0x00000006297c7c36 */ /* 0x000fe20008000000 */
[----:B------:R-:W-:Y:S01]  /*1078e0*/  SEL R11, RZ, 0x1, P0 ;  /* 0x00000001ff0b7807 */ /* 0x000fe20000000000 */
[----:B------:R-:W-:Y:S01]  /*1078f0*/  VIADD R13, R13, UR10 ;  /* 0x0000000a0d0d7c36 */ /* 0x000fe20008000000 */
[----:B------:R-:W-:Y:S01]  /*107900*/  IADD3 R143, P6, PT, R143, R122, RZ ;  /* 0x0000007a8f8f7210 */ /* 0x000fe20007fde0ff */
[----:B------:R-:W-:Y:S01]  /*107910*/  IMAD.MOV.U32 R40, RZ, RZ, RZ ;  /* 0x000000ffff287224 */ /* 0x000fe200078e00ff */
[----:B------:R-:W-:Y:S01]  /*107920*/  SEL R8, RZ, 0x1, P1 ;  /* 0x00000001ff087807 */ /* 0x000fe20000800000 */
[----:B------:R-:W-:Y:S01]  /*107930*/  IMAD.WIDE.U32 R18, R109, R151, R12 ;  /* 0x000000976d127225 */ /* 0x000fe200078e000c */
[----:B------:R-:W-:-:S02]  /*107940*/  IADD3.X R124, PT, PT, RZ, R124, R11, P4, P3 ;  /* 0x0000007cff7c7210 */ /* 0x000fc400027e640b */
[----:B------:R-:W-:Y:S01]  /*107950*/  IADD3 R122, P4, PT, R143, R72, RZ ;  /* 0x000000488f7a7210 */ /* 0x000fe20007f9e0ff */
[----:B------:R-:W-:Y:S01]  /*107960*/  IMAD.MOV.U32 R41, RZ, RZ, R14 ;  /* 0x000000ffff297224 */ /* 0x000fe200078e000e */
[----:B------:R-:W-:Y:S01]  /*107970*/  IADD3 R11, P3, PT, R8, R79, RZ ;  /* 0x0000004f080b7210 */ /* 0x000fe20007f7e0ff */
[----:B------:R-:W-:Y:S01]  /*107980*/  IMAD.X R136, RZ, RZ, R136, P6 ;  /* 0x000000ffff887224 */ /* 0x000fe200030e0688 */
[----:B------:R-:W-:Y:S01]  /*107990*/  ISETP.GE.U32.AND P0, PT, R18, R12, PT ;  /* 0x0000000c1200720c */ /* 0x000fe20003f06070 */
[----:B------:R-:W-:Y:S01]  /*1079a0*/  IMAD.WIDE.U32 R40, R110, R151, R40 ;  /* 0x000000976e287225 */ /* 0x000fe200078e0028 */
[----:B------:R-:W-:-:S03]  /*1079b0*/  IADD3 R72, P6, PT, R11, R122, RZ ;  /* 0x0000007a0b487210 */ /* 0x000fc60007fde0ff */
[----:B------:R-:W-:Y:S01]  /*1079c0*/  IMAD.X R110, R123, 0x1, R136, P4 ;  /* 0x000000017b6e7824 */ /* 0x000fe200020e0688 */
[----:B------:R-:W-:Y:S01]  /*1079d0*/  ISETP.GE.U32.AND P4, PT, R40, RZ, PT ;  /* 0x000000ff2800720c */ /* 0x000fe20003f86070 */
[----:B------:R-:W-:Y:S01]  /*1079e0*/  IMAD.X R12, RZ, RZ, R74, P3 ;  /* 0x000000ffff0c7224 */ /* 0x000fe200018e064a */
[----:B------:R-:W-:Y:S01]  /*1079f0*/  ISETP.GE.U32.AND P3, PT, R72, R122, PT ;  /* 0x0000007a4800720c */ /* 0x000fe20003f66070 */
[----:B------:R-:W-:Y:S02]  /*107a00*/  VIADD R8, R15, UR11 ;  /* 0x0000000b0f087c36 */ /* 0x000fe40008000000 */
[----:B------:R-:W-:Y:S02]  /*107a10*/  VIADD R141, R41, UR11 ;  /* 0x0000000b298d7c36 */ /* 0x000fe40008000000 */
[----:B------:R-:W-:Y:S02]  /*107a20*/  VIADD R17, R17, UR8 ;  /* 0x0000000811117c36 */ /* 0x000fe40008000000 */
[----:B------:R-:W-:Y:S01]  /*107a30*/  IMAD.X R137, R12, 0x1, R110, P6 ;  /* 0x000000010c897824 */ /* 0x000fe200030e066e */
[----:B------:R-:W-:Y:S01]  /*107a40*/  ISETP.GE.U32.AND.EX P6, PT, R8, R9, PT, P5 ;  /* 0x000000090800720c */ /* 0x000fe20003fc6150 */
[----:B------:R-:W-:Y:S01]  /*107a50*/  IMAD.MOV.U32 R9, RZ, RZ, RZ ;  /* 0x000000ffff097224 */ /* 0x000fe200078e00ff */
[----:B------:R-:W-:Y:S01]  /*107a60*/  ISETP.GE.U32.AND.EX P4, PT, R141, R14, PT, P4 ;  /* 0x0000000e8d00720c */ /* 0x000fe20003f86140 */
[----:B------:R-:W-:Y:S01]  /*107a70*/  IMAD.WIDE.U32 R38, R109, R140, R16 ;  /* 0x0000008c6d267225 */ /* 0x000fe200078e0010 */
[----:B------:R-:W-:-:S02]  /*107a80*/  ISETP.NE.U32.AND P5, PT, R11, RZ, PT ;  /* 0x000000ff0b00720c */ /* 0x000fc40003fa5070 */
[----:B------:R-:W-:Y:S01]  /*107a90*/  ISETP.GE.U32.AND.EX P3, PT, R137, R110, PT, P3 ;  /* 0x0000006e8900720c */ /* 0x000fe20003f66130 */
[----:B------:R-:W-:Y:S01]  /*107aa0*/  IMAD.WIDE.U32 R8, R111, R138, R8 ;  /* 0x0000008a6f087225 */ /* 0x000fe200078e0008 */
[----:B------:R-:W-:Y:S02]  /*107ab0*/  SEL R11, RZ, 0x1, P4 ;  /* 0x00000001ff0b7807 */ /* 0x000fe40002000000 */
[----:B------:R-:W-:Y:S01]  /*107ac0*/  ISETP.NE.AND.EX P3, PT, R12, RZ, !P3, P5 ;  /* 0x000000ff0c00720c */ /* 0x000fe20005f65350 */
[----:B------:R-:W-:Y:S01]  /*107ad0*/  IMAD.MOV.U32 R14, RZ, RZ, RZ ;  /* 0x000000ffff0e7224 */ /* 0x000fe200078e00ff */
[----:B------:R-:W-:Y:S01]  /*107ae0*/  IADD3 R152, P4, P5, R11, R8, RZ ;  /* 0x000000080b987210 */ /* 0x000fe20007d9e0ff */
[----:B------:R-:W-:Y:S01]  /*107af0*/  IMAD.MOV.U32 R15, RZ, RZ, R38 ;  /* 0x000000ffff0f7224 */ /* 0x000fe200078e0026 */
[----:B------:R-:W-:Y:S01]  /*107b00*/  SEL R8, RZ, 0x1, !P3 ;  /* 0x00000001ff087807 */ /* 0x000fe20005800000 */
[----:B------:R-:W-:Y:S01]  /*107b10*/  VIADD R139, R9, UR10 ;  /* 0x0000000a098b7c36 */ /* 0x000fe20008000000 */
[----:B------:R-:W-:Y:S01]  /*107b20*/  SEL R12, RZ, 0x1, P6 ;  /* 0x00000001ff0c7807 */ /* 0x000fe20003000000 */
[----:B------:R-:W-:Y:S01]  /*107b30*/  IMAD.WIDE.U32 R14, R108, R140, R14 ;  /* 0x0000008c6c0e7225 */ /* 0x000fe200078e000e */
[----:B------:R-:W-:-:S02]  /*107b40*/  ISETP.GE.U32.AND P1, PT, R38, R16, PT ;  /* 0x000000102600720c */ /* 0x000fc40003f26070 */
[----:B------:R-:W-:Y:S01]  /*107b50*/  IADD3.X R139, PT, PT, RZ, R139, R12, P4, P5 ;  /* 0x0000008bff8b7210 */ /* 0x000fe200027ea40c */
[----:B------:R-:W-:Y:S01]  /*107b60*/  VIADD R41, R15, UR9 ;  /* 0x000000090f297c36 */ /* 0x000fe20008000000 */
[----:B------:R-:W-:Y:S01]  /*107b70*/  IADD3 R15, P6, PT, R8, R72, RZ ;  /* 0x00000048080f7210 */ /* 0x000fe20007fde0ff */
[----:B------:R-:W-:Y:S01]  /*107b80*/  VIADD R16, R39, UR9 ;  /* 0x0000000927107c36 */ /* 0x000fe20008000000 */
[----:B------:R-:W-:Y:S01]  /*107b90*/  ISETP.GE.U32.AND P3, PT, R14, RZ, PT ;  /* 0x000000ff0e00720c */ /* 0x000fe20003f66070 */
[----:B------:R-:W-:Y:S01]  /*107ba0*/  IMAD.WIDE.U32 R8, R146, R106, RZ ;  /* 0x0000006a92087225 */ /* 0x000fe200078e00ff */
[----:B------:R-:W-:Y:S02]  /*107bb0*/  IADD3 R123, P5, PT, R15, R10, RZ ;  /* 0x0000000a0f7b7210 */ /* 0x000fe40007fbe0ff */
[----:B------:R-:W-:Y:S01]  /*107bc0*/  ISETP.GE.U32.AND.EX P1, PT, R16, R17, PT, P1 ;  /* 0x000000111000720c */ /* 0x000fe20003f26110 */
[----:B------:R-:W-:Y:S01]  /*107bd0*/  IMAD.X R12, RZ, RZ, R137, P6 ;  /* 0x000000ffff0c7224 */ /* 0x000fe200030e0689 */
[----:B------:R-:W-:Y:S01]  /*107be0*/  ISETP.GT.U32.AND P6, PT, R72, R15, PT ;  /* 0x0000000f4800720c */ /* 0x000fe20003fc4070 */
[----:B------:R-:W-:Y:S01]  /*107bf0*/  IMAD.MOV.U32 R17, RZ, RZ, RZ ;  /* 0x000000ffff117224 */ /* 0x000fe200078e00ff */
[----:B------:R-:W-:Y:S01]  /*107c00*/  ISETP.GE.U32.AND.EX P3, PT, R41, R38, PT, P3 ;  /* 0x000000262900720c */ /* 0x000fe20003f66130 */
[----:B------:R-:W-:Y:S01]  /*107c10*/  VIADD R9, R9, UR6 ;  /* 0x0000000609097c36 */ /* 0x000fe20008000000 */
[----:B------:R-:W-:Y:S01]  /*107c20*/  ISETP.GT.U32.AND.EX P6, PT, R137, R12, PT, P6 ;  /* 0x0000000c8900720c */ /* 0x000fe20003fc4160 */
[----:B------:R-:W-:Y:S01]  /*107c30*/  IMAD.WIDE.U32 R16, R109, R142, R16 ;  /* 0x0000008e6d107225 */ /* 0x000fe200078e0010 */
[----:B------:R-:W-:-:S02]  /*107c40*/  SEL R11, RZ, 0x1, P3 ;  /* 0x00000001ff0b7807 */ /* 0x000fc40001800000 */
[----:B------:R-:W-:Y:S01]  /*107c50*/  SEL R10, R72, R15, P6 ;  /* 0x0000000f480a7207 */ /* 0x000fe20003000000 */
[----:B------:R-:W-:Y:S01]  /*107c60*/  IMAD.WIDE.U32 R38, R150, R106, RZ ;  /* 0x0000006a96267225 */ /* 0x000fe200078e00ff */
[----:B------:R-:W-:Y:S02]  /*107c70*/  ISETP.GE.U32.AND P4, PT, R122, R143, PT ;  /* 0x0000008f7a00720c */ /* 0x000fe40003f86070 */
[----:B------:R-:W-:Y:S01]  /*107c80*/  SEL R15, R137, R12, P6 ;  /* 0x0000000c890f7207 */ /* 0x000fe20003000000 */
[----:B------:R-:W-:Y:S01]  /*107c90*/  IMAD.X R122, R12, 0x1, R73, P5 ;  /* 0x000000010c7a7824 */ /* 0x000fe200028e0649 */
[----:B------:R-:W-:Y:S01]  /*107ca0*/  ISETP.GT.U32.AND P6, PT, R10, R123, PT ;  /* 0x0000007b0a00720c */ /* 0x000fe20003fc4070 */
[----:B------:R-:W-:Y:S01]  /*107cb0*/  VIADD R79, R17, UR8 ;  /* 0x00000008114f7c36 */ /* 0x000fe20008000000 */
[----:B------:R-:W-:Y:S01]  /*107cc0*/  IADD3 R74, P3, P5, R11, R16, RZ ;  /* 0x000000100b4a7210 */ /* 0x000fe20007d7e0ff */
[----:B------:R-:W-:Y:S01]  /*107cd0*/  IMAD.WIDE.U32 R10, R107, R144, R8 ;  /* 0x000000906b0a7225 */ /* 0x000fe200078e0008 */
[----:B------:R-:W-:-:S02]  /*107ce0*/  ISETP.GE.U32.AND.EX P4, PT, R110, R136, PT, P4 ;  /* 0x000000886e00720c */ /* 0x000fc40003f86140 */
[----:B------:R-:W-:Y:S01]  /*107cf0*/  ISETP.GT.U32.AND.EX P6, PT, R15, R122, PT, P6 ;  /* 0x0000007a0f00720c */ /* 0x000fe20003fc4160 */
[----:B------:R-:W-:Y:S01]  /*107d00*/  VIADD R39, R39, UR4 ;  /* 0x0000000427277c36 */ /* 0x000fe20008000000 */
[----:B------:R-:W-:Y:S01]  /*107d10*/  SEL R12, RZ, 0x1, P1 ;  /* 0x00000001ff0c7807 */ /* 0x000fe20000800000 */
[----:B------:R-:W-:Y:S01]  /*107d20*/  IMAD.MOV.U32 R16, RZ, RZ, RZ ;  /* 0x000000ffff107224 */ /* 0x000fe200078e00ff */
[----:B------:R-:W-:Y:S01]  /*107d30*/  SEL R17, RZ, 0x1, P4 ;  /* 0x00000001ff117807 */ /* 0x000fe20002000000 */
[----:B------:R-:W-:Y:S01]  /*107d40*/  IMAD.WIDE.U32 R72, R107, R148, R38 ;  /* 0x000000946b487225 */ /* 0x000fe200078e0026 */
[----:B------:R-:W-:Y:S02]  /*107d50*/  ISETP.GE.U32.AND P4, PT, R10, R8, PT ;  /* 0x000000080a00720c */ /* 0x000fe40003f86070 */
[----:B------:R-:W-:Y:S02]  /*107d60*/  SEL R8, RZ, 0x1, !P6 ;  /* 0x00000001ff087807 */ /* 0x000fe40007000000 */
[----:B------:R-:W-:-:S02]  /*107d70*/  IADD3.X R79, PT, PT, RZ, R79, R12, P3, P5 ;  /* 0x0000004fff4f7210 */ /* 0x000fc40001fea40c */
[----:B------:R-:W-:Y:S01]  /*107d80*/  IADD3 R136, P3, PT, R17, R78, RZ ;  /* 0x0000004e11887210 */ /* 0x000fe20007f7e0ff */
[----:B------:R-:W-:Y:S01]  /*107d90*/  IMAD.MOV.U32 R17, RZ, RZ, R72 ;  /* 0x000000ffff117224 */ /* 0x000fe200078e0048 */
[----:B------:R-:W-:Y:S02]  /*107da0*/  IADD3 R8, P6, PT, R8, R125, RZ ;  /* 0x0000007d08087210 */ /* 0x000fe40007fde0ff */
[----:B------:R-:W-:Y:S01]  /*107db0*/  IADD3 R137, P5, PT, R136, R40, RZ ;  /* 0x0000002888897210 */ /* 0x000fe20007fbe0ff */
        /* <DEDUP_REMOVED lines=15> */
[----:B------:R-:W-:-:S02]  /*107eb0*/  ISETP.GE.U32.AND.EX P5, PT, R75, R125, PT, P5 ;  /* 0x0000007d4b00720c */ /* 0x000fc40003fa6150 */
[----:B------:R-:W-:Y:S01]  /*107ec0*/  ISETP.GE.U32.AND.EX P1, PT, R38, R39, PT, P1 ;  /* 0x000000272600720c */ /* 0x000fe20003f26110 */
[----:B------:R-:W-:Y:S01]  /*107ed0*/  IMAD.MOV.U32 R39, RZ, RZ, RZ ;  /* 0x000000ffff277224 */ /* 0x000fe200078e00ff */
[----:B------:R-:W-:Y:S02]  /*107ee0*/  ISETP.NE.AND.EX P3, PT, R12, RZ, !P5, P3 ;  /* 0x000000ff0c00720c */ /* 0x000fe40006f65330 */
[----:B------:R-:W-:Y:S01]  /*107ef0*/  IADD3 R110, P5, PT, R123, R16, RZ ;  /* 0x000000107b6e7210 */ /* 0x000fe20007fbe0ff */
[----:B------:R-:W-:Y:S01]  /*107f00*/  IMAD.WIDE.U32 R38, R107, R150, R38 ;  /* 0x000000966b267225 */ /* 0x000fe200078e0026 */
[----:B------:R-:W-:Y:S02]  /*107f10*/  ISETP.GE.U32.AND.EX P4, PT, R40, R9, PT, P4 ;  /* 0x000000092800720c */ /* 0x000fe40003f86140 */
[----:B------:R-:W-:Y:S01]  /*107f20*/  SEL R9, RZ, 0x1, P6 ;  /* 0x00000001ff097807 */ /* 0x000fe20003000000 */
[----:B------:R-:W-:Y:S01]  /*107f30*/  VIADD R11, R39, UR4 ;  /* 0x00000004270b7c36 */ /* 0x000fe20008000000 */
[----:B------:R-:W-:Y:S01]  /*107f40*/  SEL R17, RZ, 0x1, !P3 ;  /* 0x00000001ff117807 */ /* 0x000fe20005800000 */
[----:B------:R-:W-:Y:S01]  /*107f50*/  IMAD.X R111, R111, 0x1, R122, P5 ;  /* 0x000000016f6f7824 */ /* 0x000fe200028e067a */
[----:B------:R-:W-:Y:S01]  /*107f60*/  IADD3 R39, P6, P3, R9, R38, RZ ;  /* 0x0000002609277210 */ /* 0x000fe20007bde0ff */
[----:B------:R-:W-:Y:S01]  /*107f70*/  IMAD.MOV.U32 R9, RZ, RZ, R10 ;  /* 0x000000ffff097224 */ /* 0x000fe200078e000a */
[----:B------:R-:W-:-:S02]  /*107f80*/  SEL R12, RZ, 0x1, P1 ;  /* 0x00000001ff0c7807 */ /* 0x000fc40000800000 */
[----:B------:R-:W-:Y:S01]  /*107f90*/  IADD3 R17, P5, PT, R17, R78, RZ ;  /* 0x0000004e11117210 */ /* 0x000fe20007fbe0ff */
[----:B------:R-:W-:Y:S01]  /*107fa0*/  IMAD.WIDE.U32 R8, R106, R144, R8 ;  /* 0x000000906a087225 */ /* 0x000fe200078e0008 */
[----:B------:R-:W-:Y:S02]  /*107fb0*/  IADD3.X R11, PT, PT, RZ, R11, R12, P6, P3 ;  /* 0x0000000bff0b7210 */ /* 0x000fe400037e640c */
[----:B------:R-:W-:Y:S01]  /*107fc0*/  ISETP.GT.U32.AND P6, PT, R78, R17, PT ;  /* 0x000000114e00720c */ /* 0x000fe20003fc4070 */
[----:B------:R-:W-:Y:S01]  /*107fd0*/  IMAD.X R12, RZ, RZ, R75, P5 ;  /* 0x000000ffff0c7224 */ /* 0x000fe200028e064b */
[----:B------:R-:W-:Y:S01]  /*107fe0*/  ISETP.GE.U32.AND P1, PT, R110, R123, PT ;  /* 0x0000007b6e00720c */ /* 0x000fe20003f26070 */
[----:B------:R-:W-:Y:S01]  /*107ff0*/  VIADD R124, R9, UR7 ;  /* 0x00000007097c7c36 */ /* 0x000fe20008000000 */
[----:B------:R-:W-:Y:S02]  /*108000*/  IADD3 R15, P3, PT, R17, R14, RZ ;  /* 0x0000000e110f7210 */ /* 0x000fe40007f7e0ff */
[----:B------:R-:W-:-:S02]  /*108010*/  ISETP.GT.U32.AND.EX P6, PT, R75, R12, PT, P6 ;  /* 0x0000000c4b00720c */ /* 0x000fc40003fc4160 */
[----:B------:R-:W-:Y:S01]  /*108020*/  ISETP.GE.U32.AND.EX P1, PT, R111, R122, PT, P1 ;  /* 0x0000007a6f00720c */ /* 0x000fe20003f26110 */
[----:B------:R-:W-:Y:S01]  /*108030*/  IMAD.X R73, R12, 0x1, R41, P3 ;  /* 0x000000010c497824 */ /* 0x000fe200018e0629 */
[----:B------:R-:W-:Y:S01]  /*108040*/  ISETP.GE.U32.AND P5, PT, R8, RZ, PT ;  /* 0x000000ff0800720c */ /* 0x000fe20003fa6070 */
[----:B------:R-:W-:Y:S01]  /*108050*/  IMAD.MOV.U32 R41, RZ, RZ, RZ ;  /* 0x000000ffff297224 */ /* 0x000fe200078e00ff */
[----:B------:R-:W-:Y:S02]  /*108060*/  ISETP.GE.U32.AND P3, PT, R137, R136, PT ;  /* 0x000000888900720c */ /* 0x000fe40003f66070 */
[----:B------:R-:W-:Y:S01]  /*108070*/  SEL R9, R78, R17, P6 ;  /* 0x000000114e097207 */ /* 0x000fe20003000000 */
[----:B------:R-:W-:Y:S01]  /*108080*/  IMAD.WIDE.U32 R40, R107, R146, R40 ;  /* 0x000000926b287225 */ /* 0x000fe200078e0028 */
[----:B------:R-:W-:Y:S02]  /*108090*/  SEL R14, RZ, 0x1, P1 ;  /* 0x00000001ff0e7807 */ /* 0x000fe40000800000 */
[----:B------:R-:W-:Y:S01]  /*1080a0*/  ISETP.GE.U32.AND.EX P5, PT, R124, R10, PT, P5 ;  /* 0x0000000a7c00720c */ /* 0x000fe20003fa6150 */
[----:B------:R-:W-:Y:S01]  /*1080b0*/  IMAD.WIDE.U32 R16, R142, R106, RZ ;  /* 0x0000006a8e107225 */ /* 0x000fe200078e00ff */
[----:B------:R-:W-:-:S02]  /*1080c0*/  SEL R10, R75, R12, P6 ;  /* 0x0000000c4b0a7207 */ /* 0x000fc40003000000 */
[----:B------:R-:W-:Y:S01]  /*1080d0*/  ISETP.GE.U32.AND.EX P3, PT, R125, R154, PT, P3 ;  /* 0x0000009a7d00720c */ /* 0x000fe20003f66130 */
[----:B------:R-:W-:Y:S01]  /*1080e0*/  VIADD R125, R41, UR6 ;  /* 0x00000006297d7c36 */ /* 0x000fe20008000000 */
[----:B------:R-:W-:Y:S01]  /*1080f0*/  ISETP.GT.U32.AND P6, PT, R9, R15, PT ;  /* 0x0000000f0900720c */ /* 0x000fe20003fc4070 */
[----:B------:R-:W-:Y:S01]  /*108100*/  VIADD R17, R17, UR8 ;  /* 0x0000000811117c36 */ /* 0x000fe20008000000 */
[----:B------:R-:W-:Y:S02]  /*108110*/  IADD3 R14, P1, PT, R14, R39, RZ ;  /* 0x000000270e0e7210 */ /* 0x000fe40007f3e0ff */
[----:B------:R-:W-:Y:S02]  /*108120*/  SEL R9, RZ, 0x1, P5 ;  /* 0x00000001ff097807 */ /* 0x000fe40002800000 */
[----:B------:R-:W-:Y:S02]  /*108130*/  SEL R39, RZ, 0x1, P3 ;  /* 0x00000001ff277807 */ /* 0x000fe40001800000 */
[----:B------:R-:W-:Y:S01]  /*108140*/  IADD3 R122, P5, P3, R9, R40, RZ ;  /* 0x00000028097a7210 */ /* 0x000fe20007bbe0ff */
[----:B------:R-:W-:Y:S01]  /*108150*/  IMAD.X R9, RZ, RZ, R11, P1 ;  /* 0x000000ffff097224 */ /* 0x000fe200008e060b */
[----:B------:R-:W-:-:S02]  /*108160*/  IADD3 R78, P1, PT, R14, R15, RZ ;  /* 0x0000000f0e4e7210 */ /* 0x000fc40007f3e0ff */
[----:B------:R-:W-:Y:S01]  /*108170*/  ISETP.GT.U32.AND.EX P6, PT, R10, R73, PT, P6 ;  /* 0x000000490a00720c */ /* 0x000fe20003fc4160 */
[----:B------:R-:W-:Y:S01]  /*108180*/  IMAD.WIDE.U32 R10, R107, R140, R16 ;  /* 0x0000008c6b0a7225 */ /* 0x000fe200078e0010 */
[----:B------:R-:W-:-:S03]  /*108190*/  SEL R12, RZ, 0x1, P4 ;  /* 0x00000001ff0c7807 */ /* 0x000fc60002000000 */
[----:B------:R-:W-:Y:S01]  /*1081a0*/  IMAD.X R136, R9, 0x1, R73, P1 ;  /* 0x0000000109887824 */ /* 0x000fe200008e0649 */
[----:B------:R-:W-:Y:S02]  /*1081b0*/  ISETP.GE.U32.AND P1, PT, R78, R15, PT ;  /* 0x0000000f4e00720c */ /* 0x000fe40003f26070 */
[----:B------:R-:W-:Y:S02]  /*1081c0*/  SEL R15, RZ, 0x1, !P6 ;  /* 0x00000001ff0f7807 */ /* 0x000fe40007000000 */
[----:B------:R-:W-:Y:S02]  /*1081d0*/  ISETP.NE.U32.AND P6, PT, R14, RZ, PT ;  /* 0x000000ff0e00720c */ /* 0x000fe40003fc5070 */
[----:B------:R-:W-:Y:S01]  /*1081e0*/  ISETP.GE.U32.AND.EX P1, PT, R136, R73, PT, P1 ;  /* 0x000000498800720c */ /* 0x000fe20003f26110 */
[----:B------:R-:W-:Y:S01]  /*1081f0*/  IMAD.WIDE.U32 R72, R146, R105, RZ ;  /* 0x0000006992487225 */ /* 0x000fe200078e00ff */
[----:B------:R-:W-:Y:S02]  /*108200*/  IADD3.X R125, PT, PT, RZ, R125, R12, P5, P3 ;  /* 0x0000007dff7d7210 */ /* 0x000fe40002fe640c */
[----:B------:R-:W-:Y:S01]  /*108210*/  IADD3 R12, P3, PT, R15, R74, RZ ;  /* 0x0000004a0f0c7210 */ /* 0x000fe20007f7e0ff */
[----:B------:R-:W-:Y:S01]  /*108220*/  IMAD.WIDE.U32 R14, R150, R105, RZ ;  /* 0x00000069960e7225 */ /* 0x000fe200078e00ff */
[----:B------:R-:W-:-:S02]  /*108230*/  ISETP.NE.AND.EX P1, PT, R9, RZ, !P1, P6 ;  /* 0x000000ff0900720c */ /* 0x000fc40004f25360 */
[----:B------:R-:W-:Y:S01]  /*108240*/  IADD3 R39, P5, PT, R39, R152, RZ ;  /* 0x0000009827277210 */ /* 0x000fe20007fbe0ff */
[----:B------:R-:W-:Y:S01]  /*108250*/  IMAD.X R9, RZ, RZ, R79, P3 ;  /* 0x000000ffff097224 */ /* 0x000fe200018e064f */
[----:B------:R-:W-:Y:S01]  /*108260*/  SEL R79, RZ, 0x1, !P1 ;  /* 0x00000001ff4f7807 */ /* 0x000fe20004800000 */
[----:B------:R-:W-:Y:S01]  /*108270*/  VIADD R15, R15, UR4 ;  /* 0x000000040f0f7c36 */ /* 0x000fe20008000000 */
[----:B------:R-:W-:Y:S01]  /*108280*/  ISETP.GE.U32.AND P4, PT, R10, R16, PT ;  /* 0x000000100a00720c */ /* 0x000fe20003f86070 */
[----:B------:R-:W-:Y:S01]  /*108290*/  IMAD.X R16, RZ, RZ, R139, P5 ;  /* 0x000000ffff107224 */ /* 0x000fe200028e068b */
[CC--:B------:R-:W-:Y:S01]  /*1082a0*/  IADD3 R152, P3, PT, R12.reuse, R39.reuse, RZ ;  /* 0x000000270c987210 */ /* 0x0c0fe20007f7e0ff */
[----:B------:R-:W-:Y:S01]  /*1082b0*/  VIADD R73, R73, UR6 ;  /* 0x0000000649497c36 */ /* 0x000fe20008000000 */
[----:B------:R-:W-:Y:S01]  /*1082c0*/  IADD3 R79, P6, PT, R79, R78, RZ ;  /* 0x0000004e4f4f7210 */ /* 0x000fe20007fde0ff */
[----:B------:R-:W-:Y:S01]  /*1082d0*/  IMAD.MOV.U32 R74, RZ, RZ, RZ ;  /* 0x000000ffff4a7224 */ /* 0x000fe200078e00ff */
[----:B------:R-:W-:Y:S01]  /*1082e0*/  ISETP.NE.U32.AND P5, PT, R12, RZ, PT ;  /* 0x000000ff0c00720c */ /* 0x000fe20003fa5070 */
[----:B------:R-:W-:Y:S01]  /*1082f0*/  IMAD.X R154, R9, 0x1, R16, P3 ;  /* 0x00000001099a7824 */ /* 0x000fe200018e0610 */
[----:B------:R-:W-:Y:S01]  /*108300*/  ISETP.GE.U32.AND P3, PT, R152, R39, PT ;  /* 0x000000279800720c */ /* 0x000fe20003f66070 */
[----:B------:R-:W-:-:S02]  /*108310*/  VIADD R12, R19, UR11 ;  /* 0x0000000b130c7c36 */ /* 0x000fc40008000000 */
[----:B------:R-:W-:Y:S01]  /*108320*/  IMAD.X R19, RZ, RZ, R136, P6 ;  /* 0x000000ffff137224 */ /* 0x000fe200030e0688 */
[----:B------:R-:W-:Y:S01]  /*108330*/  IADD3 R123, P6, PT, R79, R8, RZ ;  /* 0x000000084f7b7210 */ /* 0x000fe20007fde0ff */
[----:B------:R-:W-:Y:S01]  /*108340*/  IMAD.MOV.U32 R8, RZ, RZ, RZ ;  /* 0x000000ffff087224 */ /* 0x000fe200078e00ff */
[----:B------:R-:W-:Y:S01]  /*108350*/  ISETP.GE.U32.AND.EX P3, PT, R154, R16, PT, P3 ;  /* 0x000000109a00720c */ /* 0x000fe20003f66130 */
[----:B------:R-:W-:Y:S01]  /*108360*/  IMAD.WIDE.U32 R38, R104, R148, R14 ;  /* 0x0000009468267225 */ /* 0x000fe200078e000e */
[----:B------:R-:W-:Y:S02]  /*108370*/  ISETP.GE.U32.AND.EX P0, PT, R12, R13, PT, P0 ;  /* 0x0000000d0c00720c */ /* 0x000fe40003f06100 */
[----:B------:R-:W-:Y:S01]  /*108380*/  ISETP.NE.AND.EX P5, PT, R9, RZ, !P3, P5 ;  /* 0x000000ff0900720c */ /* 0x000fe20005fa5350 */
        /* <DEDUP_REMOVED lines=10> */
[----:B------:R-:W-:Y:S01]  /*108430*/  VIADD R136, R9, UR11 ;  /* 0x0000000b09887c36 */ /* 0x000fe20008000000 */
[----:B------:R-:W-:Y:S01]  /*108440*/  SEL R39, RZ, 0x1, !P5 ;  /* 0x00000001ff277807 */ /* 0x000fe20006800000 */
[----:B------:R-:W-:Y:S01]  /*108450*/  IMAD.MOV.U32 R78, RZ, RZ, RZ ;  /* 0x000000ffff4e7224 */ /* 0x000fe200078e00ff */
[----:B------:R-:W-:Y:S01]  /*108460*/  ISETP.GE.U32.AND P5, PT, R8, RZ, PT ;  /* 0x000000ff0800720c */ /* 0x000fe20003fa6070 */
[----:B------:R-:W-:Y:S01]  /*108470*/  IMAD.MOV.U32 R79, RZ, RZ, R10 ;  /* 0x000000ffff4f7224 */ /* 0x000fe200078e000a */
[----:B------:R-:W-:Y:S01]  /*108480*/  ISETP.GT.U32.AND P6, PT, R11, R123, PT ;  /* 0x0000007b0b00720c */ /* 0x000fe20003fc4070 */
[----:B------:R-:W-:Y:S01]  /*108490*/  IMAD.WIDE.U32 R40, R104, R144, R72 ;  /* 0x0000009068287225 */ /* 0x000fe200078e0048 */
[----:B------:R-:W-:-:S02]  /*1084a0*/  ISETP.GE.U32.AND.EX P5, PT, R136, R18, PT, P5 ;  /* 0x000000128800720c */ /* 0x000fc40003fa6150 */
[----:B------:R-:W-:Y:S01]  /*1084b0*/  ISETP.GT.U32.AND.EX P6, PT, R13, R124, PT, P6 ;  /* 0x0000007c0d00720c */ /* 0x000fe20003fc4160 */
[----:B------:R-:W-:Y:S01]  /*1084c0*/  IMAD.WIDE.U32 R78, R106, R140, R78 ;  /* 0x0000008c6a4e7225 */ /* 0x000fe200078e004e */
[----:B------:R-:W-:Y:S02]  /*1084d0*/  ISETP.GE.U32.AND.EX P1, PT, R14, R15, PT, P1 ;  /* 0x0000000f0e00720c */ /* 0x000fe40003f26110 */
[----:B------:R-:W-:Y:S01]  /*1084e0*/  SEL R11, RZ, 0x1, P5 ;  /* 0x00000001ff0b7807 */ /* 0x000fe20002800000 */
[----:B------:R-:W-:Y:S01]  /*1084f0*/  VIADD R19, R79, UR9 ;  /* 0x000000094f137c36 */ /* 0x000fe20008000000 */
[----:B------:R-:W-:Y:S01]  /*108500*/  SEL R15, RZ, 0x1, P0 ;  /* 0x00000001ff0f7807 */ /* 0x000fe20000000000 */
[----:B------:R-:W-:Y:S01]  /*108510*/  IMAD.MOV.U32 R13, RZ, RZ, RZ ;  /* 0x000000ffff0d7224 */ /* 0x000fe200078e00ff */
[----:B------:R-:W-:Y:S01]  /*108520*/  IADD3 R39, P5, PT, R39, R152, RZ ;  /* 0x0000009827277210 */ /* 0x000fe20007fbe0ff */
[----:B------:R-:W-:Y:S01]  /*108530*/  IMAD.MOV.U32 R75, RZ, RZ, R38 ;  /* 0x000000ffff4b7224 */ /* 0x000fe200078e0026 */
[----:B------:R-:W-:Y:S01]  /*108540*/  ISETP.GE.U32.AND P0, PT, R78, RZ, PT ;  /* 0x000000ff4e00720c */ /* 0x000fe20003f06070 */
[----:B------:R-:W-:Y:S01]  /*108550*/  IMAD.WIDE.U32 R12, R109, R138, R12 ;  /* 0x0000008a6d0c7225 */ /* 0x000fe200078e000c */
[----:B------:R-:W-:-:S02]  /*108560*/  SEL R9, RZ, 0x1, !P6 ;  /* 0x00000001ff097807 */ /* 0x000fc40007000000 */
[----:B------:R-:W-:Y:S01]  /*108570*/  ISETP.GE.U32.AND.EX P0, PT, R19, R10, PT, P0 ;  /* 0x0000000a1300720c */ /* 0x000fe20003f06100 */
[----:B------:R-:W-:Y:S01]  /*108580*/  IMAD.X R79, RZ, RZ, R154, P5 ;  /* 0x000000ffff4f7224 */ /* 0x000fe200028e069a */
[----:B------:R-:W-:Y:S01]  /*108590*/  IADD3 R109, P5, PT, R39, R8, RZ ;  /* 0x00000008276d7210 */ /* 0x000fe20007fbe0ff */
[----:B------:R-:W-:Y:S01]  /*1085a0*/  VIADD R8, R13, UR10 ;  /* 0x0000000a0d087c36 */ /* 0x000fe20008000000 */
[----:B------:R-:W-:Y:S01]  /*1085b0*/  IADD3 R10, P6, PT, R9, R122, RZ ;  /* 0x0000007a090a7210 */ /* 0x000fe20007fde0ff */
[----:B------:R-:W-:Y:S01]  /*1085c0*/  IMAD.WIDE.U32 R74, R105, R148, R74 ;  /* 0x00000094694a7225 */ /* 0x000fe200078e004a */
[----:B------:R-:W-:Y:S02]  /*1085d0*/  ISETP.GE.U32.AND.EX P4, PT, R16, R17, PT, P4 ;  /* 0x000000111000720c */ /* 0x000fe40003f86140 */
[----:B------:R-:W-:Y:S01]  /*1085e0*/  ISETP.GE.U32.AND P3, PT, R40, R72, PT ;  /* 0x000000482800720c */ /* 0x000fe20003f66070 */
[----:B------:R-:W-:Y:S01]  /*1085f0*/  IMAD.MOV.U32 R17, RZ, RZ, RZ ;  /* 0x000000ffff117224 */ /* 0x000fe200078e00ff */
[----:B------:R-:W-:Y:S01]  /*108600*/  SEL R9, RZ, 0x1, P0 ;  /* 0x00000001ff097807 */ /* 0x000fe20000000000 */
[----:B------:R-:W-:Y:S01]  /*108610*/  VIADD R72, R41, UR7 ;  /* 0x0000000729487c36 */ /* 0x000fe20008000000 */
[----:B------:R-:W-:Y:S01]  /*108620*/  IADD3 R108, P0, PT, R10, R109, RZ ;  /* 0x0000006d0a6c7210 */ /* 0x000fe20007f1e0ff */
[----:B------:R-:W-:-:S02]  /*108630*/  IMAD.X R136, R79, 0x1, R136, P5 ;  /* 0x000000014f887824 */ /* 0x000fc400028e0688 */
[----:B------:R-:W-:Y:S01]  /*108640*/  IMAD.X R13, RZ, RZ, R125, P6 ;  /* 0x000000ffff0d7224 */ /* 0x000fe200030e067d */
[----:B------:R-:W-:Y:S01]  /*108650*/  IADD3 R41, P6, P5, R11, R12, RZ ;  /* 0x0000000c0b297210 */ /* 0x000fe20007dde0ff */
[----:B------:R-:W-:Y:S01]  /*108660*/  IMAD.WIDE.U32 R16, R107, R142, R16 ;  /* 0x0000008e6b107225 */ /* 0x000fe200078e0010 */
[----:B------:R-:W-:Y:S02]  /*108670*/  SEL R12, RZ, 0x1, P1 ;  /* 0x00000001ff0c7807 */ /* 0x000fe40000800000 */
[----:B------:R-:W-:Y:S01]  /*108680*/  IADD3.X R125, PT, PT, RZ, R8, R15, P6, P5 ;  /* 0x00000008ff7d7210 */ /* 0x000fe200037ea40f */
[----:B------:R-:W-:Y:S01]  /*108690*/  VIADD R17, R17, UR8 ;  /* 0x0000000811117c36 */ /* 0x000fe20008000000 */
[----:B------:R-:W-:Y:S01]  /*1086a0*/  IADD3 R18, P6, P5, R9, R16, RZ ;  /* 0x0000001009127210 */ /* 0x000fe20007dde0ff */
[----:B------:R-:W-:Y:S01]  /*1086b0*/  IMAD.X R122, R13, 0x1, R136, P0 ;  /* 0x000000010d7a7824 */ /* 0x000fe200000e0688 */
[----:B------:R-:W-:Y:S01]  /*1086c0*/  SEL R8, RZ, 0x1, P4 ;  /* 0x00000001ff087807 */ /* 0x000fe20002000000 */
[----:B------:R-:W-:Y:S01]  /*1086d0*/  VIADD R11, R75, UR5 ;  /* 0x000000054b0b7c36 */ /* 0x000fe20008000000 */
[----:B------:R-:W-:Y:S01]  /*1086e0*/  ISETP.GE.U32.AND P0, PT, R74, RZ, PT ;  /* 0x000000ff4a00720c */ /* 0x000fe20003f06070 */
[----:B------:R-:W-:Y:S01]  /*1086f0*/  IMAD.MOV.U32 R15, RZ, RZ, RZ ;  /* 0x000000ffff0f7224 */ /* 0x000fe200078e00ff */
[----:B------:R-:W-:-:S02]  /*108700*/  ISETP.GE.U32.AND P4, PT, R108, R109, PT ;  /* 0x0000006d6c00720c */ /* 0x000fc40003f86070 */
[----:B------:R-:W-:Y:S01]  /*108710*/  IADD3.X R17, PT, PT, RZ, R17, R8, P6, P5 ;  /* 0x00000011ff117210 */ /* 0x000fe200037ea408 */
[----:B------:R-:W-:Y:S01]  /*108720*/  IMAD.WIDE.U32 R14, R104, R150, R14 ;  /* 0x00000096680e7225 */ /* 0x000fe200078e000e */
[----:B------:R-:W-:Y:S02]  /*108730*/  IADD3 R74, P6, PT, R123, R74, RZ ;  /* 0x0000004a7b4a7210 */ /* 0x000fe40007fde0ff */
[C---:B------:R-:W-:Y:S01]  /*108740*/  ISETP.GE.U32.AND.EX P0, PT, R11.reuse, R38, PT, P0 ;  /* 0x000000260b00720c */ /* 0x040fe20003f06100 */
[----:B------:R-:W-:Y:S01]  /*108750*/  IMAD.MOV.U32 R8, RZ, RZ, RZ ;  /* 0x000000ffff087224 */ /* 0x000fe200078e00ff */
[----:B------:R-:W-:Y:S01]  /*108760*/  ISETP.NE.U32.AND P5, PT, R10, RZ, PT ;  /* 0x000000ff0a00720c */ /* 0x000fe20003fa5070 */
[----:B------:R-:W-:Y:S01]  /*108770*/  IMAD.X R38, R11, 0x1, R124, P6 ;  /* 0x000000010b267824 */ /* 0x000fe200030e067c */
[----:B------:R-:W-:Y:S01]  /*108780*/  ISETP.GE.U32.AND.EX P4, PT, R122, R136, PT, P4 ;  /* 0x000000887a00720c */ /* 0x000fe20003f86140 */
[----:B------:R-:W-:Y:S01]  /*108790*/  VIADD R11, R15, UR4 ;  /* 0x000000040f0b7c36 */ /* 0x000fe20008000000 */
[----:B------:R-:W-:-:S02]  /*1087a0*/  SEL R9, RZ, 0x1, P0 ;  /* 0x00000001ff097807 */ /* 0x000fc40000000000 */
[----:B------:R-:W-:Y:S02]  /*1087b0*/  ISETP.GE.U32.AND P0, PT, R74, R123, PT ;  /* 0x0000007b4a00720c */ /* 0x000fe40003f06070 */
[----:B------:R-:W-:Y:S02]  /*1087c0*/  ISETP.NE.AND.EX P6, PT, R13, RZ, !P4, P5 ;  /* 0x000000ff0d00720c */ /* 0x000fe400067c5350 */
[----:B------:R-:W-:Y:S01]  /*1087d0*/  IADD3 R15, P5, P4, R9, R14, RZ ;  /* 0x0000000e090f7210 */ /* 0x000fe20007cbe0ff */
[----:B------:R-:W-:Y:S01]  /*1087e0*/  IMAD.MOV.U32 R9, RZ, RZ, R40 ;  /* 0x000000ffff097224 */ /* 0x000fe200078e0028 */
[----:B------:R-:W-:Y:S02]  /*1087f0*/  ISETP.GE.U32.AND.EX P0, PT, R38, R124, PT, P0 ;  /* 0x0000007c2600720c */ /* 0x000fe40003f06100 */
[----:B------:R-:W-:Y:S01]  /*108800*/  SEL R13, RZ, 0x1, !P6 ;  /* 0x00000001ff0d7807 */ /* 0x000fe20007000000 */
[----:B------:R-:W-:Y:S01]  /*108810*/  IMAD.WIDE.U32 R8, R105, R144, R8 ;  /* 0x0000009069087225 */ /* 0x000fe200078e0008 */
[----:B------:R-:W-:-:S02]  /*108820*/  ISETP.GT.U32.AND P6, PT, R152, R39, PT ;  /* 0x000000279800720c */ /* 0x000fc40003fc4070 */
[----:B------:R-:W-:Y:S02]  /*108830*/  SEL R10, RZ, 0x1, P0 ;  /* 0x00000001ff0a7807 */ /* 0x000fe40000000000 */
[----:B------:R-:W-:Y:S02]  /*108840*/  IADD3.X R11, PT, PT, RZ, R11, R12, P5, P4 ;  /* 0x0000000bff0b7210 */ /* 0x000fe40002fe840c */
[----:B------:R-:W-:Y:S02]  /*108850*/  ISETP.GT.U32.AND.EX P6, PT, R154, R79, PT, P6 ;  /* 0x0000004f9a00720c */ /* 0x000fe40003fc4160 */
[----:B------:R-:W-:Y:S02]  /*108860*/  IADD3 R13, P4, PT, R13, R108, RZ ;  /* 0x0000006c0d0d7210 */ /* 0x000fe40007f9e0ff */
        /* <DEDUP_REMOVED lines=11> */
[----:B------:R-:W-:Y:S01]  /*108920*/  ISETP.GT.U32.AND P4, PT, R12, R109, PT ;  /* 0x0000006d0c00720c */ /* 0x000fe20003f84070 */
[----:B------:R-:W-:Y:S01]  /*108930*/  IMAD.X R14, R11, 0x1, R16, P6 ;  /* 0x000000010b0e7824 */ /* 0x000fe200030e0610 */
[----:B------:R-:W-:-:S02]  /*108940*/  SEL R12, R108, R13, P0 ;  /* 0x0000000d6c0c7207 */ /* 0x000fc40000000000 */
[----:B------:R-:W-:Y:S02]  /*108950*/  ISETP.GE.U32.AND P5, PT, R10, R79, PT ;  /* 0x0000004f0a00720c */ /* 0x000fe40003fa6070 */
[----:B------:R-:W-:Y:S02]  /*108960*/  SEL R13, R122, R15, P0 ;  /* 0x0000000f7a0d7207 */ /* 0x000fe40000000000 */
[----:B------:R-:W-:Y:S01]  /*108970*/  ISETP.GT.U32.AND P0, PT, R12, R79, PT ;  /* 0x0000004f0c00720c */ /* 0x000fe20003f04070 */
[----:B------:R-:W-:Y:S01]  /*108980*/  VIADD R12, R9, UR7 ;  /* 0x00000007090c7c36 */ /* 0x000fe20008000000 */
[----:B------:R-:W-:Y:S02]  /*108990*/  ISETP.GE.U32.AND.EX P5, PT, R14, R16, PT, P5 ;  /* 0x000000100e00720c */ /* 0x000fe40003fa6150 */
[----:B------:R-:W-:Y:S02]  /*1089a0*/  ISETP.GT.U32.AND.EX P4, PT, R39, R136, PT, P4 ;  /* 0x000000882700720c */ /* 0x000fe40003f84140 */
        /* <DEDUP_REMOVED lines=9> */
[-C--:B------:R-:W-:Y:S01]  /*108a40*/  IADD3 R108, P6, PT, R9, R16.reuse, RZ ;  /* 0x00000010096c7210 */ /* 0x080fe20007fde0ff */
[----:B------:R-:W-:Y:S01]  /*108a50*/  IMAD.X R13, RZ, RZ, R17, P5 ;  /* 0x000000ffff0d7224 */ /* 0x000fe200028e0611 */
[----:B------:R-:W-:Y:S01]  /*108a60*/  ISETP.GT.U32.AND P5, PT, R10, R11, PT ;  /* 0x0000000b0a00720c */ /* 0x000fe20003fa4070 */
[----:B------:R-:W-:Y:S01]  /*108a70*/  IMAD.X R15, RZ, RZ, R14, P0 ;  /* 0x000000ffff0f7224 */ /* 0x000fe200000e060e */
[----:B------:R-:W-:Y:S01]  /*108a80*/  ISETP.GE.U32.AND P0, PT, R108, R16, PT ;  /* 0x000000106c00720c */ /* 0x000fe20003f06070 */
[----:B------:R-:W-:Y:S01]  /*108a90*/  IMAD.X R122, R13, 0x1, R18, P6 ;  /* 0x000000010d7a7824 */ /* 0x000fe200030e0612 */
[----:B------:R-:W-:Y:S02]  /*108aa0*/  ISETP.GE.U32.AND P1, PT, R8, RZ, PT ;  /* 0x000000ff0800720c */ /* 0x000fe40003f26070 */
[----:B------:R-:W-:-:S02]  /*108ab0*/  ISETP.NE.U32.AND P4, PT, R9, RZ, PT ;  /* 0x000000ff0900720c */ /* 0x000fc40003f85070 */
[----:B------:R-:W-:Y:S02]  /*108ac0*/  ISETP.GT.U32.AND.EX P5, PT, R14, R15, PT, P5 ;  /* 0x0000000f0e00720c */ /* 0x000fe40003fa4150 */
[----:B------:R-:W-:Y:S01]  /*108ad0*/  IADD3 R39, P6, PT, R11, R8, RZ ;  /* 0x000000080b277210 */ /* 0x000fe20007fde0ff */
[----:B------:R-:W-:Y:S01]  /*108ae0*/  IMAD.WIDE.U32 R8, R138, R106, RZ ;  /* 0x0000006a8a087225 */ /* 0x000fe200078e00ff */
[----:B------:R-:W-:Y:S02]  /*108af0*/  ISETP.GE.U32.AND.EX P0, PT, R122, R18, PT, P0 ;  /* 0x000000127a00720c */ /* 0x000fe40003f06100 */
[----:B------:R-:W-:Y:S01]  /*108b00*/  SEL R10, R10, R11, P5 ;  /* 0x0000000b0a0a7207 */ /* 0x000fe20002800000 */
[----:B------:R-:W-:Y:S01]  /*108b10*/  VIADD R9, R9, UR10 ;  /* 0x0000000a09097c36 */ /* 0x000fe20008000000 */
[----:B------:R-:W-:Y:S01]  /*108b20*/  ISETP.GE.U32.AND.EX P3, PT, R72, R73, PT, P3 ;  /* 0x000000494800720c */ /* 0x000fe20003f66130 */
[----:B------:R-:W-:Y:S01]  /*108b30*/  IMAD.MOV.U32 R73, RZ, RZ, RZ ;  /* 0x000000ffff497224 */ /* 0x000fe200078e00ff */
[----:B------:R-:W-:Y:S01]  /*108b40*/  ISETP.GE.U32.AND.EX P1, PT, R12, R40, PT, P1 ;  /* 0x000000280c00720c */ /* 0x000fe20003f26110 */
[----:B------:R-:W-:Y:S01]  /*108b50*/  IMAD.X R40, R15, 0x1, R12, P6 ;  /* 0x000000010f287824 */ /* 0x000fe200030e060c */
[----:B------:R-:W-:Y:S01]  /*108b60*/  ISETP.NE.AND.EX P4, PT, R13, RZ, !P0, P4 ;  /* 0x000000ff0d00720c */ /* 0x000fe20004785340 */
[----:B------:R-:W-:Y:S01]  /*108b70*/  IMAD.WIDE.U32 R72, R104, R146, R72 ;  /* 0x0000009268487225 */ /* 0x000fe200078e0048 */
[----:B------:R-:W-:-:S02]  /*108b80*/  SEL R15, R14, R15, P5 ;  /* 0x0000000f0e0f7207 */ /* 0x000fc40002800000 */
[----:B------:R-:W-:Y:S01]  /*108b90*/  ISETP.GT.U32.AND P0, PT, R10, R39, PT ;  /* 0x000000270a00720c */ /* 0x000fe20003f04070 */
[-C--:B------:R-:W-:Y:S01]  /*108ba0*/  IMAD.WIDE.U32 R10, R107, R151.reuse, R8 ;  /* 0x000000976b0a7225 */ /* 0x080fe200078e0008 */
[----:B------:R-:W-:Y:S02]  /*108bb0*/  SEL R17, RZ, 0x1, P1 ;  /* 0x00000001ff117807 */ /* 0x000fe40000800000 */
[----:B------:R-:W-:Y:S01]  /*108bc0*/  ISETP.GT.U32.AND.EX P0, PT, R15, R40, PT, P0 ;  /* 0x000000280f00720c */ /* 0x000fe20003f04100 */
[----:B------:R-:W-:Y:S01]  /*108bd0*/  IMAD.MOV.U32 R14, RZ, RZ, RZ ;  /* 0x000000ffff0e7224 */ /* 0x000fe200078e00ff */
[----:B------:R-:W-:Y:S01]  /*108be0*/  SEL R75, RZ, 0x1, !P4 ;  /* 0x00000001ff4b7807 */ /* 0x000fe20006000000 */
[----:B------:R-:W-:Y:S01]  /*108bf0*/  IMAD.MOV.U32 R15, RZ, RZ, R10 ;  /* 0x000000ffff0f7224 */ /* 0x000fe200078e000a */
[----:B------:R-:W-:Y:S01]  /*108c00*/  SEL R18, RZ, 0x1, !P0 ;  /* 0x00000001ff127807 */ /* 0x000fe20004000000 */
[----:B------:R-:W-:Y:S01]  /*108c10*/  VIADD R19, R73, UR6 ;  /* 0x0000000649137c36 */ /* 0x000fe20008000000 */
[----:B------:R-:W-:Y:S01]  /*108c20*/  IADD3 R73, P1, P5, R17, R72, RZ ;  /* 0x0000004811497210 */ /* 0x000fe20007d3e0ff */
[----:B------:R-:W-:Y:S01]  /*108c30*/  IMAD.WIDE.U32 R16, R106, R151, R14 ;  /* 0x000000976a107225 */ /* 0x000fe200078e000e */
[----:B------:R-:W-:-:S02]  /*108c40*/  SEL R72, RZ, 0x1, P3 ;  /* 0x00000001ff487807 */ /* 0x000fc40001800000 */
[----:B------:R-:W-:Y:S01]  /*108c50*/  IADD3 R75, P0, PT, R75, R108, RZ ;  /* 0x0000006c4b4b7210 */ /* 0x000fe20007f1e0ff */
[----:B------:R-:W-:Y:S01]  /*108c60*/  VIADD R79, R17, UR11 ;  /* 0x0000000b114f7c36 */ /* 0x000fe20008000000 */
[----:B------:R-:W-:Y:S01]  /*108c70*/  IADD3.X R19, PT, PT, RZ, R19, R72, P1, P5 ;  /* 0x00000013ff137210 */ /* 0x000fe20000fea448 */
[----:B------:R-:W-:Y:S01]  /*108c80*/  IMAD.WIDE.U32 R12, R142, R105, RZ ;  /* 0x000000698e0c7225 */ /* 0x000fe200078e00ff */
[----:B------:R-:W-:Y:S02]  /*108c90*/  IADD3 R18, P3, PT, R18, R73, RZ ;  /* 0x0000004912127210 */ /* 0x000fe40007f7e0ff */
[----:B------:R-:W-:Y:S01]  /*108ca0*/  IADD3 R41, P1, PT, R75, R16, RZ ;  /* 0x000000104b297210 */ /* 0x000fe20007f3e0ff */
[----:B------:R-:W-:Y:S01]  /*108cb0*/  IMAD.X R73, RZ, RZ, R122, P0 ;  /* 0x000000ffff497224 */ /* 0x000fe200000e067a */
[----:B------:R-:W-:Y:S01]  /*108cc0*/  ISETP.GE.U32.AND P6, PT, R16, RZ, PT ;  /* 0x000000ff1000720c */ /* 0x000fe20003fc6070 */
        /* <DEDUP_REMOVED lines=9> */
[----:B------:R-:W-:Y:S01]  /*108d60*/  ISETP.GE.U32.AND.EX P6, PT, R79, R10, PT, P6 ;  /* 0x0000000a4f00720c */ /* 0x000fe20003fc6160 */
[----:B------:R-:W-:Y:S01]  /*108d70*/  IMAD.WIDE.U32 R14, R104, R140, R12 ;  /* 0x0000008c680e7225 */ /* 0x000fe200078e000c */
[----:B------:R-:W-:-:S02]  /*108d80*/  ISETP.GE.U32.AND.EX P4, PT, R78, R106, PT, P4 ;  /* 0x0000006a4e00720c */ /* 0x000fc40003f86140 */
[----:B------:R-:W-:Y:S01]  /*108d90*/  ISETP.GE.U32.AND.EX P3, PT, R18, R9, PT, P3 ;  /* 0x000000091200720c */ /* 0x000fe20003f66130 */
[----:B------:R-:W-:Y:S01]  /*108da0*/  IMAD.MOV.U32 R8, RZ, RZ, RZ ;  /* 0x000000ffff087224 */ /* 0x000fe200078e00ff */
[----:B------:R-:W-:Y:S01]  /*108db0*/  ISETP.NE.AND.EX P4, PT, R17, RZ, !P4, P1 ;  /* 0x000000ff1100720c */ /* 0x000fe20006785310 */
[----:B------:R-:W-:Y:S01]  /*108dc0*/  IMAD.MOV.U32 R9, RZ, RZ, R14 ;  /* 0x000000ffff097224 */ /* 0x000fe200078e000e */
[----:B------:R-:W-:Y:S01]  /*108dd0*/  ISETP.GT.U32.AND P1, PT, R108, R75, PT ;  /* 0x0000004b6c00720c */ /* 0x000fe20003f24070 */
[----:B------:R-:W-:Y:S01]  /*108de0*/  IMAD.MOV.U32 R19, RZ, RZ, RZ ;  /* 0x000000ffff137224 */ /* 0x000fe200078e00ff */
[----:B------:R-:W-:Y:S01]  /*108df0*/  SEL R11, RZ, 0x1, !P4 ;  /* 0x00000001ff0b7807 */ /* 0x000fe20006000000 */
[----:B------:R-:W-:Y:S01]  /*108e00*/  IMAD.WIDE.U32 R8, R105, R140, R8 ;  /* 0x0000008c69087225 */ /* 0x000fe200078e0008 */
[----:B------:R-:W-:Y:S02]  /*108e10*/  ISETP.GT.U32.AND.EX P1, PT, R122, R73, PT, P1 ;  /* 0x000000497a00720c */ /* 0x000fe40003f24110 */
[----:B------:R-:W-:Y:S01]  /*108e20*/  IADD3 R11, P4, PT, R11, R72, RZ ;  /* 0x000000480b0b7210 */ /* 0x000fe20007f9e0ff */
[----:B------:R-:W-:Y:S01]  /*108e30*/  IMAD.WIDE.U32 R18, R107, R138, R18 ;  /* 0x0000008a6b127225 */ /* 0x000fe200078e0012 */
[----:B------:R-:W-:-:S02]  /*108e40*/  ISETP.GE.U32.AND P0, PT, R14, R12, PT ;  /* 0x0000000c0e00720c */ /* 0x000fc40003f06070 */
[----:B------:R-:W-:Y:S01]  /*108e50*/  SEL R16, R108, R75, P1 ;  /* 0x0000004b6c107207 */ /* 0x000fe20000800000 */
[----:B------:R-:W-:Y:S01]  /*108e60*/  VIADD R12, R15, UR9 ;  /* 0x000000090f0c7c36 */ /* 0x000fe20008000000 */
[----:B------:R-:W-:Y:S01]  /*108e70*/  SEL R17, R122, R73, P1 ;  /* 0x000000497a117207 */ /* 0x000fe20000800000 */
[----:B------:R-:W-:Y:S01]  /*108e80*/  VIADD R15, R9, UR9 ;  /* 0x00000009090f7c36 */ /* 0x000fe20008000000 */
        /* <DEDUP_REMOVED lines=9> */
[----:B------:R-:W-:Y:S01]  /*108f20*/  ISETP.GT.U32.AND P4, PT, R16, R41, PT ;  /* 0x000000291000720c */ /* 0x000fe20003f84070 */
[----:B------:R-:W-:Y:S01]  /*108f30*/  IMAD.WIDE.U32 R12, R104, R142, R12 ;  /* 0x0000008e680c7225 */ /* 0x000fe200078e000c */
[----:B------:R-:W-:Y:S02]  /*108f40*/  SEL R9, R78, R9, P1 ;  /* 0x000000094e097207 */ /* 0x000fe40000800000 */
[----:B------:R-:W-:Y:S01]  /*108f50*/  ISETP.GE.U32.AND.EX P5, PT, R15, R14, PT, P5 ;  /* 0x0000000e0f00720c */ /* 0x000fe20003fa6150 */
[----:B------:R-:W-:Y:S01]  /*108f60*/  VIADD R16, R19, UR10 ;  /* 0x0000000a13107c36 */ /* 0x000fe20008000000 */
[----:B------:R-:W-:Y:S02]  /*108f70*/  ISETP.GT.U32.AND P1, PT, R8, R109, PT ;  /* 0x0000006d0800720c */ /* 0x000fe40003f24070 */
[----:B------:R-:W-:Y:S02]  /*108f80*/  ISETP.GT.U32.AND.EX P4, PT, R17, R106, PT, P4 ;  /* 0x0000006a1100720c */ /* 0x000fe40003f84140 */
        /* <DEDUP_REMOVED lines=15> */
[----:B------:R-:W-:Y:S01]  /*109080*/  IADD3 R16, P3, PT, R8, R11, RZ ;  /* 0x0000000b08107210 */ /* 0x000fe20007f7e0ff */
[----:B------:R-:W-:-:S02]  /*109090*/  IMAD.MOV.U32 R12, RZ, RZ, RZ ;  /* 0x000000ffff0c7224 */ /* 0x000fc400078e00ff */
        /* <DEDUP_REMOVED lines=21> */
[----:B------:R-:W-:Y:S01]  /*1091f0*/  ISETP.GE.U32.AND.EX P0, PT, R10, R11, PT, P0 ;  /* 0x0000000b0a00720c */ /* 0x000fe20003f06100 */
[----:B------:R-:W-:Y:S01]  /*109200*/  IMAD.MOV.U32 R11, RZ, RZ, RZ ;  /* 0x000000ffff0b7224 */ /* 0x000fe200078e00ff */
[----:B------:R-:W-:Y:S01]  /*109210*/  ISETP.GT.U32.AND P1, PT, R9, R78, PT ;  /* 0x0000004e0900720c */ /* 0x000fe20003f24070 */
[----:B------:R-:W-:Y:S01]  /*109220*/  IMAD.X R106, R14, 0x1, R13, P5 ;  /* 0x000000010e6a7824 */ /* 0x000fe200028e060d */
[----:B------:R-:W-:Y:S01]  /*109230*/  SEL R9, R17, R14, P4 ;  /* 0x0000000e11097207 */ /* 0x000fe20002000000 */
[----:B------:R-:W-:Y:S01]  /*109240*/  IMAD.WIDE.U32 R10, R104, R138, R10 ;  /* 0x0000008a680a7225 */ /* 0x000fe200078e000a */
[----:B------:R-:W-:-:S02]  /*109250*/  ISETP.GE.U32.AND P3, PT, R12, RZ, PT ;  /* 0x000000ff0c00720c */ /* 0x000fc40003f66070 */
[----:B------:R-:W-:Y:S02]  /*109260*/  IADD3 R73, P4, PT, R108, R76, RZ ;  /* 0x0000004c6c497210 */ /* 0x000fe40007f9e0ff */
[----:B------:R-:W-:Y:S01]  /*109270*/  ISETP.GE.U32.AND.EX P3, PT, R13, R8, PT, P3 ;  /* 0x000000080d00720c */ /* 0x000fe20003f66130 */
[----:B------:R-:W-:Y:S01]  /*109280*/  VIADD R13, R11, UR10 ;  /* 0x0000000a0b0d7c36 */ /* 0x000fe20008000000 */
[----:B------:R-:W-:Y:S01]  /*109290*/  ISETP.GT.U32.AND.EX P1, PT, R9, R106, PT, P1 ;  /* 0x0000006a0900720c */ /* 0x000fe20003f24110 */
[----:B------:R-:W-:Y:S01]  /*1092a0*/  IMAD.X R72, R39, 0x1, R77, P4 ;  /* 0x0000000127487824 */ /* 0x000fe200020e064d */
[----:B------:R-:W-:Y:S02]  /*1092b0*/  IADD3 R9, P4, PT, R106, R118, RZ ;  /* 0x000000766a097210 */ /* 0x000fe40007f9e0ff */
[----:B------:R-:W-:Y:S02]  /*1092c0*/  SEL R14, RZ, 0x1, P0 ;  /* 0x00000001ff0e7807 */ /* 0x000fe40000000000 */
[----:B------:R-:W-:Y:S01]  /*1092d0*/  SEL R11, RZ, 0x1, P3 ;  /* 0x00000001ff0b7807 */ /* 0x000fe20001800000 */
[----:B------:R-:W-:Y:S01]  /*1092e0*/  IMAD.X R8, R109, 0x1, R119, P4 ;  /* 0x000000016d087824 */ /* 0x000fe200020e0677 */
        /* <DEDUP_REMOVED lines=56> */
.L_x_1023:
[----:B------:R-:W-:Y:S05]  /*109670*/  BSYNC.RELIABLE B9 ;  /* 0x0000000000097941 */ /* 0x000fea0003800100 */
.L_x_1022:
        /* <DEDUP_REMOVED lines=38> */
.L_x_1024:
[----:B------:R-:W-:Y:S05]  /*1098e0*/  BSYNC.RECONVERGENT B8 ;  /* 0x0000000000087941 */ /* 0x000fea0003800200 */
.L_x_1021:
        /* <DEDUP_REMOVED lines=110> */
.L_x_1027:
[----:B------:R-:W-:Y:S05]  /*109fd0*/  BSYNC.RELIABLE B9 ;  /* 0x0000000000097941 */ /* 0x000fea0003800100 */
.L_x_1026:
        /* <DEDUP_REMOVED lines=38> */
.L_x_1028:
[----:B------:R-:W-:Y:S05]  /*10a240*/  BSYNC.RECONVERGENT B8 ;  /* 0x0000000000087941 */ /* 0x000fea0003800200 */
.L_x_1025:
        /* <DEDUP_REMOVED lines=76> */
.L_x_1030:
[----:B------:R0:W-:Y:S04]  /*10a710*/  STL.64 [R20+0x20], R114 ;  /* 0x0000207214007387 */ /* 0x0001e80000100a00 */
[----:B------:R0:W-:Y:S04]  /*10a720*/  STL.64 [R20+0x28], R102 ;  /* 0x0000286614007387 */ /* 0x0001e80000100a00 */
[----:B------:R0:W-:Y:S02]  /*10a730*/  STL.64 [R20+0x30], R100 ;  /* 0x0000306414007387 */ /* 0x0001e40000100a00 */
.L_x_1031:
[----:B------:R-:W-:Y:S05]  /*10a740*/  BSYNC.RECONVERGENT B8 ;  /* 0x0000000000087941 */ /* 0x000fea0003800200 */
.L_x_1029:
[----:B------:R-:W-:Y:S02]  /*10a750*/  IMAD.MOV.U32 R10, RZ, RZ, R81 ;  /* 0x000000ffff0a7224 */ /* 0x000fe400078e0051 */
[----:B------:R-:W-:-:S05]  /*10a760*/  IMAD.MOV.U32 R11, RZ, RZ, R80 ;  /* 0x000000ffff0b7224 */ /* 0x000fca00078e0050 */
[----:B------:R1:W-:Y:S04]  /*10a770*/  STL.64 [R20+0x38], R10 ;  /* 0x0000380a14007387 */ /* 0x0003e80000100a00 */
[----:B------:R-:W2:Y:S04]  /*10a780*/  LDL.64 R72, [R5+0x40] ;  /* 0x0000400005487983 */ /* 0x000ea80000100a00 */
[----:B------:R-:W2:Y:S04]  /*10a790*/  LDL.64 R38, [R23+0x40] ;  /* 0x0000400017267983 */ /* 0x000ea80000100a00 */
[----:B------:R-:W3:Y:S04]  /*10a7a0*/  LDL.64 R18, [R23+0x48] ;  /* 0x0000480017127983 */ /* 0x000ee80000100a00 */
[----:B------:R-:W4:Y:S04]  /*10a7b0*/  LDL.64 R8, [R23+0x50] ;  /* 0x0000500017087983 */ /* 0x000f280000100a00 */
[----:B------:R-:W5:Y:S04]  /*10a7c0*/  LDL.64 R40, [R5+0x48] ;  /* 0x0000480005287983 */ /* 0x000f680000100a00 */
[----:B------:R3:W5:Y:S04]  /*10a7d0*/  LDL.64 R12, [R23+0x58] ;  /* 0x00005800170c7983 */ /* 0x0007680000100a00 */
[----:B------:R-:W5:Y:S01]  /*10a7e0*/  LDL.64 R14, [R5+0x50] ;  /* 0x00005000050e7983 */ /* 0x000f620000100a00 */
[----:B------:R-:W-:Y:S01]  /*10a7f0*/  UMOV UR4, URZ ;  /* 0x000000ff00047c82 */ /* 0x000fe20008000000 */
[----:B------:R-:W-:Y:S01]  /*10a800*/  UMOV UR5, URZ ;  /* 0x000000ff00057c82 */ /* 0x000fe20008000000 */
[----:B-1----:R-:W-:Y:S01]  /*10a810*/  IMAD.MOV.U32 R10, RZ, RZ, RZ ;  /* 0x000000ffff0a7224 */ /* 0x002fe200078e00ff */
[----:B------:R-:W-:Y:S01]  /*10a820*/  UMOV UR6, URZ ;  /* 0x000000ff00067c82 */ /* 0x000fe20008000000 */
[----:B------:R-:W-:Y:S01]  /*10a830*/  IMAD.MOV.U32 R81, RZ, RZ, RZ ;  /* 0x000000ffff517224 */ /* 0x000fe200078e00ff */
[----:B------:R-:W-:Y:S01]  /*10a840*/  UMOV UR7, URZ ;  /* 0x000000ff00077c82 */ /* 0x000fe20008000000 */
[----:B------:R-:W-:Y:S01]  /*10a850*/  UMOV UR8, URZ ;  /* 0x000000ff00087c82 */ /* 0x000fe20008000000 */
[----:B0-----:R-:W-:Y:S01]  /*10a860*/  IMAD.MOV.U32 R101, RZ, RZ, RZ ;  /* 0x000000ffff657224 */ /* 0x001fe200078e00ff */
        /* <DEDUP_REMOVED lines=13> */
[----:B------:R0:W2:Y:S03]  /*10a940*/  LDL.64 R16, [R5+0x58] ;  /* 0x0000580005107983 */ /* 0x0000a60000100a00 */
[----:B------:R-:W-:Y:S01]  /*10a950*/  VIADD R11, R11, UR5 ;  /* 0x000000050b0b7c36 */ /* 0x000fe20008000000 */
[----:B------:R-:W-:Y:S01]  /*10a960*/  ISETP.GE.U32.AND P1, PT, R10, RZ, PT ;  /* 0x000000ff0a00720c */ /* 0x000fe20003f26070 */
[----:B------:R-:W-:Y:S01]  /*10a970*/  IMAD.WIDE.U32 R78, R73, R39, R80 ;  /* 0x00000027494e7225 */ /* 0x000fe200078e0050 */
[----:B------:R-:W-:-:S02]  /*10a980*/  SEL R80, RZ, 0x1, P0 ;  /* 0x00000001ff507807 */ /* 0x000fc40000000000 */
[----:B------:R-:W-:Y:S01]  /*10a990*/  ISETP.GE.U32.AND.EX P1, PT, R11, R74, PT, P1 ;  /* 0x0000004a0b00720c */ /* 0x000fe20003f26110 */
[----:B------:R-:W-:-:S03]  /*10a9a0*/  IMAD.WIDE.U32 R74, R73, R18, R76 ;  /* 0x00000012494a7225 */ /* 0x000fc600078e004c */
[----:B------:R-:W-:Y:S01]  /*10a9b0*/  SEL R81, RZ, 0x1, P1 ;  /* 0x00000001ff517807 */ /* 0x000fe20000800000 */
[----:B------:R-:W-:Y:S02]  /*10a9c0*/  VIADD R105, R79, UR4 ;  /* 0x000000044f697c36 */ /* 0x000fe40008000000 */
[----:B------:R-:W-:Y:S01]  /*10a9d0*/  IMAD.MOV.U32 R79, RZ, RZ, R74 ;  /* 0x000000ffff4f7224 */ /* 0x000fe200078e004a */
[----:B------:R-:W-:Y:S01]  /*10a9e0*/  IADD3 R81, P1, P3, R81, R78, RZ ;  /* 0x0000004e51517210 */ /* 0x000fe20007b3e0ff */
[----:B------:R-:W-:-:S04]  /*10a9f0*/  IMAD.MOV.U32 R78, RZ, RZ, RZ ;  /* 0x000000ffff4e7224 */ /* 0x000fc800078e00ff */
[----:B------:R-:W-:Y:S01]  /*10aa00*/  IMAD.WIDE.U32 R78, R72, R18, R78 ;  /* 0x00000012484e7225 */ /* 0x000fe200078e004e */
[----:B------:R-:W-:-:S03]  /*10aa10*/  IADD3.X R105, PT, PT, RZ, R105, R80, P1, P3 ;  /* 0x00000069ff697210 */ /* 0x000fc60000fe6450 */
[----:B------:R-:W-:Y:S01]  /*10aa20*/  VIADD R23, R79, UR7 ;  /* 0x000000074f177c36 */ /* 0x000fe20008000000 */
[----:B------:R-:W-:Y:S01]  /*10aa30*/  ISETP.GE.U32.AND P1, PT, R78, RZ, PT ;  /* 0x000000ff4e00720c */ /* 0x000fe20003f26070 */
[----:B----4-:R-:W-:Y:S01]  /*10aa40*/  IMAD.WIDE.U32 R102, R9, R72, RZ ;  /* 0x0000004809667225 */ /* 0x010fe200078e00ff */
[----:B------:R-:W-:Y:S02]  /*10aa50*/  IADD3 R104, P4, PT, R81, R78, RZ ;  /* 0x0000004e51687210 */ /* 0x000fe40007f9e0ff */
[----:B------:R-:W-:Y:S01]  /*10aa60*/  ISETP.GE.U32.AND.EX P1, PT, R23, R74, PT, P1 ;  /* 0x0000004a1700720c */ /* 0x000fe20003f26110 */
[----:B------:R-:W-:Y:S01]  /*10aa70*/  VIADD R100, R75, UR7 ;  /* 0x000000074b647c36 */ /* 0x000fe20008000000 */
[----:B------:R-:W-:Y:S01]  /*10aa80*/  ISETP.GE.U32.AND P0, PT, R104, R81, PT ;  /* 0x000000516800720c */ /* 0x000fe20003f06070 */
[----:B------:R-:W-:Y:S02]  /*10aa90*/  VIADD R79, R103, UR8 ;  /* 0x00000008674f7c36 */ /* 0x000fe40008000000 */
[----:B------:R-:W-:Y:S01]  /*10aaa0*/  IMAD.MOV.U32 R78, RZ, RZ, R102 ;  /* 0x000000ffff4e7224 */ /* 0x000fe200078e0066 */
        /* <DEDUP_REMOVED lines=10> */
[----:B------:R-:W-:Y:S01]  /*10ab50*/  ISETP.GE.U32.AND.EX P5, PT, R108, R105, PT, P0 ;  /* 0x000000696c00720c */ /* 0x000fe20003fa6100 */
[----:B------:R-:W-:Y:S02]  /*10ab60*/  VIADD R78, R75, UR9 ;  /* 0x000000094b4e7c36 */ /* 0x000fe40008000000 */
[----:B------:R-:W-:Y:S01]  /*10ab70*/  IMAD.WIDE.U32 R80, R72, R8, R80 ;  /* 0x0000000848507225 */ /* 0x000fe200078e0050 */
[----:B------:R-:W-:-:S02]  /*10ab80*/  ISETP.GE.U32.AND P0, PT, R74, R102, PT ;  /* 0x000000664a00720c */ /* 0x000fc40003f06070 */
[----:B------:R-:W-:Y:S01]  /*10ab90*/  SEL R102, RZ, 0x1, P1 ;  /* 0x00000001ff667807 */ /* 0x000fe20000800000 */
[----:B------:R-:W-:Y:S01]  /*10aba0*/  VIADD R23, R81, UR9 ;  /* 0x0000000951177c36 */ /* 0x000fe20008000000 */
[----:B------:R-:W-:Y:S01]  /*10abb0*/  ISETP.GE.U32.AND P1, PT, R80, RZ, PT ;  /* 0x000000ff5000720c */ /* 0x000fe20003f26070 */
[----:B-----5:R-:W-:Y:S01]  /*10abc0*/  IMAD.WIDE.U32 R76, R39, R40, RZ ;  /* 0x00000028274c7225 */ /* 0x020fe200078e00ff */
[----:B------:R-:W-:Y:S02]  /*10abd0*/  ISETP.GE.U32.AND.EX P0, PT, R78, R79, PT, P0 ;  /* 0x0000004f4e00720c */ /* 0x000fe40003f06100 */
[----:B------:R-:W-:Y:S01]  /*10abe0*/  SEL R5, RZ, 0x1, P5 ;  /* 0x00000001ff057807 */ /* 0x000fe20002800000 */
[----:B------:R-:W-:Y:S01]  /*10abf0*/  IMAD.MOV.U32 R79, RZ, RZ, RZ ;  /* 0x000000ffff4f7224 */ /* 0x000fe200078e00ff */
[----:B------:R-:W-:Y:S01]  /*10ac00*/  ISETP.GE.U32.AND.EX P1, PT, R23, R74, PT, P1 ;  /* 0x0000004a1700720c */ /* 0x000fe20003f26110 */
[----:B------:R-:W-:Y:S01]  /*10ac10*/  VIADD R77, R77, UR4 ;  /* 0x000000044d4d7c36 */ /* 0x000fe20008000000 */
[----:B------:R-:W-:Y:S01]  /*10ac20*/  IADD3.X R101, PT, PT, RZ, R101, R102, P3, P4 ;  /* 0x00000065ff657210 */ /* 0x000fe20001fe8466 */
        /* <DEDUP_REMOVED lines=8> */
[----:B------:R-:W-:Y:S01]  /*10acb0*/  IADD3 R103, P4, PT, R81, R80, RZ ;  /* 0x0000005051677210 */ /* 0x000fe20007f9e0ff */
[----:B------:R-:W-:Y:S01]  /*10acc0*/  IMAD.X R80, RZ, RZ, R101, P3 ;  /* 0x000000ffff507224 */ /* 0x000fe200018e0665 */
[----:B------:R-:W-:Y:S01]  /*10acd0*/  SEL R5, RZ, 0x1, P0 ;  /* 0x00000001ff057807 */ /* 0x000fe20000000000 */
[----:B------:R-:W-:Y:S01]  /*10ace0*/  IMAD.WIDE.U32 R74, R38, R40, R74 ;  /* 0x00000028264a7225 */ /* 0x000fe200078e004a */
[----:B------:R-:W-:-:S02]  /*10acf0*/  ISETP.GE.U32.AND P1, PT, R103, R81, PT ;  /* 0x000000516700720c */ /* 0x000fc40003f26070 */
[----:B------:R-:W-:Y:S01]  /*10ad00*/  IADD3.X R114, PT, PT, RZ, R114, R5, P5, P6 ;  /* 0x00000072ff727210 */ /* 0x000fe20002fec405 */
[----:B------:R-:W-:Y:S01]  /*10ad10*/  IMAD.X R102, R23, 0x1, R80, P4 ;  /* 0x0000000117667824 */ /* 0x000fe200020e0650 */
[----:B------:R-:W-:Y:S01]  /*10ad20*/  ISETP.GE.U32.AND P0, PT, R74, RZ, PT ;  /* 0x000000ff4a00720c */ /* 0x000fe20003f06070 */
[----:B------:R-:W-:Y:S01]  /*10ad30*/  VIADD R5, R75, UR5 ;  /* 0x000000054b057c36 */ /* 0x000fe20008000000 */
[----:B------:R-:W-:Y:S01]  /*10ad40*/  IADD3 R23, P5, PT, R104, R74, RZ ;  /* 0x0000004a68177210 */ /* 0x000fe20007fbe0ff */
[----:B------:R-:W-:Y:S01]  /*10ad50*/  IMAD.WIDE.U32 R74, R19, R40, RZ ;  /* 0x00000028134a7225 */ /* 0x000fe200078e00ff */
[----:B------:R-:W-:Y:S02]  /*10ad60*/  ISETP.GE.U32.AND.EX P1, PT, R102, R80, PT, P1 ;  /* 0x000000506600720c */ /* 0x000fe40003f26110 */
[----:B------:R-:W-:Y:S01]  /*10ad70*/  ISETP.GE.U32.AND.EX P0, PT, R5, R78, PT, P0 ;  /* 0x0000004e0500720c */ /* 0x000fe20003f06100 */
[----:B------:R-:W-:Y:S01]  /*10ad80*/  VIADD R80, R79, UR5 ;  /* 0x000000054f507c36 */ /* 0x000fe20008000000 */
[----:B------:R-:W-:Y:S01]  /*10ad90*/  ISETP.GE.U32.AND P3, PT, R23, R104, PT ;  /* 0x000000681700720c */ /* 0x000fe20003f66070 */
[----:B------:R-:W-:-:S02]  /*10ada0*/  IMAD.MOV.U32 R81, RZ, RZ, RZ ;  /* 0x000000ffff517224 */ /* 0x000fc400078e00ff */
[----:B------:R-:W-:Y:S01]  /*10adb0*/  IMAD.X R5, R5, 0x1, R108, P5 ;  /* 0x0000000105057824 */ /* 0x000fe200028e066c */
[----:B------:R-:W-:Y:S01]  /*10adc0*/  ISETP.GE.U32.AND P4, PT, R78, R76, PT ;  /* 0x0000004c4e00720c */ /* 0x000fe20003f86070 */
[----:B------:R-:W-:Y:S01]  /*10add0*/  IMAD.WIDE.U32 R78, R39, R41, R80 ;  /* 0x00000029274e7225 */ /* 0x000fe200078e0050 */
[----:B------:R-:W-:Y:S02]  /*10ade0*/  SEL R81, RZ, 0x1, P0 ;  /* 0x00000001ff517807 */ /* 0x000fe40000000000 */
[----:B------:R-:W-:Y:S01]  /*10adf0*/  ISETP.GE.U32.AND.EX P3, PT, R5, R108, PT, P3 ;  /* 0x0000006c0500720c */ /* 0x000fe20003f66130 */
[----:B------:R-:W-:Y:S01]  /*10ae00*/  VIADD R75, R75, UR6 ;  /* 0x000000064b4b7c36 */ /* 0x000fe20008000000 */
[----:B------:R-:W-:Y:S01]  /*10ae10*/  ISETP.GE.U32.AND.EX P4, PT, R80, R77, PT, P4 ;  /* 0x0000004d5000720c */ /* 0x000fe20003f86140 */
[----:B------:R-:W-:Y:S01]  /*10ae20*/  VIADD R76, R79, UR4 ;  /* 0x000000044f4c7c36 */ /* 0x000fe20008000000 */
[----:B------:R-:W-:Y:S01]  /*10ae30*/  IADD3 R79, P0, P5, R81, R78, RZ ;  /* 0x0000004e514f7210 */ /* 0x000fe20007d1e0ff */
[----:B------:R-:W-:Y:S01]  /*10ae40*/  IMAD.WIDE.U32 R100, R18, R41, R74 ;  /* 0x0000002912647225 */ /* 0x000fe200078e004a */
[----:B------:R-:W-:-:S02]  /*10ae50*/  SEL R104, RZ, 0x1, P3 ;  /* 0x00000001ff687807 */ /* 0x000fc40001800000 */
[----:B------:R-:W-:Y:S02]  /*10ae60*/  SEL R77, RZ, 0x1, P4 ;  /* 0x00000001ff4d7807 */ /* 0x000fe40002000000 */
[----:B------:R-:W-:Y:S02]  /*10ae70*/  IADD3 R104, P3, PT, R104, R79, RZ ;  /* 0x0000004f68687210 */ /* 0x000fe40007f7e0ff */
[----:B------:R-:W-:Y:S02]  /*10ae80*/  ISETP.GE.U32.AND P4, PT, R100, R74, PT ;  /* 0x0000004a6400720c */ /* 0x000fe40003f86070 */
[----:B------:R-:W-:Y:S02]  /*10ae90*/  IADD3.X R74, PT, PT, RZ, R76, R77, P0, P5 ;  /* 0x0000004cff4a7210 */ /* 0x000fe400007ea44d */
[C---:B------:R-:W-:Y:S02]  /*10aea0*/  ISETP.NE.U32.AND P6, PT, R104.reuse, RZ, PT ;  /* 0x000000ff6800720c */ /* 0x040fe40003fc5070 */
[----:B------:R-:W-:Y:S01]  /*10aeb0*/  IADD3 R104, P0, PT, R104, R103, RZ ;  /* 0x0000006768687210 */ /* 0x000fe20007f1e0ff */
[----:B------:R-:W-:-:S02]  /*10aec0*/  IMAD.X R74, RZ, RZ, R74, P3 ;  /* 0x000000ffff4a7224 */ /* 0x000fc400018e064a */
[----:B------:R-:W-:Y:S02]  /*10aed0*/  IMAD.MOV.U32 R78, RZ, RZ, RZ ;  /* 0x000000ffff4e7224 */ /* 0x000fe400078e00ff */
[----:B------:R-:W-:Y:S02]  /*10aee0*/  IMAD.MOV.U32 R79, RZ, RZ, R100 ;  /* 0x000000ffff4f7224 */ /* 0x000fe400078e0064 */
[----:B------:R-:W-:Y:S01]  /*10aef0*/  IMAD.WIDE.U32 R80, R9, R40, RZ ;  /* 0x0000002809507225 */ /* 0x000fe200078e00ff */
[----:B------:R-:W-:-:S03]  /*10af00*/  ISETP.GE.U32.AND P5, PT, R104, R103, PT ;  /* 0x000000676800720c */ /* 0x000fc60003fa6070 */
[----:B------:R-:W-:Y:S02]  /*10af10*/  IMAD.X R115, R74, 0x1, R102, P0 ;  /* 0x000000014a737824 */ /* 0x000fe400000e0666 */
[----:B------:R-:W-:-:S04]  /*10af20*/  IMAD.WIDE.U32 R78, R18, R40, R78 ;  /* 0x00000028124e7225 */ /* 0x000fc800078e004e */
[----:B------:R-:W-:Y:S01]  /*10af30*/  VIADD R81, R81, UR8 ;  /* 0x0000000851517c36 */ /* 0x000fe20008000000 */
[----:B------:R-:W-:Y:S01]  /*10af40*/  ISETP.GE.U32.AND.EX P5, PT, R115, R102, PT, P5 ;  /* 0x000000667300720c */ /* 0x000fe20003fa6150 */
[----:B------:R-:W-:Y:S01]  /*10af50*/  VIADD R111, R79, UR7 ;  /* 0x000000074f6f7c36 */ /* 0x000fe20008000000 */
[----:B------:R-:W-:Y:S01]  /*10af60*/  ISETP.GE.U32.AND P0, PT, R78, RZ, PT ;  /* 0x000000ff4e00720c */ /* 0x000fe20003f06070 */
[-C--:B------:R-:W-:Y:S01]  /*10af70*/  IMAD.WIDE.U32 R76, R8, R41.reuse, R80 ;  /* 0x00000029084c7225 */ /* 0x080fe200078e0050 */
[----:B------:R-:W-:Y:S02]  /*10af80*/  ISETP.NE.AND.EX P5, PT, R74, RZ, !P5, P6 ;  /* 0x000000ff4a00720c */ /* 0x000fe40006fa5360 */
[----:B------:R-:W-:Y:S01]  /*10af90*/  ISETP.GE.U32.AND.EX P0, PT, R111, R100, PT, P0 ;  /* 0x000000646f00720c */ /* 0x000fe20003f06100 */
[----:B------:R-:W-:Y:S02]  /*10afa0*/  VIADD R102, R101, UR7 ;  /* 0x0000000765667c36 */ /* 0x000fe40008000000 */
[----:B------:R-:W-:Y:S01]  /*10afb0*/  IMAD.MOV.U32 R103, RZ, RZ, RZ ;  /* 0x000000ffff677224 */ /* 0x000fe200078e00ff */
[----:B------:R-:W-:Y:S01]  /*10afc0*/  ISETP.GE.U32.AND P3, PT, R76, R80, PT ;  /* 0x000000504c00720c */ /* 0x000fe20003f66070 */
[----:B------:R-:W-:Y:S01]  /*10afd0*/  VIADD R80, R77, UR9 ;  /* 0x000000094d507c36 */ /* 0x000fe20008000000 */
[----:B------:R-:W-:Y:S01]  /*10afe0*/  SEL R77, RZ, 0x1, !P5 ;  /* 0x00000001ff4d7807 */ /* 0x000fe20006800000 */
[----:B------:R-:W-:Y:S01]  /*10aff0*/  IMAD.WIDE.U32 R100, R19, R41, R102 ;  /* 0x0000002913647225 */ /* 0x000fe200078e0066 */
[----:B------:R-:W-:-:S02]  /*10b000*/  SEL R103, RZ, 0x1, P0 ;  /* 0x00000001ff677807 */ /* 0x000fc40000000000 */
[----:B------:R-:W-:Y:S01]  /*10b010*/  ISETP.GE.U32.AND.EX P4, PT, R102, R75, PT, P4 ;  /* 0x0000004b6600720c */ /* 0x000fe20003f86140 */
[----:B------:R-:W-:Y:S01]  /*10b020*/  VIADD R105, R101, UR6 ;  /* 0x0000000665697c36 */ /* 0x000fe20008000000 */
[----:B------:R-:W-:Y:S01]  /*10b030*/  IADD3 R77, P6, PT, R77, R104, RZ ;  /* 0x000000684d4d7210 */ /* 0x000fe20007fde0ff */
[----:B------:R-:W-:Y:S01]  /*10b040*/  IMAD.MOV.U32 R74, RZ, RZ, RZ ;  /* 0x000000ffff4a7224 */ /* 0x000fe200078e00ff */
[----:B------:R-:W-:Y:S01]  /*10b050*/  IADD3 R103, P0, P5, R103, R100, RZ ;  /* 0x0000006467677210 */ /* 0x000fe20007d1e0ff */
[----:B------:R-:W-:Y:S01]  /*10b060*/  IMAD.MOV.U32 R75, RZ, RZ, R76 ;  /* 0x000000ffff4b7224 */ /* 0x000fe200078e004c */
[----:B------:R-:W-:Y:S01]  /*10b070*/  SEL R100, RZ, 0x1, P4 ;  /* 0x00000001ff647807 */ /* 0x000fe20002000000 */
[----:B------:R-:W-:Y:S01]  /*10b080*/  IMAD.X R102, RZ, RZ, R115, P6 ;  /* 0x000000ffff667224 */ /* 0x000fe200030e0673 */
[----:B------:R-:W-:Y:S01]  /*10b090*/  ISETP.GT.U32.AND P4, PT, R104, R77, PT ;  /* 0x0000004d6800720c */ /* 0x000fe20003f84070 */
[----:B------:R-:W-:Y:S01]  /*10b0a0*/  IMAD.WIDE.U32 R74, R8, R40, R74 ;  /* 0x00000028084a7225 */ /* 0x000fe200078e004a */
[----:B------:R-:W-:-:S02]  /*10b0b0*/  IADD3.X R105, PT, PT, RZ, R105, R100, P0, P5 ;  /* 0x00000069ff697210 */ /* 0x000fc400007ea464 */
[----:B------:R-:W-:Y:S01]  /*10b0c0*/  IADD3 R109, P0, PT, R77, R78, RZ ;  /* 0x0000004e4d6d7210 */ /* 0x000fe20007f1e0ff */
[----:B------:R-:W-:Y:S01]  /*10b0d0*/  IMAD.WIDE.U32 R78, R13, R72, RZ ;  /* 0x000000480d4e7225 */ /* 0x000fe200078e00ff */
[----:B------:R-:W-:Y:S02]  /*10b0e0*/  ISETP.GT.U32.AND.EX P5, PT, R115, R102, PT, P4 ;  /* 0x000000667300720c */ /* 0x000fe40003fa4140 */
[----:B------:R-:W-:Y:S01]  /*10b0f0*/  ISETP.GE.U32.AND P4, PT, R74, RZ, PT ;  /* 0x000000ff4a00720c */ /* 0x000fe20003f86070 */
[----:B------:R-:W-:Y:S02]  /*10b100*/  VIADD R107, R75, UR9 ;  /* 0x000000094b6b7c36 */ /* 0x000fe40008000000 */
[----:B------:R-:W-:Y:S01]  /*10b110*/  VIADD R79, R79, UR10 ;  /* 0x0000000a4f4f7c36 */ /* 0x000fe20008000000 */
[----:B------:R-:W-:Y:S01]  /*10b120*/  ISETP.GE.U32.AND.EX P3, PT, R80, R81, PT, P3 ;  /* 0x000000515000720c */ /* 0x000fe20003f66130 */
[----:B------:R-:W-:Y:S01]  /*10b130*/  IMAD.MOV.U32 R81, RZ, RZ, RZ ;  /* 0x000000ffff517224 */ /* 0x000fe200078e00ff */
[----:B------:R-:W-:-:S02]  /*10b140*/  SEL R75, R104, R77, P5 ;  /* 0x0000004d684b7207 */ /* 0x000fc40002800000 */
[----:B------:R-:W-:Y:S01]  /*10b150*/  ISETP.GE.U32.AND.EX P4, PT, R107, R76, PT, P4 ;  /* 0x0000004c6b00720c */ /* 0x000fe20003f86140 */
[----:B------:R-:W-:Y:S01]  /*10b160*/  IMAD.WIDE.U32 R76, R73, R12, R78 ;  /* 0x0000000c494c7225 */ /* 0x000fe200078e004e */
[----:B------:R-:W-:-:S03]  /*10b170*/  SEL R119, RZ, 0x1, P1 ;  /* 0x00000001ff777807 */ /* 0x000fc60000800000 */
[----:B------:R-:W-:Y:S01]  /*10b180*/  IMAD.X R110, R102, 0x1, R111, P0 ;  /* 0x00000001666e7824 */ /* 0x000fe200000e066f */
[----:B------:R-:W-:Y:S01]  /*10b190*/  SEL R102, R115, R102, P5 ;  /* 0x0000006673667207 */ /* 0x000fe20002800000 */
[----:B------:R-:W-:Y:S01]  /*10b1a0*/  IMAD.WIDE.U32 R100, R9, R41, R80 ;  /* 0x0000002909647225 */ /* 0x000fe200078e0050 */
[----:B------:R-:W-:-:S03]  /*10b1b0*/  ISETP.GT.U32.AND P0, PT, R75, R109, PT ;  /* 0x0000006d4b00720c */ /* 0x000fc60003f04070 */
[----:B------:R-:W-:Y:S02]  /*10b1c0*/  IMAD.MOV.U32 R80, RZ, RZ, RZ ;  /* 0x000000ffff507224 */ /* 0x000fe400078e00ff */
[----:B------:R-:W-:Y:S01]  /*10b1d0*/  IMAD.MOV.U32 R81, RZ, RZ, R76 ;  /* 0x000000ffff517224 */ /* 0x000fe200078e004c */
[----:B------:R-:W-:Y:S02]  /*10b1e0*/  ISETP.GT.U32.AND.EX P0, PT, R102, R110, PT, P0 ;  /* 0x0000006e6600720c */ /* 0x000fe40003f04100 */
[----:B------:R-:W-:Y:S01]  /*10b1f0*/  IADD3 R119, P1, PT, R119, R106, RZ ;  /* 0x0000006a77777210 */ /* 0x000fe20007f3e0ff */
[----:B------:R-:W-:Y:S01]  /*10b200*/  IMAD.WIDE.U32 R80, R72, R12, R80 ;  /* 0x0000000c48507225 */ /* 0x000fe200078e0050 */
[----:B------:R-:W-:Y:S02]  /*10b210*/  SEL R75, RZ, 0x1, P4 ;  /* 0x00000001ff4b7807 */ /* 0x000fe40002000000 */
[----:B------:R-:W-:Y:S01]  /*10b220*/  SEL R108, RZ, 0x1, !P0 ;  /* 0x00000001ff6c7807 */ /* 0x000fe20004000000 */
[----:B------:R-:W-:Y:S01]  /*10b230*/  VIADD R106, R101, UR8 ;  /* 0x00000008656a7c36 */ /* 0x000fe20008000000 */
[----:B------:R-:W-:Y:S01]  /*10b240*/  IADD3 R104, P4, P5, R75, R100, RZ ;  /* 0x000000644b687210 */ /* 0x000fe20007d9e0ff */
[----:B------:R-:W-:Y:S01]  /*10b250*/  VIADD R81, R81, UR11 ;  /* 0x0000000b51517c36 */ /* 0x000fe20008000000 */
[----:B------:R-:W-:Y:S01]  /*10b260*/  IADD3 R101, P0, PT, R119, R80, RZ ;  /* 0x0000005077657210 */ /* 0x000fe20007f1e0ff */
[----:B------:R-:W-:Y:S01]  /*10b270*/  IMAD.X R115, RZ, RZ, R114, P1 ;  /* 0x000000ffff737224 */ /* 0x000fe200008e0672 */
[----:B------:R-:W-:-:S02]  /*10b280*/  SEL R75, RZ, 0x1, P3 ;  /* 0x00000001ff4b7807 */ /* 0x000fc40001800000 */
[----:B------:R-:W-:Y:S01]  /*10b290*/  IADD3 R108, P3, PT, R108, R103, RZ ;  /* 0x000000676c6c7210 */ /* 0x000fe20007f7e0ff */
[----:B------:R-:W-:Y:S01]  /*10b2a0*/  IMAD.X R114, R81, 0x1, R115, P0 ;  /* 0x0000000151727824 */ /* 0x000fe200000e0673 */
[----:B------:R-:W-:Y:S02]  /*10b2b0*/  IADD3.X R106, PT, PT, RZ, R106, R75, P4, P5 ;  /* 0x0000006aff6a7210 */ /* 0x000fe400027ea44b */
[C---:B------:R-:W-:Y:S01]  /*10b2c0*/  ISETP.NE.U32.AND P0, PT, R108.reuse, RZ, PT ;  /* 0x000000ff6c00720c */ /* 0x040fe20003f05070 */
[----:B------:R-:W-:Y:S01]  /*10b2d0*/  IMAD.X R75, RZ, RZ, R105, P3 ;  /* 0x000000ffff4b7224 */ /* 0x000fe200018e0669 */
[-C--:B------:R-:W-:Y:S02]  /*10b2e0*/  IADD3 R108, P4, PT, R108, R101.reuse, RZ ;  /* 0x000000656c6c7210 */ /* 0x080fe40007f9e0ff */
[----:B------:R-:W-:Y:S02]  /*10b2f0*/  ISETP.GE.U32.AND P1, PT, R76, R78, PT ;  /* 0x0000004e4c00720c */ /* 0x000fe40003f26070 */
[----:B------:R-:W-:Y:S01]  /*10b300*/  ISETP.GE.U32.AND P3, PT, R108, R101, PT ;  /* 0x000000656c00720c */ /* 0x000fe20003f66070 */
[----:B------:R-:W-:-:S02]  /*10b310*/  IMAD.X R103, R75, 0x1, R114, P4 ;  /* 0x000000014b677824 */ /* 0x000fc400020e0672 */
[----:B------:R-:W-:Y:S01]  /*10b320*/  VIADD R78, R77, UR11 ;  /* 0x0000000b4d4e7c36 */ /* 0x000fe20008000000 */
[----:B------:R-:W-:Y:S02]  /*10b330*/  ISETP.GE.U32.AND P5, PT, R80, RZ, PT ;  /* 0x000000ff5000720c */ /* 0x000fe40003fa6070 */
[----:B------:R-:W-:Y:S02]  /*10b340*/  ISETP.GE.U32.AND.EX P3, PT, R103, R114, PT, P3 ;  /* 0x000000726700720c */ /* 0x000fe40003f66130 */
[----:B------:R-:W-:Y:S01]  /*10b350*/  ISETP.GE.U32.AND.EX P1, PT, R78, R79, PT, P1 ;  /* 0x0000004f4e00720c */ /* 0x000fe20003f26110 */
[----:B------:R-:W-:Y:S01]  /*10b360*/  IMAD.MOV.U32 R79, RZ, RZ, RZ ;  /* 0x000000ffff4f7224 */ /* 0x000fe200078e00ff */
[----:B------:R-:W-:Y:S02]  /*10b370*/  ISETP.NE.AND.EX P0, PT, R75, RZ, !P3, P0 ;  /* 0x000000ff4b00720c */ /* 0x000fe40005f05300 */
[----:B------:R-:W-:Y:S01]  /*10b380*/  ISETP.GE.U32.AND.EX P5, PT, R81, R76, PT, P5 ;  /* 0x0000004c5100720c */ /* 0x000fe20003fa6150 */
[----:B------:R-:W-:Y:S01]  /*10b390*/  IMAD.WIDE.U32 R80, R39, R14, RZ ;  /* 0x0000000e27507225 */ /* 0x000fe200078e00ff */
[----:B------:R-:W-:-:S03]  /*10b3a0*/  SEL R75, RZ, 0x1, !P0 ;  /* 0x00000001ff4b7807 */ /* 0x000fc60004000000 */
[----:B------:R-:W-:Y:S01]  /*10b3b0*/  IMAD.WIDE.U32 R72, R73, R13, R78 ;  /* 0x0000000d49487225 */ /* 0x000fe200078e004e */
[----:B------:R-:W-:Y:S02]  /*10b3c0*/  SEL R79, RZ, 0x1, P5 ;  /* 0x00000001ff4f7807 */ /* 0x000fe40002800000 */
[----:B------:R-:W-:Y:S01]  /*10b3d0*/  IADD3 R75, P4, PT, R75, R108, RZ ;  /* 0x0000006c4b4b7210 */ /* 0x000fe20007f9e0ff */
[----:B------:R-:W-:Y:S01]  /*10b3e0*/  VIADD R81, R81, UR4 ;  /* 0x0000000451517c36 */ /* 0x000fe20008000000 */
[----:B------:R-:W-:Y:S01]  /*10b3f0*/  IADD3 R118, P3, P0, R79, R72, RZ ;  /* 0x000000484f767210 */ /* 0x000fe2000787e0ff */
[----:B------:R-:W-:Y:S01]  /*10b400*/  IMAD.WIDE.U32 R76, R13, R40, RZ ;  /* 0x000000280d4c7225 */ /* 0x000fe200078e00ff */
[----:B------:R-:W-:-:S03]  /*10b410*/  SEL R100, RZ, 0x1, P1 ;  /* 0x00000001ff647807 */ /* 0x000fc60000800000 */
[----:B------:R-:W-:Y:S02]  /*10b420*/  VIADD R111, R73, UR10 ;  /* 0x0000000a496f7c36 */ /* 0x000fe40008000000 */
[----:B------:R-:W-:Y:S01]  /*10b430*/  IMAD.WIDE.U32 R78, R38, R15, R80 ;  /* 0x0000000f264e7225 */ /* 0x000fe200078e0050 */
[----:B------:R-:W-:Y:S02]  /*10b440*/  ISETP.GT.U32.AND P1, PT, R108, R75, PT ;  /* 0x0000004b6c00720c */ /* 0x000fe40003f24070 */
[----:B------:R-:W-:Y:S01]  /*10b450*/  IADD3.X R111, PT, PT, RZ, R111, R100, P3, P0 ;  /* 0x0000006fff6f7210 */ /* 0x000fe20001fe0464 */
[----:B------:R-:W-:Y:S01]  /*10b460*/  VIADD R77, R77, UR10 ;  /* 0x0000000a4d4d7c36 */ /* 0x000fe20008000000 */
[----:B------:R-:W-:Y:S01]  /*10b470*/  ISETP.GE.U32.AND P3, PT, R101, R119, PT ;  /* 0x000000776500720c */ /* 0x000fe20003f66070 */
[----:B------:R-:W-:Y:S02]  /*10b480*/  IMAD.X R102, RZ, RZ, R103, P4 ;  /* 0x000000ffff667224 */ /* 0x000fe400020e0667 */
[----:B------:R-:W-:-:S02]  /*10b490*/  IMAD.MOV.U32 R100, RZ, RZ, RZ ;  /* 0x000000ffff647224 */ /* 0x000fc400078e00ff */
[----:B------:R-:W-:Y:S02]  /*10b4a0*/  IMAD.MOV.U32 R101, RZ, RZ, R78 ;  /* 0x000000ffff657224 */ /* 0x000fe400078e004e */
[----:B------:R-:W-:Y:S01]  /*10b4b0*/  IMAD.WIDE.U32 R72, R12, R41, R76 ;  /* 0x000000290c487225 */ /* 0x000fe200078e004c */
[----:B------:R-:W-:Y:S02]  /*10b4c0*/  ISETP.GT.U32.AND.EX P1, PT, R103, R102, PT, P1 ;  /* 0x000000666700720c */ /* 0x000fe40003f24110 */
[----:B------:R-:W-:Y:S01]  /*10b4d0*/  IADD3 R105, P6, PT, R75, R74, RZ ;  /* 0x0000004a4b697210 */ /* 0x000fe20007fde0ff */
[----:B------:R-:W-:Y:S01]  /*10b4e0*/  IMAD.WIDE.U32 R100, R38, R14, R100 ;  /* 0x0000000e26647225 */ /* 0x000fe200078e0064 */
[----:B------:R-:W-:Y:S02]  /*10b4f0*/  ISETP.GE.U32.AND P4, PT, R72, R76, PT ;  /* 0x0000004c4800720c */ /* 0x000fe40003f86070 */
[----:B------:R-:W-:Y:S01]  /*10b500*/  SEL R76, R108, R75, P1 ;  /* 0x0000004b6c4c7207 */ /* 0x000fe20000800000 */
[----:B------:R-:W-:Y:S01]  /*10b510*/  VIADD R75, R101, UR5 ;  /* 0x00000005654b7c36 */ /* 0x000fe20008000000 */
[----:B------:R-:W-:Y:S01]  /*10b520*/  ISETP.GE.U32.AND P5, PT, R78, R80, PT ;  /* 0x000000504e00720c */ /* 0x000fe20003fa6070 */
[----:B------:R-:W-:Y:S01]  /*10b530*/  VIADD R80, R79, UR5 ;  /* 0x000000054f507c36 */ /* 0x000fe20008000000 */
[----:B------:R-:W-:Y:S01]  /*10b540*/  ISETP.GE.U32.AND P0, PT, R100, RZ, PT ;  /* 0x000000ff6400720c */ /* 0x000fe20003f06070 */
[----:B------:R-:W-:Y:S01]  /*10b550*/  IMAD.X R107, R102, 0x1, R107, P6 ;  /* 0x00000001666b7824 */ /* 0x000fe200030e066b */
[----:B------:R-:W-:-:S02]  /*10b560*/  IADD3 R74, P6, PT, R109, R100, RZ ;  /* 0x000000646d4a7210 */ /* 0x000fc40007fde0ff */
[----:B------:R-:W-:Y:S01]  /*10b570*/  ISETP.GE.U32.AND.EX P5, PT, R80, R81, PT, P5 ;  /* 0x000000515000720c */ /* 0x000fe20003fa6150 */
[----:B------:R-:W-:Y:S01]  /*10b580*/  IMAD.MOV.U32 R81, RZ, RZ, RZ ;  /* 0x000000ffff517224 */ /* 0x000fe200078e00ff */
[C---:B------:R-:W-:Y:S01]  /*10b590*/  ISETP.GE.U32.AND.EX P0, PT, R75.reuse, R78, PT, P0 ;  /* 0x0000004e4b00720c */ /* 0x040fe20003f06100 */
[----:B------:R-:W-:Y:S01]  /*10b5a0*/  IMAD.X R75, R75, 0x1, R110, P6 ;  /* 0x000000014b4b7824 */ /* 0x000fe200030e066e */
[----:B------:R-:W-:Y:S02]  /*10b5b0*/  SEL R100, R103, R102, P1 ;  /* 0x0000006667647207 */ /* 0x000fe40000800000 */
[----:B------:R-:W-:Y:S01]  /*10b5c0*/  ISETP.GE.U32.AND P1, PT, R74, R109, PT ;  /* 0x0000006d4a00720c */ /* 0x000fe20003f26070 */
[----:B------:R-:W-:Y:S01]  /*10b5d0*/  IMAD.WIDE.U32 R80, R39, R15, R80 ;  /* 0x0000000f27507225 */ /* 0x000fe200078e0050 */
[----:B------:R-:W-:Y:S02]  /*10b5e0*/  SEL R79, RZ, 0x1, P0 ;  /* 0x00000001ff4f7807 */ /* 0x000fe40000000000 */
[----:B------:R-:W-:Y:S01]  /*10b5f0*/  ISETP.GE.U32.AND.EX P1, PT, R75, R110, PT, P1 ;  /* 0x0000006e4b00720c */ /* 0x000fe20003f26110 */
[----:B------:R-:W-:Y:S01]  /*10b600*/  VIADD R78, R81, UR4 ;  /* 0x00000004514e7c36 */ /* 0x000fe20008000000 */
[----:B------:R-:W-:-:S02]  /*10b610*/  ISETP.GT.U32.AND P0, PT, R76, R105, PT ;  /* 0x000000694c00720c */ /* 0x000fc40003f04070 */
[----:B------:R-:W-:Y:S02]  /*10b620*/  SEL R101, RZ, 0x1, P5 ;  /* 0x00000001ff657807 */ /* 0x000fe40002800000 */
[----:B------:R-:W-:Y:S02]  /*10b630*/  IADD3 R79, P6, P5, R79, R80, RZ ;  /* 0x000000504f4f7210 */ /* 0x000fe40007dde0ff */
[----:B------:R-:W-:Y:S02]  /*10b640*/  SEL R76, RZ, 0x1, P1 ;  /* 0x00000001ff4c7807 */ /* 0x000fe40000800000 */
[----:B------:R-:W-:Y:S02]  /*10b650*/  ISETP.GT.U32.AND.EX P0, PT, R100, R107, PT, P0 ;  /* 0x0000006b6400720c */ /* 0x000fe40003f04100 */
[----:B------:R-:W-:Y:S02]  /*10b660*/  IADD3 R76, P1, PT, R76, R79, RZ ;  /* 0x0000004f4c4c7210 */ /* 0x000fe40007f3e0ff */
[----:B------:R-:W-:-:S02]  /*10b670*/  IADD3.X R78, PT, PT, RZ, R78, R101, P6, P5 ;  /* 0x0000004eff4e7210 */ /* 0x000fc400037ea465 */
[----:B------:R-:W-:Y:S02]  /*10b680*/  ISETP.GE.U32.AND.EX P3, PT, R114, R115, PT, P3 ;  /* 0x000000737200720c */ /* 0x000fe40003f66130 */
[----:B------:R-:W-:Y:S01]  /*10b690*/  SEL R103, RZ, 0x1, !P0 ;  /* 0x00000001ff677807 */ /* 0x000fe20004000000 */
[----:B------:R-:W-:Y:S01]  /*10b6a0*/  IMAD.X R78, RZ, RZ, R78, P1 ;  /* 0x000000ffff4e7224 */ /* 0x000fe200008e064e */
[-C--:B------:R-:W-:Y:S02]  /*10b6b0*/  IADD3 R102, P5, PT, R76, R105.reuse, RZ ;  /* 0x000000694c667210 */ /* 0x080fe40007fbe0ff */
[----:B------:R-:W-:Y:S02]  /*10b6c0*/  SEL R79, RZ, 0x1, P3 ;  /* 0x00000001ff4f7807 */ /* 0x000fe40001800000 */
[----:B------:R-:W-:Y:S01]  /*10b6d0*/  IADD3 R103, P3, PT, R103, R104, RZ ;  /* 0x0000006867677210 */ /* 0x000fe20007f7e0ff */
[----:B------:R-:W-:Y:S01]  /*10b6e0*/  IMAD.X R104, R78, 0x1, R107, P5 ;  /* 0x000000014e687824 */ /* 0x000fe200028e066b */
[----:B------:R-:W-:-:S02]  /*10b6f0*/  ISETP.GE.U32.AND P0, PT, R102, R105, PT ;  /* 0x000000696600720c */ /* 0x000fc40003f06070 */
[----:B------:R-:W-:Y:S01]  /*10b700*/  IADD3 R79, P1, PT, R79, R118, RZ ;  /* 0x000000764f4f7210 */ /* 0x000fe20007f3e0ff */
[----:B------:R-:W-:Y:S01]  /*10b710*/  IMAD.WIDE.U32 R80, R19, R14, RZ ;  /* 0x0000000e13507225 */ /* 0x000fe200078e00ff */
[----:B------:R-:W-:Y:S02]  /*10b720*/  ISETP.GE.U32.AND.EX P6, PT, R104, R107, PT, P0 ;  /* 0x0000006b6800720c */ /* 0x000fe40003fc6100 */
[----:B------:R-:W-:Y:S01]  /*10b730*/  IADD3 R108, P0, PT, R103, R79, RZ ;  /* 0x0000004f676c7210 */ /* 0x000fe20007f1e0ff */
[----:B------:R-:W-:Y:S01]  /*10b740*/  VIADD R100, R73, UR11 ;  /* 0x0000000b49647c36 */ /* 0x000fe20008000000 */
[----:B------:R-:W-:Y:S01]  /*10b750*/  ISETP.NE.U32.AND P5, PT, R76, RZ, PT ;  /* 0x000000ff4c00720c */ /* 0x000fe20003fa5070 */
[----:B------:R-:W-:Y:S02]  /*10b760*/  IMAD.X R73, RZ, RZ, R111, P1 ;  /* 0x000000ffff497224 */ /* 0x000fe400008e066f */
[----:B------:R-:W-:Y:S01]  /*10b770*/  IMAD.X R105, RZ, RZ, R106, P3 ;  /* 0x000000ffff697224 */ /* 0x000fe200018e066a */
[----:B------:R-:W-:Y:S01]  /*10b780*/  ISETP.GE.U32.AND.EX P4, PT, R100, R77, PT, P4 ;  /* 0x0000004d6400720c */ /* 0x000fe20003f86140 */
[----:B------:R-:W-:Y:S01]  /*10b790*/  VIADD R81, R81, UR6 ;  /* 0x0000000651517c36 */ /* 0x000fe20008000000 */
[----:B------:R-:W-:Y:S01]  /*10b7a0*/  ISETP.GE.U32.AND P1, PT, R108, R79, PT ;  /* 0x0000004f6c00720c */ /* 0x000fe20003f26070 */
[----:B------:R-:W-:Y:S01]  /*10b7b0*/  IMAD.MOV.U32 R76, RZ, RZ, RZ ;  /* 0x000000ffff4c7224 */ /* 0x000fe200078e00ff */
[----:B------:R-:W-:Y:S01]  /*10b7c0*/  ISETP.NE.AND.EX P5, PT, R78, RZ, !P6, P5 ;  /* 0x000000ff4e00720c */ /* 0x000fe200077a5350 */
[----:B------:R-:W-:-:S02]  /*10b7d0*/  IMAD.MOV.U32 R77, RZ, RZ, R72 ;  /* 0x000000ffff4d7224 */ /* 0x000fc400078e0048 */
[----:B------:R-:W-:Y:S02]  /*10b7e0*/  IMAD.X R110, R105, 0x1, R73, P0 ;  /* 0x00000001696e7824 */ /* 0x000fe400000e0649 */
[----:B------:R-:W-:Y:S02]  /*10b7f0*/  IMAD.MOV.U32 R101, RZ, RZ, RZ ;  /* 0x000000ffff657224 */ /* 0x000fe400078e00ff */
[----:B------:R-:W-:Y:S01]  /*10b800*/  IMAD.WIDE.U32 R78, R18, R15, R80 ;  /* 0x0000000f124e7225 */ /* 0x000fe200078e0050 */
[----:B------:R-:W-:-:S03]  /*10b810*/  ISETP.GE.U32.AND.EX P0, PT, R110, R73, PT, P1 ;  /* 0x000000496e00720c */ /* 0x000fc60003f06110 */
[----:B------:R-:W-:Y:S01]  /*10b820*/  IMAD.WIDE.U32 R76, R12, R40, R76 ;  /* 0x000000280c4c7225 */ /* 0x000fe200078e004c */
[----:B------:R-:W-:-:S03]  /*10b830*/  SEL R73, RZ, 0x1, !P5 ;  /* 0x00000001ff497807 */ /* 0x000fc60006800000 */
[----:B------:R-:W-:-:S04]  /*10b840*/  IMAD.WIDE.U32 R40, R13, R41, R100 ;  /* 0x000000290d287225 */ /* 0x000fc800078e0064 */
[----:B------:R-:W-:Y:S02]  /*10b850*/  IMAD.MOV.U32 R100, RZ, RZ, RZ ;  /* 0x000000ffff647224 */ /* 0x000fe400078e00ff */
[----:B------:R-:W-:Y:S01]  /*10b860*/  IMAD.MOV.U32 R101, RZ, RZ, R78 ;  /* 0x000000ffff657224 */ /* 0x000fe200078e004e */
[----:B------:R-:W-:Y:S02]  /*10b870*/  ISETP.NE.U32.AND P3, PT, R103, RZ, PT ;  /* 0x000000ff6700720c */ /* 0x000fe40003f65070 */
[----:B------:R-:W-:Y:S01]  /*10b880*/  IADD3 R73, P1, PT, R73, R102, RZ ;  /* 0x0000006649497210 */ /* 0x000fe20007f3e0ff */
[----:B------:R-:W-:Y:S01]  /*10b890*/  IMAD.WIDE.U32 R100, R18, R14, R100 ;  /* 0x0000000e12647225 */ /* 0x000fe200078e0064 */
[----:B------:R-:W-:Y:S02]  /*10b8a0*/  ISETP.GE.U32.AND P5, PT, R78, R80, PT ;  /* 0x000000504e00720c */ /* 0x000fe40003fa6070 */
[----:B------:R-:W-:Y:S01]  /*10b8b0*/  ISETP.NE.AND.EX P0, PT, R105, RZ, !P0, P3 ;  /* 0x000000ff6900720c */ /* 0x000fe20004705330 */
[----:B------:R-:W-:Y:S01]  /*10b8c0*/  VIADD R80, R79, UR7 ;  /* 0x000000074f507c36 */ /* 0x000fe20008000000 */
[----:B------:R-:W-:Y:S01]  /*10b8d0*/  IADD3 R105, P6, PT, R73, R100, RZ ;  /* 0x0000006449697210 */ /* 0x000fe20007fde0ff */
[----:B------:R-:W-:Y:S01]  /*10b8e0*/  IMAD.X R79, RZ, RZ, R104, P1 ;  /* 0x000000ffff4f7224 */ /* 0x000fe200008e0668 */
[----:B------:R-:W-:Y:S01]  /*10b8f0*/  ISETP.GT.U32.AND P1, PT, R102, R73, PT ;  /* 0x000000496600720c */ /* 0x000fe20003f24070 */
[----:B------:R-:W-:Y:S01]  /*10b900*/  VIADD R101, R101, UR7 ;  /* 0x0000000765657c36 */ /* 0x000fe20008000000 */
[----:B------:R-:W-:Y:S01]  /*10b910*/  ISETP.GE.U32.AND P3, PT, R76, RZ, PT ;  /* 0x000000ff4c00720c */ /* 0x000fe20003f66070 */
[----:B------:R-:W-:Y:S01]  /*10b920*/  VIADD R103, R77, UR11 ;  /* 0x0000000b4d677c36 */ /* 0x000fe20008000000 */
[----:B------:R-:W-:Y:S01]  /*10b930*/  ISETP.GT.U32.AND.EX P1, PT, R104, R79, PT, P1 ;  /* 0x0000004f6800720c */ /* 0x000fe20003f24110 */
[----:B------:R-:W-:Y:S01]  /*10b940*/  IMAD.X R106, R79, 0x1, R101, P6 ;  /* 0x000000014f6a7824 */ /* 0x000fe200030e0665 */
[----:B------:R-:W-:-:S02]  /*10b950*/  ISETP.GE.U32.AND P6, PT, R100, RZ, PT ;  /* 0x000000ff6400720c */ /* 0x000fc40003fc6070 */
[----:B------:R-:W-:Y:S02]  /*10b960*/  ISETP.GE.U32.AND.EX P3, PT, R103, R72, PT, P3 ;  /* 0x000000486700720c */ /* 0x000fe40003f66130 */
[----:B------:R-:W-:Y:S01]  /*10b970*/  ISETP.GE.U32.AND.EX P5, PT, R80, R81, PT, P5 ;  /* 0x000000515000720c */ /* 0x000fe20003fa6150 */
[----:B------:R-:W-:Y:S01]  /*10b980*/  IMAD.MOV.U32 R81, RZ, RZ, RZ ;  /* 0x000000ffff517224 */ /* 0x000fe200078e00ff */
[----:B------:R-:W-:Y:S02]  /*10b990*/  SEL R72, R102, R73, P1 ;  /* 0x0000004966487207 */ /* 0x000fe40000800000 */
[----:B------:R-:W-:Y:S01]  /*10b9a0*/  ISETP.GE.U32.AND.EX P6, PT, R101, R78, PT, P6 ;  /* 0x0000004e6500720c */ /* 0x000fe20003fc6160 */
[----:B------:R-:W-:Y:S01]  /*10b9b0*/  IMAD.WIDE.U32 R80, R19, R15, R80 ;  /* 0x0000000f13507225 */ /* 0x000fe200078e0050 */
[----:B------:R-:W-:Y:S02]  /*10b9c0*/  SEL R101, RZ, 0x1, !P0 ;  /* 0x00000001ff657807 */ /* 0x000fe40004000000 */
[----:B------:R-:W-:-:S02]  /*10b9d0*/  SEL R73, R104, R79, P1 ;  /* 0x0000004f68497207 */ /* 0x000fc40000800000 */
[----:B------:R-:W-:Y:S02]  /*10b9e0*/  ISETP.GT.U32.AND P0, PT, R72, R105, PT ;  /* 0x000000694800720c */ /* 0x000fe40003f04070 */
[----:B------:R-:W-:Y:S01]  /*10b9f0*/  SEL R77, RZ, 0x1, P6 ;  /* 0x00000001ff4d7807 */ /* 0x000fe20003000000 */
[----:B------:R-:W-:Y:S01]  /*10ba00*/  VIADD R78, R81, UR6 ;  /* 0x00000006514e7c36 */ /* 0x000fe20008000000 */
[----:B------:R-:W-:Y:S02]  /*10ba10*/  SEL R107, RZ, 0x1, P3 ;  /* 0x00000001ff6b7807 */ /* 0x000fe40001800000 */
[----:B------:R-:W-:Y:S02]  /*10ba20*/  ISETP.GT.U32.AND.EX P0, PT, R73, R106, PT, P0 ;  /* 0x0000006a4900720c */ /* 0x000fe40003f04100 */
[----:B------:R-:W-:Y:S02]  /*10ba30*/  IADD3 R81, P1, P3, R77, R80, RZ ;  /* 0x000000504d517210 */ /* 0x000fe40007b3e0ff */
[----:B------:R-:W-:-:S02]  /*10ba40*/  SEL R73, RZ, 0x1, P5 ;  /* 0x00000001ff497807 */ /* 0x000fc40002800000 */
[----:B------:R-:W-:Y:S02]  /*10ba50*/  IADD3 R101, P6, PT, R101, R108, RZ ;  /* 0x0000006c65657210 */ /* 0x000fe40007fde0ff */
[----:B------:R-:W-:Y:S02]  /*10ba60*/  SEL R72, RZ, 0x1, !P0 ;  /* 0x00000001ff487807 */ /* 0x000fe40004000000 */
[----:B------:R-:W-:Y:S01]  /*10ba70*/  IADD3.X R73, PT, PT, RZ, R78, R73, P1, P3 ;  /* 0x0000004eff497210 */ /* 0x000fe20000fe6449 */
[----:B------:R-:W-:Y:S01]  /*10ba80*/  IMAD.X R77, RZ, RZ, R110, P6 ;  /* 0x000000ffff4d7224 */ /* 0x000fe200030e066e */
[----:B------:R-:W-:Y:S02]  /*10ba90*/  IADD3 R79, P3, PT, R101, R76, RZ ;  /* 0x0000004c654f7210 */ /* 0x000fe40007f7e0ff */
[----:B------:R-:W-:Y:S02]  /*10baa0*/  ISETP.GT.U32.AND P5, PT, R108, R101, PT ;  /* 0x000000656c00720c */ /* 0x000fe40003fa4070 */
[----:B------:R-:W-:Y:S01]  /*10bab0*/  IADD3 R72, P1, PT, R72, R81, RZ ;  /* 0x0000005148487210 */ /* 0x000fe20007f3e0ff */
[----:B------:R-:W-:Y:S01]  /*10bac0*/  IMAD.X R80, R77, 0x1, R103, P3 ;  /* 0x000000014d507824 */ /* 0x000fe200018e0667 */
[----:B------:R-:W-:-:S02]  /*10bad0*/  ISETP.GT.U32.AND.EX P5, PT, R110, R77, PT, P5 ;  /* 0x0000004d6e00720c */ /* 0x000fc40003fa4150 */
        /* <DEDUP_REMOVED lines=8> */
[----:B------:R-:W-:Y:S02]  /*10bb60*/  ISETP.GT.U32.AND P3, PT, R76, R79, PT ;  /* 0x0000004f4c00720c */ /* 0x000fe40003f64070 */
[----:B------:R-:W-:Y:S01]  /*10bb70*/  SEL R76, RZ, 0x1, P4 ;  /* 0x00000001ff4c7807 */ /* 0x000fe20002000000 */
[----:B------:R-:W-:Y:S01]  /*10bb80*/  VIADD R41, R41, UR8 ;  /* 0x0000000829297c36 */ /* 0x000fe20008000000 */
[----:B------:R-:W-:-:S02]  /*10bb90*/  ISETP.NE.U32.AND P4, PT, R72, RZ, PT ;  /* 0x000000ff4800720c */ /* 0x000fc40003f85070 */
[-C--:B------:R-:W-:Y:S02]  /*10bba0*/  ISETP.GE.U32.AND.EX P1, PT, R104, R80.reuse, PT, P1 ;  /* 0x000000506800720c */ /* 0x080fe40003f26110 */
[----:B------:R-:W-:Y:S01]  /*10bbb0*/  SEL R77, R110, R77, P5 ;  /* 0x0000004d6e4d7207 */ /* 0x000fe20002800000 */
[----:B------:R-:W-:Y:S01]  /*10bbc0*/  IMAD.WIDE.U32 R78, R8, R15, R40 ;  /* 0x0000000f084e7225 */ /* 0x000fe200078e0028 */
[----:B------:R-:W-:Y:S02]  /*10bbd0*/  ISETP.NE.AND.EX P4, PT, R73, RZ, !P1, P4 ;  /* 0x000000ff4900720c */ /* 0x000fe40004f85340 */
[----:B------:R-:W-:Y:S02]  /*10bbe0*/  ISETP.GT.U32.AND.EX P1, PT, R77, R80, PT, P3 ;  /* 0x000000504d00720c */ /* 0x000fe40003f24130 */
[----:B------:R-:W-:Y:S02]  /*10bbf0*/  SEL R80, RZ, 0x1, !P4 ;  /* 0x00000001ff507807 */ /* 0x000fe40006000000 */
[----:B------:R-:W-:Y:S01]  /*10bc00*/  ISETP.GE.U32.AND P3, PT, R78, R40, PT ;  /* 0x000000284e00720c */ /* 0x000fe20003f66070 */
[----:B------:R-:W-:Y:S01]  /*10bc10*/  VIADD R40, R79, UR9 ;  /* 0x000000094f287c36 */ /* 0x000fe20008000000 */
[----:B------:R-:W-:Y:S01]  /*10bc20*/  IADD3 R79, P4, PT, R80, R102, RZ ;  /* 0x00000066504f7210 */ /* 0x000fe20007f9e0ff */
[----:B------:R-:W-:Y:S01]  /*10bc30*/  IMAD.MOV.U32 R72, RZ, RZ, RZ ;  /* 0x000000ffff487224 */ /* 0x000fe200078e00ff */
[----:B------:R-:W-:Y:S01]  /*10bc40*/  IADD3.X R109, PT, PT, RZ, R109, R76, P6, P0 ;  /* 0x0000006dff6d7210 */ /* 0x000fe200037e044c */
[----:B------:R-:W-:-:S02]  /*10bc50*/  IMAD.MOV.U32 R73, RZ, RZ, R78 ;  /* 0x000000ffff497224 */ /* 0x000fc400078e004e */
        /* <DEDUP_REMOVED lines=14> */
[----:B------:R-:W-:-:S02]  /*10bd40*/  IMAD.MOV.U32 R79, RZ, RZ, R72 ;  /* 0x000000ffff4f7224 */ /* 0x000fc400078e0048 */
[----:B------:R-:W-:Y:S02]  /*10bd50*/  IMAD.X R100, R81, 0x1, R100, P5 ;  /* 0x0000000151647824 */ /* 0x000fe400028e0664 */
[----:B------:R-:W-:Y:S01]  /*10bd60*/  IMAD.WIDE.U32 R78, R38, R16, R78 ;  /* 0x00000010264e7225 */ /* 0x000fe200078e004e */
[----:B------:R-:W-:Y:S02]  /*10bd70*/  SEL R81, R104, R81, P0 ;  /* 0x0000005168517207 */ /* 0x000fe40000000000 */
[----:B------:R-:W-:Y:S01]  /*10bd80*/  ISETP.GT.U32.AND P0, PT, R41, R101, PT ;  /* 0x000000652900720c */ /* 0x000fe20003f04070 */
[----:B------:R-:W-:Y:S01]  /*10bd90*/  VIADD R80, R73, UR5 ;  /* 0x0000000549507c36 */ /* 0x000fe20008000000 */
[----:B------:R-:W-:Y:S01]  /*10bda0*/  ISETP.GE.U32.AND P6, PT, R72, R76, PT ;  /* 0x0000004c4800720c */ /* 0x000fe20003fc6070 */
[----:B------:R-:W-:Y:S01]  /*10bdb0*/  VIADD R41, R79, UR5 ;  /* 0x000000054f297c36 */ /* 0x000fe20008000000 */
[----:B------:R-:W-:Y:S02]  /*10bdc0*/  SEL R103, RZ, 0x1, P3 ;  /* 0x00000001ff677807 */ /* 0x000fe40001800000 */
[----:B------:R-:W-:-:S02]  /*10bdd0*/  IADD3 R76, P3, PT, R105, R78, RZ ;  /* 0x0000004e694c7210 */ /* 0x000fc40007f7e0ff */
[----:B------:R-:W-:Y:S02]  /*10bde0*/  ISETP.GE.U32.AND P5, PT, R78, RZ, PT ;  /* 0x000000ff4e00720c */ /* 0x000fe40003fa6070 */
[----:B------:R-:W-:Y:S01]  /*10bdf0*/  ISETP.GE.U32.AND.EX P6, PT, R80, R77, PT, P6 ;  /* 0x0000004d5000720c */ /* 0x000fe20003fc6160 */
[----:B------:R-:W-:Y:S01]  /*10be00*/  IMAD.X R77, R41, 0x1, R106, P3 ;  /* 0x00000001294d7824 */ /* 0x000fe200018e066a */
[----:B------:R-:W-:Y:S01]  /*10be10*/  ISETP.GT.U32.AND.EX P0, PT, R81, R100, PT, P0 ;  /* 0x000000645100720c */ /* 0x000fe20003f04100 */
[----:B------:R-:W-:Y:S01]  /*10be20*/  IMAD.MOV.U32 R81, RZ, RZ, RZ ;  /* 0x000000ffff517224 */ /* 0x000fe200078e00ff */
[----:B------:R-:W-:Y:S01]  /*10be30*/  ISETP.GE.U32.AND.EX P5, PT, R41, R72, PT, P5 ;  /* 0x000000482900720c */ /* 0x000fe20003fa6150 */
[----:B------:R-:W-:Y:S01]  /*10be40*/  IMAD.MOV.U32 R41, RZ, RZ, RZ ;  /* 0x000000ffff297224 */ /* 0x000fe200078e00ff */
[----:B------:R-:W-:Y:S01]  /*10be50*/  ISETP.GE.U32.AND P3, PT, R76, R105, PT ;  /* 0x000000694c00720c */ /* 0x000fe20003f66070 */
[----:B------:R-:W-:Y:S01]  /*10be60*/  IMAD.WIDE.U32 R38, R39, R17, R80 ;  /* 0x0000001127267225 */ /* 0x000fe200078e0050 */
[----:B------:R-:W-:-:S03]  /*10be70*/  SEL R73, RZ, 0x1, P5 ;  /* 0x00000001ff497807 */ /* 0x000fc60002800000 */
[----:B------:R-:W-:Y:S01]  /*10be80*/  IMAD.WIDE.U32 R40, R9, R15, R40 ;  /* 0x0000000f09287225 */ /* 0x000fe200078e0028 */
[----:B------:R-:W-:Y:S02]  /*10be90*/  ISETP.GE.U32.AND.EX P3, PT, R77, R106, PT, P3 ;  /* 0x0000006a4d00720c */ /* 0x000fe40003f66130 */
[----:B------:R-:W-:Y:S01]  /*10bea0*/  SEL R81, RZ, 0x1, P4 ;  /* 0x00000001ff517807 */ /* 0x000fe20002000000 */
[----:B------:R-:W-:Y:S01]  /*10beb0*/  VIADD R78, R41, UR8 ;  /* 0x00000008294e7c36 */ /* 0x000fe20008000000 */
[----:B------:R-:W-:Y:S01]  /*10bec0*/  IADD3 R41, P4, P5, R73, R38, RZ ;  /* 0x0000002649297210 */ /* 0x000fe20007d9e0ff */
[----:B------:R-:W-:Y:S01]  /*10bed0*/  VIADD R72, R39, UR4 ;  /* 0x0000000427487c36 */ /* 0x000fe20008000000 */
[----:B------:R-:W-:Y:S02]  /*10bee0*/  SEL R79, RZ, 0x1, P6 ;  /* 0x00000001ff4f7807 */ /* 0x000fe40003000000 */
[----:B------:R-:W-:Y:S02]  /*10bef0*/  SEL R38, RZ, 0x1, P3 ;  /* 0x00000001ff267807 */ /* 0x000fe40001800000 */
[----:B------:R-:W-:-:S02]  /*10bf00*/  SEL R102, RZ, 0x1, !P1 ;  /* 0x00000001ff667807 */ /* 0x000fc40004800000 */
[----:B------:R-:W-:Y:S02]  /*10bf10*/  IADD3 R73, P3, P1, R81, R40, RZ ;  /* 0x0000002851497210 */ /* 0x000fe4000797e0ff */
[----:B------:R-:W-:Y:S02]  /*10bf20*/  SEL R80, RZ, 0x1, !P0 ;  /* 0x00000001ff507807 */ /* 0x000fe40004000000 */
[----:B------:R-:W-:Y:S02]  /*10bf30*/  IADD3 R38, P0, PT, R38, R41, RZ ;  /* 0x0000002926267210 */ /* 0x000fe40007f1e0ff */
[----:B------:R-:W-:Y:S02]  /*10bf40*/  IADD3.X R72, PT, PT, RZ, R72, R79, P4, P5 ;  /* 0x00000048ff487210 */ /* 0x000fe400027ea44f */
[----:B------:R-:W-:Y:S02]  /*10bf50*/  IADD3 R39, P6, PT, R102, R107, RZ ;  /* 0x0000006b66277210 */ /* 0x000fe40007fde0ff */
[----:B------:R-:W-:Y:S01]  /*10bf60*/  IADD3.X R81, PT, PT, RZ, R78, R103, P3, P1 ;  /* 0x0000004eff517210 */ /* 0x000fe20001fe2467 */
[----:B------:R-:W-:Y:S01]  /*10bf70*/  IMAD.X R72, RZ, RZ, R72, P0 ;  /* 0x000000ffff487224 */ /* 0x000fe200000e0648 */
[----:B------:R-:W-:Y:S01]  /*10bf80*/  IADD3 R102, P1, PT, R38, R101, RZ ;  /* 0x0000006526667210 */ /* 0x000fe20007f3e0ff */
[----:B------:R-:W-:Y:S01]  /*10bf90*/  IMAD.WIDE.U32 R40, R13, R14, RZ ;  /* 0x0000000e0d287225 */ /* 0x000fe200078e00ff */
[----:B------:R-:W-:-:S02]  /*10bfa0*/  IADD3 R80, P3, PT, R80, R73, RZ ;  /* 0x0000004950507210 */ /* 0x000fc40007f7e0ff */
[----:B------:R-:W-:Y:S01]  /*10bfb0*/  ISETP.GE.U32.AND P0, PT, R102, R101, PT ;  /* 0x000000656600720c */ /* 0x000fe20003f06070 */
[----:B------:R-:W-:Y:S01]  /*10bfc0*/  IMAD.X R101, R72, 0x1, R100, P1 ;  /* 0x0000000148657824 */ /* 0x000fe200008e0664 */
[-C--:B------:R-:W-:Y:S01]  /*10bfd0*/  IADD3 R108, P4, PT, R80, R39.reuse, RZ ;  /* 0x00000027506c7210 */ /* 0x080fe20007f9e0ff */
[----:B------:R-:W-:Y:S01]  /*10bfe0*/  IMAD.WIDE.U32 R78, R19, R16, RZ ;  /* 0x00000010134e7225 */ /* 0x000fe200078e00ff */
[----:B------:R-:W-:Y:S02]  /*10bff0*/  ISETP.NE.U32.AND P5, PT, R38, RZ, PT ;  /* 0x000000ff2600720c */ /* 0x000fe40003fa5070 */
[----:B------:R-:W-:Y:S01]  /*10c000*/  ISETP.GE.U32.AND.EX P0, PT, R101, R100, PT, P0 ;  /* 0x000000646500720c */ /* 0x000fe20003f06100 */
[----:B------:R-:W-:Y:S01]  /*10c010*/  VIADD R41, R41, UR10 ;  /* 0x0000000a29297c36 */ /* 0x000fe20008000000 */
[----:B------:R-:W-:Y:S01]  /*10c020*/  ISETP.GE.U32.AND P1, PT, R108, R39, PT ;  /* 0x000000276c00720c */ /* 0x000fe20003f26070 */
[----:B------:R-:W-:Y:S02]  /*10c030*/  IMAD.X R103, RZ, RZ, R109, P6 ;  /* 0x000000ffff677224 */ /* 0x000fe400030e066d */
[----:B------:R-:W-:-:S02]  /*10c040*/  IMAD.X R100, RZ, RZ, R81, P3 ;  /* 0x000000ffff647224 */ /* 0x000fc400018e0651 */
        /* <DEDUP_REMOVED lines=12> */
[----:B------:R-:W-:Y:S01]  /*10c110*/  IMAD.MOV.U32 R80, RZ, RZ, RZ ;  /* 0x000000ffff507224 */ /* 0x000fe200078e00ff */
[----:B------:R-:W-:Y:S01]  /*10c120*/  ISETP.NE.AND.EX P4, PT, R100, RZ, !P5, P4 ;  /* 0x000000ff6400720c */ /* 0x000fe20006f85340 */
[----:B------:R-:W-:Y:S01]  /*10c130*/  IMAD.MOV.U32 R81, RZ, RZ, R72 ;  /* 0x000000ffff517224 */ /* 0x000fe200078e0048 */
[----:B------:R-:W-:Y:S01]  /*10c140*/  ISETP.GT.U32.AND P5, PT, R102, R73, PT ;  /* 0x000000496600720c */ /* 0x000fe20003fa4070 */
[----:B------:R-:W-:Y:S02]  /*10c150*/  IMAD.X R100, RZ, RZ, R101, P0 ;  /* 0x000000ffff647224 */ /* 0x000fe400000e0665 */
[----:B------:R-:W-:Y:S01]  /*10c160*/  IMAD.WIDE.U32 R80, R18, R16, R80 ;  /* 0x0000001012507225 */ /* 0x000fe200078e0050 */
[----:B------:R-:W-:Y:S02]  /*10c170*/  ISETP.GE.U32.AND.EX P1, PT, R78, R79, PT, P1 ;  /* 0x0000004f4e00720c */ /* 0x000fe40003f26110 */
[----:B------:R-:W-:Y:S01]  /*10c180*/  ISETP.GT.U32.AND.EX P5, PT, R101, R100, PT, P5 ;  /* 0x000000646500720c */ /* 0x000fe20003fa4150 */
[----:B------:R-:W-:Y:S01]  /*10c190*/  IMAD.MOV.U32 R79, RZ, RZ, RZ ;  /* 0x000000ffff4f7224 */ /* 0x000fe200078e00ff */
[----:B------:R-:W-:Y:S01]  /*10c1a0*/  IADD3 R40, P6, PT, R73, R80, RZ ;  /* 0x0000005049287210 */ /* 0x000fe20007fde0ff */
[----:B------:R-:W-:Y:S01]  /*10c1b0*/  VIADD R81, R81, UR7 ;  /* 0x0000000751517c36 */ /* 0x000fe20008000000 */
[----:B------:R-:W-:-:S02]  /*10c1c0*/  ISETP.GE.U32.AND P0, PT, R80, RZ, PT ;  /* 0x000000ff5000720c */ /* 0x000fc40003f06070 */
[----:B------:R-:W-:Y:S01]  /*10c1d0*/  SEL R73, R102, R73, P5 ;  /* 0x0000004966497207 */ /* 0x000fe20002800000 */
[----:B------:R-:W-:Y:S01]  /*10c1e0*/  IMAD.WIDE.U32 R18, R19, R17, R78 ;  /* 0x0000001113127225 */ /* 0x000fe200078e004e */
[----:B------:R-:W-:Y:S02]  /*10c1f0*/  SEL R79, R101, R100, P5 ;  /* 0x00000064654f7207 */ /* 0x000fe40002800000 */
[----:B------:R-:W-:Y:S01]  /*10c200*/  ISETP.GE.U32.AND.EX P0, PT, R81, R72, PT, P0 ;  /* 0x000000485100720c */ /* 0x000fe20003f06100 */
[----:B------:R-:W-:Y:S01]  /*10c210*/  IMAD.X R80, R100, 0x1, R81, P6 ;  /* 0x0000000164507824 */ /* 0x000fe200030e0651 */
[----:B------:R-:W-:Y:S01]  /*10c220*/  ISETP.GT.U32.AND P5, PT, R73, R40, PT ;  /* 0x000000284900720c */ /* 0x000fe20003fa4070 */
[----:B------:R-:W-:Y:S02]  /*10c230*/  IMAD.MOV.U32 R72, RZ, RZ, RZ ;  /* 0x000000ffff487224 */ /* 0x000fe400078e00ff */
[----:B------:R-:W-:Y:S01]  /*10c240*/  IMAD.MOV.U32 R73, RZ, RZ, R38 ;  /* 0x000000ffff497224 */ /* 0x000fe200078e0026 */
        /* <DEDUP_REMOVED lines=14> */
[----:B------:R-:W-:Y:S01]  /*10c330*/  VIADD R78, R39, UR11 ;  /* 0x0000000b274e7c36 */ /* 0x000fe20008000000 */
[----:B------:R-:W-:Y:S01]  /*10c340*/  IADD3 R100, P5, PT, R14, R81, RZ ;  /* 0x000000510e647210 */ /* 0x000fe20007fbe0ff */
[----:B------:R-:W-:Y:S02]  /*10c350*/  IMAD.X R101, R104, 0x1, R105, P1 ;  /* 0x0000000168657824 */ /* 0x000fe400008e0669 */
[----:B------:R-:W-:Y:S01]  /*10c360*/  IMAD.X R39, RZ, RZ, R18, P0 ;  /* 0x000000ffff277224 */ /* 0x000fe200000e0612 */
[----:B------:R-:W-:Y:S02]  /*10c370*/  ISETP.GE.U32.AND.EX P1, PT, R78, R41, PT, P3 ;  /* 0x000000294e00720c */ /* 0x000fe40003f26130 */
[----:B------:R-:W-:Y:S01]  /*10c380*/  ISETP.GE.U32.AND P4, PT, R100, R81, PT ;  /* 0x000000516400720c */ /* 0x000fe20003f86070 */
[----:B------:R-:W-:Y:S01]  /*10c390*/  IMAD.X R102, R39, 0x1, R101, P5 ;  /* 0x0000000127667824 */ /* 0x000fe200028e0665 */
[----:B------:R-:W-:Y:S01]  /*10c3a0*/  ISETP.GE.U32.AND P3, PT, R72, RZ, PT ;  /* 0x000000ff4800720c */ /* 0x000fe20003f66070 */
[----:B------:R-:W-:Y:S01]  /*10c3b0*/  IMAD.WIDE.U32 R18, R9, R16, RZ ;  /* 0x0000001009127225 */ /* 0x000fe200078e00ff */
[----:B------:R-:W-:-:S02]  /*10c3c0*/  ISETP.NE.U32.AND P0, PT, R14, RZ, PT ;  /* 0x000000ff0e00720c */ /* 0x000fc40003f05070 */
[----:B------:R-:W-:Y:S01]  /*10c3d0*/  ISETP.GE.U32.AND.EX P4, PT, R102, R101, PT, P4 ;  /* 0x000000656600720c */ /* 0x000fe20003f86140 */
[----:B------:R-:W-:Y:S01]  /*10c3e0*/  IMAD.MOV.U32 R79, RZ, RZ, RZ ;  /* 0x000000ffff4f7224 */ /* 0x000fe200078e00ff */
[----:B------:R-:W-:Y:S01]  /*10c3f0*/  ISETP.GE.U32.AND.EX P3, PT, R105, R38, PT, P3 ;  /* 0x000000266900720c */ /* 0x000fe20003f66130 */
[----:B------:R-:W-:Y:S01]  /*10c400*/  VIADD R19, R19, UR8 ;  /* 0x0000000813137c36 */ /* 0x000fe20008000000 */
[----:B------:R-:W-:Y:S01]  /*10c410*/  ISETP.NE.AND.EX P0, PT, R39, RZ, !P4, P0 ;  /* 0x000000ff2700720c */ /* 0x000fe20006705300 */
[----:B------:R-:W-:Y:S01]  /*10c420*/  IMAD.WIDE.U32 R78, R13, R15, R78 ;  /* 0x0000000f0d4e7225 */ /* 0x000fe200078e004e */
[----:B------:R-:W-:-:S03]  /*10c430*/  SEL R39, RZ, 0x1, P3 ;  /* 0x00000001ff277807 */ /* 0x000fc60001800000 */
[----:B------:R-:W-:Y:S01]  /*10c440*/  IMAD.WIDE.U32 R14, R8, R17, R18 ;  /* 0x00000011080e7225 */ /* 0x000fe200078e0012 */
[----:B------:R-:W-:Y:S02]  /*10c450*/  IADD3 R106, P3, P4, R39, R78, RZ ;  /* 0x0000004e276a7210 */ /* 0x000fe40007c7e0ff */
[----:B------:R-:W-:Y:S01]  /*10c460*/  SEL R39, RZ, 0x1, !P0 ;  /* 0x00000001ff277807 */ /* 0x000fe20004000000 */
[----:B------:R-:W-:Y:S01]  /*10c470*/  IMAD.MOV.U32 R72, RZ, RZ, RZ ;  /* 0x000000ffff487224 */ /* 0x000fe200078e00ff */
[----:B------:R-:W-:Y:S01]  /*10c480*/  ISETP.GT.U32.AND P5, PT, R108, R103, PT ;  /* 0x000000676c00720c */ /* 0x000fe20003fa4070 */
[----:B------:R-:W-:Y:S01]  /*10c490*/  IMAD.MOV.U32 R73, RZ, RZ, R14 ;  /* 0x000000ffff497224 */ /* 0x000fe200078e000e */
[----:B------:R-:W-:Y:S02]  /*10c4a0*/  IADD3 R39, P0, PT, R39, R100, RZ ;  /* 0x0000006427277210 */ /* 0x000fe40007f1e0ff */
[----:B------:R-:W-:Y:S01]  /*10c4b0*/  ISETP.GT.U32.AND.EX P5, PT, R107, R104, PT, P5 ;  /* 0x000000686b00720c */ /* 0x000fe20003fa4150 */
[----:B------:R-:W-:Y:S01]  /*10c4c0*/  IMAD.WIDE.U32 R72, R8, R16, R72 ;  /* 0x0000001008487225 */ /* 0x000fe200078e0048 */
[----:B------:R-:W-:-:S02]  /*10c4d0*/  ISETP.GT.U32.AND P6, PT, R100, R39, PT ;  /* 0x000000276400720c */ /* 0x000fc40003fc4070 */
[----:B------:R-:W-:Y:S01]  /*10c4e0*/  SEL R38, R108, R103, P5 ;  /* 0x000000676c267207 */ /* 0x000fe20002800000 */
[----:B------:R-:W-:Y:S01]  /*10c4f0*/  IMAD.X R41, RZ, RZ, R102, P0 ;  /* 0x000000ffff297224 */ /* 0x000fe200000e0666 */
[----:B------:R-:W-:Y:S01]  /*10c500*/  IADD3 R108, P0, PT, R39, R72, RZ ;  /* 0x00000048276c7210 */ /* 0x000fe20007f1e0ff */
[----:B------:R-:W-:Y:S01]  /*10c510*/  VIADD R73, R73, UR9 ;  /* 0x0000000949497c36 */ /* 0x000fe20008000000 */
[----:B------:R-:W-:Y:S02]  /*10c520*/  SEL R78, R107, R104, P5 ;  /* 0x000000686b4e7207 */ /* 0x000fe40002800000 */
[----:B------:R-:W-:Y:S01]  /*10c530*/  ISETP.GT.U32.AND.EX P6, PT, R102, R41, PT, P6 ;  /* 0x000000296600720c */ /* 0x000fe20003fc4160 */
[----:B------:R-:W-:Y:S01]  /*10c540*/  IMAD.X R103, R41, 0x1, R73, P0 ;  /* 0x0000000129677824 */ /* 0x000fe200000e0649 */
[----:B------:R-:W-:Y:S01]  /*10c550*/  ISETP.GT.U32.AND P5, PT, R38, R81, PT ;  /* 0x000000512600720c */ /* 0x000fe20003fa4070 */
[----:B------:R-:W-:Y:S01]  /*10c560*/  VIADD R38, R15, UR9 ;  /* 0x000000090f267c36 */ /* 0x000fe20008000000 */
[----:B------:R-:W-:-:S02]  /*10c570*/  ISETP.GE.U32.AND P0, PT, R72, RZ, PT ;  /* 0x000000ff4800720c */ /* 0x000fc40003f06070 */
[----:B------:R-:W-:Y:S01]  /*10c580*/  SEL R15, R100, R39, P6 ;  /* 0x00000027640f7207 */ /* 0x000fe20003000000 */
[----:B------:R-:W-:Y:S01]  /*10c590*/  IMAD.MOV.U32 R39, RZ, RZ, RZ ;  /* 0x000000ffff277224 */ /* 0x000fe200078e00ff */
[----:B------:R-:W-:Y:S02]  /*10c5a0*/  SEL R104, RZ, 0x1, P1 ;  /* 0x00000001ff687807 */ /* 0x000fe40000800000 */
[----:B------:R-:W-:Y:S02]  /*10c5b0*/  ISETP.GE.U32.AND P1, PT, R14, R18, PT ;  /* 0x000000120e00720c */ /* 0x000fe40003f26070 */
[----:B------:R-:W-:Y:S02]  /*10c5c0*/  ISETP.GE.U32.AND.EX P0, PT, R73, R14, PT, P0 ;  /* 0x0000000e4900720c */ /* 0x000fe40003f06100 */
[----:B------:R-:W-:Y:S02]  /*10c5d0*/  SEL R14, R102, R41, P6 ;  /* 0x00000029660e7207 */ /* 0x000fe40003000000 */
[----:B------:R-:W-:Y:S01]  /*10c5e0*/  ISETP.GT.U32.AND P6, PT, R15, R108, PT ;  /* 0x0000006c0f00720c */ /* 0x000fe20003fc4070 */
[----:B------:R-:W-:Y:S01]  /*10c5f0*/  IMAD.WIDE.U32 R8, R9, R17, R38 ;  /* 0x0000001109087225 */ /* 0x000fe200078e0026 */
[----:B------:R-:W-:-:S02]  /*10c600*/  ISETP.GT.U32.AND.EX P5, PT, R78, R101, PT, P5 ;  /* 0x000000654e00720c */ /* 0x000fc40003fa4150 */
[----:B------:R-:W-:Y:S02]  /*10c610*/  SEL R15, RZ, 0x1, P0 ;  /* 0x00000001ff0f7807 */ /* 0x000fe40000000000 */
[----:B------:R-:W-:Y:S01]  /*10c620*/  ISETP.GT.U32.AND.EX P6, PT, R14, R103, PT, P6 ;  /* 0x000000670e00720c */ /* 0x000fe20003fc4160 */
[----:B------:R-:W-:Y:S01]  /*10c630*/  VIADD R79, R79, UR10 ;  /* 0x0000000a4f4f7c36 */ /* 0x000fe20008000000 */
[----:B------:R-:W-:Y:S01]  /*10c640*/  ISETP.GE.U32.AND.EX P1, PT, R38, R19, PT, P1 ;  /* 0x000000132600720c */ /* 0x000fe20003f26110 */
[----:B------:R-:W-:Y:S01]  /*10c650*/  VIADD R14, R9, UR8 ;  /* 0x00000008090e7c36 */ /* 0x000fe20008000000 */
        /* <DEDUP_REMOVED lines=26> */
[----:B------:R-:W-:-:S03]  /*10c800*/  IMAD.WIDE.U32 R18, R12, R16, R18 ;  /* 0x000000100c127225 */ /* 0x000fc600078e0012 */
[----:B------:R-:W-:Y:S01]  /*10c810*/  ISETP.GT.U32.AND.EX P4, PT, R41, R38, PT, P4 ;  /* 0x000000262900720c */ /* 0x000fe20003f84140 */
[----:B------:R-:W-:Y:S01]  /*10c820*/  VIADD R14, R9, UR11 ;  /* 0x0000000b090e7c36 */ /* 0x000fe20008000000 */
[----:B------:R-:W-:Y:S02]  /*10c830*/  IADD3 R78, P5, PT, R39, R18, RZ ;  /* 0x00000012274e7210 */ /* 0x000fe40007fbe0ff */
[----:B------:R-:W-:Y:S02]  /*10c840*/  SEL R9, R72, R39, P4 ;  /* 0x0000002748097207 */ /* 0x000fe40002000000 */
[----:B------:R-:W-:Y:S01]  /*10c850*/  ISETP.GE.U32.AND.EX P0, PT, R14, R15, PT, P0 ;  /* 0x0000000f0e00720c */ /* 0x000fe20003f06100 */
[----:B------:R-:W-:Y:S01]  /*10c860*/  IMAD.MOV.U32 R15, RZ, RZ, RZ ;  /* 0x000000ffff0f7224 */ /* 0x000fe200078e00ff */
[----:B------:R-:W-:Y:S01]  /*10c870*/  ISETP.GT.U32.AND P1, PT, R9, R78, PT ;  /* 0x0000004e0900720c */ /* 0x000fe20003f24070 */
[----:B------:R-:W-:Y:S01]  /*10c880*/  VIADD R19, R19, UR11 ;  /* 0x0000000b13137c36 */ /* 0x000fe20008000000 */
[----:B------:R-:W-:Y:S01]  /*10c890*/  SEL R9, R41, R38, P4 ;  /* 0x0000002629097207 */ /* 0x000fe20002000000 */
[----:B------:R-:W-:Y:S01]  /*10c8a0*/  IMAD.WIDE.U32 R12, R13, R17, R14 ;  /* 0x000000110d0c7225 */ /* 0x000fe200078e000e */
[----:B------:R-:W-:-:S02]  /*10c8b0*/  ISETP.GE.U32.AND P3, PT, R18, RZ, PT ;  /* 0x000000ff1200720c */ /* 0x000fc40003f66070 */
[----:B------:R-:W-:Y:S01]  /*10c8c0*/  IADD3 R15, P4, PT, R103, R10, RZ ;  /* 0x0000000a670f7210 */ /* 0x000fe20007f9e0ff */
[----:B------:R-:W-:Y:S01]  /*10c8d0*/  IMAD.X R100, R38, 0x1, R19, P5 ;  /* 0x0000000126647824 */ /* 0x000fe200028e0613 */
[----:B------:R-:W-:-:S03]  /*10c8e0*/  ISETP.GE.U32.AND.EX P3, PT, R19, R8, PT, P3 ;  /* 0x000000081300720c */ /* 0x000fc60003f66130 */
[----:B------:R-:W-:Y:S01]  /*10c8f0*/  IMAD.X R38, R40, 0x1, R11, P4 ;  /* 0x0000000128267824 */ /* 0x000fe200020e060b */
[----:B------:R-:W-:Y:S02]  /*10c900*/  IADD3 R8, P4, PT, R100, R23, RZ ;  /* 0x0000001764087210 */ /* 0x000fe40007f9e0ff */
[----:B------:R-:W-:Y:S02]  /*10c910*/  ISETP.GT.U32.AND.EX P1, PT, R9, R100, PT, P1 ;  /* 0x000000640900720c */ /* 0x000fe40003f24110 */
[----:B------:R-:W-:Y:S02]  /*10c920*/  SEL R14, RZ, 0x1, P0 ;  /* 0x00000001ff0e7807 */ /* 0x000fe40000000000 */
        /* <DEDUP_REMOVED lines=59> */
.L_x_1034:
[----:B------:R-:W-:Y:S05]  /*10cce0*/  BSYNC.RELIABLE B9 ;  /* 0x0000000000097941 */ /* 0x000fea0003800100 */
.L_x_1033:
        /* <DEDUP_REMOVED lines=42> */
.L_x_1035:
        /* <DEDUP_REMOVED lines=8> */
.L_x_1036:
[----:B------:R-:W-:Y:S05]  /*10d010*/  BSYNC.RECONVERGENT B8 ;  /* 0x0000000000087941 */ /* 0x000fea0003800200 */
.L_x_1032:
        /* <DEDUP_REMOVED lines=59> */
[----:B------:R-:W-:Y:S02]  /*10d3d0*/  ISETP.GE.U32.AND P5, PT, R12, R17, PT ;  /* 0x000000110c00720c */ /* 0x000fe40003fa6070 */
[----:B------:R-:W-:Y:S01]  /*10d3e0*/  ISETP.GT.U32.AND.EX P0, PT, R18, R15, PT, P4 ;  /* 0x0000000f1200720c */ /* 0x000fe20003f04140 */
[----:B------:R-:W-:Y:S01]  /*10d3f0*/  VIADD R11, R11, UR4 ;  /* 0x000000040b0b7c36 */ /* 0x000fe20008000000 */
[----:B------:R-:W-:-:S02]  /*10d400*/  IADD3 R17, P4, PT, R8, R13, RZ ;  /* 0x0000000d08117210 */ /* 0x000fc40007f9e0ff */
[----:B------:R-:W-:Y:S02]  /*10d410*/  ISETP.GE.U32.AND.EX P3, PT, R16, R9, PT, P3 ;  /* 0x000000091000720c */ /* 0x000fe40003f66130 */
[----:B------:R-:W-:Y:S01]  /*10d420*/  ISETP.GE.U32.AND.EX P5, PT, R14, R19, PT, P5 ;  /* 0x000000130e00720c */ /* 0x000fe20003fa6150 */
[----:B------:R-:W-:Y:S01]  /*10d430*/  IMAD.X R16, RZ, RZ, R15, P4 ;  /* 0x000000ffff107224 */ /* 0x000fe200020e060f */
[----:B------:R-:W-:Y:S02]  /*10d440*/  SEL R8, R23, R8, P0 ;  /* 0x0000000817087207 */ /* 0x000fe40000000000 */
[----:B------:R-:W-:Y:S02]  /*10d450*/  SEL R12, RZ, 0x1, P3 ;  /* 0x00000001ff0c7807 */ /* 0x000fe40001800000 */
[----:B------:R-:W-:Y:S02]  /*10d460*/  SEL R13, RZ, 0x1, P5 ;  /* 0x00000001ff0d7807 */ /* 0x000fe40002800000 */
[----:B------:R-:W-:Y:S01]  /*10d470*/  ISETP.GT.U32.AND P1, PT, R8, R17, PT ;  /* 0x000000110800720c */ /* 0x000fe20003f24070 */
[----:B------:R-:W-:Y:S01]  /*10d480*/  IMAD.WIDE.U32 R8, RZ, R101, R10 ;  /* 0x00000065ff087225 */ /* 0x000fe200078e000a */
[----:B------:R-:W-:-:S02]  /*10d490*/  SEL R14, R18, R15, P0 ;  /* 0x0000000f120e7207 */ /* 0x000fc40000000000 */
[----:B------:R-:W-:Y:S01]  /*10d4a0*/  IADD3 R5, P3, P0, R13, R5, R12 ;  /* 0x000000050d057210 */ /* 0x000fe2000787e00c */
[----:B------:R-:W-:Y:S01]  /*10d4b0*/  IMAD R9, R101, 0x3d1, R9 ;  /* 0x000003d165097824 */ /* 0x000fe200078e0209 */
        /* <DEDUP_REMOVED lines=35> */
.L_x_1039:
[----:B------:R-:W-:Y:S05]  /*10d6f0*/  BSYNC.RELIABLE B9 ;  /* 0x0000000000097941 */ /* 0x000fea0003800100 */
.L_x_1038:
        /* <DEDUP_REMOVED lines=38> */
.L_x_1040:
[----:B------:R-:W-:Y:S05]  /*10d960*/  BSYNC.RECONVERGENT B8 ;  /* 0x0000000000087941 */ /* 0x000fea0003800200 */
.L_x_1037:
[-C--:B------:R-:W-:Y:S01]  /*10d970*/  IMAD.WIDE.U32 R8, R126, R111.reuse, RZ ;  /* 0x0000006f7e087225 */ /* 0x080fe200078e00ff */
[----:B------:R-:W-:Y:S04]  /*10d980*/  BSSY.RECONVERGENT B8, `(.L_x_1041) ;  /* 0x000026d000087945 */ /* 0x000fe80003800200 */
[----:B------:R-:W-:Y:S01]  /*10d990*/  BSSY.RELIABLE B9, `(.L_x_1042) ;  /* 0x0000245000097945 */ /* 0x000fe20003800100 */
[----:B------:R-:W-:Y:S02]  /*10d9a0*/  IMAD.IADD R39, R130, 0x1, R9 ;  /* 0x0000000182277824 */ /* 0x000fe400078e0209 */
[----:B------:R-:W-:Y:S02]  /*10d9b0*/  IMAD.MOV.U32 R38, RZ, RZ, R8 ;  /* 0x000000ffff267224 */ /* 0x000fe400078e0008 */
[----:B------:R-:W-:-:S04]  /*10d9c0*/  IMAD.WIDE.U32 R74, R112, R111, RZ ;  /* 0x0000006f704a7225 */ /* 0x000fc800078e00ff */
[----:B------:R-:W-:-:S04]  /*10d9d0*/  IMAD.WIDE.U32 R10, R127, R115, R38 ;  /* 0x000000737f0a7225 */ /* 0x000fc800078e0026 */
[----:B------:R-:W-:Y:S01]  /*10d9e0*/  IMAD.MOV.U32 R9, RZ, RZ, R10 ;  /* 0x000000ffff097224 */ /* 0x000fe200078e000a */
[----:B------:R-:W-:Y:S01]  /*10d9f0*/  ISETP.GE.U32.AND P0, PT, R10, R8, PT ;  /* 0x000000080a00720c */ /* 0x000fe20003f06070 */
[----:B------:R-:W-:Y:S02]  /*10da00*/  IMAD.MOV.U32 R8, RZ, RZ, RZ ;  /* 0x000000ffff087224 */ /* 0x000fe400078e00ff */
[----:B------:R-:W-:Y:S02]  /*10da10*/  IMAD.IADD R40, R131, 0x1, R11 ;  /* 0x0000000183287824 */ /* 0x000fe400078e020b */
[----:B------:R-:W-:-:S03]  /*10da20*/  IMAD.WIDE.U32 R8, R127, R111, R8 ;  /* 0x0000006f7f087225 */ /* 0x000fc600078e0008 */
[----:B------:R-:W-:Y:S01]  /*10da30*/  ISETP.GE.U32.AND.EX P0, PT, R40, R39, PT, P0 ;  /* 0x000000272800720c */ /* 0x000fe20003f06100 */
[----:B------:R-:W-:Y:S01]  /*10da40*/  IMAD.IADD R9, R131, 0x1, R9 ;  /* 0x0000000183097824 */ /* 0x000fe200078e0209 */
[----:B------:R-:W-:Y:S01]  /*10da50*/  ISETP.GE.U32.AND P5, PT, R8, RZ, PT ;  /* 0x000000ff0800720c */ /* 0x000fe20003fa6070 */
[----:B------:R-:W-:Y:S02]  /*10da60*/  IMAD.MOV.U32 R41, RZ, RZ, RZ ;  /* 0x000000ffff297224 */ /* 0x000fe400078e00ff */
[----:B------:R-:W-:Y:S01]  /*10da70*/  IMAD.IADD R75, R128, 0x1, R75 ;  /* 0x00000001804b7824 */ /* 0x000fe200078e024b */
[----:B------:R-:W-:Y:S01]  /*10da80*/  ISETP.GE.U32.AND.EX P5, PT, R9, R10, PT, P5 ;  /* 0x0000000a0900720c */ /* 0x000fe20003fa6150 */
[----:B------:R-:W-:-:S03]  /*10da90*/  IMAD.WIDE.U32 R16, R116, R111, RZ ;  /* 0x0000006f74107225 */ /* 0x000fc600078e00ff */
[----:B------:R-:W-:Y:S01]  /*10daa0*/  SEL R39, RZ, 0x1, P5 ;  /* 0x00000001ff277807 */ /* 0x000fe20002800000 */
[----:B------:R-:W-:-:S04]  /*10dab0*/  IMAD.WIDE.U32 R10, R126, R115, R40 ;  /* 0x000000737e0a7225 */ /* 0x000fc800078e0028 */
[----:B------:R-:W-:Y:S01]  /*10dac0*/  IMAD.WIDE.U32 R18, R113, R115, R74 ;  /* 0x0000007371127225 */ /* 0x000fe200078e004a */
[----:B------:R-:W-:-:S03]  /*10dad0*/  IADD3 R102, P5, P6, R39, R10, RZ ;  /* 0x0000000a27667210 */ /* 0x000fc60007ebe0ff */
[----:B------:R-:W-:Y:S01]  /*10dae0*/  IMAD.IADD R17, R133, 0x1, R17 ;  /* 0x0000000185117824 */ /* 0x000fe200078e0211 */
[----:B------:R-:W-:Y:S01]  /*10daf0*/  ISETP.GE.U32.AND P4, PT, R18, R74, PT ;  /* 0x0000004a1200720c */ /* 0x000fe20003f86070 */
[----:B------:R-:W-:Y:S01]  /*10db00*/  IMAD.IADD R104, R130, 0x1, R11 ;  /* 0x0000000182687824 */ /* 0x000fe200078e020b */
[----:B------:R-:W-:Y:S01]  /*10db10*/  SEL R11, RZ, 0x1, P0 ;  /* 0x00000001ff0b7807 */ /* 0x000fe20000000000 */
[----:B------:R-:W-:Y:S02]  /*10db20*/  IMAD.MOV.U32 R38, RZ, RZ, RZ ;  /* 0x000000ffff267224 */ /* 0x000fe400078e00ff */
[----:B------:R-:W-:Y:S01]  /*10db30*/  IMAD.MOV.U32 R39, RZ, RZ, R18 ;  /* 0x000000ffff277224 */ /* 0x000fe200078e0012 */
[----:B------:R-:W-:Y:S01]  /*10db40*/  IADD3.X R104, PT, PT, RZ, R104, R11, P5, P6 ;  /* 0x00000068ff687210 */ /* 0x000fe20002fec40b */
        /* <DEDUP_REMOVED lines=15> */
[----:B------:R-:W-:Y:S01]  /*10dc40*/  IMAD.IADD R107, R132, 0x1, R11 ;  /* 0x00000001846b7824 */ /* 0x000fe200078e020b */
[----:B------:R-:W-:Y:S01]  /*10dc50*/  SEL R11, RZ, 0x1, P5 ;  /* 0x00000001ff0b7807 */ /* 0x000fe20002800000 */
[----:B------:R-:W-:-:S03]  /*10dc60*/  IMAD.WIDE.U32 R18, R112, R115, R74 ;  /* 0x0000007370127225 */ /* 0x000fc600078e004a */
[----:B------:R-:W-:Y:S01]  /*10dc70*/  ISETP.GE.U32.AND.EX P6, PT, R107, R14, PT, P6 ;  /* 0x0000000e6b00720c */ /* 0x000fe20003fc6160 */
[----:B------:R-:W-:Y:S01]  /*10dc80*/  IMAD.IADD R13, R130, 0x1, R13 ;  /* 0x00000001820d7824 */ /* 0x000fe200078e020d */
[----:B------:R-:W-:Y:S01]  /*10dc90*/  IADD3 R114, P5, P4, R11, R18, RZ ;  /* 0x000000120b727210 */ /* 0x000fe20007cbe0ff */
[----:B------:R-:W-:Y:S01]  /*10dca0*/  IMAD.IADD R100, R132, 0x1, R15 ;  /* 0x0000000184647824 */ /* 0x000fe200078e020f */
[----:B------:R-:W-:Y:S01]  /*10dcb0*/  SEL R11, RZ, 0x1, P6 ;  /* 0x00000001ff0b7807 */ /* 0x000fe20003000000 */
[----:B------:R-:W-:Y:S02]  /*10dcc0*/  IMAD.MOV.U32 R101, RZ, RZ, RZ ;  /* 0x000000ffff657224 */ /* 0x000fe400078e00ff */
[----:B------:R-:W-:Y:S01]  /*10dcd0*/  IMAD.WIDE.U32 R78, R112, R105, RZ ;  /* 0x00000069704e7225 */ /* 0x000fe200078e00ff */
[----:B------:R-:W-:-:S03]  /*10dce0*/  ISETP.GE.U32.AND.EX P1, PT, R100, R17, PT, P1 ;  /* 0x000000116400720c */ /* 0x000fc60003f26110 */
[----:B------:R-:W-:Y:S02]  /*10dcf0*/  IMAD.IADD R124, R128, 0x1, R19 ;  /* 0x00000001807c7824 */ /* 0x000fe400078e0213 */
[----:B------:R-:W-:-:S03]  /*10dd00*/  IMAD.WIDE.U32 R72, R127, R103, R12 ;  /* 0x000000677f487225 */ /* 0x000fc600078e000c */
[----:B------:R-:W-:Y:S01]  /*10dd10*/  IADD3.X R124, PT, PT, RZ, R124, R39, P5, P4 ;  /* 0x0000007cff7c7210 */ /* 0x000fe20002fe8427 */
[----:B------:R-:W-:Y:S01]  /*10dd20*/  IMAD.WIDE.U32 R74, R116, R115, R100 ;  /* 0x00000073744a7225 */ /* 0x000fe200078e0064 */
[----:B------:R-:W-:Y:S02]  /*10dd30*/  ISETP.GE.U32.AND P3, PT, R72, R12, PT ;  /* 0x0000000c4800720c */ /* 0x000fe40003f66070 */
[----:B------:R-:W-:Y:S01]  /*10dd40*/  SEL R12, RZ, 0x1, P1 ;  /* 0x00000001ff0c7807 */ /* 0x000fe20000800000 */
[----:B------:R-:W-:Y:S01]  /*10dd50*/  IMAD.IADD R79, R128, 0x1, R79 ;  /* 0x00000001804f7824 */ /* 0x000fe200078e024f */
[----:B------:R-:W-:Y:S01]  /*10dd60*/  IADD3 R122, P5, P4, R11, R74, RZ ;  /* 0x0000004a0b7a7210 */ /* 0x000fe20007cbe0ff */
[----:B------:R-:W-:Y:S02]  /*10dd70*/  IMAD.IADD R119, R133, 0x1, R75 ;  /* 0x0000000185777824 */ /* 0x000fe400078e024b */
[----:B------:R-:W-:Y:S02]  /*10dd80*/  IMAD.IADD R100, R131, 0x1, R73 ;  /* 0x0000000183647824 */ /* 0x000fe400078e0249 */
[----:B------:R-:W-:Y:S01]  /*10dd90*/  IMAD.MOV.U32 R74, RZ, RZ, RZ ;  /* 0x000000ffff4a7224 */ /* 0x000fe200078e00ff */
[----:B------:R-:W-:Y:S01]  /*10dda0*/  IADD3.X R119, PT, PT, RZ, R119, R12, P5, P4 ;  /* 0x00000077ff777210 */ /* 0x000fe20002fe840c */
[----:B------:R-:W-:Y:S01]  /*10ddb0*/  IMAD.MOV.U32 R75, RZ, RZ, R72 ;  /* 0x000000ffff4b7224 */ /* 0x000fe200078e0048 */
[----:B------:R-:W-:Y:S01]  /*10ddc0*/  ISETP.GE.U32.AND.EX P3, PT, R100, R13, PT, P3 ;  /* 0x0000000d6400720c */ /* 0x000fe20003f66130 */
[----:B------:R-:W-:-:S04]  /*10ddd0*/  IMAD.WIDE.U32 R40, R113, R103, R78 ;  /* 0x0000006771287225 */ /* 0x000fc800078e004e */
[----:B------:R-:W-:Y:S01]  /*10dde0*/  IMAD.WIDE.U32 R74, R127, R105, R74 ;  /* 0x000000697f4a7225 */ /* 0x000fe200078e004a */
[----:B------:R-:W-:-:S03]  /*10ddf0*/  ISETP.GE.U32.AND P0, PT, R40, R78, PT ;  /* 0x0000004e2800720c */ /* 0x000fc60003f06070 */
[----:B------:R-:W-:Y:S01]  /*10de00*/  IMAD.MOV.U32 R12, RZ, RZ, RZ ;  /* 0x000000ffff0c7224 */ /* 0x000fe200078e00ff */
[----:B------:R-:W-:Y:S01]  /*10de10*/  ISETP.GE.U32.AND P4, PT, R74, RZ, PT ;  /* 0x000000ff4a00720c */ /* 0x000fe20003f86070 */
[----:B------:R-:W-:Y:S02]  /*10de20*/  IMAD.MOV.U32 R13, RZ, RZ, R40 ;  /* 0x000000ffff0d7224 */ /* 0x000fe400078e0028 */
[----:B------:R-:W-:-:S04]  /*10de30*/  IMAD.WIDE.U32 R14, R116, R105, RZ ;  /* 0x00000069740e7225 */ /* 0x000fc800078e00ff */
[----:B------:R-:W-:Y:S02]  /*10de40*/  IMAD.IADD R78, R129, 0x1, R41 ;  /* 0x00000001814e7824 */ /* 0x000fe400078e0229 */
[----:B------:R-:W-:Y:S02]  /*10de50*/  IMAD.IADD R41, R131, 0x1, R75 ;  /* 0x0000000183297824 */ /* 0x000fe400078e024b */
[----:B------:R-:W-:Y:S01]  /*10de60*/  IMAD.WIDE.U32 R12, R113, R105, R12 ;  /* 0x00000069710c7225 */ /* 0x000fe200078e000c */
[----:B------:R-:W-:Y:S02]  /*10de70*/  ISETP.GE.U32.AND.EX P0, PT, R78, R79, PT, P0 ;  /* 0x0000004f4e00720c */ /* 0x000fe40003f06100 */
[----:B------:R-:W-:Y:S01]  /*10de80*/  ISETP.GE.U32.AND.EX P5, PT, R41, R72, PT, P4 ;  /* 0x000000482900720c */ /* 0x000fe20003fa6140 */
[----:B------:R-:W-:Y:S01]  /*10de90*/  IMAD.WIDE.U32 R80, R120, R111, RZ ;  /* 0x0000006f78507225 */ /* 0x000fe200078e00ff */
[----:B------:R-:W-:Y:S02]  /*10dea0*/  ISETP.GE.U32.AND P4, PT, R12, RZ, PT ;  /* 0x000000ff0c00720c */ /* 0x000fe40003f86070 */
[----:B------:R-:W-:Y:S01]  /*10deb0*/  SEL R11, RZ, 0x1, P5 ;  /* 0x00000001ff0b7807 */ /* 0x000fe20002800000 */
[----:B------:R-:W-:-:S02]  /*10dec0*/  IMAD.IADD R15, R133, 0x1, R15 ;  /* 0x00000001850f7824 */ /* 0x000fc400078e020f */
[----:B------:R-:W-:Y:S02]  /*10ded0*/  IMAD.IADD R110, R129, 0x1, R13 ;  /* 0x00000001816e7824 */ /* 0x000fe400078e020d */
[----:B------:R-:W-:Y:S02]  /*10dee0*/  IMAD.IADD R81, R135, 0x1, R81 ;  /* 0x0000000187517824 */ /* 0x000fe400078e0251 */
[-C--:B------:R-:W-:Y:S01]  /*10def0*/  IMAD.WIDE.U32 R16, R117, R103.reuse, R14 ;  /* 0x0000006775107225 */ /* 0x080fe200078e000e */
[----:B------:R-:W-:Y:S02]  /*10df00*/  ISETP.GE.U32.AND.EX P4, PT, R110, R40, PT, P4 ;  /* 0x000000286e00720c */ /* 0x000fe40003f86140 */
[----:B------:R-:W-:Y:S01]  /*10df10*/  SEL R40, RZ, 0x1, P3 ;  /* 0x00000001ff287807 */ /* 0x000fe20001800000 */
[----:B------:R-:W-:Y:S01]  /*10df20*/  IMAD.WIDE.U32 R100, R126, R103, R100 ;  /* 0x000000677e647225 */ /* 0x000fe200078e0064 */
[----:B------:R-:W-:-:S03]  /*10df30*/  ISETP.GE.U32.AND P1, PT, R16, R14, PT ;  /* 0x0000000e1000720c */ /* 0x000fc60003f26070 */
        /* <DEDUP_REMOVED lines=8> */
[----:B------:R-:W-:Y:S01]  /*10dfc0*/  IMAD.MOV.U32 R72, RZ, RZ, RZ ;  /* 0x000000ffff487224 */ /* 0x000fe200078e00ff */
[----:B------:R-:W-:Y:S01]  /*10dfd0*/  IADD3 R106, P4, P5, R11, R78, RZ ;  /* 0x0000004e0b6a7210 */ /* 0x000fe20007d9e0ff */
[----:B------:R-:W-:Y:S01]  /*10dfe0*/  IMAD.MOV.U32 R73, RZ, RZ, R18 ;  /* 0x000000ffff497224 */ /* 0x000fe200078e0012 */
[----:B------:R-:W-:Y:S01]  /*10dff0*/  SEL R11, RZ, 0x1, P0 ;  /* 0x00000001ff0b7807 */ /* 0x000fe20000000000 */
[----:B------:R-:W-:Y:S01]  /*10e000*/  IMAD.IADD R80, R134, 0x1, R19 ;  /* 0x0000000186507824 */ /* 0x000fe200078e0213 */
[----:B------:R-:W-:Y:S01]  /*10e010*/  IADD3 R19, P3, PT, R102, R38, RZ ;  /* 0x0000002666137210 */ /* 0x000fe20007f7e0ff */
[----:B------:R-:W-:-:S03]  /*10e020*/  IMAD.WIDE.U32 R72, R121, R111, R72 ;  /* 0x0000006f79487225 */ /* 0x000fc600078e0048 */
[----:B------:R-:W-:Y:S01]  /*10e030*/  ISETP.GE.U32.AND.EX P6, PT, R80, R81, PT, P6 ;  /* 0x000000515000720c */ /* 0x000fe20003fc6160 */
[----:B------:R-:W-:Y:S01]  /*10e040*/  IMAD.IADD R108, R128, 0x1, R79 ;  /* 0x00000001806c7824 */ /* 0x000fe200078e024f */
[----:B------:R-:W-:Y:S01]  /*10e050*/  ISETP.GE.U32.AND P0, PT, R72, RZ, PT ;  /* 0x000000ff4800720c */ /* 0x000fe20003f06070 */
[----:B------:R-:W-:Y:S02]  /*10e060*/  IMAD.IADD R73, R134, 0x1, R73 ;  /* 0x0000000186497824 */ /* 0x000fe400078e0249 */
[----:B------:R-:W-:Y:S01]  /*10e070*/  IMAD.X R40, R109, 0x1, R104, P3 ;  /* 0x000000016d287824 */ /* 0x000fe200018e0668 */
[----:B------:R-:W-:Y:S01]  /*10e080*/  IADD3.X R108, PT, PT, RZ, R108, R11, P4, P5 ;  /* 0x0000006cff6c7210 */ /* 0x000fe200027ea40b */
        /* <DEDUP_REMOVED lines=10> */
[----:B------:R-:W-:Y:S01]  /*10e130*/  IMAD.IADD R104, R135, 0x1, R39 ;  /* 0x0000000187687824 */ /* 0x000fe200078e0227 */
        /* <DEDUP_REMOVED lines=8> */
[----:B------:R-:W-:Y:S01]  /*10e1c0*/  IMAD.WIDE.U32 R80, R120, R105, RZ ;  /* 0x0000006978507225 */ /* 0x000fe200078e00ff */
[----:B------:R-:W-:Y:S02]  /*10e1d0*/  SEL R11, RZ, 0x1, P5 ;  /* 0x00000001ff0b7807 */ /* 0x000fe40002800000 */
[----:B------:R-:W-:Y:S01]  /*10e1e0*/  IADD3.X R104, PT, PT, RZ, R104, R19, P4, P3 ;  /* 0x00000068ff687210 */ /* 0x000fe200027e6413 */
[----:B------:R-:W-:Y:S01]  /*10e1f0*/  IMAD.X R124, RZ, RZ, R124, P0 ;  /* 0x000000ffff7c7224 */ /* 0x000fe200000e067c */
[----:B------:R-:W-:Y:S01]  /*10e200*/  IADD3 R115, P3, PT, R123, R10, RZ ;  /* 0x0000000a7b737210 */ /* 0x000fe20007f7e0ff */
[----:B------:R-:W-:Y:S01]  /*10e210*/  IMAD.MOV.U32 R19, RZ, RZ, R16 ;  /* 0x000000ffff137224 */ /* 0x000fe200078e0010 */
[----:B------:R-:W-:Y:S01]  /*10e220*/  IADD3 R10, P4, PT, R11, R14, RZ ;  /* 0x0000000e0b0a7210 */ /* 0x000fe20007f9e0ff */
[----:B------:R-:W-:Y:S01]  /*10e230*/  IMAD.IADD R14, R132, 0x1, R17 ;  /* 0x00000001840e7824 */ /* 0x000fe200078e0211 */
[----:B------:R-:W-:Y:S01]  /*10e240*/  ISETP.GE.U32.AND P5, PT, R38, R78, PT ;  /* 0x0000004e2600720c */ /* 0x000fe20003fa6070 */
[----:B------:R-:W-:Y:S01]  /*10e250*/  IMAD.X R118, R107, 0x1, R124, P3 ;  /* 0x000000016b767824 */ /* 0x000fe200018e067c */
[----:B------:R-:W-:Y:S01]  /*10e260*/  IADD3 R78, P3, PT, R10, R115, RZ ;  /* 0x000000730a4e7210 */ /* 0x000fe20007f7e0ff */
[----:B------:R-:W-:-:S03]  /*10e270*/  IMAD.WIDE.U32 R18, R117, R105, R18 ;  /* 0x0000006975127225 */ /* 0x000fc600078e0012 */
[----:B------:R-:W-:Y:S01]  /*10e280*/  ISETP.GE.U32.AND P0, PT, R78, R115, PT ;  /* 0x000000734e00720c */ /* 0x000fe20003f06070 */
[----:B------:R-:W-:Y:S01]  /*10e290*/  IMAD.X R13, RZ, RZ, R13, P4 ;  /* 0x000000ffff0d7224 */ /* 0x000fe200020e060d */
[----:B------:R-:W-:Y:S01]  /*10e2a0*/  ISETP.GE.U32.AND P4, PT, R18, RZ, PT ;  /* 0x000000ff1200720c */ /* 0x000fe20003f86070 */
        /* <DEDUP_REMOVED lines=12> */
[----:B------:R-:W-:Y:S01]  /*10e370*/  IMAD.WIDE.U32 R74, R121, R103, R80 ;  /* 0x00000067794a7225 */ /* 0x000fe200078e0050 */
[----:B------:R-:W-:Y:S02]  /*10e380*/  IADD3 R107, P4, P1, R107, R10, RZ ;  /* 0x0000000a6b6b7210 */ /* 0x000fe4000799e0ff */
[----:B------:R-:W-:Y:S01]  /*10e390*/  SEL R13, RZ, 0x1, !P0 ;  /* 0x00000001ff0d7807 */ /* 0x000fe20004000000 */
[----:B------:R-:W-:Y:S01]  /*10e3a0*/  IMAD.MOV.U32 R11, RZ, RZ, R74 ;  /* 0x000000ffff0b7224 */ /* 0x000fe200078e004a */
[----:B------:R-:W-:Y:S01]  /*10e3b0*/  SEL R10, RZ, 0x1, P3 ;  /* 0x00000001ff0a7807 */ /* 0x000fe20001800000 */
[----:B------:R-:W-:Y:S01]  /*10e3c0*/  IMAD.WIDE.U32 R40, R112, R77, RZ ;  /* 0x0000004d70287225 */ /* 0x000fe200078e00ff */
[----:B------:R-:W-:-:S02]  /*10e3d0*/  IADD3 R13, P3, PT, R13, R78, RZ ;  /* 0x0000004e0d0d7210 */ /* 0x000fc40007f7e0ff */
[----:B------:R-:W-:Y:S01]  /*10e3e0*/  IADD3.X R109, PT, PT, RZ, R109, R10, P4, P1 ;  /* 0x0000006dff6d7210 */ /* 0x000fe200027e240a */
[----:B------:R-:W-:Y:S01]  /*10e3f0*/  IMAD.MOV.U32 R10, RZ, RZ, RZ ;  /* 0x000000ffff0a7224 */ /* 0x000fe200078e00ff */
[----:B------:R-:W-:Y:S01]  /*10e400*/  ISETP.GT.U32.AND P1, PT, R78, R13, PT ;  /* 0x0000000d4e00720c */ /* 0x000fe20003f24070 */
[----:B------:R-:W-:Y:S01]  /*10e410*/  IMAD.X R17, RZ, RZ, R114, P3 ;  /* 0x000000ffff117224 */ /* 0x000fe200018e0672 */
[----:B------:R-:W-:Y:S01]  /*10e420*/  ISETP.GE.U32.AND P4, PT, R115, R123, PT ;  /* 0x0000007b7300720c */ /* 0x000fe20003f86070 */
[----:B------:R-:W-:Y:S01]  /*10e430*/  IMAD.WIDE.U32 R10, R121, R105, R10 ;  /* 0x00000069790a7225 */ /* 0x000fe200078e000a */
[----:B------:R-:W-:Y:S02]  /*10e440*/  IADD3 R115, P3, PT, R13, R12, RZ ;  /* 0x0000000c0d737210 */ /* 0x000fe40007f7e0ff */
[----:B------:R-:W-:Y:S01]  /*10e450*/  ISETP.GT.U32.AND.EX P1, PT, R114, R17, PT, P1 ;  /* 0x000000117200720c */ /* 0x000fe20003f24110 */
[----:B------:R-:W-:Y:S01]  /*10e460*/  IMAD.IADD R105, R134, 0x1, R11 ;  /* 0x0000000186697824 */ /* 0x000fe200078e020b */
[----:B------:R-:W-:Y:S01]  /*10e470*/  ISETP.GE.U32.AND.EX P4, PT, R118, R124, PT, P4 ;  /* 0x0000007c7600720c */ /* 0x000fe20003f86140 */
[----:B------:R-:W-:Y:S01]  /*10e480*/  IMAD.IADD R41, R128, 0x1, R41 ;  /* 0x0000000180297824 */ /* 0x000fe200078e0229 */
[----:B------:R-:W-:Y:S01]  /*10e490*/  ISETP.GE.U32.AND P6, PT, R74, R80, PT ;  /* 0x000000504a00720c */ /* 0x000fe20003fc6070 */
[----:B------:R-:W-:Y:S01]  /*10e4a0*/  IMAD.IADD R80, R134, 0x1, R75 ;  /* 0x0000000186507824 */ /* 0x000fe200078e024b */
[----:B------:R-:W-:Y:S01]  /*10e4b0*/  SEL R12, R78, R13, P1 ;  /* 0x0000000d4e0c7207 */ /* 0x000fe20000800000 */
[----:B------:R-:W-:Y:S01]  /*10e4c0*/  IMAD.X R78, R17, 0x1, R110, P3 ;  /* 0x00000001114e7824 */ /* 0x000fe200018e066e */
[----:B------:R-:W-:Y:S01]  /*10e4d0*/  SEL R19, RZ, 0x1, P4 ;  /* 0x00000001ff137807 */ /* 0x000fe20002000000 */
[----:B------:R-:W-:Y:S01]  /*10e4e0*/  IMAD.WIDE.U32 R14, R113, R23, R40 ;  /* 0x00000017710e7225 */ /* 0x000fe200078e0028 */
[----:B------:R-:W-:-:S02]  /*10e4f0*/  SEL R13, R114, R17, P1 ;  /* 0x00000011720d7207 */ /* 0x000fc40000800000 */
[----:B------:R-:W-:Y:S01]  /*10e500*/  ISETP.GT.U32.AND P1, PT, R12, R115, PT ;  /* 0x000000730c00720c */ /* 0x000fe20003f24070 */
[----:B------:R-:W-:Y:S01]  /*10e510*/  IMAD.IADD R16, R131, 0x1, R39 ;  /* 0x0000000183107824 */ /* 0x000fe200078e0227 */
[----:B------:R-:W-:Y:S01]  /*10e520*/  ISETP.GE.U32.AND.EX P6, PT, R80, R81, PT, P6 ;  /* 0x000000515000720c */ /* 0x000fe20003fc6160 */
[----:B------:R-:W-:Y:S01]  /*10e530*/  IMAD.MOV.U32 R81, RZ, RZ, RZ ;  /* 0x000000ffff517224 */ /* 0x000fe200078e00ff */
[----:B------:R-:W-:Y:S02]  /*10e540*/  IADD3 R114, P3, PT, R19, R122, RZ ;  /* 0x0000007a13727210 */ /* 0x000fe40007f7e0ff */
[----:B------:R-:W-:Y:S01]  /*10e550*/  ISETP.GE.U32.AND P4, PT, R10, RZ, PT ;  /* 0x000000ff0a00720c */ /* 0x000fe20003f86070 */
[----:B------:R-:W-:Y:S01]  /*10e560*/  IMAD.WIDE.U32 R80, R120, R103, R80 ;  /* 0x0000006778507225 */ /* 0x000fe200078e0050 */
[----:B------:R-:W-:Y:S02]  /*10e570*/  ISETP.GT.U32.AND.EX P1, PT, R13, R78, PT, P1 ;  /* 0x0000004e0d00720c */ /* 0x000fe40003f24110 */
[----:B------:R-:W-:Y:S01]  /*10e580*/  ISETP.GE.U32.AND.EX P4, PT, R105, R74, PT, P4 ;  /* 0x0000004a6900720c */ /* 0x000fe20003f86140 */
[----:B------:R-:W-:Y:S01]  /*10e590*/  IMAD.X R118, RZ, RZ, R119, P3 ;  /* 0x000000ffff767224 */ /* 0x000fe200018e0677 */
[----:B------:R-:W-:Y:S01]  /*10e5a0*/  SEL R17, RZ, 0x1, !P1 ;  /* 0x00000001ff117807 */ /* 0x000fe20004800000 */
[----:B------:R-:W-:Y:S01]  /*10e5b0*/  IMAD.IADD R11, R135, 0x1, R81 ;  /* 0x00000001870b7824 */ /* 0x000fe200078e0251 */
[----:B------:R-:W-:Y:S01]  /*10e5c0*/  IADD3 R103, P3, PT, R114, R72, RZ ;  /* 0x0000004872677210 */ /* 0x000fe20007f7e0ff */
[----:B------:R-:W-:Y:S01]  /*10e5d0*/  IMAD.MOV.U32 R72, RZ, RZ, RZ ;  /* 0x000000ffff487224 */ /* 0x000fe200078e00ff */
[----:B------:R-:W-:Y:S01]  /*10e5e0*/  SEL R75, RZ, 0x1, P4 ;  /* 0x00000001ff4b7807 */ /* 0x000fe20002000000 */
[----:B------:R-:W-:Y:S01]  /*10e5f0*/  IMAD.WIDE.U32 R12, R116, R77, RZ ;  /* 0x0000004d740c7225 */ /* 0x000fe200078e00ff */
[----:B------:R-:W-:-:S02]  /*10e600*/  IADD3 R17, P1, PT, R17, R106, RZ ;  /* 0x0000006a11117210 */ /* 0x000fc40007f3e0ff */
[----:B------:R-:W-:Y:S01]  /*10e610*/  ISETP.GE.U32.AND P0, PT, R14, R40, PT ;  /* 0x000000280e00720c */ /* 0x000fe20003f06070 */
[----:B------:R-:W-:Y:S01]  /*10e620*/  IMAD.X R106, R73, 0x1, R118, P3 ;  /* 0x00000001496a7824 */ /* 0x000fe200018e0676 */
[----:B------:R-:W-:Y:S01]  /*10e630*/  IADD3 R75, P3, P4, R75, R80, RZ ;  /* 0x000000504b4b7210 */ /* 0x000fe20007c7e0ff */
[----:B------:R-:W-:Y:S01]  /*10e640*/  IMAD.X R74, RZ, RZ, R108, P1 ;  /* 0x000000ffff4a7224 */ /* 0x000fe200008e066c */
[----:B------:R-:W-:Y:S01]  /*10e650*/  SEL R80, RZ, 0x1, P6 ;  /* 0x00000001ff507807 */ /* 0x000fe20003000000 */
[----:B------:R-:W-:Y:S01]  /*10e660*/  IMAD.MOV.U32 R73, RZ, RZ, R38 ;  /* 0x000000ffff497224 */ /* 0x000fe200078e0026 */
[----:B------:R-:W-:Y:S01]  /*10e670*/  IADD3 R40, P6, PT, R17, R103, RZ ;  /* 0x0000006711287210 */ /* 0x000fe20007fde0ff */
[----:B------:R-:W-:Y:S01]  /*10e680*/  IMAD.IADD R39, R133, 0x1, R13 ;  /* 0x0000000185277824 */ /* 0x000fe200078e020d */
[----:B------:R-:W-:Y:S01]  /*10e690*/  IADD3.X R80, PT, PT, RZ, R11, R80, P3, P4 ;  /* 0x0000000bff507210 */ /* 0x000fe20001fe8450 */
[----:B------:R-:W-:Y:S01]  /*10e6a0*/  IMAD.WIDE.U32 R72, R127, R77, R72 ;  /* 0x0000004d7f487225 */ /* 0x000fe200078e0048 */
[----:B------:R-:W-:-:S02]  /*10e6b0*/  ISETP.GE.U32.AND P1, PT, R40, R103, PT ;  /* 0x000000672800720c */ /* 0x000fc40003f26070 */
[----:B------:R-:W-:Y:S01]  /*10e6c0*/  ISETP.NE.U32.AND P4, PT, R17, RZ, PT ;  /* 0x000000ff1100720c */ /* 0x000fe20003f85070 */
[----:B------:R-:W-:Y:S01]  /*10e6d0*/  IMAD.X R81, R74, 0x1, R106, P6 ;  /* 0x000000014a517824 */ /* 0x000fe200030e066a */
[----:B------:R-:W-:Y:S01]  /*10e6e0*/  ISETP.GE.U32.AND P3, PT, R72, RZ, PT ;  /* 0x000000ff4800720c */ /* 0x000fe20003f66070 */
[----:B------:R-:W-:Y:S01]  /*10e6f0*/  IMAD.IADD R19, R131, 0x1, R73 ;  /* 0x0000000183137824 */ /* 0x000fe200078e0249 */
[----:B------:R-:W-:Y:S01]  /*10e700*/  ISETP.GE.U32.AND.EX P5, PT, R16, R79, PT, P5 ;  /* 0x0000004f1000720c */ /* 0x000fe20003fa6150 */
[----:B------:R-:W-:Y:S01]  /*10e710*/  IMAD.MOV.U32 R17, RZ, RZ, RZ ;  /* 0x000000ffff117224 */ /* 0x000fe200078e00ff */
[----:B------:R-:W-:Y:S02]  /*10e720*/  ISETP.GE.U32.AND.EX P6, PT, R81, R106, PT, P1 ;  /* 0x0000006a5100720c */ /* 0x000fe40003fc6110 */
[----:B------:R-:W-:Y:S01]  /*10e730*/  IADD3 R11, P1, PT, R115, R72, RZ ;  /* 0x00000048730b7210 */ /* 0x000fe20007f3e0ff */
[----:B------:R-:W-:Y:S01]  /*10e740*/  IMAD.WIDE.U32 R72, R126, R23, R16 ;  /* 0x000000177e487225 */ /* 0x000fe200078e0010 */
[----:B------:R-:W-:-:S02]  /*10e750*/  ISETP.NE.AND.EX P4, PT, R74, RZ, !P6, P4 ;  /* 0x000000ff4a00720c */ /* 0x000fc40007785340 */
[C---:B------:R-:W-:Y:S01]  /*10e760*/  ISETP.GE.U32.AND.EX P3, PT, R19.reuse, R38, PT, P3 ;  /* 0x000000261300720c */ /* 0x040fe20003f66130 */
[----:B------:R-:W-:Y:S01]  /*10e770*/  IMAD.X R74, R19, 0x1, R78, P1 ;  /* 0x00000001134a7824 */ /* 0x000fe200008e064e */
[----:B------:R-:W-:Y:S01]  /*10e780*/  ISETP.GE.U32.AND P6, PT, R11, R115, PT ;  /* 0x000000730b00720c */ /* 0x000fe20003fc6070 */
[----:B------:R-:W-:Y:S01]  /*10e790*/  IMAD.MOV.U32 R38, RZ, RZ, R12 ;  /* 0x000000ffff267224 */ /* 0x000fe200078e000c */
[----:B------:R-:W-:Y:S01]  /*10e7a0*/  SEL R13, RZ, 0x1, P3 ;  /* 0x00000001ff0d7807 */ /* 0x000fe20001800000 */
[----:B------:R-:W-:Y:S01]  /*10e7b0*/  IMAD.IADD R19, R130, 0x1, R73 ;  /* 0x0000000182137824 */ /* 0x000fe200078e0249 */
[----:B------:R-:W-:Y:S01]  /*10e7c0*/  ISETP.GE.U32.AND.EX P6, PT, R74, R78, PT, P6 ;  /* 0x0000004e4a00720c */ /* 0x000fe20003fc6160 */
[----:B------:R-:W-:Y:S01]  /*10e7d0*/  IMAD.WIDE.U32 R16, R117, R23, R38 ;  /* 0x0000001775107225 */ /* 0x000fe200078e0026 */
[----:B------:R-:W-:Y:S02]  /*10e7e0*/  SEL R73, RZ, 0x1, !P4 ;  /* 0x00000001ff497807 */ /* 0x000fe40006000000 */
[----:B------:R-:W-:-:S02]  /*10e7f0*/  IADD3 R72, P3, P1, R13, R72, RZ ;  /* 0x000000480d487210 */ /* 0x000fc4000797e0ff */
[----:B------:R-:W-:Y:S02]  /*10e800*/  SEL R38, RZ, 0x1, P5 ;  /* 0x00000001ff267807 */ /* 0x000fe40002800000 */
[----:B------:R-:W-:Y:S02]  /*10e810*/  SEL R13, RZ, 0x1, P6 ;  /* 0x00000001ff0d7807 */ /* 0x000fe40003000000 */
[----:B------:R-:W-:Y:S02]  /*10e820*/  IADD3 R73, P5, PT, R73, R40, RZ ;  /* 0x0000002849497210 */ /* 0x000fe40007fbe0ff */
[----:B------:R-:W-:Y:S02]  /*10e830*/  IADD3.X R19, PT, PT, RZ, R19, R38, P3, P1 ;  /* 0x00000013ff137210 */ /* 0x000fe40001fe2426 */
[----:B------:R-:W-:Y:S01]  /*10e840*/  IADD3 R13, P6, PT, R13, R72, RZ ;  /* 0x000000480d0d7210 */ /* 0x000fe20007fde0ff */
[----:B------:R-:W-:Y:S01]  /*10e850*/  IMAD.X R38, RZ, RZ, R81, P5 ;  /* 0x000000ffff267224 */ /* 0x000fe200028e0651 */
[----:B------:R-:W-:Y:S01]  /*10e860*/  IADD3 R78, P1, PT, R73, R18, RZ ;  /* 0x00000012494e7210 */ /* 0x000fe20007f3e0ff */
[----:B------:R-:W-:Y:S01]  /*10e870*/  IMAD.MOV.U32 R18, RZ, RZ, RZ ;  /* 0x000000ffff127224 */ /* 0x000fe200078e00ff */
[----:B------:R-:W-:Y:S01]  /*10e880*/  ISETP.GE.U32.AND P4, PT, R16, R12, PT ;  /* 0x0000000c1000720c */ /* 0x000fe20003f86070 */
[----:B------:R-:W-:Y:S01]  /*10e890*/  IMAD.IADD R12, R129, 0x1, R15 ;  /* 0x00000001810c7824 */ /* 0x000fe200078e020f */
[----:B------:R-:W-:Y:S01]  /*10e8a0*/  IADD3 R110, P5, PT, R13, R78, RZ ;  /* 0x0000004e0d6e7210 */ /* 0x000fe20007fbe0ff */
[----:B------:R-:W-:Y:S01]  /*10e8b0*/  IMAD.X R15, RZ, RZ, R19, P6 ;  /* 0x000000ffff0f7224 */ /* 0x000fe200030e0613 */
[----:B------:R-:W-:Y:S01]  /*10e8c0*/  ISETP.GT.U32.AND P6, PT, R40, R73, PT ;  /* 0x000000492800720c */ /* 0x000fe20003fc4070 */
[----:B------:R-:W-:Y:S01]  /*10e8d0*/  IMAD.X R79, R38, 0x1, R111, P1 ;  /* 0x00000001264f7824 */ /* 0x000fe200008e066f */
[----:B------:R-:W-:Y:S01]  /*10e8e0*/  ISETP.GE.U32.AND P1, PT, R103, R114, PT ;  /* 0x000000726700720c */ /* 0x000fe20003f26070 */
[----:B------:R-:W-:Y:S01]  /*10e8f0*/  IMAD.MOV.U32 R19, RZ, RZ, R14 ;  /* 0x000000ffff137224 */ /* 0x000fe200078e000e */
[----:B------:R-:W-:Y:S01]  /*10e900*/  ISETP.GE.U32.AND.EX P3, PT, R12, R41, PT, P0 ;  /* 0x000000290c00720c */ /* 0x000fe20003f66100 */
[----:B------:R-:W-:Y:S01]  /*10e910*/  IMAD.X R114, R15, 0x1, R79, P5 ;  /* 0x000000010f727824 */ /* 0x000fe200028e064f */
[----:B------:R-:W-:Y:S01]  /*10e920*/  ISETP.GE.U32.AND P0, PT, R110, R78, PT ;  /* 0x0000004e6e00720c */ /* 0x000fe20003f06070 */
[----:B------:R-:W-:Y:S01]  /*10e930*/  IMAD.WIDE.U32 R18, R113, R77, R18 ;  /* 0x0000004d71127225 */ /* 0x000fe200078e0012 */
[----:B------:R-:W-:-:S02]  /*10e940*/  ISETP.GT.U32.AND.EX P6, PT, R81, R38, PT, P6 ;  /* 0x000000265100720c */ /* 0x000fc40003fc4160 */
[----:B------:R-:W-:Y:S01]  /*10e950*/  ISETP.NE.U32.AND P5, PT, R13, RZ, PT ;  /* 0x000000ff0d00720c */ /* 0x000fe20003fa5070 */
[----:B------:R-:W-:Y:S01]  /*10e960*/  IMAD.IADD R108, R129, 0x1, R19 ;  /* 0x00000001816c7824 */ /* 0x000fe200078e0213 */
[----:B------:R-:W-:Y:S02]  /*10e970*/  ISETP.GE.U32.AND.EX P0, PT, R114, R79, PT, P0 ;  /* 0x0000004f7200720c */ /* 0x000fe40003f06100 */
[----:B------:R-:W-:Y:S01]  /*10e980*/  SEL R13, R40, R73, P6 ;  /* 0x00000049280d7207 */ /* 0x000fe20003000000 */
[-C--:B------:R-:W-:Y:S01]  /*10e990*/  IMAD.WIDE.U32 R40, R112, R5.reuse, RZ ;  /* 0x0000000570287225 */ /* 0x080fe200078e00ff */
[----:B------:R-:W-:Y:S02]  /*10e9a0*/  ISETP.NE.AND.EX P5, PT, R15, RZ, !P0, P5 ;  /* 0x000000ff0f00720c */ /* 0x000fe400047a5350 */
[----:B------:R-:W-:Y:S01]  /*10e9b0*/  SEL R38, R81, R38, P6 ;  /* 0x0000002651267207 */ /* 0x000fe20003000000 */
[----:B------:R-:W-:Y:S01]  /*10e9c0*/  IMAD.IADD R41, R128, 0x1, R41 ;  /* 0x0000000180297824 */ /* 0x000fe200078e0229 */
[----:B------:R-:W-:Y:S01]  /*10e9d0*/  ISETP.GE.U32.AND P0, PT, R18, RZ, PT ;  /* 0x000000ff1200720c */ /* 0x000fe20003f06070 */
[----:B------:R-:W-:Y:S01]  /*10e9e0*/  IMAD.WIDE.U32 R72, R126, R5, RZ ;  /* 0x000000057e487225 */ /* 0x000fe200078e00ff */
[----:B------:R-:W-:-:S02]  /*10e9f0*/  ISETP.GT.U32.AND P6, PT, R13, R78, PT ;  /* 0x0000004e0d00720c */ /* 0x000fc40003fc4070 */
[----:B------:R-:W-:Y:S01]  /*10ea00*/  ISETP.GE.U32.AND.EX P0, PT, R108, R14, PT, P0 ;  /* 0x0000000e6c00720c */ /* 0x000fe20003f06100 */
[----:B------:R-:W-:Y:S01]  /*10ea10*/  IMAD.MOV.U32 R13, RZ, RZ, RZ ;  /* 0x000000ffff0d7224 */ /* 0x000fe200078e00ff */
[----:B------:R-:W-:Y:S01]  /*10ea20*/  ISETP.GT.U32.AND.EX P6, PT, R38, R79, PT, P6 ;  /* 0x0000004f2600720c */ /* 0x000fe20003fc4160 */
[----:B------:R-:W-:Y:S01]  /*10ea30*/  IMAD.IADD R73, R130, 0x1, R73 ;  /* 0x0000000182497824 */ /* 0x000fe200078e0249 */
[----:B------:R-:W-:Y:S01]  /*10ea40*/  ISETP.GE.U32.AND.EX P1, PT, R106, R118, PT, P1 ;  /* 0x000000766a00720c */ /* 0x000fe20003f26110 */
[----:B------:R-:W-:Y:S01]  /*10ea50*/  IMAD.WIDE.U32 R78, R112, R23, R12 ;  /* 0x00000017704e7225 */ /* 0x000fe200078e000c */
[----:B------:R-:W-:Y:S02]  /*10ea60*/  SEL R19, RZ, 0x1, P0 ;  /* 0x00000001ff137807 */ /* 0x000fe40000000000 */
[----:B------:R-:W-:Y:S01]  /*10ea70*/  SEL R38, RZ, 0x1, P3 ;  /* 0x00000001ff267807 */ /* 0x000fe20001800000 */
[----:B------:R-:W-:Y:S01]  /*10ea80*/  IMAD.IADD R103, R128, 0x1, R79 ;  /* 0x0000000180677824 */ /* 0x000fe200078e024f */
[----:B------:R-:W-:Y:S01]  /*10ea90*/  SEL R79, RZ, 0x1, P1 ;  /* 0x00000001ff4f7807 */ /* 0x000fe20000800000 */
[----:B------:R-:W-:Y:S01]  /*10eaa0*/  IMAD.WIDE.U32 R12, R113, R76, R40 ;  /* 0x0000004c710c7225 */ /* 0x000fe200078e0028 */
[----:B------:R-:W-:-:S02]  /*10eab0*/  IADD3 R106, P0, P1, R19, R78, RZ ;  /* 0x0000004e136a7210 */ /* 0x000fc4000791e0ff */
[----:B------:R-:W-:Y:S01]  /*10eac0*/  SEL R78, RZ, 0x1, !P6 ;  /* 0x00000001ff4e7807 */ /* 0x000fe20007000000 */
[----:B------:R-:W-:Y:S01]  /*10ead0*/  IMAD.WIDE.U32 R14, R127, R76, R72 ;  /* 0x0000004c7f0e7225 */ /* 0x000fe200078e0048 */
[----:B------:R-:W-:Y:S02]  /*10eae0*/  IADD3.X R103, PT, PT, RZ, R103, R38, P0, P1 ;  /* 0x00000067ff677210 */ /* 0x000fe400007e2426 */
[----:B------:R-:W-:Y:S01]  /*10eaf0*/  IADD3 R79, P0, PT, R79, R102, RZ ;  /* 0x000000664f4f7210 */ /* 0x000fe20007f1e0ff */
[----:B------:R-:W-:Y:S01]  /*10eb00*/  IMAD.IADD R38, R131, 0x1, R15 ;  /* 0x0000000183267824 */ /* 0x000fe200078e020f */
[----:B------:R-:W-:Y:S02]  /*10eb10*/  SEL R19, RZ, 0x1, !P5 ;  /* 0x00000001ff137807 */ /* 0x000fe40006800000 */
[----:B------:R-:W-:Y:S01]  /*10eb20*/  ISETP.GE.U32.AND P3, PT, R12, R40, PT ;  /* 0x000000280c00720c */ /* 0x000fe20003f66070 */
[----:B------:R-:W-:Y:S01]  /*10eb30*/  IMAD.X R104, RZ, RZ, R104, P0 ;  /* 0x000000ffff687224 */ /* 0x000fe200000e0668 */
[----:B------:R-:W-:Y:S01]  /*10eb40*/  IADD3 R40, P5, PT, R78, R107, RZ ;  /* 0x0000006b4e287210 */ /* 0x000fe20007fbe0ff */
[----:B------:R-:W-:Y:S01]  /*10eb50*/  IMAD.IADD R78, R132, 0x1, R17 ;  /* 0x00000001844e7824 */ /* 0x000fe200078e0211 */
[----:B------:R-:W-:-:S02]  /*10eb60*/  IADD3 R17, P1, PT, R19, R110, RZ ;  /* 0x0000006e13117210 */ /* 0x000fc40007f3e0ff */
[----:B------:R-:W-:Y:S01]  /*10eb70*/  ISETP.GE.U32.AND P6, PT, R14, R72, PT ;  /* 0x000000480e00720c */ /* 0x000fe20003fc6070 */
[----:B------:R-:W-:Y:S01]  /*10eb80*/  IMAD.X R72, RZ, RZ, R109, P5 ;  /* 0x000000ffff487224 */ /* 0x000fe200028e066d */
[----:B------:R-:W-:Y:S01]  /*10eb90*/  IADD3 R118, P0, PT, R40, R79, RZ ;  /* 0x0000004f28767210 */ /* 0x000fe20007f1e0ff */
[----:B------:R-:W-:Y:S01]  /*10eba0*/  IMAD.X R19, RZ, RZ, R114, P1 ;  /* 0x000000ffff137224 */ /* 0x000fe200008e0672 */
[----:B------:R-:W-:Y:S01]  /*10ebb0*/  IADD3 R81, P1, PT, R17, R18, RZ ;  /* 0x0000001211517210 */ /* 0x000fe20007f3e0ff */
[----:B------:R-:W-:Y:S01]  /*10ebc0*/  IMAD.MOV.U32 R18, RZ, RZ, RZ ;  /* 0x000000ffff127224 */ /* 0x000fe200078e00ff */
[----:B------:R-:W-:Y:S01]  /*10ebd0*/  ISETP.GT.U32.AND P5, PT, R110, R17, PT ;  /* 0x000000116e00720c */ /* 0x000fe20003fa4070 */
[----:B------:R-:W-:Y:S01]  /*10ebe0*/  IMAD.X R109, R72, 0x1, R104, P0 ;  /* 0x00000001486d7824 */ /* 0x000fe200000e0668 */
[----:B------:R-:W-:Y:S01]  /*10ebf0*/  ISETP.GE.U32.AND P0, PT, R118, R79, PT ;  /* 0x0000004f7600720c */ /* 0x000fe20003f06070 */
[----:B------:R-:W-:Y:S01]  /*10ec00*/  IMAD.X R108, R19, 0x1, R108, P1 ;  /* 0x00000001136c7824 */ /* 0x000fe200008e066c */
[----:B------:R-:W-:Y:S01]  /*10ec10*/  ISETP.GT.U32.AND.EX P5, PT, R114, R19, PT, P5 ;  /* 0x000000137200720c */ /* 0x000fe20003fa4150 */
[----:B------:R-:W-:Y:S01]  /*10ec20*/  IMAD.MOV.U32 R79, RZ, RZ, RZ ;  /* 0x000000ffff4f7224 */ /* 0x000fe200078e00ff */
[----:B------:R-:W-:Y:S01]  /*10ec30*/  ISETP.NE.U32.AND P1, PT, R40, RZ, PT ;  /* 0x000000ff2800720c */ /* 0x000fe20003f25070 */
[----:B------:R-:W-:Y:S01]  /*10ec40*/  IMAD.IADD R40, R129, 0x1, R13 ;  /* 0x0000000181287824 */ /* 0x000fe200078e020d */
[----:B------:R-:W-:-:S02]  /*10ec50*/  ISETP.GE.U32.AND.EX P0, PT, R109, R104, PT, P0 ;  /* 0x000000686d00720c */ /* 0x000fc40003f06100 */
[----:B------:R-:W-:Y:S02]  /*10ec60*/  SEL R15, R110, R17, P5 ;  /* 0x000000116e0f7207 */ /* 0x000fe40002800000 */
[----:B------:R-:W-:Y:S01]  /*10ec70*/  ISETP.NE.AND.EX P0, PT, R72, RZ, !P0, P1 ;  /* 0x000000ff4800720c */ /* 0x000fe20004705310 */
[----:B------:R-:W-:Y:S01]  /*10ec80*/  IMAD.MOV.U32 R72, RZ, RZ, RZ ;  /* 0x000000ffff487224 */ /* 0x000fe200078e00ff */
[----:B------:R-:W-:Y:S01]  /*10ec90*/  SEL R17, R114, R19, P5 ;  /* 0x0000001372117207 */ /* 0x000fe20002800000 */
[----:B------:R-:W-:Y:S01]  /*10eca0*/  IMAD.MOV.U32 R19, RZ, RZ, R16 ;  /* 0x000000ffff137224 */ /* 0x000fe200078e0010 */
[----:B------:R-:W-:Y:S02]  /*10ecb0*/  ISETP.GT.U32.AND P5, PT, R15, R81, PT ;  /* 0x000000510f00720c */ /* 0x000fe40003fa4070 */
[----:B------:R-:W-:Y:S01]  /*10ecc0*/  SEL R107, RZ, 0x1, !P0 ;  /* 0x00000001ff6b7807 */ /* 0x000fe20004000000 */
[----:B------:R-:W-:Y:S01]  /*10ecd0*/  IMAD.WIDE.U32 R18, R117, R77, R18 ;  /* 0x0000004d75127225 */ /* 0x000fe200078e0012 */
[----:B------:R-:W-:-:S02]  /*10ece0*/  ISETP.GT.U32.AND.EX P5, PT, R17, R108, PT, P5 ;  /* 0x0000006c1100720c */ /* 0x000fc40003fa4150 */
[----:B------:R-:W-:Y:S01]  /*10ecf0*/  IADD3 R107, P0, PT, R107, R118, RZ ;  /* 0x000000766b6b7210 */ /* 0x000fe20007f1e0ff */
[----:B------:R-:W-:Y:S01]  /*10ed00*/  IMAD.IADD R19, R132, 0x1, R19 ;  /* 0x0000000184137824 */ /* 0x000fe200078e0213 */
[----:B------:R-:W-:Y:S02]  /*10ed10*/  ISETP.GE.U32.AND P1, PT, R18, RZ, PT ;  /* 0x000000ff1200720c */ /* 0x000fe40003f26070 */
[----:B------:R-:W-:Y:S01]  /*10ed20*/  SEL R15, RZ, 0x1, !P5 ;  /* 0x00000001ff0f7807 */ /* 0x000fe20006800000 */
[----:B------:R-:W-:Y:S01]  /*10ed30*/  IMAD.X R114, RZ, RZ, R109, P0 ;  /* 0x000000ffff727224 */ /* 0x000fe200000e066d */
[----:B------:R-:W-:Y:S02]  /*10ed40*/  IADD3 R110, P0, PT, R107, R10, RZ ;  /* 0x0000000a6b6e7210 */ /* 0x000fe40007f1e0ff */
[----:B------:R-:W-:Y:S01]  /*10ed50*/  ISETP.GE.U32.AND.EX P6, PT, R38, R73, PT, P6 ;  /* 0x000000492600720c */ /* 0x000fe20003fc6160 */
[----:B------:R-:W-:Y:S01]  /*10ed60*/  IMAD.MOV.U32 R73, RZ, RZ, R14 ;  /* 0x000000ffff497224 */ /* 0x000fe200078e000e */
[----:B------:R-:W-:Y:S01]  /*10ed70*/  ISETP.GE.U32.AND.EX P1, PT, R19, R16, PT, P1 ;  /* 0x000000101300720c */ /* 0x000fe20003f26110 */
[----:B------:R-:W-:Y:S01]  /*10ed80*/  IMAD.X R105, R114, 0x1, R105, P0 ;  /* 0x0000000172697824 */ /* 0x000fe200000e0669 */
[----:B------:R-:W-:Y:S01]  /*10ed90*/  IADD3 R15, P5, PT, R15, R106, RZ ;  /* 0x0000006a0f0f7210 */ /* 0x000fe20007fbe0ff */
[----:B------:R-:W-:Y:S01]  /*10eda0*/  IMAD.WIDE.U32 R72, R127, R5, R72 ;  /* 0x000000057f487225 */ /* 0x000fe200078e0048 */
[----:B------:R-:W-:-:S02]  /*10edb0*/  ISETP.GE.U32.AND.EX P4, PT, R78, R39, PT, P4 ;  /* 0x000000274e00720c */ /* 0x000fc40003f86140 */
[----:B------:R-:W-:Y:S01]  /*10edc0*/  SEL R13, RZ, 0x1, P1 ;  /* 0x00000001ff0d7807 */ /* 0x000fe20000800000 */
[----:B------:R-:W-:Y:S01]  /*10edd0*/  IMAD.WIDE.U32 R78, R116, R23, R78 ;  /* 0x00000017744e7225 */ /* 0x000fe200078e004e */
[----:B------:R-:W-:Y:S02]  /*10ede0*/  IADD3 R104, P0, PT, R15, R110, RZ ;  /* 0x0000006e0f687210 */ /* 0x000fe40007f1e0ff */
[----:B------:R-:W-:Y:S01]  /*10edf0*/  SEL R10, RZ, 0x1, P4 ;  /* 0x00000001ff0a7807 */ /* 0x000fe20002000000 */
[----:B------:R-:W-:Y:S01]  /*10ee00*/  IMAD.X R16, RZ, RZ, R103, P5 ;  /* 0x000000ffff107224 */ /* 0x000fe200028e0667 */
[----:B------:R-:W-:Y:S01]  /*10ee10*/  IADD3 R102, P5, P1, R13, R78, RZ ;  /* 0x0000004e0d667210 */ /* 0x000fe200079be0ff */
[----:B------:R-:W-:Y:S01]  /*10ee20*/  IMAD.IADD R79, R133, 0x1, R79 ;  /* 0x00000001854f7824 */ /* 0x000fe200078e024f */
[----:B------:R-:W-:Y:S01]  /*10ee30*/  ISETP.GE.U32.AND P4, PT, R104, R110, PT ;  /* 0x0000006e6800720c */ /* 0x000fe20003f86070 */
[----:B------:R-:W-:Y:S01]  /*10ee40*/  IMAD.IADD R131, R131, 0x1, R73 ;  /* 0x0000000183837824 */ /* 0x000fe200078e0249 */
[----:B------:R-:W-:Y:S01]  /*10ee50*/  SEL R17, RZ, 0x1, P6 ;  /* 0x00000001ff117807 */ /* 0x000fe20003000000 */
[----:B------:R-:W-:Y:S01]  /*10ee60*/  IMAD.X R106, R16, 0x1, R105, P0 ;  /* 0x00000001106a7824 */ /* 0x000fe200000e0669 */
[----:B------:R-:W-:Y:S01]  /*10ee70*/  ISETP.GE.U32.AND P0, PT, R72, RZ, PT ;  /* 0x000000ff4800720c */ /* 0x000fe20003f06070 */
[----:B------:R-:W-:Y:S01]  /*10ee80*/  IMAD.MOV.U32 R39, RZ, RZ, RZ ;  /* 0x000000ffff277224 */ /* 0x000fe200078e00ff */
[----:B------:R-:W-:-:S02]  /*10ee90*/  IADD3.X R79, PT, PT, RZ, R79, R10, P5, P1 ;  /* 0x0000004fff4f7210 */ /* 0x000fc40002fe240a */
[----:B------:R-:W-:Y:S01]  /*10eea0*/  IADD3 R72, P5, PT, R81, R72, RZ ;  /* 0x0000004851487210 */ /* 0x000fe20007fbe0ff */
[----:B------:R-:W-:Y:S01]  /*10eeb0*/  IMAD.WIDE.U32 R38, R126, R76, R38 ;  /* 0x0000004c7e267225 */ /* 0x000fe200078e0026 */
[----:B------:R-:W-:Y:S02]  /*10eec0*/  ISETP.GE.U32.AND.EX P0, PT, R131, R14, PT, P0 ;  /* 0x0000000e8300720c */ /* 0x000fe40003f06100 */
[----:B------:R-:W-:Y:S01]  /*10eed0*/  ISETP.NE.U32.AND P1, PT, R15, RZ, PT ;  /* 0x000000ff0f00720c */ /* 0x000fe20003f25070 */
[----:B------:R-:W-:Y:S01]  /*10eee0*/  IMAD.X R10, R131, 0x1, R108, P5 ;  /* 0x00000001830a7824 */ /* 0x000fe200028e066c */
[----:B------:R-:W-:Y:S01]  /*10eef0*/  ISETP.GE.U32.AND.EX P4, PT, R106, R105, PT, P4 ;  /* 0x000000696a00720c */ /* 0x000fe20003f86140 */
[----:B------:R-:W-:Y:S01]  /*10ef00*/  IMAD.MOV.U32 R14, RZ, RZ, RZ ;  /* 0x000000ffff0e7224 */ /* 0x000fe200078e00ff */
[----:B------:R-:W-:Y:S01]  /*10ef10*/  SEL R13, RZ, 0x1, P0 ;  /* 0x00000001ff0d7807 */ /* 0x000fe20000000000 */
[----:B------:R-:W-:Y:S01]  /*10ef20*/  IMAD.MOV.U32 R15, RZ, RZ, R12 ;  /* 0x000000ffff0f7224 */ /* 0x000fe200078e000c */
[----:B------:R-:W-:Y:S01]  /*10ef30*/  ISETP.NE.AND.EX P5, PT, R16, RZ, !P4, P1 ;  /* 0x000000ff1000720c */ /* 0x000fe200067a5310 */
[----:B------:R-:W-:Y:S01]  /*10ef40*/  IMAD.IADD R16, R130, 0x1, R39 ;  /* 0x0000000182107824 */ /* 0x000fe200078e0227 */
[----:B------:R-:W-:Y:S01]  /*10ef50*/  ISETP.GE.U32.AND P0, PT, R72, R81, PT ;  /* 0x000000514800720c */ /* 0x000fe20003f06070 */
[----:B------:R-:W-:Y:S01]  /*10ef60*/  IMAD.WIDE.U32 R14, R113, R5, R14 ;  /* 0x00000005710e7225 */ /* 0x000fe200078e000e */
[----:B------:R-:W-:-:S02]  /*10ef70*/  IADD3 R38, P4, P1, R13, R38, RZ ;  /* 0x000000260d267210 */ /* 0x000fc4000799e0ff */
[----:B------:R-:W-:Y:S02]  /*10ef80*/  SEL R39, RZ, 0x1, !P5 ;  /* 0x00000001ff277807 */ /* 0x000fe40006800000 */
[----:B------:R-:W-:Y:S02]  /*10ef90*/  ISETP.GE.U32.AND.EX P0, PT, R10, R108, PT, P0 ;  /* 0x0000006c0a00720c */ /* 0x000fe40003f06100 */
[----:B------:R-:W-:Y:S02]  /*10efa0*/  IADD3.X R16, PT, PT, RZ, R16, R17, P4, P1 ;  /* 0x00000010ff107210 */ /* 0x000fe400027e2411 */
[----:B------:R-:W-:Y:S02]  /*10efb0*/  IADD3 R17, P4, PT, R39, R104, RZ ;  /* 0x0000006827117210 */ /* 0x000fe40007f9e0ff */
[----:B------:R-:W-:Y:S02]  /*10efc0*/  SEL R13, RZ, 0x1, P0 ;  /* 0x00000001ff0d7807 */ /* 0x000fe40000000000 */
[----:B------:R-:W-:Y:S01]  /*10efd0*/  ISETP.GT.U32.AND P5, PT, R118, R107, PT ;  /* 0x0000006b7600720c */ /* 0x000fe20003fa4070 */
[----:B------:R-:W-:Y:S01]  /*10efe0*/  IMAD.X R39, RZ, RZ, R106, P4 ;  /* 0x000000ffff277224 */ /* 0x000fe200020e066a */
[----:B------:R-:W-:-:S02]  /*10eff0*/  IADD3 R13, P0, PT, R13, R38, RZ ;  /* 0x000000260d0d7210 */ /* 0x000fc40007f1e0ff */
[----:B------:R-:W-:Y:S02]  /*10f000*/  IADD3 R38, P4, PT, R17, R18, RZ ;  /* 0x0000001211267210 */ /* 0x000fe40007f9e0ff */
[----:B------:R-:W-:Y:S01]  /*10f010*/  ISETP.GT.U32.AND P1, PT, R104, R17, PT ;  /* 0x000000116800720c */ /* 0x000fe20003f24070 */
[----:B------:R-:W-:Y:S01]  /*10f020*/  IMAD.X R16, RZ, RZ, R16, P0 ;  /* 0x000000ffff107224 */ /* 0x000fe200000e0610 */
[----:B------:R-:W-:Y:S01]  /*10f030*/  ISETP.GT.U32.AND.EX P5, PT, R109, R114, PT, P5 ;  /* 0x000000726d00720c */ /* 0x000fe20003fa4150 */
[----:B------:R-:W-:Y:S01]  /*10f040*/  IMAD.X R78, R39, 0x1, R19, P4 ;  /* 0x00000001274e7824 */ /* 0x000fe200020e0613 */
[----:B------:R-:W-:Y:S02]  /*10f050*/  IADD3 R18, P6, PT, R13, R38, RZ ;  /* 0x000000260d127210 */ /* 0x000fe40007fde0ff */
[----:B------:R-:W-:Y:S02]  /*10f060*/  ISETP.GT.U32.AND.EX P1, PT, R106, R39, PT, P1 ;  /* 0x000000276a00720c */ /* 0x000fe40003f24110 */
[----:B------:R-:W-:Y:S01]  /*10f070*/  ISETP.GE.U32.AND.EX P3, PT, R40, R41, PT, P3 ;  /* 0x000000292800720c */ /* 0x000fe20003f66130 */
[----:B------:R-:W-:Y:S01]  /*10f080*/  IMAD.X R19, R16, 0x1, R78, P6 ;  /* 0x0000000110137824 */ /* 0x000fe200030e064e */
[----:B------:R-:W-:-:S02]  /*10f090*/  SEL R41, R118, R107, P5 ;  /* 0x0000006b76297207 */ /* 0x000fc40002800000 */
[----:B------:R-:W-:Y:S02]  /*10f0a0*/  ISETP.NE.U32.AND P0, PT, R13, RZ, PT ;  /* 0x000000ff0d00720c */ /* 0x000fe40003f05070 */
[----:B------:R-:W-:Y:S02]  /*10f0b0*/  SEL R73, R109, R114, P5 ;  /* 0x000000726d497207 */ /* 0x000fe40002800000 */
[----:B------:R-:W-:Y:S02]  /*10f0c0*/  SEL R13, R104, R17, P1 ;  /* 0x00000011680d7207 */ /* 0x000fe40000800000 */
[----:B------:R-:W-:Y:S02]  /*10f0d0*/  ISETP.GE.U32.AND P5, PT, R18, R38, PT ;  /* 0x000000261200720c */ /* 0x000fe40003fa6070 */
[----:B------:R-:W-:Y:S01]  /*10f0e0*/  ISETP.GT.U32.AND P4, PT, R41, R110, PT ;  /* 0x0000006e2900720c */ /* 0x000fe20003f84070 */
[----:B------:R-:W-:Y:S01]  /*10f0f0*/  IMAD.MOV.U32 R41, RZ, RZ, RZ ;  /* 0x000000ffff297224 */ /* 0x000fe200078e00ff */
[----:B------:R-:W-:-:S02]  /*10f100*/  SEL R17, R106, R39, P1 ;  /* 0x000000276a117207 */ /* 0x000fc40000800000 */
[----:B------:R-:W-:Y:S01]  /*10f110*/  ISETP.GT.U32.AND P1, PT, R13, R38, PT ;  /* 0x000000260d00720c */ /* 0x000fe20003f24070 */
[----:B------:R-:W-:Y:S01]  /*10f120*/  IMAD.WIDE.U32 R40, R112, R76, R40 ;  /* 0x0000004c70287225 */ /* 0x000fe200078e0028 */
[-C--:B------:R-:W-:Y:S02]  /*10f130*/  ISETP.GE.U32.AND.EX P5, PT, R19, R78.reuse, PT, P5 ;  /* 0x0000004e1300720c */ /* 0x080fe40003fa6150 */
[----:B------:R-:W-:Y:S01]  /*10f140*/  ISETP.GT.U32.AND.EX P4, PT, R73, R105, PT, P4 ;  /* 0x000000694900720c */ /* 0x000fe20003f84140 */
[----:B------:R-:W-:Y:S01]  /*10f150*/  IMAD.IADD R73, R129, 0x1, R15 ;  /* 0x0000000181497824 */ /* 0x000fe200078e020f */
[----:B------:R-:W-:Y:S02]  /*10f160*/  ISETP.GT.U32.AND.EX P1, PT, R17, R78, PT, P1 ;  /* 0x0000004e1100720c */ /* 0x000fe40003f24110 */
[----:B------:R-:W-:Y:S02]  /*10f170*/  ISETP.NE.AND.EX P0, PT, R16, RZ, !P5, P0 ;  /* 0x000000ff1000720c */ /* 0x000fe40006f05300 */
[----:B------:R-:W-:-:S02]  /*10f180*/  SEL R16, RZ, 0x1, !P4 ;  /* 0x00000001ff107807 */ /* 0x000fc40006000000 */
[----:B------:R-:W-:Y:S02]  /*10f190*/  SEL R15, RZ, 0x1, !P1 ;  /* 0x00000001ff0f7807 */ /* 0x000fe40004800000 */
[----:B------:R-:W-:Y:S02]  /*10f1a0*/  SEL R13, RZ, 0x1, !P0 ;  /* 0x00000001ff0d7807 */ /* 0x000fe40004000000 */
[----:B------:R-:W-:Y:S01]  /*10f1b0*/  IADD3 R75, P0, PT, R16, R75, RZ ;  /* 0x0000004b104b7210 */ /* 0x000fe20007f1e0ff */
[----:B------:R-:W-:Y:S01]  /*10f1c0*/  IMAD.WIDE.U32 R16, R120, R77, RZ ;  /* 0x0000004d78107225 */ /* 0x000fe200078e00ff */
[----:B------:R-:W-:Y:S02]  /*10f1d0*/  IADD3 R15, P5, PT, R15, R102, RZ ;  /* 0x000000660f0f7210 */ /* 0x000fe40007fbe0ff */
[----:B------:R-:W-:Y:S01]  /*10f1e0*/  ISETP.GE.U32.AND P1, PT, R14, RZ, PT ;  /* 0x000000ff0e00720c */ /* 0x000fe20003f26070 */
[----:B------:R-:W-:Y:S01]  /*10f1f0*/  IMAD.X R39, RZ, RZ, R80, P0 ;  /* 0x000000ffff277224 */ /* 0x000fe200000e0650 */
[----:B------:R-:W-:Y:S01]  /*10f200*/  IADD3 R13, P4, PT, R13, R18, RZ ;  /* 0x000000120d0d7210 */ /* 0x000fe20007f9e0ff */
[----:B------:R-:W-:Y:S01]  /*10f210*/  IMAD.X R38, RZ, RZ, R79, P5 ;  /* 0x000000ffff267224 */ /* 0x000fe200028e064f */
[----:B------:R-:W-:Y:S01]  /*10f220*/  IADD3 R106, P0, PT, R15, R75, RZ ;  /* 0x0000004b0f6a7210 */ /* 0x000fe20007f1e0ff */
[----:B------:R-:W-:Y:S01]  /*10f230*/  IMAD.IADD R17, R135, 0x1, R17 ;  /* 0x0000000187117824 */ /* 0x000fe200078e0211 */
[----:B------:R-:W-:Y:S01]  /*10f240*/  ISETP.GE.U32.AND.EX P1, PT, R73, R12, PT, P1 ;  /* 0x0000000c4900720c */ /* 0x000fe20003f26110 */
[----:B------:R-:W-:Y:S01]  /*10f250*/  IMAD.X R12, RZ, RZ, R19, P4 ;  /* 0x000000ffff0c7224 */ /* 0x000fe200020e0613 */
[----:B------:R-:W-:Y:S01]  /*10f260*/  ISETP.GT.U32.AND P5, PT, R18, R13, PT ;  /* 0x0000000d1200720c */ /* 0x000fe20003fa4070 */
[----:B------:R-:W-:Y:S01]  /*10f270*/  IMAD.X R108, R38, 0x1, R39, P0 ;  /* 0x00000001266c7824 */ /* 0x000fe200000e0627 */
[----:B------:R-:W-:Y:S01]  /*10f280*/  ISETP.GE.U32.AND P0, PT, R106, R75, PT ;  /* 0x0000004b6a00720c */ /* 0x000fe20003f06070 */
[----:B------:R-:W-:Y:S01]  /*10f290*/  IMAD.IADD R75, R128, 0x1, R41 ;  /* 0x00000001804b7824 */ /* 0x000fe200078e0229 */
[----:B------:R-:W-:-:S02]  /*10f2a0*/  ISETP.GT.U32.AND.EX P5, PT, R19, R12, PT, P5 ;  /* 0x0000000c1300720c */ /* 0x000fc40003fa4150 */
[----:B------:R-:W-:Y:S02]  /*10f2b0*/  ISETP.NE.U32.AND P4, PT, R15, RZ, PT ;  /* 0x000000ff0f00720c */ /* 0x000fe40003f85070 */
[----:B------:R-:W-:Y:S02]  /*10f2c0*/  IADD3 R78, P6, PT, R13, R14, RZ ;  /* 0x0000000e0d4e7210 */ /* 0x000fe40007fde0ff */
[----:B------:R-:W-:Y:S02]  /*10f2d0*/  ISETP.GE.U32.AND.EX P0, PT, R108, R39, PT, P0 ;  /* 0x000000276c00720c */ /* 0x000fe40003f06100 */
[----:B------:R-:W-:Y:S01]  /*10f2e0*/  SEL R13, R18, R13, P5 ;  /* 0x0000000d120d7207 */ /* 0x000fe20002800000 */
[----:B------:R-:W-:Y:S01]  /*10f2f0*/  IMAD.X R73, R12, 0x1, R73, P6 ;  /* 0x000000010c497824 */ /* 0x000fe200030e0649 */
[----:B------:R-:W-:Y:S01]  /*10f300*/  ISETP.NE.AND.EX P4, PT, R38, RZ, !P0, P4 ;  /* 0x000000ff2600720c */ /* 0x000fe20004785340 */
[----:B------:R-:W-:Y:S01]  /*10f310*/  IMAD.MOV.U32 R18, RZ, RZ, RZ ;  /* 0x000000ffff127224 */ /* 0x000fe200078e00ff */
[----:B------:R-:W-:Y:S01]  /*10f320*/  SEL R14, R19, R12, P5 ;  /* 0x0000000c130e7207 */ /* 0x000fe20002800000 */
[----:B------:R-:W-:Y:S01]  /*10f330*/  IMAD.WIDE.U32 R38, R116, R5, RZ ;  /* 0x0000000574267225 */ /* 0x000fe200078e00ff */
[----:B------:R-:W-:-:S02]  /*10f340*/  ISETP.GT.U32.AND P0, PT, R13, R78, PT ;  /* 0x0000004e0d00720c */ /* 0x000fc40003f04070 */
[----:B------:R-:W-:Y:S01]  /*10f350*/  SEL R15, RZ, 0x1, P1 ;  /* 0x00000001ff0f7807 */ /* 0x000fe20000800000 */
[----:B------:R-:W-:Y:S01]  /*10f360*/  IMAD.WIDE.U32 R12, R121, R23, R16 ;  /* 0x00000017790c7225 */ /* 0x000fe200078e0010 */
[----:B------:R-:W-:Y:S02]  /*10f370*/  ISETP.GT.U32.AND.EX P0, PT, R14, R73, PT, P0 ;  /* 0x000000490e00720c */ /* 0x000fe40003f04100 */
[----:B------:R-:W-:Y:S01]  /*10f380*/  SEL R79, RZ, 0x1, !P4 ;  /* 0x00000001ff4f7807 */ /* 0x000fe20006000000 */
[----:B------:R-:W-:Y:S01]  /*10f390*/  IMAD.MOV.U32 R19, RZ, RZ, R12 ;  /* 0x000000ffff137224 */ /* 0x000fe200078e000c */
[----:B------:R-:W-:Y:S01]  /*10f3a0*/  IADD3 R41, P1, P5, R15, R40, RZ ;  /* 0x000000280f297210 */ /* 0x000fe20007d3e0ff */
[----:B------:R-:W-:Y:S01]  /*10f3b0*/  IMAD.IADD R39, R133, 0x1, R39 ;  /* 0x0000000185277824 */ /* 0x000fe200078e0227 */
[----:B------:R-:W-:Y:S01]  /*10f3c0*/  SEL R14, RZ, 0x1, P3 ;  /* 0x00000001ff0e7807 */ /* 0x000fe20001800000 */
[----:B------:R-:W-:Y:S01]  /*10f3d0*/  IMAD.WIDE.U32 R18, R121, R77, R18 ;  /* 0x0000004d79127225 */ /* 0x000fe200078e0012 */
[----:B------:R-:W-:-:S02]  /*10f3e0*/  SEL R40, RZ, 0x1, !P0 ;  /* 0x00000001ff287807 */ /* 0x000fc40004000000 */
[----:B------:R-:W-:Y:S01]  /*10f3f0*/  IADD3 R79, P0, PT, R79, R106, RZ ;  /* 0x0000006a4f4f7210 */ /* 0x000fe20007f1e0ff */
[----:B------:R-:W-:Y:S01]  /*10f400*/  IMAD.IADD R103, R134, 0x1, R19 ;  /* 0x0000000186677824 */ /* 0x000fe200078e0213 */
        /* <DEDUP_REMOVED lines=14> */
[----:B------:R-:W-:Y:S01]  /*10f4f0*/  IMAD.IADD R16, R134, 0x1, R13 ;  /* 0x0000000186107824 */ /* 0x000fe200078e020d */
[----:B------:R-:W-:Y:S01]  /*10f500*/  ISETP.GE.U32.AND P6, PT, R18, RZ, PT ;  /* 0x000000ff1200720c */ /* 0x000fe20003fc6070 */
[----:B------:R-:W-:Y:S01]  /*10f510*/  IMAD.MOV.U32 R41, RZ, RZ, R14 ;  /* 0x000000ffff297224 */ /* 0x000fe200078e000e */
[----:B------:R-:W-:Y:S01]  /*10f520*/  ISETP.GE.U32.AND.EX P4, PT, R102, R104, PT, P4 ;  /* 0x000000686600720c */ /* 0x000fe20003f86140 */
[----:B------:R-:W-:Y:S01]  /*10f530*/  IMAD.IADD R38, R132, 0x1, R15 ;  /* 0x0000000184267824 */ /* 0x000fe200078e020f */
[----:B------:R-:W-:Y:S01]  /*10f540*/  ISETP.GE.U32.AND.EX P6, PT, R103, R12, PT, P6 ;  /* 0x0000000c6700720c */ /* 0x000fe20003fc6160 */
[----:B------:R-:W-:Y:S01]  /*10f550*/  IMAD.WIDE.U32 R40, R117, R5, R40 ;  /* 0x0000000575287225 */ /* 0x000fe200078e0028 */
[----:B------:R-:W-:-:S02]  /*10f560*/  ISETP.NE.AND.EX P4, PT, R19, RZ, !P4, P1 ;  /* 0x000000ff1300720c */ /* 0x000fc40006785310 */
[----:B------:R-:W-:Y:S01]  /*10f570*/  ISETP.GT.U32.AND P1, PT, R106, R79, PT ;  /* 0x0000004f6a00720c */ /* 0x000fe20003f24070 */
[----:B------:R-:W-:Y:S01]  /*10f580*/  IMAD.IADD R132, R132, 0x1, R41 ;  /* 0x0000000184847824 */ /* 0x000fe200078e0229 */
[----:B------:R-:W-:Y:S02]  /*10f590*/  SEL R13, RZ, 0x1, !P4 ;  /* 0x00000001ff0d7807 */ /* 0x000fe40006000000 */
[----:B------:R-:W-:Y:S02]  /*10f5a0*/  ISETP.GT.U32.AND.EX P1, PT, R108, R81, PT, P1 ;  /* 0x000000516c00720c */ /* 0x000fe40003f24110 */
[----:B------:R-:W-:Y:S02]  /*10f5b0*/  IADD3 R13, P4, PT, R13, R80, RZ ;  /* 0x000000500d0d7210 */ /* 0x000fe40007f9e0ff */
[----:B------:R-:W-:Y:S02]  /*10f5c0*/  SEL R18, R106, R79, P1 ;  /* 0x0000004f6a127207 */ /* 0x000fe40000800000 */
[----:B------:R-:W-:Y:S01]  /*10f5d0*/  SEL R19, R108, R81, P1 ;  /* 0x000000516c137207 */ /* 0x000fe20000800000 */
[----:B------:R-:W-:Y:S01]  /*10f5e0*/  IMAD.X R15, RZ, RZ, R102, P4 ;  /* 0x000000ffff0f7224 */ /* 0x000fe200020e0666 */
[----:B------:R-:W-:-:S02]  /*10f5f0*/  ISETP.GT.U32.AND P1, PT, R80, R13, PT ;  /* 0x0000000d5000720c */ /* 0x000fc40003f24070 */
[----:B------:R-:W-:Y:S02]  /*10f600*/  IADD3 R79, P4, PT, R13, R40, RZ ;  /* 0x000000280d4f7210 */ /* 0x000fe40007f9e0ff */
[----:B------:R-:W-:Y:S02]  /*10f610*/  ISETP.GT.U32.AND.EX P1, PT, R102, R15, PT, P1 ;  /* 0x0000000f6600720c */ /* 0x000fe40003f24110 */
[----:B------:R-:W-:Y:S01]  /*10f620*/  ISETP.GE.U32.AND.EX P3, PT, R16, R17, PT, P3 ;  /* 0x000000111000720c */ /* 0x000fe20003f66130 */
[----:B------:R-:W-:Y:S01]  /*10f630*/  IMAD.X R81, R15, 0x1, R132, P4 ;  /* 0x000000010f517824 */ /* 0x000fe200020e0684 */
[----:B------:R-:W-:Y:S01]  /*10f640*/  ISETP.GE.U32.AND P5, PT, R40, RZ, PT ;  /* 0x000000ff2800720c */ /* 0x000fe20003fa6070 */
[----:B------:R-:W-:Y:S01]  /*10f650*/  IMAD.MOV.U32 R17, RZ, RZ, RZ ;  /* 0x000000ffff117224 */ /* 0x000fe200078e00ff */
[----:B------:R-:W-:Y:S02]  /*10f660*/  SEL R12, R80, R13, P1 ;  /* 0x0000000d500c7207 */ /* 0x000fe40000800000 */
[----:B------:R-:W-:Y:S01]  /*10f670*/  ISETP.GT.U32.AND P4, PT, R18, R77, PT ;  /* 0x0000004d1200720c */ /* 0x000fe20003f84070 */
[----:B------:R-:W-:Y:S01]  /*10f680*/  IMAD.WIDE.U32 R16, R120, R23, R16 ;  /* 0x0000001778107225 */ /* 0x000fe200078e0010 */
[----:B------:R-:W-:-:S02]  /*10f690*/  ISETP.GE.U32.AND.EX P0, PT, R38, R39, PT, P0 ;  /* 0x000000272600720c */ /* 0x000fc40003f06100 */
[----:B------:R-:W-:Y:S01]  /*10f6a0*/  SEL R13, R102, R15, P1 ;  /* 0x0000000f660d7207 */ /* 0x000fe20000800000 */
[----:B------:R-:W-:Y:S01]  /*10f6b0*/  IMAD.MOV.U32 R39, RZ, RZ, RZ ;  /* 0x000000ffff277224 */ /* 0x000fe200078e00ff */
[----:B------:R-:W-:Y:S01]  /*10f6c0*/  ISETP.GE.U32.AND.EX P5, PT, R132, R14, PT, P5 ;  /* 0x0000000e8400720c */ /* 0x000fe20003fa6150 */
[----:B------:R-:W-:Y:S01]  /*10f6d0*/  IMAD.IADD R18, R135, 0x1, R17 ;  /* 0x0000000187127824 */ /* 0x000fe200078e0211 */
[----:B------:R-:W-:Y:S01]  /*10f6e0*/  ISETP.GT.U32.AND P1, PT, R12, R79, PT ;  /* 0x0000004f0c00720c */ /* 0x000fe20003f24070 */
[----:B------:R-:W-:Y:S01]  /*10f6f0*/  IMAD.WIDE.U32 R38, R116, R76, R38 ;  /* 0x0000004c74267225 */ /* 0x000fe200078e0026 */
[----:B------:R-:W-:Y:S02]  /*10f700*/  ISETP.GT.U32.AND.EX P4, PT, R19, R104, PT, P4 ;  /* 0x000000681300720c */ /* 0x000fe40003f84140 */
[----:B------:R-:W-:Y:S01]  /*10f710*/  SEL R19, RZ, 0x1, P6 ;  /* 0x00000001ff137807 */ /* 0x000fe20003000000 */
        /* <DEDUP_REMOVED lines=33> */
[C---:B------:R-:W-:Y:S01]  /*10f930*/  IMAD.IADD R12, R134.reuse, 0x1, R15 ;  /* 0x00000001860c7824 */ /* 0x040fe200078e020f */
[----:B------:R-:W-:Y:S01]  /*10f940*/  IADD3 R103, P5, PT, R19, R16, RZ ;  /* 0x0000001013677210 */ /* 0x000fe20007fbe0ff */
[----:B------:R-:W-:Y:S01]  /*10f950*/  IMAD.IADD R15, R134, 0x1, R17 ;  /* 0x00000001860f7824 */ /* 0x000fe200078e0211 */
        /* <DEDUP_REMOVED lines=10> */
[----:B------:R-:W-:Y:S01]  /*10fa00*/  ISETP.GT.U32.AND.EX P1, PT, R5, R80, PT, P1 ;  /* 0x000000500500720c */ /* 0x000fe20003f24110 */
[----:B------:R-:W-:Y:S01]  /*10fa10*/  IMAD.WIDE.U32 R76, R120, R76, R12 ;  /* 0x0000004c784c7225 */ /* 0x000fe200078e000c */
[----:B------:R-:W-:Y:S02]  /*10fa20*/  IADD3 R5, P4, PT, R80, R100, RZ ;  /* 0x0000006450057210 */ /* 0x000fe40007f9e0ff */
[----:B------:R-:W-:Y:S01]  /*10fa30*/  SEL R14, RZ, 0x1, P0 ;  /* 0x00000001ff0e7807 */ /* 0x000fe20000000000 */
[----:B------:R-:W-:Y:S01]  /*10fa40*/  IMAD.IADD R13, R135, 0x1, R77 ;  /* 0x00000001870d7824 */ /* 0x000fe200078e024d */
        /* <DEDUP_REMOVED lines=57> */
.L_x_1043:
[----:B------:R-:W-:Y:S05]  /*10fde0*/  BSYNC.RELIABLE B9 ;  /* 0x0000000000097941 */ /* 0x000fea0003800100 */
.L_x_1042:
        /* <DEDUP_REMOVED lines=38> */
.L_x_1044:
[----:B------:R-:W-:Y:S05]  /*110050*/  BSYNC.RECONVERGENT B8 ;  /* 0x0000000000087941 */ /* 0x000fea0003800200 */
.L_x_1041:
        /* <DEDUP_REMOVED lines=33> */
[----:B------:R-:W-:Y:S01]  /*110270*/  SEL R14, RZ, 0x1, P1 ;  /* 0x00000001ff0e7807 */ /* 0x000fe20000800000 */
[----:B------:R-:W-:Y:S01]  /*110280*/  VIADD R39, R17, UR4 ;  /* 0x0000000411277c36 */ /* 0x000fe20008000000 */
[----:B------:R-:W-:Y:S01]  /*110290*/  ISETP.GE.U32.AND.EX P3, PT, R12, R11, PT, P0 ;  /* 0x0000000b0c00720c */ /* 0x000fe20003f66100 */
[----:B------:R-:W-:Y:S01]  /*1102a0*/  IMAD.X R12, R41, 0x1, R12, P5 ;  /* 0x00000001290c7824 */ /* 0x000fe200028e060c */
[----:B------:R-:W-:Y:S01]  /*1102b0*/  ISETP.GE.U32.AND.EX P4, PT, R9, R38, PT, P4 ;  /* 0x000000260900720c */ /* 0x000fe20003f86140 */
[----:B------:R-:W-:Y:S01]  /*1102c0*/  IMAD.WIDE.U32 R10, R80, 0x3d1, RZ ;  /* 0x000003d1500a7825 */ /* 0x000fe200078e00ff */
[----:B------:R-:W-:Y:S02]  /*1102d0*/  ISETP.GT.U32.AND P0, PT, R40, R5, PT ;  /* 0x000000052800720c */ /* 0x000fe40003f04070 */
[----:B------:R-:W-:-:S02]  /*1102e0*/  SEL R18, RZ, 0x1, P3 ;  /* 0x00000001ff127807 */ /* 0x000fc40001800000 */
        /* <DEDUP_REMOVED lines=21> */
[----:B------:R-:W-:Y:S02]  /*110440*/  ISETP.GT.U32.AND.EX P0, PT, R75, R12, PT, P4 ;  /* 0x0000000c4b00720c */ /* 0x000fe40003f04140 */
[----:B------:R-:W-:Y:S02]  /*110450*/  IADD3 R16, P4, PT, R17, R16, RZ ;  /* 0x0000001011107210 */ /* 0x000fe40007f9e0ff */
[----:B------:R-:W-:Y:S02]  /*110460*/  SEL R17, R72, R17, P0 ;  /* 0x0000001148117207 */ /* 0x000fe40000000000 */
[----:B------:R-:W-:Y:S02]  /*110470*/  ISETP.GE.U32.AND.EX P3, PT, R39, R13, PT, P3 ;  /* 0x0000000d2700720c */ /* 0x000fe40003f66130 */
[----:B------:R-:W-:Y:S02]  /*110480*/  ISETP.GE.U32.AND.EX P5, PT, R19, R38, PT, P5 ;  /* 0x000000261300720c */ /* 0x000fe40003fa6150 */
[----:B------:R-:W-:Y:S01]  /*110490*/  ISETP.GT.U32.AND P1, PT, R17, R16, PT ;  /* 0x000000101100720c */ /* 0x000fe20003f24070 */
[----:B------:R-:W-:Y:S01]  /*1104a0*/  IMAD.X R17, RZ, RZ, R12, P4 ;  /* 0x000000ffff117224 */ /* 0x000fe200020e060c */
[----:B------:R-:W-:-:S02]  /*1104b0*/  SEL R18, RZ, 0x1, P3 ;  /* 0x00000001ff127807 */ /* 0x000fc40001800000 */
[----:B------:R-:W-:Y:S02]  /*1104c0*/  SEL R19, RZ, 0x1, P5 ;  /* 0x00000001ff137807 */ /* 0x000fe40002800000 */
[----:B------:R-:W-:Y:S01]  /*1104d0*/  SEL R23, R75, R12, P0 ;  /* 0x0000000c4b177207 */ /* 0x000fe20000000000 */
[----:B------:R-:W-:Y:S01]  /*1104e0*/  IMAD.WIDE.U32 R12, RZ, R107, R14 ;  /* 0x0000006bff0c7225 */ /* 0x000fe200078e000e */
[----:B------:R-:W-:Y:S02]  /*1104f0*/  IADD3 R5, P3, P0, R19, R5, R18 ;  /* 0x0000000513057210 */ /* 0x000fe4000787e012 */
[----:B------:R-:W-:Y:S01]  /*110500*/  ISETP.GT.U32.AND.EX P1, PT, R23, R17, PT, P1 ;  /* 0x000000111700720c */ /* 0x000fe20003f24110 */
[----:B------:R-:W-:Y:S01]  /*110510*/  IMAD R13, R107, 0x3d1, R13 ;  /* 0x000003d16b0d7824 */ /* 0x000fe200078e020d */
        /* <DEDUP_REMOVED lines=30> */
.L_x_1047:
[----:B------:R-:W-:Y:S05]  /*110700*/  BSYNC.RELIABLE B9 ;  /* 0x0000000000097941 */ /* 0x000fea0003800100 */
.L_x_1046:
        /* <DEDUP_REMOVED lines=14> */
[----:B------:R-:W-:Y:S02]  /*1107f0*/  IADD3 R98, P0, PT, R8, -R98, RZ ;  /* 0x8000006208627210 */ /* 0x000fe40007f1e0ff */
[----:B------:R-:W-:Y:S02]  /*110800*/  LOP3.LUT R5, R5, 0x1, RZ, 0xc0, !PT ;  /* 0x0000000105057812 */ /* 0x000fe400078ec0ff */
[----:B------:R-:W-:Y:S01]  /*110810*/  IADD3 R8, P1, PT, -R15, R10, RZ ;  /* 0x0000000a0f087210 */ /* 0x000fe20007f3e1ff */
[----:B------:R-:W-:Y:S01]  /*110820*/  IMAD.X R99, R9, 0x1, ~R99, P0 ;  /* 0x0000000109637824 */ /* 0x000fe200000e0e63 */
[C---:B------:R-:W-:Y:S02]  /*110830*/  IADD3 R13, P3, PT, R5.reuse, R82, RZ ;  /* 0x00000052050d7210 */ /* 0x040fe40007f7e0ff */
[----:B------:R-:W-:Y:S01]  /*110840*/  ISETP.NE.U32.AND P4, PT, R5, 0x1, PT ;  /* 0x000000010500780c */ /* 0x000fe20003f85070 */
[----:B------:R-:W-:Y:S01]  /*110850*/  IMAD.X R9, R11, 0x1, ~R97, P1 ;  /* 0x000000010b097824 */ /* 0x000fe200008e0e61 */
[----:B------:R-:W-:Y:S01]  /*110860*/  ISETP.GE.U32.AND P0, PT, R16, R13, PT ;  /* 0x0000000d1000720c */ /* 0x000fe20003f06070 */
[----:B------:R-:W-:Y:S01]  /*110870*/  IMAD.X R83, RZ, RZ, R83, P3 ;  /* 0x000000ffff537224 */ /* 0x000fe200018e0653 */
[C---:B------:R-:W-:Y:S01]  /*110880*/  ISETP.NE.U32.AND P3, PT, R13.reuse, RZ, PT ;  /* 0x000000ff0d00720c */ /* 0x040fe20003f65070 */
[----:B------:R0:W-:Y:S01]  /*110890*/  STL.64 [R20+0x40], R98 ;  /* 0x0000406214007387 */ /* 0x0001e20000100a00 */
[----:B------:R-:W-:-:S02]  /*1108a0*/  IADD3 R10, P5, PT, -R13, R16, RZ ;  /* 0x000000100d0a7210 */ /* 0x000fc40007fbe1ff */
[----:B------:R-:W-:Y:S01]  /*1108b0*/  ISETP.GE.U32.AND P1, PT, R16, R13, PT ;  /* 0x0000000d1000720c */ /* 0x000fe20003f26070 */
[----:B------:R0:W-:Y:S01]  /*1108c0*/  STL.64 [R20+0x48], R8 ;  /* 0x0000480814007387 */ /* 0x0001e20000100a00 */
[CC--:B------:R-:W-:Y:S01]  /*1108d0*/  ISETP.GE.U32.AND.EX P0, PT, R17.reuse, R83.reuse, PT, P0 ;  /* 0x000000531100720c */ /* 0x0c0fe20003f06100 */
[----:B------:R-:W-:Y:S01]  /*1108e0*/  IMAD.X R11, R17, 0x1, ~R83, P5 ;  /* 0x00000001110b7824 */ /* 0x000fe200028e0e53 */
[----:B------:R-:W-:Y:S02]  /*1108f0*/  ISETP.NE.AND.EX P3, PT, R83, RZ, PT, P3 ;  /* 0x000000ff5300720c */ /* 0x000fe40003f65330 */
[----:B------:R-:W-:Y:S02]  /*110900*/  ISETP.GE.U32.AND.EX P1, PT, R17, R83, PT, P1 ;  /* 0x000000531100720c */ /* 0x000fe40003f26110 */
[----:B------:R-:W-:Y:S01]  /*110910*/  SEL R5, RZ, 0xffffffff, P0 ;  /* 0xffffffffff057807 */ /* 0x000fe20000000000 */
[----:B------:R0:W-:Y:S01]  /*110920*/  STL.64 [R20+0x50], R10 ;  /* 0x0000500a14007387 */ /* 0x0001e20000100a00 */
[----:B------:R-:W-:-:S04]  /*110930*/  SEL R12, RZ, 0xffffffff, P3 ;  /* 0xffffffffff0c7807 */ /* 0x000fc80001800000 */
[----:B------:R-:W-:-:S04]  /*110940*/  @!P4 SEL R5, R12, R5, P1 ;  /* 0x000000050c05c207 */ /* 0x000fc80000800000 */
[----:B------:R-:W-:-:S04]  /*110950*/  LOP3.LUT R5, R5, 0x1, RZ, 0xc0, !PT ;  /* 0x0000000105057812 */ /* 0x000fc800078ec0ff */
[----:B------:R-:W-:-:S04]  /*110960*/  ISETP.NE.U32.AND P0, PT, R5, 0x1, PT ;  /* 0x000000010500780c */ /* 0x000fc80003f05070 */
[----:B------:R-:W-:-:S04]  /*110970*/  SEL R5, RZ, 0xffffffff, P0 ;  /* 0xffffffffff057807 */ /* 0x000fc80000000000 */
[----:B------:R-:W-:-:S04]  /*110980*/  IADD3 R19, P0, P1, R5, -R6, R19 ;  /* 0x8000000605137210 */ /* 0x000fc8000791e013 */
[----:B------:R-:W-:Y:S01]  /*110990*/  IADD3.X R14, PT, PT, R5, ~R7, R14, P0, P1 ;  /* 0x80000007050e7210 */ /* 0x000fe200007e240e */
[----:B0-----:R-:W-:Y:S08]  /*1109a0*/  BRA `(.L_x_1049) ;  /* 0x00000000000c7947 */ /* 0x001ff00003800000 */
.L_x_1048:
[----:B------:R0:W-:Y:S04]  /*1109b0*/  STL.64 [R20+0x40], R8 ;  /* 0x0000400814007387 */ /* 0x0001e80000100a00 */
[----:B------:R0:W-:Y:S04]  /*1109c0*/  STL.64 [R20+0x48], R10 ;  /* 0x0000480a14007387 */ /* 0x0001e80000100a00 */
[----:B------:R0:W-:Y:S02]  /*1109d0*/  STL.64 [R20+0x50], R16 ;  /* 0x0000501014007387 */ /* 0x0001e40000100a00 */
.L_x_1049:
[----:B------:R-:W-:Y:S05]  /*1109e0*/  BSYNC.RECONVERGENT B8 ;  /* 0x0000000000087941 */ /* 0x000fea0003800200 */
.L_x_1045:
[----:B------:R-:W-:Y:S02]  /*1109f0*/  IMAD.MOV.U32 R6, RZ, RZ, R19 ;  /* 0x000000ffff067224 */ /* 0x000fe400078e0013 */
[----:B------:R-:W-:Y:S02]  /*110a00*/  IMAD.MOV.U32 R7, RZ, RZ, R14 ;  /* 0x000000ffff077224 */ /* 0x000fe400078e000e */
[----:B------:R-:W-:-:S03]  /*110a10*/  IMAD.MOV.U32 R5, RZ, RZ, 0x0 ;  /* 0x00000000ff057424 */ /* 0x000fc600078e00ff */
[----:B------:R0:W-:Y:S02]  /*110a20*/  STL.64 [R20+0x58], R6 ;  /* 0x0000580614007387 */ /* 0x0001e40000100a00 */
[----:B0-----:R-:W-:Y:S05]  /*110a30*/  RET.REL.NODEC R4 `(_Z18ecdsa_verify_batchPKhS0_S0_Pii) ;  /* 0xffffeef404707950 */ /* 0x001fea0003c3ffff */
.L_x_1050:
[----:B------:R-:W-:-:S00]  /*110a40*/  BRA `(.L_x_1050) ;  /* 0xfffffffc00fc7947 */ /* 0x000fc0000383ffff */
[----:B------:R-:W-:-:S00]  /*110a50*/  NOP ;  /* 0x0000000000007918 */ /* 0x000fc00000000000 */
        /* <DEDUP_REMOVED lines=10> */
.L_x_1051:


//--------------------- .nv.shared.reserved.0     --------------------------
	.section	.nv.shared.reserved.0,"aw",@nobits
	.weak		__nv_reservedSMEM_offset_0_alias
	.size		__nv_reservedSMEM_offset_0_alias, 0, 64
	.other		__nv_reservedSMEM_offset_0_alias,@"STO_CUDA_RESERVED_SHARED STV_DEFAULT"
__nv_reservedSMEM_offset_0_alias:
	.zero		0
	.zero		64


//--------------------- .nv.constant0._Z18ecdsa_verify_batchPKhS0_S0_Pii --------------------------
	.section	.nv.constant0._Z18ecdsa_verify_batchPKhS0_S0_Pii,"a",@progbits
	.sectionflags	@""
	.align	4
.nv.constant0._Z18ecdsa_verify_batchPKhS0_S0_Pii:
	.zero		932


//--------------------- SYMBOLS --------------------------

	.type		.nv.reservedSmem.offset0,@object
	.size		.nv.reservedSmem.offset0,0x4
